def matmul_kernel(
    a_ptr,
    b_ptr,
    c_ptr,
    M,
    N,
    K,
    stride_am,
    stride_ak,
    stride_bk,
    stride_bn,
    stride_cm,
    stride_cn,
    BLOCK_M: tl.constexpr,
    BLOCK_N: tl.constexpr,
    BLOCK_K: tl.constexpr,
    GROUP_M: tl.constexpr,
):
    pid = tl.program_id(axis=0)
    num_pid_m = tl.cdiv(M, BLOCK_M)
    num_pid_n = tl.cdiv(N, BLOCK_N)
    num_pid_in_group = GROUP_M * num_pid_n
    group_id = pid // num_pid_in_group
    first_pid_m = group_id * GROUP_M
    group_size_m = min(num_pid_m - first_pid_m, GROUP_M)
    pid_m = first_pid_m + ((pid % num_pid_in_group) % group_size_m)
    pid_n = (pid % num_pid_in_group) // group_size_m

    offs_am = (pid_m * BLOCK_M + tl.arange(0, BLOCK_M)) % M
    offs_bn = (pid_n * BLOCK_N + tl.arange(0, BLOCK_N)) % N
    offs_k = tl.arange(0, BLOCK_K)
    a_ptrs = a_ptr + offs_am[:, None] * stride_am + offs_k[None, :] * stride_ak
    b_ptrs = b_ptr + offs_k[:, None] * stride_bk + offs_bn[None, :] * stride_bn

    acc = tl.zeros((BLOCK_M, BLOCK_N), dtype=tl.float32)
    for kk in range(0, tl.cdiv(K, BLOCK_K)):
        a = tl.load(a_ptrs, mask=offs_k[None, :] < K - kk * BLOCK_K, other=0.0)
        b = tl.load(b_ptrs, mask=offs_k[:, None] < K - kk * BLOCK_K, other=0.0)
        acc = tl.dot(a, b, acc)
        a_ptrs += BLOCK_K * stride_ak
        b_ptrs += BLOCK_K * stride_bk

    c = acc.to(c_ptr.dtype.element_ty)
    offs_cm = pid_m * BLOCK_M + tl.arange(0, BLOCK_M)
    offs_cn = pid_n * BLOCK_N + tl.arange(0, BLOCK_N)
    c_ptrs = c_ptr + offs_cm[:, None] * stride_cm + offs_cn[None, :] * stride_cn
    mask = (offs_cm[:, None] < M) & (offs_cn[None, :] < N)
    tl.store(c_ptrs, c, mask=mask)

# config = {"BLOCK_K": 128, "BLOCK_M": 64, "BLOCK_N": 512, "GROUP_M": 8, "arch": "sm_90", "dtype": "fp8e4m3", "num_ctas": 1, "num_stages": 3, "num_warps": 1}
# arch = sm_90


// ===== COMPILED SASS (sm_90a) =====

	.target	sm_90a

	.elftype	@"ET_EXEC"


//--------------------- .note.nv.tkinfo           --------------------------
	.section	.note.nv.tkinfo,"",@"SHT_NOTE"
	.sectionflags	@"SHF_NOTE_NV_TKINFO"
	.tkinfo
        /*0018*/ 	.word	0x00000002
        /*0030*/ 	.string	""
        /*0030*/ 	.string	"ptxas"
        /*0030*/ 	.string	"Cuda compilation tools, release 13.0, V13.0.88"
        /*0030*/ 	.string	"Build cuda_13.0.r13.0/compiler.36424714_0"
        /*0030*/ 	.string	"-v  -suppress-debug-info  -lineinfo  -arch sm_90a "



//--------------------- .note.nv.cuinfo           --------------------------
	.section	.note.nv.cuinfo,"",@"SHT_NOTE"
	.sectionflags	@"SHF_NOTE_NV_CUINFO"
        /*0018*/ 	.short	0x0002
        /*001a*/ 	.short	0x005a
        /*001c*/ 	.short	0x0082
	.zero		2


//--------------------- .nv.info                  --------------------------
	.section	.nv.info,"",@"SHT_CUDA_INFO"
	.align	4


	//----- nvinfo : EIATTR_REGCOUNT
	.align		4
        /*0000*/ 	.byte	0x04, 0x2f
        /*0002*/ 	.short	(.L_1 - .L_0)
	.align		4
.L_0:
        /*0004*/ 	.word	index@(matmul_kernel)
        /*0008*/ 	.word	0x00000040


	//----- nvinfo : EIATTR_FRAME_SIZE
	.align		4
.L_1:
        /*000c*/ 	.byte	0x04, 0x11
        /*000e*/ 	.short	(.L_3 - .L_2)
	.align		4
.L_2:
        /*0010*/ 	.word	index@(matmul_kernel)
        /*0014*/ 	.word	0x0000a430


	//----- nvinfo : EIATTR_MIN_STACK_SIZE
	.align		4
.L_3:
        /*0018*/ 	.byte	0x04, 0x12
        /*001a*/ 	.short	(.L_5 - .L_4)
	.align		4
.L_4:
        /*001c*/ 	.word	index@(matmul_kernel)
        /*0020*/ 	.word	0x0000a430
.L_5:


//--------------------- .nv.compat                --------------------------
	.section	.nv.compat,"",@"SHT_CUDA_COMPAT_INFO"
	.align	4
        /*0000*/ 	.byte	0x02, 0x09, 0x01, 0x00, 0x02, 0x02, 0x02, 0x00, 0x02, 0x05, 0x05, 0x00, 0x03, 0x07, 0x01, 0x01
        /*0010*/ 	.byte	0x02, 0x03, 0x00, 0x00, 0x02, 0x06, 0x01, 0x00, 0x04, 0x0b, 0x08, 0x00, 0x00, 0x00, 0x00, 0x00
        /*0020*/ 	.byte	0x00, 0x00, 0x00, 0x00


//--------------------- .nv.info.matmul_kernel    --------------------------
	.section	.nv.info.matmul_kernel,"",@"SHT_CUDA_INFO"
	.sectionflags	@""
	.align	4


	//----- nvinfo : EIATTR_CUDA_API_VERSION
	.align		4
        /*0000*/ 	.byte	0x04, 0x37
        /*0002*/ 	.short	(.L_7 - .L_6)
.L_6:
        /*0004*/ 	.word	0x00000082


	//----- nvinfo : EIATTR_KPARAM_INFO
	.align		4
.L_7:
        /*0008*/ 	.byte	0x04, 0x17
        /*000a*/ 	.short	(.L_9 - .L_8)
.L_8:
        /*000c*/ 	.word	0x00000000
        /*0010*/ 	.short	0x000d
        /*0012*/ 	.short	0x0048
        /*0014*/ 	.byte	0x00, 0xf4, 0x21, 0x00


	//----- nvinfo : EIATTR_KPARAM_INFO
	.align		4
.L_9:
        /*0018*/ 	.byte	0x04, 0x17
        /*001a*/ 	.short	(.L_11 - .L_10)
.L_10:
        /*001c*/ 	.word	0x00000000
        /*0020*/ 	.short	0x000c
        /*0022*/ 	.short	0x0040
        /*0024*/ 	.byte	0x00, 0xf4, 0x21, 0x00


	//----- nvinfo : EIATTR_KPARAM_INFO
	.align		4
.L_11:
        /*0028*/ 	.byte	0x04, 0x17
        /*002a*/ 	.short	(.L_13 - .L_12)
.L_12:
        /*002c*/ 	.word	0x00000000
        /*0030*/ 	.short	0x000b
        /*0032*/ 	.short	0x0038
        /*0034*/ 	.byte	0x00, 0xf0, 0x11, 0x00


	//----- nvinfo : EIATTR_KPARAM_INFO
	.align		4
.L_13:
        /*0038*/ 	.byte	0x04, 0x17
        /*003a*/ 	.short	(.L_15 - .L_14)
.L_14:
        /*003c*/ 	.word	0x00000000
        /*0040*/ 	.short	0x000a
        /*0042*/ 	.short	0x0034
        /*0044*/ 	.byte	0x00, 0xf0, 0x11, 0x00


	//----- nvinfo : EIATTR_KPARAM_INFO
	.align		4
.L_15:
        /*0048*/ 	.byte	0x04, 0x17
        /*004a*/ 	.short	(.L_17 - .L_16)
.L_16:
        /*004c*/ 	.word	0x00000000
        /*0050*/ 	.short	0x0009
        /*0052*/ 	.short	0x0030
        /*0054*/ 	.byte	0x00, 0xf0, 0x11, 0x00


	//----- nvinfo : EIATTR_KPARAM_INFO
	.align		4
.L_17:
        /*0058*/ 	.byte	0x04, 0x17
        /*005a*/ 	.short	(.L_19 - .L_18)
.L_18:
        /*005c*/ 	.word	0x00000000
        /*0060*/ 	.short	0x0008
        /*0062*/ 	.short	0x002c
        /*0064*/ 	.byte	0x00, 0xf0, 0x11, 0x00


	//----- nvinfo : EIATTR_KPARAM_INFO
	.align		4
.L_19:
        /*0068*/ 	.byte	0x04, 0x17
        /*006a*/ 	.short	(.L_21 - .L_20)
.L_20:
        /*006c*/ 	.word	0x00000000
        /*0070*/ 	.short	0x0007
        /*0072*/ 	.short	0x0028
        /*0074*/ 	.byte	0x00, 0xf0, 0x11, 0x00


	//----- nvinfo : EIATTR_KPARAM_INFO
	.align		4
.L_21:
        /*0078*/ 	.byte	0x04, 0x17
        /*007a*/ 	.short	(.L_23 - .L_22)
.L_22:
        /*007c*/ 	.word	0x00000000
        /*0080*/ 	.short	0x0006
        /*0082*/ 	.short	0x0024
        /*0084*/ 	.byte	0x00, 0xf0, 0x11, 0x00


	//----- nvinfo : EIATTR_KPARAM_INFO
	.align		4
.L_23:
        /*0088*/ 	.byte	0x04, 0x17
        /*008a*/ 	.short	(.L_25 - .L_24)
.L_24:
        /*008c*/ 	.word	0x00000000
        /*0090*/ 	.short	0x0005
        /*0092*/ 	.short	0x0020
        /*0094*/ 	.byte	0x00, 0xf0, 0x11, 0x00


	//----- nvinfo : EIATTR_KPARAM_INFO
	.align		4
.L_25:
        /*0098*/ 	.byte	0x04, 0x17
        /*009a*/ 	.short	(.L_27 - .L_26)
.L_26:
        /*009c*/ 	.word	0x00000000
        /*00a0*/ 	.short	0x0004
        /*00a2*/ 	.short	0x001c
        /*00a4*/ 	.byte	0x00, 0xf0, 0x11, 0x00


	//----- nvinfo : EIATTR_KPARAM_INFO
	.align		4
.L_27:
        /*00a8*/ 	.byte	0x04, 0x17
        /*00aa*/ 	.short	(.L_29 - .L_28)
.L_28:
        /*00ac*/ 	.word	0x00000000
        /*00b0*/ 	.short	0x0003
        /*00b2*/ 	.short	0x0018
        /*00b4*/ 	.byte	0x00, 0xf0, 0x11, 0x00


	//----- nvinfo : EIATTR_KPARAM_INFO
	.align		4
.L_29:
        /*00b8*/ 	.byte	0x04, 0x17
        /*00ba*/ 	.short	(.L_31 - .L_30)
.L_30:
        /*00bc*/ 	.word	0x00000000
        /*00c0*/ 	.short	0x0002
        /*00c2*/ 	.short	0x0010
        /*00c4*/ 	.byte	0x00, 0xf4, 0x21, 0x00


	//----- nvinfo : EIATTR_KPARAM_INFO
	.align		4
.L_31:
        /*00c8*/ 	.byte	0x04, 0x17
        /*00ca*/ 	.short	(.L_33 - .L_32)
.L_32:
        /*00cc*/ 	.word	0x00000000
        /*00d0*/ 	.short	0x0001
        /*00d2*/ 	.short	0x0008
        /*00d4*/ 	.byte	0x00, 0xf4, 0x21, 0x00


	//----- nvinfo : EIATTR_KPARAM_INFO
	.align		4
.L_33:
        /*00d8*/ 	.byte	0x04, 0x17
        /*00da*/ 	.short	(.L_35 - .L_34)
.L_34:
        /*00dc*/ 	.word	0x00000000
        /*00e0*/ 	.short	0x0000
        /*00e2*/ 	.short	0x0000
        /*00e4*/ 	.byte	0x00, 0xf4, 0x21, 0x00


	//----- nvinfo : EIATTR_SPARSE_MMA_MASK
	.align		4
.L_35:
        /*00e8*/ 	.byte	0x03, 0x50
        /*00ea*/ 	.short	0x0000


	//----- nvinfo : EIATTR_MAXREG_COUNT
	.align		4
        /*00ec*/ 	.byte	0x03, 0x1b
        /*00ee*/ 	.short	0x00ff


	//----- nvinfo : EIATTR_NUM_BARRIERS
	.align		4
        /*00f0*/ 	.byte	0x02, 0x4c
        /*00f2*/ 	.byte	0x01
	.zero		1


	//----- nvinfo : EIATTR_ANNOTATIONS
	.align		4
        /*00f4*/ 	.byte	0x04, 0x55
        /*00f6*/ 	.short	(.L_37 - .L_36)


	//   ....[0]....
.L_36:
        /*00f8*/ 	.word	0x00000001
        /*00fc*/ 	.byte	0x60, 0x00, 0x00, 0x00, 0x01, 0x00, 0x00, 0x00, 0x80, 0x00, 0x00, 0x00, 0x01, 0x00, 0x00, 0x00
        /* <DEDUP_REMOVED lines=2165> */
        /*885c*/ 	.byte	0x60, 0x3b, 0x03, 0x00, 0x01, 0x00, 0x00, 0x00, 0x80, 0x3b, 0x03, 0x00


	//----- nvinfo : EIATTR_MERCURY_ISA_VERSION
	.align		4
.L_37:
        /*8868*/ 	.byte	0x03, 0x5f
        /*886a*/ 	.short	0x0101


	//----- nvinfo : EIATTR_COOP_GROUP_MASK_REGIDS
	.align		4
        /*886c*/ 	.byte	0x04, 0x29
        /*886e*/ 	.short	(.L_39 - .L_38)


	//   ....[0]....
.L_38:
        /*8870*/ 	.word	0xffffffff


	//   ....[1]....
        /*8874*/ 	.word	0xffffffff


	//   ....[2]....
        /*8878*/ 	.word	0xffffffff


	//   ....[3]....
        /*887c*/ 	.word	0xffffffff


	//   ....[4]....
        /*8880*/ 	.word	0xffffffff


	//   ....[5]....
        /*8884*/ 	.word	0xffffffff


	//   ....[6]....
        /*8888*/ 	.word	0xffffffff


	//   ....[7]....
        /*888c*/ 	.word	0xffffffff


	//   ....[8]....
        /*8890*/ 	.word	0xffffffff


	//   ....[9]....
        /*8894*/ 	.word	0xffffffff


	//   ....[10]....
        /*8898*/ 	.word	0xffffffff


	//   ....[11]....
        /*889c*/ 	.word	0xffffffff


	//   ....[12]....
        /*88a0*/ 	.word	0xffffffff


	//   ....[13]....
        /*88a4*/ 	.word	0xffffffff


	//   ....[14]....
        /*88a8*/ 	.word	0xffffffff


	//   ....[15]....
        /*88ac*/ 	.word	0xffffffff


	//   ....[16]....
        /*88b0*/ 	.word	0xffffffff


	//   ....[17]....
        /*88b4*/ 	.word	0xffffffff


	//   ....[18]....
        /*88b8*/ 	.word	0xffffffff


	//   ....[19]....
        /*88bc*/ 	.word	0xffffffff


	//   ....[20]....
        /*88c0*/ 	.word	0xffffffff


	//   ....[21]....
        /*88c4*/ 	.word	0xffffffff


	//   ....[22]....
        /*88c8*/ 	.word	0xffffffff


	//   ....[23]....
        /*88cc*/ 	.word	0xffffffff


	//   ....[24]....
        /*88d0*/ 	.word	0xffffffff


	//   ....[25]....
        /*88d4*/ 	.word	0xffffffff


	//   ....[26]....
        /*88d8*/ 	.word	0xffffffff


	//   ....[27]....
        /*88dc*/ 	.word	0xffffffff


	//   ....[28]....
        /*88e0*/ 	.word	0xffffffff


	//   ....[29]....
        /*88e4*/ 	.word	0xffffffff


	//   ....[30]....
        /*88e8*/ 	.word	0xffffffff


	//   ....[31]....
        /*88ec*/ 	.word	0xffffffff


	//   ....[32]....
        /*88f0*/ 	.word	0xffffffff


	//   ....[33]....
        /*88f4*/ 	.word	0xffffffff


	//   ....[34]....
        /*88f8*/ 	.word	0xffffffff


	//   ....[35]....
        /*88fc*/ 	.word	0xffffffff


	//   ....[36]....
        /*8900*/ 	.word	0xffffffff


	//   ....[37]....
        /*8904*/ 	.word	0xffffffff


	//   ....[38]....
        /*8908*/ 	.word	0xffffffff


	//   ....[39]....
        /*890c*/ 	.word	0xffffffff


	//   ....[40]....
        /*8910*/ 	.word	0xffffffff


	//   ....[41]....
        /*8914*/ 	.word	0xffffffff


	//   ....[42]....
        /*8918*/ 	.word	0xffffffff


	//   ....[43]....
        /*891c*/ 	.word	0xffffffff


	//   ....[44]....
        /*8920*/ 	.word	0xffffffff


	//   ....[45]....
        /*8924*/ 	.word	0xffffffff


	//   ....[46]....
        /*8928*/ 	.word	0xffffffff


	//   ....[47]....
        /*892c*/ 	.word	0xffffffff


	//   ....[48]....
        /*8930*/ 	.word	0xffffffff


	//   ....[49]....
        /*8934*/ 	.word	0xffffffff


	//   ....[50]....
        /*8938*/ 	.word	0xffffffff


	//   ....[51]....
        /*893c*/ 	.word	0xffffffff


	//   ....[52]....
        /*8940*/ 	.word	0xffffffff


	//   ....[53]....
        /*8944*/ 	.word	0xffffffff


	//   ....[54]....
        /*8948*/ 	.word	0xffffffff


	//   ....[55]....
        /*894c*/ 	.word	0xffffffff


	//   ....[56]....
        /*8950*/ 	.word	0xffffffff


	//   ....[57]....
        /*8954*/ 	.word	0xffffffff


	//   ....[58]....
        /*8958*/ 	.word	0xffffffff


	//   ....[59]....
        /*895c*/ 	.word	0xffffffff


	//   ....[60]....
        /*8960*/ 	.word	0xffffffff


	//   ....[61]....
        /*8964*/ 	.word	0xffffffff


	//   ....[62]....
        /*8968*/ 	.word	0xffffffff


	//   ....[63]....
        /*896c*/ 	.word	0xffffffff


	//   ....[64]....
        /*8970*/ 	.word	0xffffffff


	//   ....[65]....
        /*8974*/ 	.word	0xffffffff


	//   ....[66]....
        /*8978*/ 	.word	0xffffffff


	//   ....[67]....
        /*897c*/ 	.word	0xffffffff


	//   ....[68]....
        /*8980*/ 	.word	0xffffffff


	//   ....[69]....
        /*8984*/ 	.word	0xffffffff


	//   ....[70]....
        /*8988*/ 	.word	0xffffffff


	//   ....[71]....
        /*898c*/ 	.word	0xffffffff


	//   ....[72]....
        /*8990*/ 	.word	0xffffffff


	//   ....[73]....
        /*8994*/ 	.word	0xffffffff


	//   ....[74]....
        /*8998*/ 	.word	0xffffffff


	//   ....[75]....
        /*899c*/ 	.word	0xffffffff


	//   ....[76]....
        /*89a0*/ 	.word	0xffffffff


	//   ....[77]....
        /*89a4*/ 	.word	0xffffffff


	//   ....[78]....
        /*89a8*/ 	.word	0xffffffff


	//   ....[79]....
        /*89ac*/ 	.word	0xffffffff


	//   ....[80]....
        /*89b0*/ 	.word	0xffffffff


	//   ....[81]....
        /*89b4*/ 	.word	0xffffffff


	//   ....[82]....
        /*89b8*/ 	.word	0xffffffff


	//   ....[83]....
        /*89bc*/ 	.word	0xffffffff


	//   ....[84]....
        /*89c0*/ 	.word	0xffffffff


	//   ....[85]....
        /*89c4*/ 	.word	0xffffffff


	//   ....[86]....
        /*89c8*/ 	.word	0xffffffff


	//   ....[87]....
        /*89cc*/ 	.word	0xffffffff


	//   ....[88]....
        /*89d0*/ 	.word	0xffffffff


	//   ....[89]....
        /*89d4*/ 	.word	0xffffffff


	//   ....[90]....
        /*89d8*/ 	.word	0xffffffff


	//   ....[91]....
        /*89dc*/ 	.word	0xffffffff


	//   ....[92]....
        /*89e0*/ 	.word	0xffffffff


	//   ....[93]....
        /*89e4*/ 	.word	0xffffffff


	//   ....[94]....
        /*89e8*/ 	.word	0xffffffff


	//   ....[95]....
        /*89ec*/ 	.word	0xffffffff


	//   ....[96]....
        /*89f0*/ 	.word	0xffffffff


	//   ....[97]....
        /*89f4*/ 	.word	0xffffffff


	//   ....[98]....
        /*89f8*/ 	.word	0xffffffff


	//   ....[99]....
        /*89fc*/ 	.word	0xffffffff


	//   ....[100]....
        /*8a00*/ 	.word	0xffffffff


	//   ....[101]....
        /*8a04*/ 	.word	0xffffffff


	//   ....[102]....
        /*8a08*/ 	.word	0xffffffff


	//   ....[103]....
        /*8a0c*/ 	.word	0xffffffff


	//   ....[104]....
        /*8a10*/ 	.word	0xffffffff


	//   ....[105]....
        /*8a14*/ 	.word	0xffffffff


	//   ....[106]....
        /*8a18*/ 	.word	0xffffffff


	//   ....[107]....
        /*8a1c*/ 	.word	0xffffffff


	//   ....[108]....
        /*8a20*/ 	.word	0xffffffff


	//   ....[109]....
        /*8a24*/ 	.word	0xffffffff


	//   ....[110]....
        /*8a28*/ 	.word	0xffffffff


	//   ....[111]....
        /*8a2c*/ 	.word	0xffffffff


	//   ....[112]....
        /*8a30*/ 	.word	0xffffffff


	//   ....[113]....
        /*8a34*/ 	.word	0xffffffff


	//   ....[114]....
        /*8a38*/ 	.word	0xffffffff


	//   ....[115]....
        /*8a3c*/ 	.word	0xffffffff


	//   ....[116]....
        /*8a40*/ 	.word	0xffffffff


	//   ....[117]....
        /*8a44*/ 	.word	0xffffffff


	//   ....[118]....
        /*8a48*/ 	.word	0xffffffff


	//   ....[119]....
        /*8a4c*/ 	.word	0xffffffff


	//   ....[120]....
        /*8a50*/ 	.word	0xffffffff


	//   ....[121]....
        /*8a54*/ 	.word	0xffffffff


	//   ....[122]....
        /*8a58*/ 	.word	0xffffffff


	//   ....[123]....
        /*8a5c*/ 	.word	0xffffffff


	//   ....[124]....
        /*8a60*/ 	.word	0xffffffff


	//   ....[125]....
        /*8a64*/ 	.word	0xffffffff


	//   ....[126]....
        /*8a68*/ 	.word	0xffffffff


	//----- nvinfo : EIATTR_COOP_GROUP_INSTR_OFFSETS
	.align		4
.L_39:
        /*8a6c*/ 	.byte	0x04, 0x28
        /*8a6e*/ 	.short	(.L_41 - .L_40)


	//   ....[0]....
.L_40:
        /*8a70*/ 	.word	0x001ad730


	//   ....[1]....
        /*8a74*/ 	.word	0x001ad7d0


	//   ....[2]....
        /*8a78*/ 	.word	0x001ad920


	//   ....[3]....
        /*8a7c*/ 	.word	0x001ada00


	//   ....[4]....
        /*8a80*/ 	.word	0x001ada50


	//   ....[5]....
        /*8a84*/ 	.word	0x001adab0


	//   ....[6]....
        /*8a88*/ 	.word	0x001adaf0


	//   ....[7]....
        /*8a8c*/ 	.word	0x001adb60


	//   ....[8]....
        /*8a90*/ 	.word	0x001adbd0


	//   ....[9]....
        /*8a94*/ 	.word	0x001add90


	//   ....[10]....
        /*8a98*/ 	.word	0x001addd0


	//   ....[11]....
        /*8a9c*/ 	.word	0x001ade30


	//   ....[12]....
        /*8aa0*/ 	.word	0x001adf20


	//   ....[13]....
        /*8aa4*/ 	.word	0x001adf90


	//   ....[14]....
        /*8aa8*/ 	.word	0x001ae0a0


	//   ....[15]....
        /*8aac*/ 	.word	0x001ae0c0


	//   ....[16]....
        /*8ab0*/ 	.word	0x001ae140


	//   ....[17]....
        /*8ab4*/ 	.word	0x001ae270


	//   ....[18]....
        /*8ab8*/ 	.word	0x001ae2d0


	//   ....[19]....
        /*8abc*/ 	.word	0x001ae3a0


	//   ....[20]....
        /*8ac0*/ 	.word	0x001ae400


	//   ....[21]....
        /*8ac4*/ 	.word	0x001ae440


	//   ....[22]....
        /*8ac8*/ 	.word	0x001ae490


	//   ....[23]....
        /*8acc*/ 	.word	0x001ae580


	//   ....[24]....
        /*8ad0*/ 	.word	0x001ae610


	//   ....[25]....
        /*8ad4*/ 	.word	0x001ae750


	//   ....[26]....
        /*8ad8*/ 	.word	0x001ae770


	//   ....[27]....
        /*8adc*/ 	.word	0x001ae850


	//   ....[28]....
        /*8ae0*/ 	.word	0x001ae8b0


	//   ....[29]....
        /*8ae4*/ 	.word	0x001ae8f0


	//   ....[30]....
        /*8ae8*/ 	.word	0x001ae980


	//   ....[31]....
        /*8aec*/ 	.word	0x001ae9b0


	//   ....[32]....
        /*8af0*/ 	.word	0x001aea60


	//   ....[33]....
        /*8af4*/ 	.word	0x001aebd0


	//   ....[34]....
        /*8af8*/ 	.word	0x001aec70


	//   ....[35]....
        /*8afc*/ 	.word	0x001aec90


	//   ....[36]....
        /*8b00*/ 	.word	0x001aecc0


	//   ....[37]....
        /*8b04*/ 	.word	0x001aede0


	//   ....[38]....
        /*8b08*/ 	.word	0x001aeea0


	//   ....[39]....
        /*8b0c*/ 	.word	0x001aeec0


	//   ....[40]....
        /*8b10*/ 	.word	0x001aefa0


	//   ....[41]....
        /*8b14*/ 	.word	0x001aefe0


	//   ....[42]....
        /*8b18*/ 	.word	0x001af140


	//   ....[43]....
        /*8b1c*/ 	.word	0x001af160


	//   ....[44]....
        /*8b20*/ 	.word	0x001af260


	//   ....[45]....
        /*8b24*/ 	.word	0x001af2b0


	//   ....[46]....
        /*8b28*/ 	.word	0x001af350


	//   ....[47]....
        /*8b2c*/ 	.word	0x001af3f0


	//   ....[48]....
        /*8b30*/ 	.word	0x001af420


	//   ....[49]....
        /*8b34*/ 	.word	0x001af4f0


	//   ....[50]....
        /*8b38*/ 	.word	0x001af520


	//   ....[51]....
        /*8b3c*/ 	.word	0x001af610


	//   ....[52]....
        /*8b40*/ 	.word	0x001af630


	//   ....[53]....
        /*8b44*/ 	.word	0x001af680


	//   ....[54]....
        /*8b48*/ 	.word	0x001af700


	//   ....[55]....
        /*8b4c*/ 	.word	0x001af720


	//   ....[56]....
        /*8b50*/ 	.word	0x001af740


	//   ....[57]....
        /*8b54*/ 	.word	0x001af7b0


	//   ....[58]....
        /*8b58*/ 	.word	0x001af7d0


	//   ....[59]....
        /*8b5c*/ 	.word	0x001af7f0


	//   ....[60]....
        /*8b60*/ 	.word	0x001af810


	//   ....[61]....
        /*8b64*/ 	.word	0x001af870


	//   ....[62]....
        /*8b68*/ 	.word	0x001af8f0


	//   ....[63]....
        /*8b6c*/ 	.word	0x001af910


	//   ....[64]....
        /*8b70*/ 	.word	0x001af960


	//   ....[65]....
        /*8b74*/ 	.word	0x001af990


	//   ....[66]....
        /*8b78*/ 	.word	0x001afa60


	//   ....[67]....
        /*8b7c*/ 	.word	0x001afaa0


	//   ....[68]....
        /*8b80*/ 	.word	0x001afae0


	//   ....[69]....
        /*8b84*/ 	.word	0x001afb80


	//   ....[70]....
        /*8b88*/ 	.word	0x001afbb0


	//   ....[71]....
        /*8b8c*/ 	.word	0x001afbd0


	//   ....[72]....
        /*8b90*/ 	.word	0x001afcf0


	//   ....[73]....
        /*8b94*/ 	.word	0x001afd80


	//   ....[74]....
        /*8b98*/ 	.word	0x001afe20


	//   ....[75]....
        /*8b9c*/ 	.word	0x001afec0


	//   ....[76]....
        /*8ba0*/ 	.word	0x001afef0


	//   ....[77]....
        /*8ba4*/ 	.word	0x001b0000


	//   ....[78]....
        /*8ba8*/ 	.word	0x001b00b0


	//   ....[79]....
        /*8bac*/ 	.word	0x001b0180


	//   ....[80]....
        /*8bb0*/ 	.word	0x001b01e0


	//   ....[81]....
        /*8bb4*/ 	.word	0x001b0210


	//   ....[82]....
        /*8bb8*/ 	.word	0x001b0320


	//   ....[83]....
        /*8bbc*/ 	.word	0x001b0370


	//   ....[84]....
        /*8bc0*/ 	.word	0x001b0390


	//   ....[85]....
        /*8bc4*/ 	.word	0x001b0410


	//   ....[86]....
        /*8bc8*/ 	.word	0x001b04f0


	//   ....[87]....
        /*8bcc*/ 	.word	0x001b0630


	//   ....[88]....
        /*8bd0*/ 	.word	0x001b0670


	//   ....[89]....
        /*8bd4*/ 	.word	0x001b06b0


	//   ....[90]....
        /*8bd8*/ 	.word	0x001b07a0


	//   ....[91]....
        /*8bdc*/ 	.word	0x001b08d0


	//   ....[92]....
        /*8be0*/ 	.word	0x001b08f0


	//   ....[93]....
        /*8be4*/ 	.word	0x001b0910


	//   ....[94]....
        /*8be8*/ 	.word	0x001b0930


	//   ....[95]....
        /*8bec*/ 	.word	0x001b0ad0


	//   ....[96]....
        /*8bf0*/ 	.word	0x001b0bb0


	//   ....[97]....
        /*8bf4*/ 	.word	0x001b0bd0


	//   ....[98]....
        /*8bf8*/ 	.word	0x001b0bf0


	//   ....[99]....
        /*8bfc*/ 	.word	0x001b0c70


	//   ....[100]....
        /*8c00*/ 	.word	0x001b0c90


	//   ....[101]....
        /*8c04*/ 	.word	0x001b0df0


	//   ....[102]....
        /*8c08*/ 	.word	0x001b0ed0


	//   ....[103]....
        /*8c0c*/ 	.word	0x001b0ef0


	//   ....[104]....
        /*8c10*/ 	.word	0x001b0f10


	//   ....[105]....
        /*8c14*/ 	.word	0x001b0fb0


	//   ....[106]....
        /*8c18*/ 	.word	0x001b0fd0


	//   ....[107]....
        /*8c1c*/ 	.word	0x001b1090


	//   ....[108]....
        /*8c20*/ 	.word	0x001b10d0


	//   ....[109]....
        /*8c24*/ 	.word	0x001b1190


	//   ....[110]....
        /*8c28*/ 	.word	0x001b11d0


	//   ....[111]....
        /*8c2c*/ 	.word	0x001b12f0


	//   ....[112]....
        /*8c30*/ 	.word	0x001b1380


	//   ....[113]....
        /*8c34*/ 	.word	0x001b1450


	//   ....[114]....
        /*8c38*/ 	.word	0x001b1490


	//   ....[115]....
        /*8c3c*/ 	.word	0x001b1510


	//   ....[116]....
        /*8c40*/ 	.word	0x001b1550


	//   ....[117]....
        /*8c44*/ 	.word	0x001b1610


	//   ....[118]....
        /*8c48*/ 	.word	0x001b1660


	//   ....[119]....
        /*8c4c*/ 	.word	0x001b17d0


	//   ....[120]....
        /*8c50*/ 	.word	0x001b1880


	//   ....[121]....
        /*8c54*/ 	.word	0x001b18b0


	//   ....[122]....
        /*8c58*/ 	.word	0x001b1970


	//   ....[123]....
        /*8c5c*/ 	.word	0x001b1990


	//   ....[124]....
        /*8c60*/ 	.word	0x001b19f0


	//   ....[125]....
        /*8c64*/ 	.word	0x001b1a20


	//   ....[126]....
        /*8c68*/ 	.word	0x001b1a40


	//----- nvinfo : EIATTR_EXIT_INSTR_OFFSETS
	.align		4
.L_41:
        /*8c6c*/ 	.byte	0x04, 0x1c
        /*8c6e*/ 	.short	(.L_43 - .L_42)


	//   ....[0]....
.L_42:
        /*8c70*/ 	.word	0x001c8780


	//   ....[1]....
        /*8c74*/ 	.word	0x001c87b0


	//----- nvinfo : EIATTR_REQNTID
	.align		4
.L_43:
        /*8c78*/ 	.byte	0x04, 0x10
        /*8c7a*/ 	.short	(.L_45 - .L_44)
.L_44:
        /*8c7c*/ 	.word	0x00000020
        /*8c80*/ 	.word	0x00000001
        /*8c84*/ 	.word	0x00000001


	//----- nvinfo : EIATTR_CBANK_PARAM_SIZE
	.align		4
.L_45:
        /*8c88*/ 	.byte	0x03, 0x19
        /*8c8a*/ 	.short	0x0050


	//----- nvinfo : EIATTR_PARAM_CBANK
	.align		4
        /*8c8c*/ 	.byte	0x04, 0x0a
        /*8c8e*/ 	.short	(.L_47 - .L_46)
	.align		4
.L_46:
        /*8c90*/ 	.word	index@(.nv.constant0.matmul_kernel)
        /*8c94*/ 	.short	0x0210
        /*8c96*/ 	.short	0x0050


	//----- nvinfo : EIATTR_SW_WAR
	.align		4
.L_47:
        /*8c98*/ 	.byte	0x04, 0x36
        /*8c9a*/ 	.short	(.L_49 - .L_48)
.L_48:
        /*8c9c*/ 	.word	0x00000008
.L_49:


//--------------------- .nv.callgraph             --------------------------
	.section	.nv.callgraph,"",@"SHT_CUDA_CALLGRAPH"
	.align	4
	.sectionentsize	8
	.align		4
        /*0000*/ 	.word	0x00000000
	.align		4
        /*0004*/ 	.word	0xffffffff
	.align		4
        /*0008*/ 	.word	0x00000000
	.align		4
        /*000c*/ 	.word	0xfffffffe
	.align		4
        /*0010*/ 	.word	0x00000000
	.align		4
        /*0014*/ 	.word	0xfffffffd
	.align		4
        /*0018*/ 	.word	0x00000000
	.align		4
        /*001c*/ 	.word	0xfffffffc


//--------------------- .text.matmul_kernel       --------------------------
	.section	.text.matmul_kernel,"ax",@progbits
	.align	128
        .global         matmul_kernel
        .type           matmul_kernel,@function
        .size           matmul_kernel,(.L_x_3 - matmul_kernel)
        .other          matmul_kernel,@"STO_CUDA_ENTRY STV_DEFAULT"
matmul_kernel:
.text.matmul_kernel:
[----:B------:R-:W0:Y:S02]  /*0000*/  LDC R1, c[0x0][0x28] ;  /* 0x00000a00ff017b82 */ /* 0x000e240000000800 */
[----:B0-----:R-:W-:-:S06]  /*0010*/  VIADD R1, R1, 0xffff5bd0 ;  /* 0xffff5bd001017836 */ /* 0x001fcc0000000000 */
[----:B------:R-:W0:Y:S01]  /*0020*/  LDC.64 R2, c[0x0][0x228] ;  /* 0x00008a00ff027b82 */ /* 0x000e220000000a00 */
[----:B------:R-:W1:Y:S01]  /*0030*/  S2R R7, SR_CTAID.X ;  /* 0x0000000000077919 */ /* 0x000e620000002500 */
[----:B------:R-:W-:Y:S01]  /*0040*/  UMOV UR4, 0x400 ;  /* 0x0000040000047882 */ /* 0x000fe20000000000 */
[----:B------:R-:W-:Y:S01]  /*0050*/  ULDC.64 UR46, c[0x0][0x208] ;  /* 0x00008200002e7ab9 */ /* 0x000fe20000000a00 */
[----:B------:R-:W-:Y:S04]  /*0060*/  STL [R1+0x1160], RZ ;  /* 0x001160ff01007387 */ /* 0x000fe80000100800 */
[----:B------:R-:W2:Y:S01]  /*0070*/  S2UR UR5, SR_CgaCtaId ;  /* 0x00000000000579c3 */ /* 0x000ea20000008800 */
[----:B------:R-:W-:Y:S04]  /*0080*/  STL [R1+0x1164], RZ ;  /* 0x001164ff01007387 */ /* 0x000fe80000100800 */
[----:B------:R-:W-:Y:S04]  /*0090*/  STL [R1+0x1168], RZ ;  /* 0x001168ff01007387 */ /* 0x000fe80000100800 */
[----:B------:R-:W-:Y:S04]  /*00a0*/  STL [R1+0x116c], RZ ;  /* 0x00116cff01007387 */ /* 0x000fe80000100800 */
[----:B------:R-:W-:Y:S01]  /*00b0*/  STL [R1+0x1170], RZ ;  /* 0x001170ff01007387 */ /* 0x000fe20000100800 */
[----:B0-----:R-:W-:-:S03]  /*00c0*/  VIADD R0, R3, 0x1ff ;  /* 0x000001ff03007836 */ /* 0x001fc60000000000 */
[----:B------:R-:W-:Y:S04]  /*00d0*/  STL [R1+0x1174], RZ ;  /* 0x001174ff01007387 */ /* 0x000fe80000100800 */
[----:B------:R-:W-:Y:S01]  /*00e0*/  STL [R1+0x1178], RZ ;  /* 0x001178ff01007387 */ /* 0x000fe20000100800 */
[----:B------:R-:W-:Y:S01]  /*00f0*/  SHF.R.S32.HI R5, RZ, 0x1f, R0 ;  /* 0x0000001fff057819 */ /* 0x000fe20000011400 */
[----:B--2---:R-:W-:Y:S02]  /*0100*/  ULEA UR4, UR5, UR4, 0x18 ;  /* 0x0000000405047291 */ /* 0x004fe4000f8ec03f */
[----:B------:R-:W-:Y:S01]  /*0110*/  STL [R1+0x117c], RZ ;  /* 0x00117cff01007387 */ /* 0x000fe20000100800 */
[----:B------:R-:W-:Y:S02]  /*0120*/  LEA.HI R5, R5, R0, RZ, 0x9 ;  /* 0x0000000005057211 */ /* 0x000fe400078f48ff */
[----:B-1----:R-:W-:Y:S01]  /*0130*/  IABS R10, R7 ;  /* 0x00000007000a7213 */ /* 0x002fe20000000000 */
[----:B------:R-:W-:Y:S01]  /*0140*/  STL [R1+0x1180], RZ ;  /* 0x001180ff01007387 */ /* 0x000fe20000100800 */
[----:B------:R-:W-:-:S03]  /*0150*/  SHF.R.S32.HI R5, RZ, 0x9, R5 ;  /* 0x00000009ff057819 */ /* 0x000fc60000011405 */
[----:B------:R-:W-:Y:S02]  /*0160*/  STL [R1+0x1184], RZ ;  /* 0x001184ff01007387 */ /* 0x000fe40000100800 */
[----:B------:R-:W-:Y:S02]  /*0170*/  IMAD.SHL.U32 R6, R5, 0x8, RZ ;  /* 0x0000000805067824 */ /* 0x000fe400078e00ff */
[----:B------:R-:W-:Y:S03]  /*0180*/  STL [R1+0x1188], RZ ;  /* 0x001188ff01007387 */ /* 0x000fe60000100800 */
[-C--:B------:R-:W-:Y:S01]  /*0190*/  IABS R9, R6.reuse ;  /* 0x0000000600097213 */ /* 0x080fe20000000000 */
[----:B------:R-:W-:Y:S01]  /*01a0*/  STL [R1+0x118c], RZ ;  /* 0x00118cff01007387 */ /* 0x000fe20000100800 */
[----:B------:R-:W-:Y:S02]  /*01b0*/  IABS R12, R6 ;  /* 0x00000006000c7213 */ /* 0x000fe40000000000 */
[----:B------:R-:W0:Y:S01]  /*01c0*/  I2F.RP R0, R9 ;  /* 0x0000000900007306 */ /* 0x000e220000209400 */
[----:B------:R-:W-:Y:S04]  /*01d0*/  STL [R1+0x1190], RZ ;  /* 0x001190ff01007387 */ /* 0x000fe80000100800 */
[----:B------:R-:W-:Y:S04]  /*01e0*/  STL [R1+0x1194], RZ ;  /* 0x001194ff01007387 */ /* 0x000fe80000100800 */
[----:B------:R-:W-:Y:S04]  /*01f0*/  STL [R1+0x1198], RZ ;  /* 0x001198ff01007387 */ /* 0x000fe80000100800 */
[----:B------:R-:W-:Y:S01]  /*0200*/  STL [R1+0x119c], RZ ;  /* 0x00119cff01007387 */ /* 0x000fe20000100800 */
[----:B0-----:R-:W0:Y:S03]  /*0210*/  MUFU.RCP R0, R0 ;  /* 0x0000000000007308 */ /* 0x001e260000001000 */
[----:B------:R-:W-:Y:S04]  /*0220*/  STL [R1+0x11a0], RZ ;  /* 0x0011a0ff01007387 */ /* 0x000fe80000100800 */
[----:B------:R-:W-:Y:S04]  /*0230*/  STL [R1+0x11a4], RZ ;  /* 0x0011a4ff01007387 */ /* 0x000fe80000100800 */
[----:B------:R-:W-:Y:S04]  /*0240*/  STL [R1+0x11a8], RZ ;  /* 0x0011a8ff01007387 */ /* 0x000fe80000100800 */
[----:B------:R-:W-:Y:S01]  /*0250*/  STL [R1+0x11ac], RZ ;  /* 0x0011acff01007387 */ /* 0x000fe20000100800 */
[----:B0-----:R-:W-:-:S03]  /*0260*/  VIADD R4, R0, 0xffffffe ;  /* 0x0ffffffe00047836 */ /* 0x001fc60000000000 */
[----:B------:R-:W-:Y:S01]  /*0270*/  STL [R1+0x11b0], RZ ;  /* 0x0011b0ff01007387 */ /* 0x000fe20000100800 */
[----:B------:R-:W-:Y:S01]  /*0280*/  IMAD.MOV R0, RZ, RZ, -R12 ;  /* 0x000000ffff007224 */ /* 0x000fe200078e0a0c */
[----:B------:R0:W1:Y:S02]  /*0290*/  F2I.FTZ.U32.TRUNC.NTZ R5, R4 ;  /* 0x0000000400057305 */ /* 0x000064000021f000 */
[----:B------:R-:W-:Y:S04]  /*02a0*/  STL [R1+0x11b4], RZ ;  /* 0x0011b4ff01007387 */ /* 0x000fe80000100800 */
[----:B------:R-:W-:Y:S04]  /*02b0*/  STL [R1+0x11b8], RZ ;  /* 0x0011b8ff01007387 */ /* 0x000fe80000100800 */
[----:B------:R-:W-:Y:S01]  /*02c0*/  STL [R1+0x11bc], RZ ;  /* 0x0011bcff01007387 */ /* 0x000fe20000100800 */
[----:B0-----:R-:W-:-:S03]  /*02d0*/  IMAD.MOV.U32 R4, RZ, RZ, RZ ;  /* 0x000000ffff047224 */ /* 0x001fc600078e00ff */
[----:B------:R-:W-:Y:S01]  /*02e0*/  STL [R1+0x11c0], RZ ;  /* 0x0011c0ff01007387 */ /* 0x000fe20000100800 */
[----:B-1----:R-:W-:-:S03]  /*02f0*/  IMAD.MOV R8, RZ, RZ, -R5 ;  /* 0x000000ffff087224 */ /* 0x002fc600078e0a05 */
[----:B------:R-:W-:Y:S01]  /*0300*/  STL [R1+0x11c4], RZ ;  /* 0x0011c4ff01007387 */ /* 0x000fe20000100800 */
[----:B------:R-:W-:-:S03]  /*0310*/  IMAD R11, R8, R9, RZ ;  /* 0x00000009080b7224 */ /* 0x000fc600078e02ff */
[----:B------:R-:W-:Y:S01]  /*0320*/  STL [R1+0x11c8], RZ ;  /* 0x0011c8ff01007387 */ /* 0x000fe20000100800 */
[----:B------:R-:W-:Y:S02]  /*0330*/  IMAD.MOV.U32 R8, RZ, RZ, R10 ;  /* 0x000000ffff087224 */ /* 0x000fe400078e000a */
[----:B------:R-:W-:Y:S01]  /*0340*/  IMAD.HI.U32 R5, R5, R11, R4 ;  /* 0x0000000b05057227 */ /* 0x000fe200078e0004 */
[----:B------:R-:W-:Y:S04]  /*0350*/  STL [R1+0x11cc], RZ ;  /* 0x0011ccff01007387 */ /* 0x000fe80000100800 */
[----:B------:R-:W-:Y:S01]  /*0360*/  STL [R1+0x11d0], RZ ;  /* 0x0011d0ff01007387 */ /* 0x000fe20000100800 */
[----:B------:R-:W-:-:S03]  /*0370*/  IMAD.HI.U32 R5, R5, R8, RZ ;  /* 0x0000000805057227 */ /* 0x000fc600078e00ff */
[----:B------:R-:W-:Y:S01]  /*0380*/  STL [R1+0x11d4], RZ ;  /* 0x0011d4ff01007387 */ /* 0x000fe20000100800 */
[----:B------:R-:W-:-:S03]  /*0390*/  IMAD R0, R5, R0, R8 ;  /* 0x0000000005007224 */ /* 0x000fc600078e0208 */
[----:B------:R-:W-:Y:S02]  /*03a0*/  STL [R1+0x11d8], RZ ;  /* 0x0011d8ff01007387 */ /* 0x000fe40000100800 */
[----:B------:R-:W-:Y:S02]  /*03b0*/  ISETP.GT.U32.AND P1, PT, R9, R0, PT ;  /* 0x000000000900720c */ /* 0x000fe40003f24070 */
[----:B------:R-:W-:Y:S04]  /*03c0*/  STL [R1+0x11dc], RZ ;  /* 0x0011dcff01007387 */ /* 0x000fe80000100800 */
[----:B------:R-:W-:Y:S04]  /*03d0*/  STL [R1+0x11e0], RZ ;  /* 0x0011e0ff01007387 */ /* 0x000fe80000100800 */
[----:B------:R-:W-:Y:S03]  /*03e0*/  STL [R1+0x11e4], RZ ;  /* 0x0011e4ff01007387 */ /* 0x000fe60000100800 */
[----:B------:R-:W-:Y:S01]  /*03f0*/  @!P1 IMAD.IADD R0, R0, 0x1, -R9 ;  /* 0x0000000100009824 */ /* 0x000fe200078e0a09 */
[----:B------:R-:W-:Y:S01]  /*0400*/  STL [R1+0x11e8], RZ ;  /* 0x0011e8ff01007387 */ /* 0x000fe20000100800 */
[----:B------:R-:W-:Y:S01]  /*0410*/  @!P1 VIADD R5, R5, 0x1 ;  /* 0x0000000105059836 */ /* 0x000fe20000000000 */
[----:B------:R-:W-:-:S02]  /*0420*/  ISETP.NE.AND P1, PT, R6, RZ, PT ;  /* 0x000000ff0600720c */ /* 0x000fc40003f25270 */
[----:B------:R-:W-:Y:S01]  /*0430*/  STL [R1+0x11ec], RZ ;  /* 0x0011ecff01007387 */ /* 0x000fe20000100800 */
[----:B------:R-:W-:Y:S02]  /*0440*/  ISETP.GE.U32.AND P0, PT, R0, R9, PT ;  /* 0x000000090000720c */ /* 0x000fe40003f06070 */
[----:B------:R-:W-:Y:S01]  /*0450*/  LOP3.LUT R0, R7, R6, RZ, 0x3c, !PT ;  /* 0x0000000607007212 */ /* 0x000fe200078e3cff */
[----:B------:R-:W-:Y:S03]  /*0460*/  STL [R1+0x11f0], RZ ;  /* 0x0011f0ff01007387 */ /* 0x000fe60000100800 */
[----:B------:R-:W-:Y:S01]  /*0470*/  ISETP.GE.AND P2, PT, R0, RZ, PT ;  /* 0x000000ff0000720c */ /* 0x000fe20003f46270 */
[----:B------:R-:W-:Y:S01]  /*0480*/  STL [R1+0x11f4], RZ ;  /* 0x0011f4ff01007387 */ /* 0x000fe20000100800 */
[----:B------:R-:W-:-:S03]  /*0490*/  VIADD R0, R2, 0x3f ;  /* 0x0000003f02007836 */ /* 0x000fc60000000000 */
[----:B------:R-:W-:Y:S02]  /*04a0*/  STL [R1+0x11f8], RZ ;  /* 0x0011f8ff01007387 */ /* 0x000fe40000100800 */
[----:B------:R-:W-:Y:S02]  /*04b0*/  @P0 VIADD R5, R5, 0x1 ;  /* 0x0000000105050836 */ /* 0x000fe40000000000 */
[----:B------:R-:W-:Y:S02]  /*04c0*/  STL [R1+0x11fc], RZ ;  /* 0x0011fcff01007387 */ /* 0x000fe40000100800 */
[----:B------:R-:W-:Y:S01]  /*04d0*/  IMAD.MOV.U32 R4, RZ, RZ, R5 ;  /* 0x000000ffff047224 */ /* 0x000fe200078e0005 */
[----:B------:R-:W-:Y:S01]  /*04e0*/  SHF.R.S32.HI R5, RZ, 0x1f, R0 ;  /* 0x0000001fff057819 */ /* 0x000fe20000011400 */
[----:B------:R-:W-:Y:S02]  /*04f0*/  STL [R1+0x1200], RZ ;  /* 0x001200ff01007387 */ /* 0x000fe40000100800 */
[----:B------:R-:W-:Y:S01]  /*0500*/  @!P2 IMAD.MOV R4, RZ, RZ, -R4 ;  /* 0x000000ffff04a224 */ /* 0x000fe200078e0a04 */
[----:B------:R-:W-:Y:S01]  /*0510*/  @!P1 LOP3.LUT R4, RZ, R6, RZ, 0x33, !PT ;  /* 0x00000006ff049212 */ /* 0x000fe200078e33ff */
[----:B------:R-:W-:Y:S01]  /*0520*/  STL [R1+0x1204], RZ ;  /* 0x001204ff01007387 */ /* 0x000fe20000100800 */
[----:B------:R-:W-:-:S03]  /*0530*/  LEA.HI R5, R5, R0, RZ, 0x6 ;  /* 0x0000000005057211 */ /* 0x000fc600078f30ff */
[----:B------:R-:W-:Y:S01]  /*0540*/  STL [R1+0x1208], RZ ;  /* 0x001208ff01007387 */ /* 0x000fe20000100800 */
[----:B------:R-:W-:Y:S02]  /*0550*/  IMAD.SHL.U32 R8, R4, 0x8, RZ ;  /* 0x0000000804087824 */ /* 0x000fe400078e00ff */
[----:B------:R-:W-:Y:S01]  /*0560*/  IMAD.MOV R4, RZ, RZ, -R4 ;  /* 0x000000ffff047224 */ /* 0x000fe200078e0a04 */
[----:B------:R-:W-:Y:S02]  /*0570*/  STL [R1+0x120c], RZ ;  /* 0x00120cff01007387 */ /* 0x000fe40000100800 */
[----:B------:R-:W-:Y:S01]  /*0580*/  LEA.HI.SX32 R5, R5, -R8, 0x1a ;  /* 0x8000000805057211 */ /* 0x000fe200078fd2ff */
[----:B------:R-:W-:Y:S01]  /*0590*/  IMAD R6, R6, R4, R7 ;  /* 0x0000000406067224 */ /* 0x000fe200078e0207 */
[----:B------:R-:W-:Y:S02]  /*05a0*/  STL [R1+0x1210], RZ ;  /* 0x001210ff01007387 */ /* 0x000fe40000100800 */
[----:B------:R-:W-:-:S02]  /*05b0*/  VIMNMX R13, R5, 0x8, PT ;  /* 0x00000008050d7848 */ /* 0x000fc40003fe0100 */
[----:B------:R-:W-:Y:S01]  /*05c0*/  STL [R1+0x1214], RZ ;  /* 0x001214ff01007387 */ /* 0x000fe20000100800 */
[----:B------:R-:W-:Y:S02]  /*05d0*/  IABS R11, R6 ;  /* 0x00000006000b7213 */ /* 0x000fe40000000000 */
[----:B------:R-:W-:Y:S01]  /*05e0*/  IABS R9, R13 ;  /* 0x0000000d00097213 */ /* 0x000fe20000000000 */
[----:B------:R-:W-:Y:S03]  /*05f0*/  STL [R1+0x1218], RZ ;  /* 0x001218ff01007387 */ /* 0x000fe60000100800 */
        /* <DEDUP_REMOVED lines=11> */
[----:B------:R-:W-:Y:S04]  /*06b0*/  STL [R1+0x123c], RZ ;  /* 0x00123cff01007387 */ /* 0x000fe80000100800 */
[----:B------:R-:W-:Y:S01]  /*06c0*/  STL [R1+0x1240], RZ ;  /* 0x001240ff01007387 */ /* 0x000fe20000100800 */
[----:B------:R-:W0:Y:S03]  /*06d0*/  F2I.FTZ.U32.TRUNC.NTZ R5, R5 ;  /* 0x0000000500057305 */ /* 0x000e26000021f000 */
[----:B------:R-:W-:Y:S04]  /*06e0*/  STL [R1+0x1244], RZ ;  /* 0x001244ff01007387 */ /* 0x000fe80000100800 */
[----:B------:R-:W-:Y:S04]  /*06f0*/  STL [R1+0x1248], RZ ;  /* 0x001248ff01007387 */ /* 0x000fe80000100800 */
[----:B------:R-:W-:Y:S04]  /*0700*/  STL [R1+0x124c], RZ ;  /* 0x00124cff01007387 */ /* 0x000fe80000100800 */
[----:B------:R-:W-:Y:S01]  /*0710*/  STL [R1+0x1250], RZ ;  /* 0x001250ff01007387 */ /* 0x000fe20000100800 */
[----:B0-----:R-:W-:-:S03]  /*0720*/  IMAD.MOV R10, RZ, RZ, -R5 ;  /* 0x000000ffff0a7224 */ /* 0x001fc600078e0a05 */
[----:B------:R-:W-:Y:S01]  /*0730*/  STL [R1+0x1254], RZ ;  /* 0x001254ff01007387 */ /* 0x000fe20000100800 */
[----:B------:R-:W-:Y:S01]  /*0740*/  IMAD.MOV.U32 R4, RZ, RZ, R10 ;  /* 0x000000ffff047224 */ /* 0x000fe200078e000a */
[----:B------:R-:W-:Y:S02]  /*0750*/  IABS R10, R13 ;  /* 0x0000000d000a7213 */ /* 0x000fe40000000000 */
[----:B------:R-:W-:Y:S01]  /*0760*/  STL [R1+0x1258], RZ ;  /* 0x001258ff01007387 */ /* 0x000fe20000100800 */
[----:B------:R-:W-:Y:S02]  /*0770*/  IMAD R7, R4, R9, RZ ;  /* 0x0000000904077224 */ /* 0x000fe400078e02ff */
[----:B------:R-:W-:Y:S01]  /*0780*/  IMAD.MOV.U32 R4, RZ, RZ, RZ ;  /* 0x000000ffff047224 */ /* 0x000fe200078e00ff */
[----:B------:R-:W-:Y:S03]  /*0790*/  STL [R1+0x125c], RZ ;  /* 0x00125cff01007387 */ /* 0x000fe60000100800 */
[----:B------:R-:W-:Y:S01]  /*07a0*/  IMAD.HI.U32 R4, R5, R7, R4 ;  /* 0x0000000705047227 */ /* 0x000fe200078e0004 */
[----:B------:R-:W-:Y:S03]  /*07b0*/  STL [R1+0x1260], RZ ;  /* 0x001260ff01007387 */ /* 0x000fe60000100800 */
[----:B------:R-:W-:Y:S01]  /*07c0*/  IMAD.MOV R5, RZ, RZ, -R10 ;  /* 0x000000ffff057224 */ /* 0x000fe200078e0a0a */
[----:B------:R-:W-:Y:S01]  /*07d0*/  STL [R1+0x1264], RZ ;  /* 0x001264ff01007387 */ /* 0x000fe20000100800 */
[----:B------:R-:W-:-:S03]  /*07e0*/  IMAD.HI.U32 R0, R4, R11, RZ ;  /* 0x0000000b04007227 */ /* 0x000fc600078e00ff */
[----:B------:R-:W-:Y:S01]  /*07f0*/  STL [R1+0x1268], RZ ;  /* 0x001268ff01007387 */ /* 0x000fe20000100800 */
[----:B------:R-:W-:Y:S02]  /*0800*/  IMAD R4, R0, R5, R11 ;  /* 0x0000000500047224 */ /* 0x000fe400078e020b */
[----:B------:R-:W0:Y:S01]  /*0810*/  LDC R5, c[0x0][0x230] ;  /* 0x00008c00ff057b82 */ /* 0x000e220000000800 */
        /* <DEDUP_REMOVED lines=11> */
[-C--:B------:R-:W-:Y:S01]  /*08d0*/  LOP3.LUT R4, R6, R13.reuse, RZ, 0x3c, !PT ;  /* 0x0000000d06047212 */ /* 0x080fe200078e3cff */
[----:B------:R-:W-:Y:S01]  /*08e0*/  STL [R1+0x1284], RZ ;  /* 0x001284ff01007387 */ /* 0x000fe20000100800 */
[----:B0-----:R-:W-:Y:S02]  /*08f0*/  VIADD R5, R5, 0x7f ;  /* 0x0000007f05057836 */ /* 0x001fe40000000000 */
[----:B------:R-:W-:Y:S01]  /*0900*/  ISETP.GE.AND P2, PT, R4, RZ, PT ;  /* 0x000000ff0400720c */ /* 0x000fe20003f46270 */
[----:B------:R-:W-:Y:S04]  /*0910*/  STL [R1+0x1288], RZ ;  /* 0x001288ff01007387 */ /* 0x000fe80000100800 */
[----:B------:R-:W-:Y:S02]  /*0920*/  STL [R1+0x128c], RZ ;  /* 0x00128cff01007387 */ /* 0x000fe40000100800 */
[----:B------:R-:W-:Y:S01]  /*0930*/  @P0 VIADD R0, R0, 0x1 ;  /* 0x0000000100000836 */ /* 0x000fe20000000000 */
[----:B------:R-:W-:Y:S01]  /*0940*/  ISETP.GE.AND P0, PT, R5, 0x80, PT ;  /* 0x000000800500780c */ /* 0x000fe20003f06270 */
[----:B------:R-:W-:Y:S04]  /*0950*/  STL [R1+0x1290], RZ ;  /* 0x001290ff01007387 */ /* 0x000fe80000100800 */
[----:B------:R-:W-:Y:S01]  /*0960*/  STL [R1+0x1294], RZ ;  /* 0x001294ff01007387 */ /* 0x000fe20000100800 */
[----:B------:R-:W-:Y:S01]  /*0970*/  @!P2 IMAD.MOV R0, RZ, RZ, -R0 ;  /* 0x000000ffff00a224 */ /* 0x000fe200078e0a00 */
[----:B------:R-:W-:-:S02]  /*0980*/  @!P1 LOP3.LUT R0, RZ, R13, RZ, 0x33, !PT ;  /* 0x0000000dff009212 */ /* 0x000fc400078e33ff */
[----:B------:R-:W-:Y:S03]  /*0990*/  STL [R1+0x1298], RZ ;  /* 0x001298ff01007387 */ /* 0x000fe60000100800 */
[----:B------:R-:W-:Y:S01]  /*09a0*/  IMAD.MOV R4, RZ, RZ, -R0 ;  /* 0x000000ffff047224 */ /* 0x000fe200078e0a00 */
[----:B------:R-:W-:Y:S01]  /*09b0*/  STL [R1+0x129c], RZ ;  /* 0x00129cff01007387 */ /* 0x000fe20000100800 */
[----:B------:R-:W-:Y:S02]  /*09c0*/  IMAD.SHL.U32 R7, R0, 0x200, RZ ;  /* 0x0000020000077824 */ /* 0x000fe400078e00ff */
[----:B------:R-:W-:Y:S01]  /*09d0*/  IMAD R4, R13, R4, R6 ;  /* 0x000000040d047224 */ /* 0x000fe200078e0206 */
[----:B------:R-:W-:Y:S01]  /*09e0*/  STL [R1+0x12a0], RZ ;  /* 0x0012a0ff01007387 */ /* 0x000fe20000100800 */
[C---:B------:R-:W-:Y:S02]  /*09f0*/  VIADD R0, R7.reuse, 0x1 ;  /* 0x0000000107007836 */ /* 0x040fe40000000000 */
[----:B------:R-:W-:Y:S01]  /*0a00*/  IMAD.IADD R4, R8, 0x1, R4 ;  /* 0x0000000108047824 */ /* 0x000fe200078e0204 */
[----:B------:R-:W-:Y:S01]  /*0a10*/  STL [R1+0x12a4], RZ ;  /* 0x0012a4ff01007387 */ /* 0x000fe20000100800 */
[----:B------:R-:W-:-:S02]  /*0a20*/  VIADD R8, R7, 0x2 ;  /* 0x0000000207087836 */ /* 0x000fc40000000000 */
[C---:B------:R-:W-:Y:S01]  /*0a30*/  VIADD R5, R7.reuse, 0x3 ;  /* 0x0000000307057836 */ /* 0x040fe20000000000 */
[----:B------:R-:W-:Y:S01]  /*0a40*/  STL [R1+0x12a8], RZ ;  /* 0x0012a8ff01007387 */ /* 0x000fe20000100800 */
[C---:B------:R-:W-:Y:S02]  /*0a50*/  VIADD R9, R7.reuse, 0x189 ;  /* 0x0000018907097836 */ /* 0x040fe40000000000 */
[C---:B------:R-:W-:Y:S01]  /*0a60*/  VIADD R31, R7.reuse, 0x18e ;  /* 0x0000018e071f7836 */ /* 0x040fe20000000000 */
[----:B------:R-:W-:Y:S01]  /*0a70*/  STL [R1+0x12ac], RZ ;  /* 0x0012acff01007387 */ /* 0x000fe20000100800 */
[C---:B------:R-:W-:Y:S02]  /*0a80*/  VIADD R56, R7.reuse, 0x18f ;  /* 0x0000018f07387836 */ /* 0x040fe40000000000 */
[C---:B------:R-:W-:Y:S01]  /*0a90*/  VIADD R57, R7.reuse, 0x194 ;  /* 0x0000019407397836 */ /* 0x040fe20000000000 */
[----:B------:R-:W-:Y:S01]  /*0aa0*/  STL [R1+0x12b0], RZ ;  /* 0x0012b0ff01007387 */ /* 0x000fe20000100800 */
[----:B------:R-:W-:-:S03]  /*0ab0*/  VIADD R55, R7, 0x199 ;  /* 0x0000019907377836 */ /* 0x000fc60000000000 */
[----:B------:R-:W-:Y:S04]  /*0ac0*/  STL [R1+0x12b4], RZ ;  /* 0x0012b4ff01007387 */ /* 0x000fe80000100800 */
        /* <DEDUP_REMOVED lines=938> */
[----:B------:R-:W-:Y:S04]  /*4570*/  STL [R1+0x14c], R7 ;  /* 0x00014c0701007387 */ /* 0x000fe80000100800 */
[----:B------:R0:W-:Y:S04]  /*4580*/  STL [R1+0x1ae4], R0 ;  /* 0x001ae40001007387 */ /* 0x0001e80000100800 */
[----:B------:R1:W-:Y:S04]  /*4590*/  STL [R1+0x1ae0], R8 ;  /* 0x001ae00801007387 */ /* 0x0003e80000100800 */
[----:B------:R2:W-:Y:S01]  /*45a0*/  STL [R1+0x1adc], R5 ;  /* 0x001adc0501007387 */ /* 0x0005e20000100800 */
[C---:B0-----:R-:W-:Y:S01]  /*45b0*/  VIADD R0, R7.reuse, 0x4 ;  /* 0x0000000407007836 */ /* 0x041fe20000000000 */
[----:B------:R-:W0:Y:S01]  /*45c0*/  S2R R14, SR_TID.X ;  /* 0x00000000000e7919 */ /* 0x000e220000002100 */
[----:B-1----:R-:W-:-:S03]  /*45d0*/  VIADD R8, R7, 0x5 ;  /* 0x0000000507087836 */ /* 0x002fc60000000000 */
[----:B------:R1:W-:Y:S01]  /*45e0*/  STL [R1+0x1ad8], R0 ;  /* 0x001ad80001007387 */ /* 0x0003e20000100800 */
[----:B--2---:R-:W-:-:S03]  /*45f0*/  VIADD R5, R7, 0x6 ;  /* 0x0000000607057836 */ /* 0x004fc60000000000 */
[----:B------:R2:W-:Y:S04]  /*4600*/  STL [R1+0x1ad4], R8 ;  /* 0x001ad40801007387 */ /* 0x0005e80000100800 */
[----:B------:R3:W-:Y:S01]  /*4610*/  STL [R1+0x1ad0], R5 ;  /* 0x001ad00501007387 */ /* 0x0007e20000100800 */
[C---:B-1----:R-:W-:Y:S02]  /*4620*/  VIADD R0, R7.reuse, 0x7 ;  /* 0x0000000707007836 */ /* 0x042fe40000000000 */
[----:B--2---:R-:W-:-:S03]  /*4630*/  VIADD R8, R7, 0x8 ;  /* 0x0000000807087836 */ /* 0x004fc60000000000 */
[----:B------:R1:W-:Y:S01]  /*4640*/  STL [R1+0x1acc], R0 ;  /* 0x001acc0001007387 */ /* 0x0003e20000100800 */
[----:B---3--:R-:W-:-:S03]  /*4650*/  VIADD R5, R7, 0x9 ;  /* 0x0000000907057836 */ /* 0x008fc60000000000 */
[----:B------:R2:W-:Y:S04]  /*4660*/  STL [R1+0x1ac8], R8 ;  /* 0x001ac80801007387 */ /* 0x0005e80000100800 */
[----:B------:R3:W-:Y:S01]  /*4670*/  STL [R1+0x1ac4], R5 ;  /* 0x001ac40501007387 */ /* 0x0007e20000100800 */
[C---:B-1----:R-:W-:Y:S01]  /*4680*/  VIADD R0, R7.reuse, 0xa ;  /* 0x0000000a07007836 */ /* 0x042fe20000000000 */
[----:B0-----:R-:W-:Y:S01]  /*4690*/  LOP3.LUT R6, R14, 0x1f, RZ, 0xc0, !PT ;  /* 0x0000001f0e067812 */ /* 0x001fe200078ec0ff */
[----:B--2---:R-:W-:-:S03]  /*46a0*/  VIADD R8, R7, 0xb ;  /* 0x0000000b07087836 */ /* 0x004fc60000000000 */
[----:B------:R0:W-:Y:S01]  /*46b0*/  STL [R1+0x1ac0], R0 ;  /* 0x001ac00001007387 */ /* 0x0001e20000100800 */
[----:B---3--:R-:W-:-:S03]  /*46c0*/  VIADD R5, R7, 0xc ;  /* 0x0000000c07057836 */ /* 0x008fc60000000000 */
[----:B------:R1:W-:Y:S04]  /*46d0*/  STL [R1+0x1abc], R8 ;  /* 0x001abc0801007387 */ /* 0x0003e80000100800 */
[----:B------:R2:W-:Y:S01]  /*46e0*/  STL [R1+0x1ab8], R5 ;  /* 0x001ab80501007387 */ /* 0x0005e20000100800 */
[C---:B0-----:R-:W-:Y:S02]  /*46f0*/  VIADD R0, R7.reuse, 0xd ;  /* 0x0000000d07007836 */ /* 0x041fe40000000000 */
[----:B-1----:R-:W-:-:S03]  /*4700*/  VIADD R8, R7, 0xe ;  /* 0x0000000e07087836 */ /* 0x002fc60000000000 */
[----:B------:R0:W-:Y:S01]  /*4710*/  STL [R1+0x1ab4], R0 ;  /* 0x001ab40001007387 */ /* 0x0001e20000100800 */
[----:B--2---:R-:W-:-:S03]  /*4720*/  VIADD R5, R7, 0xf ;  /* 0x0000000f07057836 */ /* 0x004fc60000000000 */
        /* <DEDUP_REMOVED lines=761> */
[----:B--2---:R-:W-:-:S05]  /*76c0*/  VIADD R5, R7, 0x18c ;  /* 0x0000018c07057836 */ /* 0x004fca0000000000 */
[----:B------:R1:W-:Y:S01]  /*76d0*/  STL [R1+0x104], R5 ;  /* 0x0001040501007387 */ /* 0x0003e20000100800 */
[----:B0-----:R-:W-:-:S05]  /*76e0*/  VIADD R0, R7, 0x18d ;  /* 0x0000018d07007836 */ /* 0x001fca0000000000 */
[----:B------:R0:W-:Y:S01]  /*76f0*/  STL [R1+0x100], R0 ;  /* 0x0001000001007387 */ /* 0x0001e20000100800 */
[----:B-1----:R-:W-:-:S05]  /*7700*/  VIADD R5, R7, 0x190 ;  /* 0x0000019007057836 */ /* 0x002fca0000000000 */
[----:B------:R1:W-:Y:S01]  /*7710*/  STL [R1+0xf4], R5 ;  /* 0x0000f40501007387 */ /* 0x0003e20000100800 */
[----:B0-----:R-:W-:-:S05]  /*7720*/  VIADD R0, R7, 0x191 ;  /* 0x0000019107007836 */ /* 0x001fca0000000000 */
[----:B------:R0:W-:Y:S01]  /*7730*/  STL [R1+0xf0], R0 ;  /* 0x0000f00001007387 */ /* 0x0001e20000100800 */
[----:B-1----:R-:W-:-:S05]  /*7740*/  VIADD R5, R7, 0x192 ;  /* 0x0000019207057836 */ /* 0x002fca0000000000 */
[----:B------:R1:W-:Y:S01]  /*7750*/  STL [R1+0xec], R5 ;  /* 0x0000ec0501007387 */ /* 0x0003e20000100800 */
[----:B0-----:R-:W-:-:S05]  /*7760*/  VIADD R0, R7, 0x193 ;  /* 0x0000019307007836 */ /* 0x001fca0000000000 */
[----:B------:R0:W-:Y:S01]  /*7770*/  STL [R1+0xe8], R0 ;  /* 0x0000e80001007387 */ /* 0x0001e20000100800 */
[----:B-1----:R-:W-:-:S03]  /*7780*/  VIADD R5, R7, 0x197 ;  /* 0x0000019707057836 */ /* 0x002fc60000000000 */
[----:B------:R1:W-:Y:S01]  /*7790*/  STL [R1+0xe0], R9 ;  /* 0x0000e00901007387 */ /* 0x0003e20000100800 */
[C---:B0-----:R-:W-:Y:S02]  /*77a0*/  VIADD R0, R7.reuse, 0x196 ;  /* 0x0000019607007836 */ /* 0x041fe40000000000 */
[----:B-1----:R-:W-:-:S03]  /*77b0*/  VIADD R9, R7, 0x19a ;  /* 0x0000019a07097836 */ /* 0x002fc60000000000 */
[----:B------:R0:W-:Y:S04]  /*77c0*/  STL [R1+0xdc], R0 ;  /* 0x0000dc0001007387 */ /* 0x0001e80000100800 */
[----:B------:R1:W-:Y:S01]  /*77d0*/  STL [R1+0xd8], R5 ;  /* 0x0000d80501007387 */ /* 0x0003e20000100800 */
[C---:B0-----:R-:W-:Y:S02]  /*77e0*/  VIADD R0, R7.reuse, 0x198 ;  /* 0x0000019807007836 */ /* 0x041fe40000000000 */
[----:B-1----:R-:W-:-:S03]  /*77f0*/  VIADD R5, R7, 0x19b ;  /* 0x0000019b07057836 */ /* 0x002fc60000000000 */
[----:B------:R0:W-:Y:S04]  /*7800*/  STL [R1+0xd4], R0 ;  /* 0x0000d40001007387 */ /* 0x0001e80000100800 */
        /* <DEDUP_REMOVED lines=14> */
[----:B0-----:R-:W-:Y:S02]  /*78f0*/  IMAD.SHL.U32 R0, R4, 0x40, RZ ;  /* 0x0000004004007824 */ /* 0x001fe400078e00ff */
[----:B------:R-:W-:-:S04]  /*7900*/  IMAD.MOV.U32 R4, RZ, RZ, R7 ;  /* 0x000000ffff047224 */ /* 0x000fc800078e0007 */
[C---:B-1----:R-:W-:Y:S02]  /*7910*/  VIADD R9, R4.reuse, 0x1a3 ;  /* 0x000001a304097836 */ /* 0x042fe40000000000 */
[C---:B--2---:R-:W-:Y:S02]  /*7920*/  VIADD R5, R4.reuse, 0x1a2 ;  /* 0x000001a204057836 */ /* 0x044fe40000000000 */
[C---:B------:R-:W-:Y:S02]  /*7930*/  VIADD R7, R4.reuse, 0x1a4 ;  /* 0x000001a404077836 */ /* 0x040fe40000000000 */
[C---:B------:R-:W-:Y:S01]  /*7940*/  VIADD R29, R4.reuse, 0x1c0 ;  /* 0x000001c0041d7836 */ /* 0x040fe20000000000 */
[----:B------:R0:W-:Y:S01]  /*7950*/  STL [R1+0xac], R5 ;  /* 0x0000ac0501007387 */ /* 0x0001e20000100800 */
[C---:B------:R-:W-:Y:S02]  /*7960*/  VIADD R30, R4.reuse, 0x1c1 ;  /* 0x000001c1041e7836 */ /* 0x040fe40000000000 */
[C---:B------:R-:W-:Y:S01]  /*7970*/  VIADD R61, R4.reuse, 0x1ce ;  /* 0x000001ce043d7836 */ /* 0x040fe20000000000 */
[----:B------:R-:W-:Y:S01]  /*7980*/  STL [R1+0xa8], R9 ;  /* 0x0000a80901007387 */ /* 0x000fe20000100800 */
[----:B------:R-:W-:-:S02]  /*7990*/  VIADD R60, R4, 0x1cf ;  /* 0x000001cf043c7836 */ /* 0x000fc40000000000 */
[C---:B------:R-:W-:Y:S01]  /*79a0*/  VIADD R59, R4.reuse, 0x1d0 ;  /* 0x000001d0043b7836 */ /* 0x040fe20000000000 */
[----:B------:R1:W-:Y:S01]  /*79b0*/  STL [R1+0xa4], R7 ;  /* 0x0000a40701007387 */ /* 0x0003e20000100800 */
[----:B------:R-:W-:Y:S01]  /*79c0*/  VIADD R58, R4, 0x1d1 ;  /* 0x000001d1043a7836 */ /* 0x000fe20000000000 */
[----:B0-----:R-:W-:Y:S01]  /*79d0*/  LOP3.LUT R5, R0, 0x1f, R14, 0xf8, !PT ;  /* 0x0000001f00057812 */ /* 0x001fe200078ef80e */
[----:B------:R-:W-:Y:S01]  /*79e0*/  VIADD R54, R4, 0x1d2 ;  /* 0x000001d204367836 */ /* 0x000fe20000000000 */
[----:B------:R-:W-:Y:S01]  /*79f0*/  LOP3.LUT R0, R0, 0x20, R6, 0xfe, !PT ;  /* 0x0000002000007812 */ /* 0x000fe200078efe06 */
[C---:B------:R-:W-:Y:S02]  /*7a00*/  VIADD R6, R4.reuse, 0x1a5 ;  /* 0x000001a504067836 */ /* 0x040fe40000000000 */
[----:B------:R0:W-:Y:S01]  /*7a10*/  STL [R1+0x1e34], R5 ;  /* 0x001e340501007387 */ /* 0x0001e20000100800 */
[C---:B------:R-:W-:Y:S02]  /*7a20*/  VIADD R53, R4.reuse, 0x1d3 ;  /* 0x000001d304357836 */ /* 0x040fe40000000000 */
[C---:B-1----:R-:W-:Y:S01]  /*7a30*/  VIADD R7, R4.reuse, 0x1c7 ;  /* 0x000001c704077836 */ /* 0x042fe20000000000 */
[----:B------:R1:W-:Y:S01]  /*7a40*/  STL [R1+0x1e30], R0 ;  /* 0x001e300001007387 */ /* 0x0003e20000100800 */
[----:B------:R-:W-:-:S02]  /*7a50*/  VIADD R52, R4, 0x1d4 ;  /* 0x000001d404347836 */ /* 0x000fc40000000000 */
[C---:B------:R-:W-:Y:S01]  /*7a60*/  VIADD R51, R4.reuse, 0x1d5 ;  /* 0x000001d504337836 */ /* 0x040fe20000000000 */
[----:B------:R2:W-:Y:S01]  /*7a70*/  STL [R1+0xa0], R6 ;  /* 0x0000a00601007387 */ /* 0x0005e20000100800 */
[C---:B------:R-:W-:Y:S02]  /*7a80*/  VIADD R50, R4.reuse, 0x1d6 ;  /* 0x000001d604327836 */ /* 0x040fe40000000000 */
[C---:B0-----:R-:W-:Y:S02]  /*7a90*/  VIADD R5, R4.reuse, 0x1a6 ;  /* 0x000001a604057836 */ /* 0x041fe40000000000 */
[C---:B------:R-:W-:Y:S02]  /*7aa0*/  VIADD R49, R4.reuse, 0x1d7 ;  /* 0x000001d704317836 */ /* 0x040fe40000000000 */
[C---:B-1----:R-:W-:Y:S01]  /*7ab0*/  VIADD R0, R4.reuse, 0x1a7 ;  /* 0x000001a704007836 */ /* 0x042fe20000000000 */
[----:B------:R0:W-:Y:S01]  /*7ac0*/  STL [R1+0x9c], R5 ;  /* 0x00009c0501007387 */ /* 0x0001e20000100800 */
[----:B------:R-:W-:-:S02]  /*7ad0*/  VIADD R48, R4, 0x1d8 ;  /* 0x000001d804307836 */ /* 0x000fc40000000000 */
[C---:B--2---:R-:W-:Y:S01]  /*7ae0*/  VIADD R6, R4.reuse, 0x1a8 ;  /* 0x000001a804067836 */ /* 0x044fe20000000000 */
[----:B------:R1:W-:Y:S01]  /*7af0*/  STL [R1+0x98], R0 ;  /* 0x0000980001007387 */ /* 0x0003e20000100800 */
[C---:B------:R-:W-:Y:S02]  /*7b00*/  VIADD R47, R4.reuse, 0x1d9 ;  /* 0x000001d9042f7836 */ /* 0x040fe40000000000 */
[C---:B------:R-:W-:Y:S01]  /*7b10*/  VIADD R46, R4.reuse, 0x1da ;  /* 0x000001da042e7836 */ /* 0x040fe20000000000 */
[----:B------:R2:W-:Y:S01]  /*7b20*/  STL [R1+0x94], R6 ;  /* 0x0000940601007387 */ /* 0x0005e20000100800 */
[C---:B------:R-:W-:Y:S02]  /*7b30*/  VIADD R45, R4.reuse, 0x1db ;  /* 0x000001db042d7836 */ /* 0x040fe40000000000 */
[C---:B0-----:R-:W-:Y:S02]  /*7b40*/  VIADD R5, R4.reuse, 0x1a9 ;  /* 0x000001a904057836 */ /* 0x041fe40000000000 */
[----:B------:R-:W-:-:S02]  /*7b50*/  VIADD R44, R4, 0x1dc ;  /* 0x000001dc042c7836 */ /* 0x000fc40000000000 */
[C---:B-1----:R-:W-:Y:S01]  /*7b60*/  VIADD R0, R4.reuse, 0x1aa ;  /* 0x000001aa04007836 */ /* 0x042fe20000000000 */
[----:B------:R0:W-:Y:S01]  /*7b70*/  STL [R1+0x90], R5 ;  /* 0x0000900501007387 */ /* 0x0001e20000100800 */
[C---:B------:R-:W-:Y:S02]  /*7b80*/  VIADD R43, R4.reuse, 0x1dd ;  /* 0x000001dd042b7836 */ /* 0x040fe40000000000 */
[C---:B--2---:R-:W-:Y:S01]  /*7b90*/  VIADD R6, R4.reuse, 0x1ab ;  /* 0x000001ab04067836 */ /* 0x044fe20000000000 */
[----:B------:R1:W-:Y:S01]  /*7ba0*/  STL [R1+0x8c], R0 ;  /* 0x00008c0001007387 */ /* 0x0003e20000100800 */
[C---:B------:R-:W-:Y:S02]  /*7bb0*/  VIADD R42, R4.reuse, 0x1de ;  /* 0x000001de042a7836 */ /* 0x040fe40000000000 */
[C---:B------:R-:W-:Y:S01]  /*7bc0*/  VIADD R41, R4.reuse, 0x1df ;  /* 0x000001df04297836 */ /* 0x040fe20000000000 */
[----:B------:R2:W-:Y:S01]  /*7bd0*/  STL [R1+0x88], R6 ;  /* 0x0000880601007387 */ /* 0x0005e20000100800 */
[----:B------:R-:W-:-:S02]  /*7be0*/  VIADD R40, R4, 0x1e0 ;  /* 0x000001e004287836 */ /* 0x000fc40000000000 */
[C---:B0-----:R-:W-:Y:S02]  /*7bf0*/  VIADD R5, R4.reuse, 0x1ac ;  /* 0x000001ac04057836 */ /* 0x041fe40000000000 */
[C---:B------:R-:W-:Y:S02]  /*7c00*/  VIADD R39, R4.reuse, 0x1e1 ;  /* 0x000001e104277836 */ /* 0x040fe40000000000 */
[C---:B-1----:R-:W-:Y:S01]  /*7c10*/  VIADD R0, R4.reuse, 0x1ad ;  /* 0x000001ad04007836 */ /* 0x042fe20000000000 */
[----:B------:R0:W-:Y:S01]  /*7c20*/  STL [R1+0x84], R5 ;  /* 0x0000840501007387 */ /* 0x0001e20000100800 */
[C---:B------:R-:W-:Y:S02]  /*7c30*/  VIADD R38, R4.reuse, 0x1e2 ;  /* 0x000001e204267836 */ /* 0x040fe40000000000 */
[C---:B--2---:R-:W-:Y:S01]  /*7c40*/  VIADD R6, R4.reuse, 0x1ae ;  /* 0x000001ae04067836 */ /* 0x044fe20000000000 */
        /* <DEDUP_REMOVED lines=55> */
[----:B------:R1:W-:Y:S04]  /*7fc0*/  STL [R1+0x44], R0 ;  /* 0x0000440001007387 */ /* 0x0003e80000100800 */
[----:B------:R2:W-:Y:S01]  /*7fd0*/  STL [R1+0x40], R6 ;  /* 0x0000400601007387 */ /* 0x0005e20000100800 */
[----:B0-----:R-:W-:-:S02]  /*7fe0*/  VIADD R5, R4, 0x1be ;  /* 0x000001be04057836 */ /* 0x001fc40000000000 */
[----:B-1----:R-:W-:-:S03]  /*7ff0*/  VIADD R0, R4, 0x1bf ;  /* 0x000001bf04007836 */ /* 0x002fc60000000000 */
[----:B------:R0:W-:Y:S01]  /*8000*/  STL [R1+0x3c], R5 ;  /* 0x00003c0501007387 */ /* 0x0001e20000100800 */
[----:B--2---:R-:W-:-:S03]  /*8010*/  VIADD R6, R4, 0x1c4 ;  /* 0x000001c404067836 */ /* 0x004fc60000000000 */
        /* <DEDUP_REMOVED lines=22> */
[----:B------:R0:W-:Y:S01]  /*8180*/  STL [R1], R5 ;  /* 0x0000000501007387 */ /* 0x0001e20000100800 */
[C---:B--2---:R-:W-:Y:S02]  /*8190*/  VIADD R6, R4.reuse, 0x1fd ;  /* 0x000001fd04067836 */ /* 0x044fe40000000000 */
[C---:B0-----:R-:W-:Y:S02]  /*81a0*/  VIADD R5, R4.reuse, 0x1fe ;  /* 0x000001fe04057836 */ /* 0x041fe40000000000 */
[----:B------:R-:W-:Y:S01]  /*81b0*/  VIADD R4, R4, 0x1ff ;  /* 0x000001ff04047836 */ /* 0x000fe20000000000 */
[----:B------:R-:W-:Y:S06]  /*81c0*/  @!P0 BRA `(.L_x_0) ;  /* 0x0000162800fc8947 */ /* 0x000fec0003800000 */
[----:B------:R0:W-:Y:S01]  /*81d0*/  STL [R1+0x7cf8], R43 ;  /* 0x007cf82b01007387 */ /* 0x0001e20000100800 */
[----:B------:R-:W-:Y:S01]  /*81e0*/  IMAD.MOV.U32 R28, RZ, RZ, RZ ;  /* 0x000000ffff1c7224 */ /* 0x000fe200078e00ff */
[----:B------:R-:W-:Y:S01]  /*81f0*/  ISETP.GE.AND P0, PT, R4, RZ, PT ;  /* 0x000000ff0400720c */ /* 0x000fe20003f06270 */
[----:B------:R-:W-:Y:S01]  /*8200*/  ULDC.64 UR6, c[0x0][0x218] ;  /* 0x0000860000067ab9 */ /* 0x000fe20000000a00 */
[----:B------:R-:W-:Y:S01]  /*8210*/  ISETP.GE.AND P5, PT, R5, RZ, PT ;  /* 0x000000ff0500720c */ /* 0x000fe20003fa6270 */
[----:B------:R-:W-:Y:S01]  /*8220*/  ULDC UR22, c[0x0][0x234] ;  /* 0x00008d0000167ab9 */ /* 0x000fe20000000800 */
[----:B------:R-:W-:Y:S01]  /*8230*/  ULDC.64 UR32, c[0x0][0x210] ;  /* 0x0000840000207ab9 */ /* 0x000fe20000000a00 */
[----:B------:R-:W-:Y:S01]  /*8240*/  ULDC UR60, c[0x0][0x240] ;  /* 0x00009000003c7ab9 */ /* 0x000fe20000000800 */
[----:B------:R-:W-:Y:S01]  /*8250*/  ULDC UR25, c[0x0][0x238] ;  /* 0x00008e0000197ab9 */ /* 0x000fe20000000800 */
[----:B------:R-:W-:Y:S01]  /*8260*/  ULDC UR24, c[0x0][0x238] ;  /* 0x00008e0000187ab9 */ /* 0x000fe20000000800 */
[----:B0-----:R-:W2:Y:S01]  /*8270*/  LDL R43, [R1+0x1e34] ;  /* 0x001e3400012b7983 */ /* 0x001ea20000100800 */
[----:B------:R-:W-:Y:S01]  /*8280*/  ULDC UR28, c[0x0][0x238] ;  /* 0x00008e00001c7ab9 */ /* 0x000fe20000000800 */
[----:B------:R-:W-:Y:S01]  /*8290*/  ULDC UR27, c[0x0][0x238] ;  /* 0x00008e00001b7ab9 */ /* 0x000fe20000000800 */
[----:B------:R-:W-:Y:S01]  /*82a0*/  ULDC UR30, c[0x0][0x238] ;  /* 0x00008e00001e7ab9 */ /* 0x000fe20000000800 */
[----:B------:R0:W-:Y:S01]  /*82b0*/  STL [R1+0x7cf4], R44 ;  /* 0x007cf42c01007387 */ /* 0x0001e20000100800 */
[----:B------:R-:W-:Y:S01]  /*82c0*/  ULDC UR34, c[0x0][0x238] ;  /* 0x00008e0000227ab9 */ /* 0x000fe20000000800 */
        /* <DEDUP_REMOVED lines=8> */
[----:B0-----:R-:W3:Y:S01]  /*8350*/  LDL R44, [R1+0x1e30] ;  /* 0x001e3000012c7983 */ /* 0x001ee20000100800 */
[----:B------:R-:W-:Y:S01]  /*8360*/  ULDC UR51, c[0x0][0x238] ;  /* 0x00008e0000337ab9 */ /* 0x000fe20000000800 */
[----:B------:R-:W-:Y:S01]  /*8370*/  ULDC UR59, c[0x0][0x238] ;  /* 0x00008e00003b7ab9 */ /* 0x000fe20000000800 */
[----:B------:R-:W-:Y:S01]  /*8380*/  ULDC UR39, c[0x0][0x238] ;  /* 0x00008e0000277ab9 */ /* 0x000fe20000000800 */
[----:B------:R-:W-:Y:S01]  /*8390*/  STL [R1+0x7cf0], R45 ;  /* 0x007cf02d01007387 */ /* 0x000fe20000100800 */
        /* <DEDUP_REMOVED lines=23> */
[----:B------:R0:W-:Y:S01]  /*8510*/  STL [R1+0x7cd8], R51 ;  /* 0x007cd83301007387 */ /* 0x0001e20000100800 */
        /* <DEDUP_REMOVED lines=9> */
[----:B0-----:R-:W-:Y:S01]  /*85b0*/  IMAD.MOV.U32 R51, RZ, RZ, R55 ;  /* 0x000000ffff337224 */ /* 0x001fe200078e0037 */
[----:B------:R-:W-:Y:S01]  /*85c0*/  IABS R55, R2 ;  /* 0x0000000200377213 */ /* 0x000fe20000000000 */
        /* <DEDUP_REMOVED lines=8> */
[----:B------:R1:W-:Y:S01]  /*8650*/  STL [R1+0x7cc4], R59 ;  /* 0x007cc43b01007387 */ /* 0x0003e20000100800 */
[----:B------:R-:W-:-:S02]  /*8660*/  IMAD.MOV.U32 R46, RZ, RZ, R31 ;  /* 0x000000ffff2e7224 */ /* 0x000fc400078e001f */
[----:B------:R-:W-:Y:S01]  /*8670*/  IMAD.MOV.U32 R48, RZ, RZ, R29 ;  /* 0x000000ffff307224 */ /* 0x000fe200078e001d */
[----:B------:R-:W-:Y:S01]  /*8680*/  STL [R1+0x7cc0], R60 ;  /* 0x007cc03c01007387 */ /* 0x000fe20000100800 */
[----:B0-----:R-:W-:Y:S02]  /*8690*/  IMAD.MOV.U32 R58, RZ, RZ, R8 ;  /* 0x000000ffff3a7224 */ /* 0x001fe400078e0008 */
[----:B------:R-:W0:Y:S01]  /*86a0*/  I2F.RP R8, R55 ;  /* 0x0000003700087306 */ /* 0x000e220000209400 */
[----:B------:R-:W-:Y:S01]  /*86b0*/  IMAD.MOV.U32 R49, RZ, RZ, R30 ;  /* 0x000000ffff317224 */ /* 0x000fe200078e001e */
[----:B------:R4:W-:Y:S01]  /*86c0*/  STL [R1+0x7cbc], R61 ;  /* 0x007cbc3d01007387 */ /* 0x0009e20000100800 */
[----:B-1----:R-:W-:Y:S01]  /*86d0*/  IMAD.MOV.U32 R59, RZ, RZ, R0 ;  /* 0x000000ffff3b7224 */ /* 0x002fe200078e0000 */
[----:B------:R-:W-:-:S04]  /*86e0*/  IABS R0, R3 ;  /* 0x0000000300007213 */ /* 0x000fc80000000000 */
[----:B------:R-:W1:Y:S01]  /*86f0*/  I2F.RP R31, R0 ;  /* 0x00000000001f7306 */ /* 0x000e620000209400 */
[----:B------:R-:W-:Y:S02]  /*8700*/  IMAD.MOV.U32 R45, RZ, RZ, R56 ;  /* 0x000000ffff2d7224 */ /* 0x000fe400078e0038 */
[----:B------:R-:W-:Y:S01]  /*8710*/  IMAD.MOV.U32 R52, RZ, RZ, R57 ;  /* 0x000000ffff347224 */ /* 0x000fe200078e0039 */
[----:B----4-:R-:W4:Y:S04]  /*8720*/  LDL.LU R61, [R1+0xc] ;  /* 0x00000c00013d7983 */ /* 0x010f280000300800 */
[----:B0-----:R-:W0:Y:S08]  /*8730*/  MUFU.RCP R8, R8 ;  /* 0x0000000800087308 */ /* 0x001e300000001000 */
[----:B-1----:R-:W1:Y:S01]  /*8740*/  MUFU.RCP R31, R31 ;  /* 0x0000001f001f7308 */ /* 0x002e620000001000 */
[----:B------:R-:W-:Y:S01]  /*8750*/  IABS R57, R4 ;  /* 0x0000000400397213 */ /* 0x000fe20000000000 */
[----:B------:R-:W5:Y:S04]  /*8760*/  LDL.LU R54, [R1+0x90] ;  /* 0x0000900001367983 */ /* 0x000f680000300800 */
[----:B------:R-:W4:Y:S01]  /*8770*/  LDL.LU R50, [R1+0xb0] ;  /* 0x0000b00001327983 */ /* 0x000f220000300800 */
[----:B0-----:R-:W-:-:S03]  /*8780*/  VIADD R8, R8, 0xffffffe ;  /* 0x0ffffffe08087836 */ /* 0x001fc60000000000 */
[----:B------:R-:W5:Y:S01]  /*8790*/  LDL.LU R53, [R1] ;  /* 0x0000000001357983 */ /* 0x000f620000300800 */
[----:B------:R-:W0:Y:S03]  /*87a0*/  F2I.FTZ.U32.TRUNC.NTZ R29, R8 ;  /* 0x00000008001d7305 */ /* 0x000e26000021f000 */
[----:B------:R-:W4:Y:S01]  /*87b0*/  LDL.LU R47, [R1+0x118] ;  /* 0x00011800012f7983 */ /* 0x000f220000300800 */
[----:B-1----:R-:W-:-:S03]  /*87c0*/  VIADD R31, R31, 0xffffffe ;  /* 0x0ffffffe1f1f7836 */ /* 0x002fc60000000000 */
[----:B------:R-:W5:Y:S03]  /*87d0*/  LDL.LU R60, [R1+0x14] ;  /* 0x00001400013c7983 */ /* 0x000f660000300800 */
[----:B------:R-:W1:Y:S01]  /*87e0*/  F2I.FTZ.U32.TRUNC.NTZ R31, R31 ;  /* 0x0000001f001f7305 */ /* 0x000e62000021f000 */
[----:B0-----:R-:W-:-:S04]  /*87f0*/  IMAD.MOV R30, RZ, RZ, -R29 ;  /* 0x000000ffff1e7224 */ /* 0x001fc800078e0a1d */
[----:B------:R-:W-:-:S04]  /*8800*/  IMAD R30, R30, R55, RZ ;  /* 0x000000371e1e7224 */ /* 0x000fc800078e02ff */
[----:B------:R-:W-:-:S04]  /*8810*/  IMAD.HI.U32 R29, R29, R30, R28 ;  /* 0x0000001e1d1d7227 */ /* 0x000fc800078e001c */
[----:B-1----:R-:W-:-:S04]  /*8820*/  IMAD.MOV R56, RZ, RZ, -R31 ;  /* 0x000000ffff387224 */ /* 0x002fc800078e0a1f */
[----:B------:R-:W-:Y:S01]  /*8830*/  IMAD R56, R56, R0, RZ ;  /* 0x0000000038387224 */ /* 0x000fe200078e02ff */
[----:B--2---:R-:W-:-:S05]  /*8840*/  IABS R8, R43 ;  /* 0x0000002b00087213 */ /* 0x004fca0000000000 */
[----:B------:R-:W-:Y:S01]  /*8850*/  IMAD.MOV.U32 R28, RZ, RZ, R8 ;  /* 0x000000ffff1c7224 */ /* 0x000fe200078e0008 */
[----:B---3--:R-:W-:-:S05]  /*8860*/  IABS R30, R44 ;  /* 0x0000002c001e7213 */ /* 0x008fca0000000000 */
[----:B------:R-:W-:Y:S02]  /*8870*/  IMAD.MOV.U32 R8, RZ, RZ, R30 ;  /* 0x000000ffff087224 */ /* 0x000fe400078e001e */
[----:B------:R-:W-:-:S04]  /*8880*/  IMAD.HI.U32 R30, R29, R28, RZ ;  /* 0x0000001c1d1e7227 */ /* 0x000fc800078e00ff */
[----:B------:R-:W-:-:S04]  /*8890*/  IMAD.HI.U32 R29, R29, R8, RZ ;  /* 0x000000081d1d7227 */ /* 0x000fc800078e00ff */
[----:B------:R-:W-:Y:S02]  /*88a0*/  IMAD.MOV R30, RZ, RZ, -R30 ;  /* 0x000000ffff1e7224 */ /* 0x000fe400078e0a1e */
[----:B------:R-:W-:Y:S02]  /*88b0*/  IMAD.MOV R29, RZ, RZ, -R29 ;  /* 0x000000ffff1d7224 */ /* 0x000fe400078e0a1d */
[C---:B------:R-:W-:Y:S02]  /*88c0*/  IMAD R28, R55.reuse, R30, R28 ;  /* 0x0000001e371c7224 */ /* 0x040fe400078e021c */
[----:B------:R-:W-:Y:S02]  /*88d0*/  IMAD.MOV.U32 R30, RZ, RZ, RZ ;  /* 0x000000ffff1e7224 */ /* 0x000fe400078e00ff */
[----:B------:R-:W-:Y:S01]  /*88e0*/  IMAD R29, R55, R29, R8 ;  /* 0x0000001d371d7224 */ /* 0x000fe200078e0208 */
[----:B------:R-:W-:Y:S01]  /*88f0*/  ISETP.GE.AND P6, PT, R43, RZ, PT ;  /* 0x000000ff2b00720c */ /* 0x000fe20003fc6270 */
[----:B------:R-:W-:Y:S01]  /*8900*/  IMAD.HI.U32 R8, R31, R56, R30 ;  /* 0x000000381f087227 */ /* 0x000fe200078e001e */
[----:B------:R-:W-:Y:S01]  /*8910*/  IABS R31, R5 ;  /* 0x00000005001f7213 */ /* 0x000fe20000000000 */
[----:B------:R-:W2:Y:S01]  /*8920*/  LDL.LU R56, [R1+0x38] ;  /* 0x0000380001387983 */ /* 0x000ea20000300800 */
[----:B------:R-:W-:-:S03]  /*8930*/  ISETP.GT.U32.AND P1, PT, R55, R28, PT ;  /* 0x0000001c3700720c */ /* 0x000fc60003f24070 */
[C---:B------:R-:W-:Y:S01]  /*8940*/  IMAD.HI.U32 R4, R8.reuse, R57, RZ ;  /* 0x0000003908047227 */ /* 0x040fe200078e00ff */
[----:B------:R-:W3:Y:S03]  /*8950*/  LDL.LU R43, [R1+0x7cf8] ;  /* 0x007cf800012b7983 */ /* 0x000ee60000300800 */
[----:B------:R-:W-:Y:S02]  /*8960*/  IMAD.MOV.U32 R5, RZ, RZ, R31 ;  /* 0x000000ffff057224 */ /* 0x000fe400078e001f */
[----:B------:R-:W-:Y:S02]  /*8970*/  IMAD.MOV R31, RZ, RZ, -R4 ;  /* 0x000000ffff1f7224 */ /* 0x000fe400078e0a04 */
[----:B------:R-:W-:-:S04]  /*8980*/  IMAD.HI.U32 R4, R8, R5, RZ ;  /* 0x0000000508047227 */ /* 0x000fc800078e00ff */
[----:B------:R-:W-:Y:S02]  /*8990*/  IMAD R57, R0, R31, R57 ;  /* 0x0000001f00397224 */ /* 0x000fe400078e0239 */
[----:B------:R-:W-:-:S04]  /*89a0*/  IMAD.MOV R31, RZ, RZ, -R4 ;  /* 0x000000ffff1f7224 */ /* 0x000fc800078e0a04 */
[----:B------:R-:W-:Y:S02]  /*89b0*/  IMAD R5, R0, R31, R5 ;  /* 0x0000001f00057224 */ /* 0x000fe400078e0205 */
[----:B------:R-:W4:Y:S01]  /*89c0*/  LDL.LU R31, [R1+0xd4] ;  /* 0x0000d400011f7983 */ /* 0x000f220000300800 */
[----:B------:R-:W-:Y:S01]  /*89d0*/  ISETP.GT.U32.AND P3, PT, R55, R29, PT ;  /* 0x0000001d3700720c */ /* 0x000fe20003f64070 */
[----:B------:R-:W-:-:S05]  /*89e0*/  @!P1 IMAD.IADD R28, R28, 0x1, -R55 ;  /* 0x000000011c1c9824 */ /* 0x000fca00078e0a37 */
[----:B------:R-:W-:-:S07]  /*89f0*/  ISETP.GT.U32.AND P2, PT, R55, R28, PT ;  /* 0x0000001c3700720c */ /* 0x000fce0003f44070 */
[----:B------:R-:W-:-:S05]  /*8a00*/  @!P3 IMAD.IADD R29, R29, 0x1, -R55 ;  /* 0x000000011d1db824 */ /* 0x000fca00078e0a37 */
[----:B------:R-:W-:Y:S01]  /*8a10*/  ISETP.GT.U32.AND P4, PT, R55, R29, PT ;  /* 0x0000001d3700720c */ /* 0x000fe20003f84070 */
[--C-:B------:R-:W-:Y:S01]  /*8a20*/  @!P2 IMAD.IADD R28, R28, 0x1, -R55.reuse ;  /* 0x000000011c1ca824 */ /* 0x100fe200078e0a37 */
[----:B------:R-:W-:Y:S02]  /*8a30*/  IABS R30, R6 ;  /* 0x00000006001e7213 */ /* 0x000fe40000000000 */
[----:B------:R-:W-:Y:S02]  /*8a40*/  ISETP.GE.AND P2, PT, R44, RZ, PT ;  /* 0x000000ff2c00720c */ /* 0x000fe40003f46270 */
[----:B------:R-:W-:Y:S01]  /*8a50*/  ISETP.GE.AND P1, PT, R6, RZ, PT ;  /* 0x000000ff0600720c */ /* 0x000fe20003f26270 */
[----:B------:R-:W-:Y:S01]  /*8a60*/  IMAD.HI.U32 R6, R8, R30, RZ ;  /* 0x0000001e08067227 */ /* 0x000fe200078e00ff */
[----:B------:R-:W-:Y:S01]  /*8a70*/  IABS R4, R7 ;  /* 0x0000000700047213 */ /* 0x000fe20000000000 */
[----:B------:R-:W3:Y:S04]  /*8a80*/  LDL.LU R44, [R1+0x7cf4] ;  /* 0x007cf400012c7983 */ /* 0x000ee80000300800 */
[----:B------:R-:W-:-:S02]  /*8a90*/  @!P4 IMAD.IADD R29, R29, 0x1, -R55 ;  /* 0x000000011d1dc824 */ /* 0x000fc400078e0a37 */
[----:B------:R-:W-:Y:S02]  /*8aa0*/  IMAD.MOV R6, RZ, RZ, -R6 ;  /* 0x000000ffff067224 */ /* 0x000fe400078e0a06 */
[----:B------:R-:W-:Y:S02]  /*8ab0*/  @!P6 IMAD.MOV R28, RZ, RZ, -R28 ;  /* 0x000000ffff1ce224 */ /* 0x000fe400078e0a1c */
[----:B------:R-:W-:Y:S02]  /*8ac0*/  IMAD R6, R0, R6, R30 ;  /* 0x0000000600067224 */ /* 0x000fe400078e021e */
[----:B------:R-:W-:-:S04]  /*8ad0*/  IMAD.HI.U32 R30, R8, R4, RZ ;  /* 0x00000004081e7227 */ /* 0x000fc800078e00ff */
[----:B------:R-:W-:-:S04]  /*8ae0*/  IMAD.MOV R30, RZ, RZ, -R30 ;  /* 0x000000ffff1e7224 */ /* 0x000fc800078e0a1e */
[----:B------:R-:W-:Y:S02]  /*8af0*/  IMAD R4, R0, R30, R4 ;  /* 0x0000001e00047224 */ /* 0x000fe400078e0204 */
[----:B------:R-:W3:Y:S01]  /*8b00*/  LDL.LU R30, [R1+0x100] ;  /* 0x00010000011e7983 */ /* 0x000ee20000300800 */
[----:B----4-:R-:W-:Y:S02]  /*8b10*/  IMAD.MOV.U32 R55, RZ, RZ, R31 ;  /* 0x000000ffff377224 */ /* 0x010fe400078e001f */
[----:B------:R-:W-:-:S04]  /*8b20*/  IMAD.MOV.U32 R31, RZ, RZ, R29 ;  /* 0x000000ffff1f7224 */ /* 0x000fc800078e001d */
[----:B------:R-:W-:Y:S01]  /*8b30*/  @!P2 IMAD.MOV R31, RZ, RZ, -R31 ;  /* 0x000000ffff1fa224 */ /* 0x000fe200078e0a1f */
[----:B------:R-:W-:Y:S02]  /*8b40*/  ISETP.NE.AND P2, PT, R2, RZ, PT ;  /* 0x000000ff0200720c */ /* 0x000fe40003f45270 */
[----:B------:R-:W-:-:S04]  /*8b50*/  LOP3.LUT R2, RZ, R2, RZ, 0x33, !PT ;  /* 0x00000002ff027212 */ /* 0x000fc800078e33ff */
[----:B------:R-:W-:-:S05]  /*8b60*/  SEL R28, R2, R28, !P2 ;  /* 0x0000001c021c7207 */ /* 0x000fca0005000000 */
[----:B------:R0:W-:Y:S04]  /*8b70*/  STL [R1+0x83c], R28 ;  /* 0x00083c1c01007387 */ /* 0x0001e80000100800 */
[----:B0-----:R-:W4:Y:S01]  /*8b80*/  LDL.LU R28, [R1+0x10] ;  /* 0x00001000011c7983 */ /* 0x001f220000300800 */
[C---:B------:R-:W-:Y:S02]  /*8b90*/  ISETP.GT.U32.AND P3, PT, R0.reuse, R57, PT ;  /* 0x000000390000720c */ /* 0x040fe40003f64070 */
[C---:B------:R-:W-:Y:S02]  /*8ba0*/  ISETP.GT.U32.AND P4, PT, R0.reuse, R5, PT ;  /* 0x000000050000720c */ /* 0x040fe40003f84070 */
[----:B------:R-:W-:-:S09]  /*8bb0*/  ISETP.GT.U32.AND P6, PT, R0, R6, PT ;  /* 0x000000060000720c */ /* 0x000fd20003fc4070 */
[----:B------:R-:W-:-:S05]  /*8bc0*/  @!P3 IMAD.IADD R57, R57, 0x1, -R0 ;  /* 0x000000013939b824 */ /* 0x000fca00078e0a00 */
[----:B------:R-:W-:Y:S01]  /*8bd0*/  ISETP.GT.U32.AND P3, PT, R0, R57, PT ;  /* 0x000000390000720c */ /* 0x000fe20003f64070 */
[--C-:B------:R-:W-:Y:S01]  /*8be0*/  @!P4 IMAD.IADD R5, R5, 0x1, -R0.reuse ;  /* 0x000000010505c824 */ /* 0x100fe200078e0a00 */
[----:B------:R-:W-:Y:S01]  /*8bf0*/  SEL R2, R2, R31, !P2 ;  /* 0x0000001f02027207 */ /* 0x000fe20005000000 */
[----:B------:R-:W-:Y:S01]  /*8c00*/  @!P6 IMAD.IADD R6, R6, 0x1, -R0 ;  /* 0x000000010606e824 */ /* 0x000fe200078e0a00 */
[----:B------:R-:W-:Y:S02]  /*8c10*/  IABS R29, R9 ;  /* 0x00000009001d7213 */ /* 0x000fe40000000000 */
[C---:B------:R-:W-:Y:S01]  /*8c20*/  ISETP.GT.U32.AND P2, PT, R0.reuse, R5, PT ;  /* 0x000000050000720c */ /* 0x040fe20003f44070 */
[----:B------:R0:W-:Y:S01]  /*8c30*/  STL [R1+0x838], R2 ;  /* 0x0008380201007387 */ /* 0x0001e20000100800 */
[----:B------:R-:W-:-:S05]  /*8c40*/  ISETP.GT.U32.AND P6, PT, R0, R6, PT ;  /* 0x000000060000720c */ /* 0x000fca0003fc4070 */
[----:B------:R-:W-:Y:S01]  /*8c50*/  @!P3 IMAD.IADD R57, R57, 0x1, -R0 ;  /* 0x000000013939b824 */ /* 0x000fe200078e0a00 */
[----:B------:R-:W-:Y:S01]  /*8c60*/  ISETP.GT.U32.AND P3, PT, R0, R4, PT ;  /* 0x000000040000720c */ /* 0x000fe20003f64070 */
[----:B0-----:R-:W-:-:S04]  /*8c70*/  IMAD.HI.U32 R2, R8, R29, RZ ;  /* 0x0000001d08027227 */ /* 0x001fc800078e00ff */
[----:B------:R-:W-:Y:S02]  /*8c80*/  @!P0 IMAD.MOV R57, RZ, RZ, -R57 ;  /* 0x000000ffff398224 */ /* 0x000fe400078e0a39 */
[----:B------:R-:W-:Y:S02]  /*8c90*/  IMAD.MOV R2, RZ, RZ, -R2 ;  /* 0x000000ffff027224 */ /* 0x000fe400078e0a02 */
[--C-:B------:R-:W-:Y:S01]  /*8ca0*/  @!P2 IMAD.IADD R5, R5, 0x1, -R0.reuse ;  /* 0x000000010505a824 */ /* 0x100fe200078e0a00 */
[----:B------:R0:W-:Y:S01]  /*8cb0*/  STL [R1+0x784], R57 ;  /* 0x0007843901007387 */ /* 0x0001e20000100800 */
[----:B------:R-:W-:Y:S02]  /*8cc0*/  IMAD R2, R0, R2, R29 ;  /* 0x0000000200027224 */ /* 0x000fe400078e021d */
[--C-:B------:R-:W-:Y:S01]  /*8cd0*/  @!P3 IMAD.IADD R4, R4, 0x1, -R0.reuse ;  /* 0x000000010404b824 */ /* 0x100fe200078e0a00 */
[----:B------:R-:W-:Y:S01]  /*8ce0*/  ISETP.GE.AND P3, PT, R11, RZ, PT ;  /* 0x000000ff0b00720c */ /* 0x000fe20003f66270 */
[----:B------:R-:W-:-:S02]  /*8cf0*/  @!P6 IMAD.IADD R6, R6, 0x1, -R0 ;  /* 0x000000010606e824 */ /* 0x000fc400078e0a00 */
[----:B0-----:R-:W-:Y:S02]  /*8d00*/  IMAD.MOV.U32 R57, RZ, RZ, R52 ;  /* 0x000000ffff397224 */ /* 0x001fe400078e0034 */
[----:B------:R-:W-:Y:S02]  /*8d10*/  IMAD.MOV.U32 R52, RZ, RZ, R45 ;  /* 0x000000ffff347224 */ /* 0x000fe400078e002d */
[----:B------:R-:W-:Y:S01]  /*8d20*/  IMAD.MOV.U32 R45, RZ, RZ, R5 ;  /* 0x000000ffff2d7224 */ /* 0x000fe200078e0005 */
[C---:B------:R-:W-:Y:S02]  /*8d30*/  ISETP.GT.U32.AND P6, PT, R0.reuse, R2, PT ;  /* 0x000000020000720c */ /* 0x040fe40003fc4070 */
[----:B------:R-:W-:Y:S01]  /*8d40*/  IABS R11, R11 ;  /* 0x0000000b000b7213 */ /* 0x000fe20000000000 */
[----:B------:R-:W-:Y:S01]  /*8d50*/  @!P5 IMAD.MOV R45, RZ, RZ, -R45 ;  /* 0x000000ffff2dd224 */ /* 0x000fe200078e0a2d */
[----:B------:R-:W-:Y:S02]  /*8d60*/  ISETP.GT.U32.AND P5, PT, R0, R4, PT ;  /* 0x000000040000720c */ /* 0x000fe40003fa4070 */
[----:B------:R-:W-:Y:S01]  /*8d70*/  ISETP.GE.AND P2, PT, R10, RZ, PT ;  /* 0x000000ff0a00720c */ /* 0x000fe20003f46270 */
[----:B------:R-:W-:Y:S01]  /*8d80*/  IMAD.HI.U32 R29, R8, R11, RZ ;  /* 0x0000000b081d7227 */ /* 0x000fe200078e00ff */
[----:B------:R0:W-:Y:S01]  /*8d90*/  STL [R1+0x780], R45 ;  /* 0x0007802d01007387 */ /* 0x0001e20000100800 */
[----:B------:R-:W-:-:S02]  /*8da0*/  ISETP.GE.AND P4, PT, R7, RZ, PT ;  /* 0x000000ff0700720c */ /* 0x000fc40003f86270 */
[----:B------:R-:W-:Y:S02]  /*8db0*/  ISETP.GE.AND P0, PT, R9, RZ, PT ;  /* 0x000000ff0900720c */ /* 0x000fe40003f06270 */
[----:B------:R-:W-:Y:S02]  /*8dc0*/  @!P6 IMAD.IADD R2, R2, 0x1, -R0 ;  /* 0x000000010202e824 */ /* 0x000fe400078e0a00 */
[----:B0-----:R-:W-:Y:S02]  /*8dd0*/  IMAD.MOV.U32 R45, RZ, RZ, R6 ;  /* 0x000000ffff2d7224 */ /* 0x001fe400078e0006 */
[----:B------:R-:W-:Y:S01]  /*8de0*/  IMAD.MOV R6, RZ, RZ, -R29 ;  /* 0x000000ffff067224 */ /* 0x000fe200078e0a1d */
[----:B------:R-:W-:Y:S01]  /*8df0*/  IABS R9, R12 ;  /* 0x0000000c00097213 */ /* 0x000fe20000000000 */
[----:B------:R-:W-:Y:S02]  /*8e00*/  @!P1 IMAD.MOV R45, RZ, RZ, -R45 ;  /* 0x000000ffff2d9224 */ /* 0x000fe400078e0a2d */
[----:B------:R-:W-:Y:S01]  /*8e10*/  @!P5 IMAD.IADD R4, R4, 0x1, -R0 ;  /* 0x000000010404d824 */ /* 0x000fe200078e0a00 */
[----:B------:R-:W-:Y:S01]  /*8e20*/  ISETP.GT.U32.AND P6, PT, R0, R2, PT ;  /* 0x000000020000720c */ /* 0x000fe20003fc4070 */
[----:B------:R-:W-:Y:S01]  /*8e30*/  IMAD.HI.U32 R5, R8, R9, RZ ;  /* 0x0000000908057227 */ /* 0x000fe200078e00ff */
[----:B------:R0:W-:Y:S03]  /*8e40*/  STL [R1+0x77c], R45 ;  /* 0x00077c2d01007387 */ /* 0x0001e60000100800 */
[----:B------:R-:W-:-:S02]  /*8e50*/  IMAD R6, R0, R6, R11 ;  /* 0x0000000600067224 */ /* 0x000fc400078e020b */
[----:B------:R-:W-:Y:S01]  /*8e60*/  IMAD.MOV R5, RZ, RZ, -R5 ;  /* 0x000000ffff057224 */ /* 0x000fe200078e0a05 */
[----:B0-----:R-:W3:Y:S03]  /*8e70*/  LDL.LU R45, [R1+0x7cf0] ;  /* 0x007cf000012d7983 */ /* 0x001ee60000300800 */
[C---:B------:R-:W-:Y:S01]  /*8e80*/  IMAD R11, R0.reuse, R5, R9 ;  /* 0x00000005000b7224 */ /* 0x040fe200078e0209 */
[----:B------:R-:W-:Y:S01]  /*8e90*/  ISETP.GT.U32.AND P5, PT, R0, R6, PT ;  /* 0x000000060000720c */ /* 0x000fe20003fa4070 */
[----:B------:R-:W-:-:S03]  /*8ea0*/  @!P6 IMAD.IADD R2, R2, 0x1, -R0 ;  /* 0x000000010202e824 */ /* 0x000fc600078e0a00 */
[----:B------:R-:W-:Y:S01]  /*8eb0*/  ISETP.GT.U32.AND P6, PT, R0, R11, PT ;  /* 0x0000000b0000720c */ /* 0x000fe20003fc4070 */
[----:B------:R-:W-:-:S08]  /*8ec0*/  @!P0 IMAD.MOV R2, RZ, RZ, -R2 ;  /* 0x000000ffff028224 */ /* 0x000fd000078e0a02 */
[----:B------:R-:W-:-:S04]  /*8ed0*/  @!P5 IMAD.IADD R6, R6, 0x1, -R0 ;  /* 0x000000010606d824 */ /* 0x000fc800078e0a00 */
[----:B------:R-:W-:Y:S01]  /*8ee0*/  @!P6 IMAD.IADD R11, R11, 0x1, -R0 ;  /* 0x000000010b0be824 */ /* 0x000fe200078e0a00 */
[----:B------:R-:W-:-:S13]  /*8ef0*/  ISETP.GT.U32.AND P6, PT, R0, R6, PT ;  /* 0x000000060000720c */ /* 0x000fda0003fc4070 */
[----:B------:R-:W-:Y:S02]  /*8f00*/  @!P6 IMAD.IADD R6, R6, 0x1, -R0 ;  /* 0x000000010606e824 */ /* 0x000fe400078e0a00 */
[----:B----4-:R-:W-:Y:S01]  /*8f10*/  IMAD.MOV.U32 R31, RZ, RZ, R28 ;  /* 0x000000ffff1f7224 */ /* 0x010fe200078e001c */
[----:B------:R-:W-:Y:S02]  /*8f20*/  IABS R28, R10 ;  /* 0x0000000a001c7213 */ /* 0x000fe40000000000 */
[----:B------:R-:W-:-:S03]  /*8f30*/  IABS R10, R14 ;  /* 0x0000000e000a7213 */ /* 0x000fc60000000000 */
[----:B------:R-:W-:-:S04]  /*8f40*/  IMAD.HI.U32 R7, R8, R28, RZ ;  /* 0x0000001c08077227 */ /* 0x000fc800078e00ff */
[----:B------:R-:W-:-:S04]  /*8f50*/  IMAD.HI.U32 R29, R8, R10, RZ ;  /* 0x0000000a081d7227 */ /* 0x000fc800078e00ff */
[----:B------:R-:W-:Y:S02]  /*8f60*/  IMAD.MOV R7, RZ, RZ, -R7 ;  /* 0x000000ffff077224 */ /* 0x000fe400078e0a07 */
[----:B------:R-:W-:Y:S02]  /*8f70*/  IMAD.MOV R29, RZ, RZ, -R29 ;  /* 0x000000ffff1d7224 */ /* 0x000fe400078e0a1d */
[C---:B------:R-:W-:Y:S02]  /*8f80*/  IMAD R28, R0.reuse, R7, R28 ;  /* 0x00000007001c7224 */ /* 0x040fe400078e021c */
[----:B------:R-:W-:Y:S02]  /*8f90*/  IMAD R10, R0, R29, R10 ;  /* 0x0000001d000a7224 */ /* 0x000fe400078e020a */
[----:B------:R-:W-:Y:S02]  /*8fa0*/  IMAD.MOV.U32 R29, RZ, RZ, R46 ;  /* 0x000000ffff1d7224 */ /* 0x000fe400078e002e */
[----:B------:R-:W-:-:S02]  /*8fb0*/  IMAD.MOV.U32 R46, RZ, RZ, R4 ;  /* 0x000000ffff2e7224 */ /* 0x000fc400078e0004 */
[----:B------:R-:W4:Y:S01]  /*8fc0*/  LDL.LU R4, [R1+0xa0] ;  /* 0x0000a00001047983 */ /* 0x000f220000300800 */
[----:B------:R-:W-:Y:S02]  /*8fd0*/  ISETP.GT.U32.AND P1, PT, R0, R28, PT ;  /* 0x0000001c0000720c */ /* 0x000fe40003f24070 */
[----:B------:R-:W-:-:S05]  /*8fe0*/  IABS R7, R13 ;  /* 0x0000000d00077213 */ /* 0x000fca0000000000 */
[----:B------:R-:W-:-:S04]  /*8ff0*/  IMAD.HI.U32 R5, R8, R7, RZ ;  /* 0x0000000708057227 */ /* 0x000fc800078e00ff */
[----:B------:R-:W-:Y:S02]  /*9000*/  IMAD.MOV R5, RZ, RZ, -R5 ;  /* 0x000000ffff057224 */ /* 0x000fe400078e0a05 */
[----:B------:R-:W-:Y:S02]  /*9010*/  @!P1 IMAD.IADD R28, R28, 0x1, -R0 ;  /* 0x000000011c1c9824 */ /* 0x000fe400078e0a00 */
[----:B------:R-:W-:-:S03]  /*9020*/  IMAD R5, R0, R5, R7 ;  /* 0x0000000500057224 */ /* 0x000fc600078e0207 */
[C---:B------:R-:W-:Y:S02]  /*9030*/  ISETP.GT.U32.AND P5, PT, R0.reuse, R28, PT ;  /* 0x0000001c0000720c */ /* 0x040fe40003fa4070 */
[C---:B------:R-:W-:Y:S01]  /*9040*/  ISETP.GT.U32.AND P0, PT, R0.reuse, R5, PT ;  /* 0x000000050000720c */ /* 0x040fe20003f04070 */
[----:B------:R-:W-:Y:S01]  /*9050*/  @!P4 IMAD.MOV R46, RZ, RZ, -R46 ;  /* 0x000000ffff2ec224 */ /* 0x000fe200078e0a2e */
[----:B------:R-:W-:-:S09]  /*9060*/  ISETP.GT.U32.AND P4, PT, R0, R11, PT ;  /* 0x0000000b0000720c */ /* 0x000fd20003f84070 */
[--C-:B------:R-:W-:Y:S02]  /*9070*/  @!P5 IMAD.IADD R28, R28, 0x1, -R0.reuse ;  /* 0x000000011c1cd824 */ /* 0x100fe400078e0a00 */
[----:B------:R-:W-:Y:S01]  /*9080*/  @!P0 IMAD.IADD R5, R5, 0x1, -R0 ;  /* 0x0000000105058824 */ /* 0x000fe200078e0a00 */
[----:B------:R-:W-:Y:S01]  /*9090*/  ISETP.GE.AND P0, PT, R14, RZ, PT ;  /* 0x000000ff0e00720c */ /* 0x000fe20003f06270 */
[----:B------:R-:W-:Y:S02]  /*90a0*/  IMAD.MOV.U32 R14, RZ, RZ, R47 ;  /* 0x000000ffff0e7224 */ /* 0x000fe400078e002f */
[----:B------:R-:W-:Y:S01]  /*90b0*/  IMAD.MOV.U32 R47, RZ, RZ, R28 ;  /* 0x000000ffff2f7224 */ /* 0x000fe200078e001c */
[----:B------:R0:W-:Y:S01]  /*90c0*/  STL [R1+0x778], R46 ;  /* 0x0007782e01007387 */ /* 0x0001e20000100800 */
[----:B------:R-:W-:Y:S02]  /*90d0*/  @!P4 IMAD.IADD R11, R11, 0x1, -R0 ;  /* 0x000000010b0bc824 */ /* 0x000fe400078e0a00 */
[----:B------:R-:W-:-:S02]  /*90e0*/  @!P2 IMAD.MOV R47, RZ, RZ, -R47 ;  /* 0x000000ffff2fa224 */ /* 0x000fc400078e0a2f */
[----:B------:R-:W-:Y:S02]  /*90f0*/  IMAD.MOV.U32 R28, RZ, RZ, R48 ;  /* 0x000000ffff1c7224 */ /* 0x000fe400078e0030 */
[----:B------:R-:W-:Y:S02]  /*9100*/  IMAD.MOV.U32 R48, RZ, RZ, R6 ;  /* 0x000000ffff307224 */ /* 0x000fe400078e0006 */
[----:B------:R-:W-:Y:S01]  /*9110*/  IMAD.MOV.U32 R6, RZ, RZ, R31 ;  /* 0x000000ffff067224 */ /* 0x000fe200078e001f */
[----:B0-----:R-:W3:Y:S01]  /*9120*/  LDL.LU R46, [R1+0x7cec] ;  /* 0x007cec00012e7983 */ /* 0x001ee20000300800 */
[----:B------:R-:W-:-:S03]  /*9130*/  IMAD.MOV.U32 R31, RZ, RZ, R49 ;  /* 0x000000ffff1f7224 */ /* 0x000fc600078e0031 */
[----:B------:R-:W-:Y:S01]  /*9140*/  STL [R1+0x774], R2 ;  /* 0x0007740201007387 */ /* 0x000fe20000100800 */
[----:B------:R-:W-:-:S03]  /*9150*/  IMAD.MOV.U32 R49, RZ, RZ, R11 ;  /* 0x000000ffff317224 */ /* 0x000fc600078e000b */
[----:B------:R0:W-:Y:S04]  /*9160*/  STL [R1+0x770], R47 ;  /* 0x0007702f01007387 */ /* 0x0001e80000100800 */
[----:B0-----:R-:W3:Y:S04]  /*9170*/  LDL.LU R47, [R1+0x7ce8] ;  /* 0x007ce800012f7983 */ /* 0x001ee80000300800 */
[----:B------:R-:W5:Y:S01]  /*9180*/  LDL.LU R11, [R1+0x48] ;  /* 0x00004800010b7983 */ /* 0x000f620000300800 */
[----:B------:R-:W-:Y:S02]  /*9190*/  IABS R9, R15 ;  /* 0x0000000f00097213 */ /* 0x000fe40000000000 */
[----:B------:R-:W-:-:S03]  /*91a0*/  ISETP.GE.AND P1, PT, R12, RZ, PT ;  /* 0x000000ff0c00720c */ /* 0x000fc60003f26270 */
[----:B------:R-:W-:-:S04]  /*91b0*/  IMAD.HI.U32 R12, R8, R9, RZ ;  /* 0x00000009080c7227 */ /* 0x000fc800078e00ff */
[----:B------:R-:W-:Y:S01]  /*91c0*/  IMAD.MOV R12, RZ, RZ, -R12 ;  /* 0x000000ffff0c7224 */ /* 0x000fe200078e0a0c */
[----:B------:R-:W-:-:S03]  /*91d0*/  ISETP.GT.U32.AND P5, PT, R0, R10, PT ;  /* 0x0000000a0000720c */ /* 0x000fc60003fa4070 */
[----:B------:R-:W-:-:S05]  /*91e0*/  IMAD R9, R0, R12, R9 ;  /* 0x0000000c00097224 */ /* 0x000fca00078e0209 */
[----:B------:R-:W-:Y:S02]  /*91f0*/  ISETP.GT.U32.AND P6, PT, R0, R9, PT ;  /* 0x000000090000720c */ /* 0x000fe40003fc4070 */
[----:B------:R-:W-:Y:S02]  /*9200*/  IABS R7, R16 ;  /* 0x0000001000077213 */ /* 0x000fe40000000000 */
[----:B------:R-:W-:Y:S01]  /*9210*/  IABS R2, R17 ;  /* 0x0000001100027213 */ /* 0x000fe20000000000 */
[----:B------:R-:W-:Y:S01]  /*9220*/  @!P5 IMAD.IADD R10, R10, 0x1, -R0 ;  /* 0x000000010a0ad824 */ /* 0x000fe200078e0a00 */
[----:B------:R-:W-:-:S07]  /*9230*/  ISETP.GE.AND P4, PT, R13, RZ, PT ;  /* 0x000000ff0d00720c */ /* 0x000fce0003f86270 */
[----:B------:R-:W-:Y:S01]  /*9240*/  @!P6 IMAD.IADD R9, R9, 0x1, -R0 ;  /* 0x000000010909e824 */ /* 0x000fe200078e0a00 */
[C---:B------:R-:W-:Y:S01]  /*9250*/  ISETP.GT.U32.AND P6, PT, R0.reuse, R10, PT ;  /* 0x0000000a0000720c */ /* 0x040fe20003fc4070 */
[----:B------:R-:W-:Y:S01]  /*9260*/  @!P1 IMAD.MOV R49, RZ, RZ, -R49 ;  /* 0x000000ffff319224 */ /* 0x000fe200078e0a31 */
[----:B------:R-:W-:-:S11]  /*9270*/  ISETP.GT.U32.AND P5, PT, R0, R5, PT ;  /* 0x000000050000720c */ /* 0x000fd60003fa4070 */
[--C-:B------:R-:W-:Y:S02]  /*9280*/  @!P6 IMAD.IADD R10, R10, 0x1, -R0.reuse ;  /* 0x000000010a0ae824 */ /* 0x100fe400078e0a00 */
[----:B------:R-:W-:Y:S02]  /*9290*/  @!P5 IMAD.IADD R5, R5, 0x1, -R0 ;  /* 0x000000010505d824 */ /* 0x000fe400078e0a00 */
[----:B------:R-:W-:Y:S01]  /*92a0*/  @!P0 IMAD.MOV R10, RZ, RZ, -R10 ;  /* 0x000000ffff0a8224 */ /* 0x000fe200078e0a0a */
[----:B------:R-:W-:Y:S01]  /*92b0*/  ISETP.GT.U32.AND P2, PT, R0, R9, PT ;  /* 0x000000090000720c */ /* 0x000fe20003f44070 */
[----:B------:R-:W-:Y:S01]  /*92c0*/  @!P3 IMAD.MOV R48, RZ, RZ, -R48 ;  /* 0x000000ffff30b224 */ /* 0x000fe200078e0a30 */
[----:B------:R-:W-:Y:S02]  /*92d0*/  ISETP.GE.AND P3, PT, R15, RZ, PT ;  /* 0x000000ff0f00720c */ /* 0x000fe40003f66270 */
[----:B------:R-:W-:Y:S02]  /*92e0*/  ISETP.GE.AND P5, PT, R16, RZ, PT ;  /* 0x000000ff1000720c */ /* 0x000fe40003fa6270 */
[----:B------:R0:W-:Y:S07]  /*92f0*/  STL [R1+0x76c], R48 ;  /* 0x00076c3001007387 */ /* 0x0001ee0000100800 */
[----:B------:R-:W-:Y:S01]  /*9300*/  @!P2 IMAD.IADD R9, R9, 0x1, -R0 ;  /* 0x000000010909a824 */ /* 0x000fe200078e0a00 */
[----:B0-----:R-:W3:Y:S04]  /*9310*/  LDL.LU R48, [R1+0x7ce4] ;  /* 0x007ce40001307983 */ /* 0x001ee80000300800 */
[----:B------:R0:W-:Y:S04]  /*9320*/  STL [R1+0x768], R49 ;  /* 0x0007683101007387 */ /* 0x0001e80000100800 */
[----:B0-----:R-:W3:Y:S01]  /*9330*/  LDL.LU R49, [R1+0x7ce0] ;  /* 0x007ce00001317983 */ /* 0x001ee20000300800 */
[----:B----4-:R-:W-:-:S02]  /*9340*/  IMAD.MOV.U32 R12, RZ, RZ, R4 ;  /* 0x000000ffff0c7224 */ /* 0x010fc400078e0004 */
[----:B------:R-:W-:-:S04]  /*9350*/  IMAD.HI.U32 R4, R8, R7, RZ ;  /* 0x0000000708047227 */ /* 0x000fc800078e00ff */
[----:B------:R-:W-:Y:S02]  /*9360*/  IMAD.MOV.U32 R13, RZ, RZ, R12 ;  /* 0x000000ffff0d7224 */ /* 0x000fe400078e000c */
[----:B------:R-:W-:-:S04]  /*9370*/  IMAD.HI.U32 R12, R8, R2, RZ ;  /* 0x00000002080c7227 */ /* 0x000fc800078e00ff */
[----:B------:R-:W-:Y:S02]  /*9380*/  IMAD.MOV R4, RZ, RZ, -R4 ;  /* 0x000000ffff047224 */ /* 0x000fe400078e0a04 */
[----:B------:R-:W-:Y:S02]  /*9390*/  IMAD.MOV R12, RZ, RZ, -R12 ;  /* 0x000000ffff0c7224 */ /* 0x000fe400078e0a0c */
[C---:B------:R-:W-:Y:S02]  /*93a0*/  IMAD R7, R0.reuse, R4, R7 ;  /* 0x0000000400077224 */ /* 0x040fe400078e0207 */
[----:B------:R-:W-:-:S03]  /*93b0*/  IMAD R2, R0, R12, R2 ;  /* 0x0000000c00027224 */ /* 0x000fc600078e0202 */
[C---:B------:R-:W-:Y:S02]  /*93c0*/  ISETP.GT.U32.AND P1, PT, R0.reuse, R7, PT ;  /* 0x000000070000720c */ /* 0x040fe40003f24070 */
[----:B------:R-:W-:Y:S02]  /*93d0*/  ISETP.GT.U32.AND P6, PT, R0, R2, PT ;  /* 0x000000020000720c */ /* 0x000fe40003fc4070 */
[----:B------:R-:W-:-:S09]  /*93e0*/  IABS R4, R18 ;  /* 0x0000001200047213 */ /* 0x000fd20000000000 */
[--C-:B------:R-:W-:Y:S01]  /*93f0*/  @!P1 IMAD.IADD R7, R7, 0x1, -R0.reuse ;  /* 0x0000000107079824 */ /* 0x100fe200078e0a00 */
[----:B------:R-:W-:Y:S01]  /*9400*/  ISETP.GE.AND P1, PT, R18, RZ, PT ;  /* 0x000000ff1200720c */ /* 0x000fe20003f26270 */
[----:B------:R-:W-:Y:S02]  /*9410*/  @!P6 IMAD.IADD R2, R2, 0x1, -R0 ;  /* 0x000000010202e824 */ /* 0x000fe400078e0a00 */
[----:B------:R-:W-:Y:S02]  /*9420*/  IMAD.MOV.U32 R18, RZ, RZ, R50 ;  /* 0x000000ffff127224 */ /* 0x000fe400078e0032 */
[----:B------:R-:W-:Y:S01]  /*9430*/  IMAD.MOV.U32 R50, RZ, RZ, R5 ;  /* 0x000000ffff327224 */ /* 0x000fe200078e0005 */
[----:B------:R-:W-:-:S03]  /*9440*/  ISETP.GT.U32.AND P0, PT, R0, R2, PT ;  /* 0x000000020000720c */ /* 0x000fc60003f04070 */
[----:B------:R-:W-:Y:S01]  /*9450*/  @!P4 IMAD.MOV R50, RZ, RZ, -R50 ;  /* 0x000000ffff32c224 */ /* 0x000fe200078e0a32 */
[----:B------:R-:W-:Y:S02]  /*9460*/  ISETP.GT.U32.AND P4, PT, R0, R7, PT ;  /* 0x000000070000720c */ /* 0x000fe40003f84070 */
[----:B------:R-:W-:Y:S02]  /*9470*/  IABS R12, R20 ;  /* 0x00000014000c7213 */ /* 0x000fe40000000000 */
[----:B------:R0:W-:Y:S05]  /*9480*/  STL [R1+0x764], R50 ;  /* 0x0007643201007387 */ /* 0x0001ea0000100800 */
[----:B------:R-:W-:Y:S01]  /*9490*/  @!P0 IMAD.IADD R2, R2, 0x1, -R0 ;  /* 0x0000000102028824 */ /* 0x000fe200078e0a00 */
[----:B------:R-:W-:Y:S01]  /*94a0*/  ISETP.GE.AND P0, PT, R20, RZ, PT ;  /* 0x000000ff1400720c */ /* 0x000fe20003f06270 */
[----:B------:R-:W-:-:S02]  /*94b0*/  IMAD.MOV.U32 R20, RZ, RZ, R18 ;  /* 0x000000ffff147224 */ /* 0x000fc400078e0012 */
[----:B------:R-:W-:Y:S01]  /*94c0*/  @!P4 IMAD.IADD R7, R7, 0x1, -R0 ;  /* 0x000000010707c824 */ /* 0x000fe200078e0a00 */
[----:B0-----:R-:W4:Y:S04]  /*94d0*/  LDL.LU R50, [R1+0x7cdc] ;  /* 0x007cdc0001327983 */ /* 0x001f280000300800 */
[----:B------:R0:W-:Y:S01]  /*94e0*/  STL [R1+0x760], R10 ;  /* 0x0007600a01007387 */ /* 0x0001e20000100800 */
[----:B-----5:R-:W-:-:S04]  /*94f0*/  IMAD.MOV.U32 R16, RZ, RZ, R11 ;  /* 0x000000ffff107224 */ /* 0x020fc800078e000b */
[----:B------:R-:W-:Y:S02]  /*9500*/  IMAD.MOV.U32 R18, RZ, RZ, R16 ;  /* 0x000000ffff127224 */ /* 0x000fe400078e0010 */
[----:B------:R-:W-:Y:S02]  /*9510*/  IMAD.MOV.U32 R16, RZ, RZ, R28 ;  /* 0x000000ffff107224 */ /* 0x000fe400078e001c */
[----:B------:R-:W-:Y:S02]  /*9520*/  IMAD.MOV.U32 R28, RZ, RZ, R29 ;  /* 0x000000ffff1c7224 */ /* 0x000fe400078e001d */
[----:B0-----:R-:W-:Y:S02]  /*9530*/  IMAD.MOV.U32 R10, RZ, RZ, R9 ;  /* 0x000000ffff0a7224 */ /* 0x001fe400078e0009 */
[----:B------:R-:W-:Y:S02]  /*9540*/  IMAD.MOV.U32 R29, RZ, RZ, R52 ;  /* 0x000000ffff1d7224 */ /* 0x000fe400078e0034 */
[----:B------:R-:W-:-:S02]  /*9550*/  IMAD.MOV.U32 R52, RZ, RZ, R7 ;  /* 0x000000ffff347224 */ /* 0x000fc400078e0007 */
[----:B------:R-:W-:Y:S02]  /*9560*/  @!P3 IMAD.MOV R10, RZ, RZ, -R10 ;  /* 0x000000ffff0ab224 */ /* 0x000fe400078e0a0a */
[----:B------:R-:W-:-:S03]  /*9570*/  @!P5 IMAD.MOV R52, RZ, RZ, -R52 ;  /* 0x000000ffff34d224 */ /* 0x000fc600078e0a34 */
[----:B------:R-:W-:Y:S04]  /*9580*/  STL [R1+0x75c], R10 ;  /* 0x00075c0a01007387 */ /* 0x000fe80000100800 */
[----:B------:R0:W-:Y:S02]  /*9590*/  STL [R1+0x758], R52 ;  /* 0x0007583401007387 */ /* 0x0001e40000100800 */
[----:B0-----:R-:W-:Y:S02]  /*95a0*/  IMAD.MOV.U32 R52, RZ, RZ, R51 ;  /* 0x000000ffff347224 */ /* 0x001fe400078e0033 */
[----:B------:R-:W-:Y:S02]  /*95b0*/  IMAD.MOV.U32 R51, RZ, RZ, R2 ;  /* 0x000000ffff337224 */ /* 0x000fe400078e0002 */
[----:B------:R-:W5:Y:S01]  /*95c0*/  LDL.LU R2, [R1+0x24] ;  /* 0x0000240001027983 */ /* 0x000f620000300800 */
[----:B------:R-:W-:-:S02]  /*95d0*/  IMAD.MOV.U32 R15, RZ, RZ, R6 ;  /* 0x000000ffff0f7224 */ /* 0x000fc400078e0006 */
[----:B------:R-:W-:Y:S01]  /*95e0*/  IMAD.HI.U32 R6, R8, R4, RZ ;  /* 0x0000000408067227 */ /* 0x000fe200078e00ff */
[----:B------:R-:W-:-:S03]  /*95f0*/  IABS R11, R19 ;  /* 0x00000013000b7213 */ /* 0x000fc60000000000 */
[----:B------:R-:W-:Y:S01]  /*9600*/  IMAD.MOV R6, RZ, RZ, -R6 ;  /* 0x000000ffff067224 */ /* 0x000fe200078e0a06 */
[----:B------:R-:W-:Y:S01]  /*9610*/  ISETP.GE.AND P2, PT, R17, RZ, PT ;  /* 0x000000ff1100720c */ /* 0x000fe20003f46270 */
[----:B------:R-:W-:Y:S02]  /*9620*/  IMAD.MOV.U32 R17, RZ, RZ, R13 ;  /* 0x000000ffff117224 */ /* 0x000fe400078e000d */
[----:B------:R-:W-:Y:S02]  /*9630*/  IMAD R13, R0, R6, R4 ;  /* 0x00000006000d7224 */ /* 0x000fe400078e0204 */
[----:B------:R-:W-:-:S03]  /*9640*/  IMAD.HI.U32 R4, R8, R11, RZ ;  /* 0x0000000b08047227 */ /* 0x000fc600078e00ff */
[----:B------:R-:W-:Y:S01]  /*9650*/  ISETP.GT.U32.AND P6, PT, R0, R13, PT ;  /* 0x0000000d0000720c */ /* 0x000fe20003fc4070 */
[----:B------:R-:W-:-:S04]  /*9660*/  IMAD.HI.U32 R5, R8, R12, RZ ;  /* 0x0000000c08057227 */ /* 0x000fc800078e00ff */
[----:B------:R-:W-:Y:S02]  /*9670*/  IMAD.MOV R4, RZ, RZ, -R4 ;  /* 0x000000ffff047224 */ /* 0x000fe400078e0a04 */
[----:B------:R-:W-:Y:S02]  /*9680*/  IMAD.MOV R5, RZ, RZ, -R5 ;  /* 0x000000ffff057224 */ /* 0x000fe400078e0a05 */
[C---:B------:R-:W-:Y:S01]  /*9690*/  IMAD R4, R0.reuse, R4, R11 ;  /* 0x0000000400047224 */ /* 0x040fe200078e020b */
[----:B------:R-:W-:Y:S01]  /*96a0*/  IABS R6, R21 ;  /* 0x0000001500067213 */ /* 0x000fe20000000000 */
[----:B------:R-:W-:-:S03]  /*96b0*/  IMAD R5, R0, R5, R12 ;  /* 0x0000000500057224 */ /* 0x000fc600078e020c */
[C---:B------:R-:W-:Y:S01]  /*96c0*/  ISETP.GT.U32.AND P4, PT, R0.reuse, R4, PT ;  /* 0x000000040000720c */ /* 0x040fe20003f84070 */
[----:B------:R-:W-:Y:S01]  /*96d0*/  @!P6 IMAD.IADD R13, R13, 0x1, -R0 ;  /* 0x000000010d0de824 */ /* 0x000fe200078e0a00 */
[----:B------:R-:W-:Y:S01]  /*96e0*/  ISETP.GT.U32.AND P6, PT, R0, R5, PT ;  /* 0x000000050000720c */ /* 0x000fe20003fc4070 */
[----:B------:R-:W-:-:S04]  /*96f0*/  IMAD.HI.U32 R9, R8, R6, RZ ;  /* 0x0000000608097227 */ /* 0x000fc800078e00ff */
[----:B------:R-:W-:-:S04]  /*9700*/  IMAD.MOV R9, RZ, RZ, -R9 ;  /* 0x000000ffff097224 */ /* 0x000fc800078e0a09 */
[----:B------:R-:W-:Y:S01]  /*9710*/  IMAD R12, R0, R9, R6 ;  /* 0x00000009000c7224 */ /* 0x000fe200078e0206 */
[----:B------:R-:W-:Y:S01]  /*9720*/  IABS R9, R22 ;  /* 0x0000001600097213 */ /* 0x000fe20000000000 */
[--C-:B------:R-:W-:Y:S02]  /*9730*/  @!P4 IMAD.IADD R4, R4, 0x1, -R0.reuse ;  /* 0x000000010404c824 */ /* 0x100fe400078e0a00 */
[----:B------:R-:W-:Y:S01]  /*9740*/  @!P6 IMAD.IADD R5, R5, 0x1, -R0 ;  /* 0x000000010505e824 */ /* 0x000fe200078e0a00 */
[----:B------:R-:W-:Y:S01]  /*9750*/  ISETP.GT.U32.AND P4, PT, R0, R13, PT ;  /* 0x0000000d0000720c */ /* 0x000fe20003f84070 */
[----:B------:R-:W-:Y:S01]  /*9760*/  IMAD.HI.U32 R7, R8, R9, RZ ;  /* 0x0000000908077227 */ /* 0x000fe200078e00ff */
[----:B------:R-:W-:Y:S02]  /*9770*/  ISETP.GT.U32.AND P6, PT, R0, R4, PT ;  /* 0x000000040000720c */ /* 0x000fe40003fc4070 */
[----:B------:R-:W-:Y:S01]  /*9780*/  IABS R6, R23 ;  /* 0x0000001700067213 */ /* 0x000fe20000000000 */
[----:B------:R-:W-:Y:S01]  /*9790*/  IMAD.MOV R7, RZ, RZ, -R7 ;  /* 0x000000ffff077224 */ /* 0x000fe200078e0a07 */
[----:B------:R-:W-:Y:S01]  /*97a0*/  ISETP.GE.AND P3, PT, R19, RZ, PT ;  /* 0x000000ff1300720c */ /* 0x000fe20003f66270 */
[----:B------:R-:W-:-:S02]  /*97b0*/  IMAD.MOV.U32 R19, RZ, RZ, R17 ;  /* 0x000000ffff137224 */ /* 0x000fc400078e0011 */
[----:B------:R-:W-:Y:S02]  /*97c0*/  IMAD.MOV.U32 R17, RZ, RZ, R14 ;  /* 0x000000ffff117224 */ /* 0x000fe400078e000e */
[----:B------:R-:W-:-:S04]  /*97d0*/  IMAD.HI.U32 R14, R8, R6, RZ ;  /* 0x00000006080e7227 */ /* 0x000fc800078e00ff */
[----:B------:R-:W-:Y:S02]  /*97e0*/  IMAD R7, R0, R7, R9 ;  /* 0x0000000700077224 */ /* 0x000fe400078e0209 */
[----:B------:R-:W-:Y:S02]  /*97f0*/  IMAD.MOV R14, RZ, RZ, -R14 ;  /* 0x000000ffff0e7224 */ /* 0x000fe400078e0a0e */
[--C-:B------:R-:W-:Y:S01]  /*9800*/  @!P6 IMAD.IADD R4, R4, 0x1, -R0.reuse ;  /* 0x000000010404e824 */ /* 0x100fe200078e0a00 */
[C---:B------:R-:W-:Y:S01]  /*9810*/  ISETP.GT.U32.AND P6, PT, R0.reuse, R7, PT ;  /* 0x000000070000720c */ /* 0x040fe20003fc4070 */
[----:B------:R-:W-:Y:S01]  /*9820*/  @!P4 IMAD.IADD R13, R13, 0x1, -R0 ;  /* 0x000000010d0dc824 */ /* 0x000fe200078e0a00 */
[----:B------:R-:W-:Y:S01]  /*9830*/  IABS R11, R24 ;  /* 0x00000018000b7213 */ /* 0x000fe20000000000 */
[----:B------:R-:W-:Y:S02]  /*9840*/  IMAD R6, R0, R14, R6 ;  /* 0x0000000e00067224 */ /* 0x000fe400078e0206 */
[----:B------:R-:W-:Y:S01]  /*9850*/  IMAD.MOV.U32 R14, RZ, RZ, R52 ;  /* 0x000000ffff0e7224 */ /* 0x000fe200078e0034 */
[----:B------:R-:W-:Y:S01]  /*9860*/  ISETP.GE.AND P4, PT, R21, RZ, PT ;  /* 0x000000ff1500720c */ /* 0x000fe20003f86270 */
[----:B------:R-:W-:-:S02]  /*9870*/  IMAD.MOV.U32 R52, RZ, RZ, R13 ;  /* 0x000000ffff347224 */ /* 0x000fc400078e000d */
[----:B------:R-:W-:Y:S02]  /*9880*/  @!P2 IMAD.MOV R51, RZ, RZ, -R51 ;  /* 0x000000ffff33a224 */ /* 0x000fe400078e0a33 */
[----:B------:R-:W-:-:S03]  /*9890*/  @!P1 IMAD.MOV R52, RZ, RZ, -R52 ;  /* 0x000000ffff349224 */ /* 0x000fc600078e0a34 */
[----:B------:R0:W-:Y:S01]  /*98a0*/  STL [R1+0x754], R51 ;  /* 0x0007543301007387 */ /* 0x0001e20000100800 */
[----:B------:R-:W-:Y:S01]  /*98b0*/  @!P6 IMAD.IADD R7, R7, 0x1, -R0 ;  /* 0x000000010707e824 */ /* 0x000fe200078e0a00 */
[----:B------:R-:W-:Y:S02]  /*98c0*/  ISETP.GE.AND P6, PT, R23, RZ, PT ;  /* 0x000000ff1700720c */ /* 0x000fe40003fc6270 */
[----:B0-----:R-:W4:Y:S04]  /*98d0*/  LDL.LU R51, [R1+0x7cd8] ;  /* 0x007cd80001337983 */ /* 0x001f280000300800 */
[----:B------:R-:W2:Y:S04]  /*98e0*/  LDL.LU R13, [R1+0x70] ;  /* 0x00007000010d7983 */ /* 0x000ea80000300800 */
[----:B------:R0:W-:Y:S04]  /*98f0*/  STL [R1+0x750], R52 ;  /* 0x0007503401007387 */ /* 0x0001e80000100800 */
[----:B0-----:R-:W4:Y:S04]  /*9900*/  LDL.LU R52, [R1+0x7cd4] ;  /* 0x007cd40001347983 */ /* 0x001f280000300800 */
[----:B------:R-:W4:Y:S01]  /*9910*/  LDL.LU R23, [R1+0x44] ;  /* 0x0000440001177983 */ /* 0x000f220000300800 */
[----:B-----5:R-:W-:-:S02]  /*9920*/  IMAD.MOV.U32 R21, RZ, RZ, R2 ;  /* 0x000000ffff157224 */ /* 0x020fc400078e0002 */
[----:B------:R-:W-:-:S04]  /*9930*/  IMAD.HI.U32 R2, R8, R11, RZ ;  /* 0x0000000b08027227 */ /* 0x000fc800078e00ff */
[----:B------:R-:W-:-:S04]  /*9940*/  IMAD.MOV R2, RZ, RZ, -R2 ;  /* 0x000000ffff027224 */ /* 0x000fc800078e0a02 */
[C---:B------:R-:W-:Y:S02]  /*9950*/  IMAD R2, R0.reuse, R2, R11 ;  /* 0x0000000200027224 */ /* 0x040fe400078e020b */
[----:B------:R-:W5:Y:S01]  /*9960*/  LDL.LU R11, [R1+0xb4] ;  /* 0x0000b400010b7983 */ /* 0x000f620000300800 */
[----:B------:R-:W-:Y:S02]  /*9970*/  ISETP.GT.U32.AND P2, PT, R0, R12, PT ;  /* 0x0000000c0000720c */ /* 0x000fe40003f44070 */
[----:B------:R-:W-:-:S05]  /*9980*/  IABS R10, R25 ;  /* 0x00000019000a7213 */ /* 0x000fca0000000000 */
[----:B------:R-:W-:Y:S01]  /*9990*/  IMAD.HI.U32 R9, R8, R10, RZ ;  /* 0x0000000a08097227 */ /* 0x000fe200078e00ff */
[----:B------:R-:W-:-:S03]  /*99a0*/  ISETP.GT.U32.AND P5, PT, R0, R5, PT ;  /* 0x000000050000720c */ /* 0x000fc60003fa4070 */
[----:B------:R-:W-:Y:S02]  /*99b0*/  IMAD.MOV R9, RZ, RZ, -R9 ;  /* 0x000000ffff097224 */ /* 0x000fe400078e0a09 */
[----:B------:R-:W-:Y:S02]  /*99c0*/  @!P2 IMAD.IADD R12, R12, 0x1, -R0 ;  /* 0x000000010c0ca824 */ /* 0x000fe400078e0a00 */
[----:B------:R-:W-:-:S03]  /*99d0*/  IMAD R9, R0, R9, R10 ;  /* 0x0000000900097224 */ /* 0x000fc600078e020a */
[----:B------:R-:W-:Y:S01]  /*99e0*/  ISETP.GT.U32.AND P2, PT, R0, R12, PT ;  /* 0x0000000c0000720c */ /* 0x000fe20003f44070 */
[----:B------:R-:W-:-:S04]  /*99f0*/  IMAD.MOV.U32 R10, RZ, RZ, R4 ;  /* 0x000000ffff0a7224 */ /* 0x000fc800078e0004 */
[----:B------:R-:W-:Y:S01]  /*9a00*/  @!P3 IMAD.MOV R10, RZ, RZ, -R10 ;  /* 0x000000ffff0ab224 */ /* 0x000fe200078e0a0a */
[----:B------:R0:W-:Y:S01]  /*9a10*/  STL [R1+0x74c], R4 ;  /* 0x00074c0401007387 */ /* 0x0001e20000100800 */
[----:B------:R-:W-:-:S03]  /*9a20*/  @!P5 IMAD.IADD R5, R5, 0x1, -R0 ;  /* 0x000000010505d824 */ /* 0x000fc600078e0a00 */
[----:B------:R5:W-:Y:S03]  /*9a30*/  @!P3 STL [R1+0x74c], R10 ;  /* 0x00074c0a0100b387 */ /* 0x000be60000100800 */
[----:B------:R-:W-:Y:S01]  /*9a40*/  @!P2 IMAD.IADD R12, R12, 0x1, -R0 ;  /* 0x000000010c0ca824 */ /* 0x000fe200078e0a00 */
[----:B------:R-:W-:Y:S02]  /*9a50*/  ISETP.GE.AND P1, PT, R22, RZ, PT ;  /* 0x000000ff1600720c */ /* 0x000fe40003f26270 */
[C---:B------:R-:W-:Y:S02]  /*9a60*/  ISETP.GT.U32.AND P3, PT, R0.reuse, R7, PT ;  /* 0x000000070000720c */ /* 0x040fe40003f64070 */
[C---:B------:R-:W-:Y:S02]  /*9a70*/  ISETP.GT.U32.AND P2, PT, R0.reuse, R2, PT ;  /* 0x000000020000720c */ /* 0x040fe40003f44070 */
[----:B------:R-:W-:-:S09]  /*9a80*/  ISETP.GT.U32.AND P5, PT, R0, R6, PT ;  /* 0x000000060000720c */ /* 0x000fd20003fa4070 */
[--C-:B------:R-:W-:Y:S02]  /*9a90*/  @!P3 IMAD.IADD R7, R7, 0x1, -R0.reuse ;  /* 0x000000010707b824 */ /* 0x100fe400078e0a00 */
[----:B------:R-:W-:Y:S02]  /*9aa0*/  @!P2 IMAD.IADD R2, R2, 0x1, -R0 ;  /* 0x000000010202a824 */ /* 0x000fe400078e0a00 */
[----:B--2---:R-:W-:Y:S01]  /*9ab0*/  IMAD.MOV.U32 R22, RZ, RZ, R13 ;  /* 0x000000ffff167224 */ /* 0x004fe200078e000d */
[----:B------:R-:W-:-:S05]  /*9ac0*/  IABS R13, R26 ;  /* 0x0000001a000d7213 */ /* 0x000fca0000000000 */
[----:B0-----:R-:W-:-:S04]  /*9ad0*/  IMAD.HI.U32 R4, R8, R13, RZ ;  /* 0x0000000d08047227 */ /* 0x001fc800078e00ff */
[----:B------:R-:W-:-:S04]  /*9ae0*/  IMAD.MOV R4, RZ, RZ, -R4 ;  /* 0x000000ffff047224 */ /* 0x000fc800078e0a04 */
[----:B------:R-:W-:-:S05]  /*9af0*/  IMAD R4, R0, R4, R13 ;  /* 0x0000000400047224 */ /* 0x000fca00078e020d */
[----:B------:R-:W-:Y:S01]  /*9b00*/  ISETP.GT.U32.AND P3, PT, R0, R4, PT ;  /* 0x000000040000720c */ /* 0x000fe20003f64070 */
[----:B------:R-:W-:Y:S02]  /*9b10*/  @!P5 IMAD.IADD R6, R6, 0x1, -R0 ;  /* 0x000000010606d824 */ /* 0x000fe400078e0a00 */
[----:B------:R-:W-:-:S03]  /*9b20*/  @!P1 IMAD.MOV R7, RZ, RZ, -R7 ;  /* 0x000000ffff079224 */ /* 0x000fc600078e0a07 */
[----:B------:R-:W-:-:S07]  /*9b30*/  ISETP.GT.U32.AND P5, PT, R0, R6, PT ;  /* 0x000000060000720c */ /* 0x000fce0003fa4070 */
[----:B------:R-:W-:-:S05]  /*9b40*/  @!P3 IMAD.IADD R4, R4, 0x1, -R0 ;  /* 0x000000010404b824 */ /* 0x000fca00078e0a00 */
[----:B------:R-:W-:Y:S02]  /*9b50*/  ISETP.GT.U32.AND P1, PT, R0, R4, PT ;  /* 0x000000040000720c */ /* 0x000fe40003f24070 */
[----:B------:R-:W-:Y:S01]  /*9b60*/  ISETP.GE.AND P2, PT, R26, RZ, PT ;  /* 0x000000ff1a00720c */ /* 0x000fe20003f46270 */
[----:B------:R-:W-:-:S04]  /*9b70*/  @!P5 IMAD.IADD R6, R6, 0x1, -R0 ;  /* 0x000000010606d824 */ /* 0x000fc800078e0a00 */
[----:B------:R-:W-:-:S06]  /*9b80*/  @!P6 IMAD.MOV R6, RZ, RZ, -R6 ;  /* 0x000000ffff06e224 */ /* 0x000fcc00078e0a06 */
[----:B------:R-:W-:Y:S01]  /*9b90*/  @!P1 IMAD.IADD R4, R4, 0x1, -R0 ;  /* 0x0000000104049824 */ /* 0x000fe200078e0a00 */
[----:B------:R-:W-:Y:S01]  /*9ba0*/  ISETP.GE.AND P1, PT, R33, RZ, PT ;  /* 0x000000ff2100720c */ /* 0x000fe20003f26270 */
[----:B-----5:R-:W-:Y:S02]  /*9bb0*/  IMAD.MOV.U32 R10, RZ, RZ, R11 ;  /* 0x000000ffff0a7224 */ /* 0x020fe400078e000b */
[----:B------:R-:W-:Y:S02]  /*9bc0*/  IMAD.MOV.U32 R11, RZ, RZ, R14 ;  /* 0x000000ffff0b7224 */ /* 0x000fe400078e000e */
[----:B------:R-:W-:Y:S02]  /*9bd0*/  IMAD.MOV.U32 R14, RZ, RZ, R18 ;  /* 0x000000ffff0e7224 */ /* 0x000fe400078e0012 */
[----:B------:R-:W-:Y:S02]  /*9be0*/  IMAD.MOV.U32 R18, RZ, RZ, R53 ;  /* 0x000000ffff127224 */ /* 0x000fe400078e0035 */
[----:B------:R-:W-:-:S02]  /*9bf0*/  IMAD.MOV.U32 R53, RZ, RZ, R5 ;  /* 0x000000ffff357224 */ /* 0x000fc400078e0005 */
[----:B------:R-:W-:Y:S02]  /*9c00*/  IMAD.MOV.U32 R5, RZ, RZ, R54 ;  /* 0x000000ffff057224 */ /* 0x000fe400078e0036 */
[----:B------:R-:W-:Y:S02]  /*9c10*/  IMAD.MOV.U32 R54, RZ, RZ, R12 ;  /* 0x000000ffff367224 */ /* 0x000fe400078e000c */
[----:B------:R-:W2:Y:S02]  /*9c20*/  LDL.LU R12, [R1+0x124] ;  /* 0x00012400010c7983 */ /* 0x000ea40000300800 */
[----:B------:R-:W-:Y:S01]  /*9c30*/  @!P4 IMAD.MOV R54, RZ, RZ, -R54 ;  /* 0x000000ffff36c224 */ /* 0x000fe200078e0a36 */
[----:B------:R-:W-:Y:S01]  /*9c40*/  ISETP.GT.U32.AND P4, PT, R0, R9, PT ;  /* 0x000000090000720c */ /* 0x000fe20003f84070 */
[----:B------:R-:W-:Y:S01]  /*9c50*/  @!P0 IMAD.MOV R53, RZ, RZ, -R53 ;  /* 0x000000ffff358224 */ /* 0x000fe200078e0a35 */
[----:B------:R-:W-:-:S11]  /*9c60*/  ISETP.GE.AND P0, PT, R24, RZ, PT ;  /* 0x000000ff1800720c */ /* 0x000fd60003f06270 */
[--C-:B------:R-:W-:Y:S01]  /*9c70*/  @!P4 IMAD.IADD R9, R9, 0x1, -R0.reuse ;  /* 0x000000010909c824 */ /* 0x100fe200078e0a00 */
[C---:B------:R-:W-:Y:S01]  /*9c80*/  ISETP.GT.U32.AND P4, PT, R0.reuse, R2, PT ;  /* 0x000000020000720c */ /* 0x040fe20003f84070 */
[----:B------:R-:W-:Y:S01]  /*9c90*/  IMAD.MOV.U32 R26, RZ, RZ, R11 ;  /* 0x000000ffff1a7224 */ /* 0x000fe200078e000b */
[----:B------:R-:W-:Y:S02]  /*9ca0*/  IABS R11, R33 ;  /* 0x00000021000b7213 */ /* 0x000fe40000000000 */
[----:B------:R-:W-:Y:S01]  /*9cb0*/  ISETP.GT.U32.AND P3, PT, R0, R9, PT ;  /* 0x000000090000720c */ /* 0x000fe20003f64070 */
[----:B------:R0:W-:Y:S08]  /*9cc0*/  STL [R1+0x748], R53 ;  /* 0x0007483501007387 */ /* 0x0001f00000100800 */
[----:B------:R-:W-:Y:S01]  /*9cd0*/  @!P4 IMAD.IADD R2, R2, 0x1, -R0 ;  /* 0x000000010202c824 */ /* 0x000fe200078e0a00 */
[----:B0-----:R-:W5:Y:S03]  /*9ce0*/  LDL.LU R53, [R1+0x7cd0] ;  /* 0x007cd00001357983 */ /* 0x001f660000300800 */
[----:B------:R-:W-:Y:S01]  /*9cf0*/  IMAD.MOV.U32 R33, RZ, RZ, R2 ;  /* 0x000000ffff217224 */ /* 0x000fe200078e0002 */
[----:B------:R0:W-:Y:S03]  /*9d00*/  STL [R1+0x744], R54 ;  /* 0x0007443601007387 */ /* 0x0001e60000100800 */
[----:B------:R-:W-:-:S02]  /*9d10*/  @!P0 IMAD.MOV R33, RZ, RZ, -R33 ;  /* 0x000000ffff218224 */ /* 0x000fc400078e0a21 */
[----:B------:R-:W-:Y:S01]  /*9d20*/  @!P3 IMAD.IADD R9, R9, 0x1, -R0 ;  /* 0x000000010909b824 */ /* 0x000fe200078e0a00 */
[----:B0-----:R-:W5:Y:S04]  /*9d30*/  LDL.LU R54, [R1+0x7ccc] ;  /* 0x007ccc0001367983 */ /* 0x001f680000300800 */
[----:B------:R-:W-:Y:S04]  /*9d40*/  STL [R1+0x740], R7 ;  /* 0x0007400701007387 */ /* 0x000fe80000100800 */
[----:B------:R-:W-:Y:S04]  /*9d50*/  STL [R1+0x73c], R6 ;  /* 0x00073c0601007387 */ /* 0x000fe80000100800 */
[----:B------:R0:W-:Y:S02]  /*9d60*/  STL [R1+0x738], R33 ;  /* 0x0007382101007387 */ /* 0x0001e40000100800 */
[----:B0-----:R-:W-:-:S02]  /*9d70*/  IMAD.MOV.U32 R33, RZ, RZ, R21 ;  /* 0x000000ffff217224 */ /* 0x001fc400078e0015 */
[----:B------:R-:W-:Y:S02]  /*9d80*/  IMAD.MOV.U32 R21, RZ, RZ, R18 ;  /* 0x000000ffff157224 */ /* 0x000fe400078e0012 */
[----:B------:R-:W-:Y:S02]  /*9d90*/  IMAD.MOV.U32 R18, RZ, RZ, R16 ;  /* 0x000000ffff127224 */ /* 0x000fe400078e0010 */
[----:B------:R-:W-:Y:S02]  /*9da0*/  IMAD.MOV.U32 R16, RZ, RZ, R56 ;  /* 0x000000ffff107224 */ /* 0x000fe400078e0038 */
[----:B------:R-:W-:Y:S02]  /*9db0*/  IMAD.MOV.U32 R56, RZ, RZ, R58 ;  /* 0x000000ffff387224 */ /* 0x000fe400078e003a */
[----:B------:R-:W-:Y:S02]  /*9dc0*/  IMAD.MOV.U32 R58, RZ, RZ, R9 ;  /* 0x000000ffff3a7224 */ /* 0x000fe400078e0009 */
[----:B------:R-:W-:-:S02]  /*9dd0*/  IMAD.MOV.U32 R9, RZ, RZ, R59 ;  /* 0x000000ffff097224 */ /* 0x000fc400078e003b */
[----:B------:R-:W-:Y:S02]  /*9de0*/  IMAD.MOV.U32 R59, RZ, RZ, R4 ;  /* 0x000000ffff3b7224 */ /* 0x000fe400078e0004 */
[----:B------:R-:W3:Y:S01]  /*9df0*/  LDL.LU R4, [R1+0x74] ;  /* 0x0000740001047983 */ /* 0x000ee20000300800 */
[----:B------:R-:W-:Y:S01]  /*9e00*/  IMAD.MOV.U32 R24, RZ, RZ, R5 ;  /* 0x000000ffff187224 */ /* 0x000fe200078e0005 */
[----:B------:R-:W-:-:S03]  /*9e10*/  IABS R5, R27 ;  /* 0x0000001b00057213 */ /* 0x000fc60000000000 */
[----:B------:R-:W-:Y:S01]  /*9e20*/  IMAD.MOV.U32 R13, RZ, RZ, R24 ;  /* 0x000000ffff0d7224 */ /* 0x000fe200078e0018 */
[----:B------:R-:W-:Y:S01]  /*9e30*/  ISETP.GE.AND P5, PT, R25, RZ, PT ;  /* 0x000000ff1900720c */ /* 0x000fe20003fa6270 */
[----:B------:R-:W-:Y:S01]  /*9e40*/  IMAD.HI.U32 R7, R8, R11, RZ ;  /* 0x0000000b08077227 */ /* 0x000fe200078e00ff */
[----:B------:R-:W-:-:S03]  /*9e50*/  ISETP.GE.AND P6, PT, R27, RZ, PT ;  /* 0x000000ff1b00720c */ /* 0x000fc60003fc6270 */
[----:B------:R-:W-:Y:S02]  /*9e60*/  IMAD.MOV.U32 R25, RZ, RZ, R10 ;  /* 0x000000ffff197224 */ /* 0x000fe400078e000a */
[----:B------:R-:W-:Y:S02]  /*9e70*/  IMAD.MOV R7, RZ, RZ, -R7 ;  /* 0x000000ffff077224 */ /* 0x000fe400078e0a07 */
[----:B------:R-:W-:Y:S01]  /*9e80*/  IMAD.MOV.U32 R27, RZ, RZ, R26 ;  /* 0x000000ffff1b7224 */ /* 0x000fe200078e001a */
[----:B------:R-:W-:Y:S01]  /*9e90*/  IABS R10, R32 ;  /* 0x00000020000a7213 */ /* 0x000fe20000000000 */
[----:B------:R-:W-:Y:S02]  /*9ea0*/  IMAD.MOV.U32 R26, RZ, RZ, R25 ;  /* 0x000000ffff1a7224 */ /* 0x000fe400078e0019 */
[----:B------:R-:W-:Y:S02]  /*9eb0*/  IMAD.MOV.U32 R25, RZ, RZ, R13 ;  /* 0x000000ffff197224 */ /* 0x000fe400078e000d */
[----:B------:R-:W-:Y:S01]  /*9ec0*/  IMAD R13, R0, R7, R11 ;  /* 0x00000007000d7224 */ /* 0x000fe200078e020b */
[----:B------:R-:W-:Y:S01]  /*9ed0*/  IABS R7, R35 ;  /* 0x0000002300077213 */ /* 0x000fe20000000000 */
[----:B------:R-:W-:Y:S01]  /*9ee0*/  IMAD.HI.U32 R6, R8, R10, RZ ;  /* 0x0000000a08067227 */ /* 0x000fe200078e00ff */
[----:B------:R-:W-:-:S03]  /*9ef0*/  ISETP.GE.AND P4, PT, R32, RZ, PT ;  /* 0x000000ff2000720c */ /* 0x000fc60003f86270 */
[----:B------:R-:W-:Y:S02]  /*9f00*/  IMAD.MOV.U32 R32, RZ, RZ, R14 ;  /* 0x000000ffff207224 */ /* 0x000fe400078e000e */
[----:B------:R-:W-:-:S04]  /*9f10*/  IMAD.HI.U32 R14, R8, R7, RZ ;  /* 0x00000007080e7227 */ /* 0x000fc800078e00ff */
[----:B------:R-:W-:Y:S02]  /*9f20*/  IMAD.MOV R6, RZ, RZ, -R6 ;  /* 0x000000ffff067224 */ /* 0x000fe400078e0a06 */
[----:B------:R-:W-:Y:S02]  /*9f30*/  @!P5 IMAD.MOV R58, RZ, RZ, -R58 ;  /* 0x000000ffff3ad224 */ /* 0x000fe400078e0a3a */
[----:B------:R-:W-:Y:S02]  /*9f40*/  @!P2 IMAD.MOV R59, RZ, RZ, -R59 ;  /* 0x000000ffff3ba224 */ /* 0x000fe400078e0a3b */
[----:B------:R-:W-:Y:S01]  /*9f50*/  IMAD.MOV R14, RZ, RZ, -R14 ;  /* 0x000000ffff0e7224 */ /* 0x000fe200078e0a0e */
[----:B------:R-:W-:Y:S01]  /*9f60*/  IABS R11, R34 ;  /* 0x00000022000b7213 */ /* 0x000fe20000000000 */
[C---:B------:R-:W-:Y:S01]  /*9f70*/  IMAD R10, R0.reuse, R6, R10 ;  /* 0x00000006000a7224 */ /* 0x040fe200078e020a */
[----:B------:R0:W-:Y:S01]  /*9f80*/  STL [R1+0x734], R58 ;  /* 0x0007343a01007387 */ /* 0x0001e20000100800 */
[----:B------:R-:W-:-:S02]  /*9f90*/  IMAD R7, R0, R14, R7 ;  /* 0x0000000e00077224 */ /* 0x000fc400078e0207 */
[----:B------:R-:W-:Y:S01]  /*9fa0*/  IMAD.MOV.U32 R14, RZ, RZ, R60 ;  /* 0x000000ffff0e7224 */ /* 0x000fe200078e003c */
[----:B------:R-:W-:Y:S01]  /*9fb0*/  ISETP.GT.U32.AND P0, PT, R0, R10, PT ;  /* 0x0000000a0000720c */ /* 0x000fe20003f04070 */
[----:B------:R-:W-:Y:S01]  /*9fc0*/  IMAD.HI.U32 R2, R8, R11, RZ ;  /* 0x0000000b08027227 */ /* 0x000fe200078e00ff */
[----:B0-----:R-:W5:Y:S04]  /*9fd0*/  LDL.LU R58, [R1+0x7cc8] ;  /* 0x007cc800013a7983 */ /* 0x001f680000300800 */
[----:B------:R0:W-:Y:S01]  /*9fe0*/  STL [R1+0x730], R59 ;  /* 0x0007303b01007387 */ /* 0x0001e20000100800 */
[----:B------:R-:W-:-:S03]  /*9ff0*/  IMAD.MOV R2, RZ, RZ, -R2 ;  /* 0x000000ffff027224 */ /* 0x000fc600078e0a02 */
[----:B0-----:R-:W5:Y:S01]  /*a000*/  LDL.LU R59, [R1+0x7cc4] ;  /* 0x007cc400013b7983 */ /* 0x001f620000300800 */
[----:B------:R-:W-:Y:S01]  /*a010*/  IMAD R2, R0, R2, R11 ;  /* 0x0000000200027224 */ /* 0x000fe200078e020b */
[----:B------:R-:W-:Y:S01]  /*a020*/  IABS R6, R36 ;  /* 0x0000002400067213 */ /* 0x000fe20000000000 */
[----:B------:R-:W-:Y:S01]  /*a030*/  @!P0 IMAD.IADD R10, R10, 0x1, -R0 ;  /* 0x000000010a0a8824 */ /* 0x000fe200078e0a00 */
[----:B------:R-:W-:-:S04]  /*a040*/  ISETP.GE.AND P2, PT, R34, RZ, PT ;  /* 0x000000ff2200720c */ /* 0x000fc80003f46270 */
[----:B------:R-:W-:-:S13]  /*a050*/  ISETP.GT.U32.AND P0, PT, R0, R10, PT ;  /* 0x0000000a0000720c */ /* 0x000fda0003f04070 */
[----:B------:R-:W-:-:S04]  /*a060*/  @!P0 IMAD.IADD R10, R10, 0x1, -R0 ;  /* 0x000000010a0a8824 */ /* 0x000fc800078e0a00 */
[----:B------:R-:W-:Y:S02]  /*a070*/  @!P4 IMAD.MOV R10, RZ, RZ, -R10 ;  /* 0x000000ffff0ac224 */ /* 0x000fe400078e0a0a */
[----:B--2---:R-:W-:Y:S02]  /*a080*/  IMAD.MOV.U32 R24, RZ, RZ, R12 ;  /* 0x000000ffff187224 */ /* 0x004fe400078e000c */
[----:B------:R-:W-:-:S04]  /*a090*/  IMAD.HI.U32 R12, R8, R5, RZ ;  /* 0x00000005080c7227 */ /* 0x000fc800078e00ff */
[----:B------:R-:W-:-:S04]  /*a0a0*/  IMAD.MOV R12, RZ, RZ, -R12 ;  /* 0x000000ffff0c7224 */ /* 0x000fc800078e0a0c */
[----:B------:R-:W-:-:S05]  /*a0b0*/  IMAD R5, R0, R12, R5 ;  /* 0x0000000c00057224 */ /* 0x000fca00078e0205 */
[----:B------:R-:W-:-:S13]  /*a0c0*/  ISETP.GT.U32.AND P3, PT, R0, R5, PT ;  /* 0x000000050000720c */ /* 0x000fda0003f64070 */
[----:B------:R-:W-:-:S05]  /*a0d0*/  @!P3 IMAD.IADD R5, R5, 0x1, -R0 ;  /* 0x000000010505b824 */ /* 0x000fca00078e0a00 */
[----:B------:R-:W-:-:S13]  /*a0e0*/  ISETP.GT.U32.AND P3, PT, R0, R5, PT ;  /* 0x000000050000720c */ /* 0x000fda0003f64070 */
[----:B------:R-:W-:-:S04]  /*a0f0*/  @!P3 IMAD.IADD R5, R5, 0x1, -R0 ;  /* 0x000000010505b824 */ /* 0x000fc800078e0a00 */
[----:B------:R-:W-:Y:S02]  /*a100*/  IMAD.MOV.U32 R60, RZ, RZ, R5 ;  /* 0x000000ffff3c7224 */ /* 0x000fe400078e0005 */
[----:B------:R-:W2:Y:S01]  /*a110*/  LDL.LU R5, [R1+0x5c] ;  /* 0x00005c0001057983 */ /* 0x000ea20000300800 */
[----:B------:R-:W-:Y:S01]  /*a120*/  ISETP.GT.U32.AND P3, PT, R0, R2, PT ;  /* 0x000000020000720c */ /* 0x000fe20003f64070 */
[----:B------:R-:W-:-:S12]  /*a130*/  @!P6 IMAD.MOV R60, RZ, RZ, -R60 ;  /* 0x000000ffff3ce224 */ /* 0x000fd800078e0a3c */
[----:B------:R-:W-:-:S05]  /*a140*/  @!P3 IMAD.IADD R2, R2, 0x1, -R0 ;  /* 0x000000010202b824 */ /* 0x000fca00078e0a00 */
[----:B------:R-:W-:Y:S01]  /*a150*/  ISETP.GT.U32.AND P3, PT, R0, R2, PT ;  /* 0x000000020000720c */ /* 0x000fe20003f64070 */
[----:B---3--:R-:W-:Y:S02]  /*a160*/  IMAD.MOV.U32 R34, RZ, RZ, R4 ;  /* 0x000000ffff227224 */ /* 0x008fe400078e0004 */
[----:B------:R-:W-:-:S04]  /*a170*/  IMAD.HI.U32 R4, R8, R6, RZ ;  /* 0x0000000608047227 */ /* 0x000fc800078e00ff */
[----:B------:R-:W-:-:S04]  /*a180*/  IMAD.MOV R4, RZ, RZ, -R4 ;  /* 0x000000ffff047224 */ /* 0x000fc800078e0a04 */
[----:B------:R-:W-:-:S05]  /*a190*/  IMAD R4, R0, R4, R6 ;  /* 0x0000000400047224 */ /* 0x000fca00078e0206 */
[----:B------:R-:W-:Y:S01]  /*a1a0*/  ISETP.GT.U32.AND P0, PT, R0, R4, PT ;  /* 0x000000040000720c */ /* 0x000fe20003f04070 */
[----:B------:R0:W-:Y:S01]  /*a1b0*/  STL [R1+0x72c], R60 ;  /* 0x00072c3c01007387 */ /* 0x0001e20000100800 */
[--C-:B------:R-:W-:Y:S01]  /*a1c0*/  @!P3 IMAD.IADD R2, R2, 0x1, -R0.reuse ;  /* 0x000000010202b824 */ /* 0x100fe200078e0a00 */
[----:B------:R-:W-:Y:S02]  /*a1d0*/  ISETP.GE.AND P3, PT, R36, RZ, PT ;  /* 0x000000ff2400720c */ /* 0x000fe40003f66270 */
[----:B------:R-:W-:Y:S01]  /*a1e0*/  IABS R12, R37 ;  /* 0x00000025000c7213 */ /* 0x000fe20000000000 */
[----:B0-----:R-:W3:Y:S07]  /*a1f0*/  LDL.LU R60, [R1+0x7cc0] ;  /* 0x007cc000013c7983 */ /* 0x001eee0000300800 */
[----:B------:R-:W-:Y:S01]  /*a200*/  @!P0 IMAD.IADD R4, R4, 0x1, -R0 ;  /* 0x0000000104048824 */ /* 0x000fe200078e0a00 */
[----:B------:R-:W-:Y:S01]  /*a210*/  ISETP.GE.AND P0, PT, R37, RZ, PT ;  /* 0x000000ff2500720c */ /* 0x000fe20003f06270 */
[----:B------:R0:W-:Y:S04]  /*a220*/  STL [R1+0x728], R10 ;  /* 0x0007280a01007387 */ /* 0x0001e80000100800 */
[----:B------:R-:W4:Y:S04]  /*a230*/  LDL.LU R36, [R1+0x8] ;  /* 0x0000080001247983 */ /* 0x000f280000300800 */
[----:B------:R-:W5:Y:S01]  /*a240*/  LDL.LU R37, [R1+0x20] ;  /* 0x0000200001257983 */ /* 0x000f620000300800 */
[----:B------:R-:W-:-:S02]  /*a250*/  ISETP.GT.U32.AND P5, PT, R0, R13, PT ;  /* 0x0000000d0000720c */ /* 0x000fc40003fa4070 */
[----:B------:R-:W-:Y:S01]  /*a260*/  ISETP.GT.U32.AND P6, PT, R0, R7, PT ;  /* 0x000000070000720c */ /* 0x000fe20003fc4070 */
[----:B------:R-:W-:Y:S02]  /*a270*/  IMAD.MOV.U32 R11, RZ, RZ, R9 ;  /* 0x000000ffff0b7224 */ /* 0x000fe400078e0009 */
[----:B------:R-:W-:-:S04]  /*a280*/  IMAD.HI.U32 R9, R8, R12, RZ ;  /* 0x0000000c08097227 */ /* 0x000fc800078e00ff */
[----:B------:R-:W-:-:S04]  /*a290*/  IMAD.MOV R9, RZ, RZ, -R9 ;  /* 0x000000ffff097224 */ /* 0x000fc800078e0a09 */
[--C-:B------:R-:W-:Y:S02]  /*a2a0*/  @!P5 IMAD.IADD R13, R13, 0x1, -R0.reuse ;  /* 0x000000010d0dd824 */ /* 0x100fe400078e0a00 */
[----:B------:R-:W-:-:S03]  /*a2b0*/  @!P6 IMAD.IADD R7, R7, 0x1, -R0 ;  /* 0x000000010707e824 */ /* 0x000fc600078e0a00 */
[C---:B------:R-:W-:Y:S01]  /*a2c0*/  ISETP.GT.U32.AND P5, PT, R0.reuse, R13, PT ;  /* 0x0000000d0000720c */ /* 0x040fe20003fa4070 */
[C---:B------:R-:W-:Y:S01]  /*a2d0*/  IMAD R12, R0.reuse, R9, R12 ;  /* 0x00000009000c7224 */ /* 0x040fe200078e020c */
[----:B------:R-:W-:Y:S02]  /*a2e0*/  ISETP.GT.U32.AND P4, PT, R0, R7, PT ;  /* 0x000000070000720c */ /* 0x000fe40003f84070 */
[----:B------:R-:W-:Y:S02]  /*a2f0*/  ISETP.GE.AND P6, PT, R35, RZ, PT ;  /* 0x000000ff2300720c */ /* 0x000fe40003fc6270 */
[----:B------:R-:W-:-:S05]  /*a300*/  IABS R6, R39 ;  /* 0x0000002700067213 */ /* 0x000fca0000000000 */
[----:B0-----:R-:W-:-:S04]  /*a310*/  IMAD.HI.U32 R10, R8, R6, RZ ;  /* 0x00000006080a7227 */ /* 0x001fc800078e00ff */
[----:B------:R-:W-:Y:S01]  /*a320*/  @!P5 IMAD.IADD R13, R13, 0x1, -R0 ;  /* 0x000000010d0dd824 */ /* 0x000fe200078e0a00 */
[C---:B------:R-:W-:Y:S01]  /*a330*/  ISETP.GT.U32.AND P5, PT, R0.reuse, R12, PT ;  /* 0x0000000c0000720c */ /* 0x040fe20003fa4070 */
[----:B------:R-:W-:Y:S02]  /*a340*/  IMAD.MOV R10, RZ, RZ, -R10 ;  /* 0x000000ffff0a7224 */ /* 0x000fe400078e0a0a */
[----:B------:R-:W-:Y:S02]  /*a350*/  @!P4 IMAD.IADD R7, R7, 0x1, -R0 ;  /* 0x000000010707c824 */ /* 0x000fe400078e0a00 */
[----:B------:R-:W-:-:S08]  /*a360*/  IMAD R6, R0, R10, R6 ;  /* 0x0000000a00067224 */ /* 0x000fd000078e0206 */
[----:B------:R-:W-:Y:S02]  /*a370*/  @!P5 IMAD.IADD R12, R12, 0x1, -R0 ;  /* 0x000000010c0cd824 */ /* 0x000fe400078e0a00 */
[----:B------:R-:W-:-:S03]  /*a380*/  @!P1 IMAD.MOV R13, RZ, RZ, -R13 ;  /* 0x000000ffff0d9224 */ /* 0x000fc600078e0a0d */
[C---:B------:R-:W-:Y:S02]  /*a390*/  ISETP.GT.U32.AND P5, PT, R0.reuse, R12, PT ;  /* 0x0000000c0000720c */ /* 0x040fe40003fa4070 */
[----:B------:R-:W-:Y:S01]  /*a3a0*/  ISETP.GT.U32.AND P1, PT, R0, R4, PT ;  /* 0x000000040000720c */ /* 0x000fe20003f24070 */
[----:B------:R-:W-:Y:S01]  /*a3b0*/  IMAD.MOV.U32 R10, RZ, RZ, R2 ;  /* 0x000000ffff0a7224 */ /* 0x000fe200078e0002 */
[----:B------:R5:W-:Y:S03]  /*a3c0*/  STL [R1+0x724], R13 ;  /* 0x0007240d01007387 */ /* 0x000be60000100800 */
[----:B------:R-:W-:Y:S01]  /*a3d0*/  @!P2 IMAD.MOV R10, RZ, RZ, -R10 ;  /* 0x000000ffff0aa224 */ /* 0x000fe200078e0a0a */
[----:B------:R-:W-:-:S05]  /*a3e0*/  ISETP.GE.AND P2, PT, R38, RZ, PT ;  /* 0x000000ff2600720c */ /* 0x000fca0003f46270 */
[--C-:B------:R-:W-:Y:S02]  /*a3f0*/  @!P5 IMAD.IADD R12, R12, 0x1, -R0.reuse ;  /* 0x000000010c0cd824 */ /* 0x100fe400078e0a00 */
[----:B------:R-:W-:Y:S01]  /*a400*/  @!P1 IMAD.IADD R4, R4, 0x1, -R0 ;  /* 0x0000000104049824 */ /* 0x000fe200078e0a00 */
[----:B------:R-:W-:-:S03]  /*a410*/  IABS R2, R40 ;  /* 0x0000002800027213 */ /* 0x000fc60000000000 */
[----:B------:R-:W-:Y:S01]  /*a420*/  @!P3 IMAD.MOV R4, RZ, RZ, -R4 ;  /* 0x000000ffff04b224 */ /* 0x000fe200078e0a04 */
[----:B------:R0:W-:Y:S01]  /*a430*/  STL [R1+0x720], R10 ;  /* 0x0007200a01007387 */ /* 0x0001e20000100800 */
[----:B------:R-:W-:Y:S01]  /*a440*/  ISETP.GE.AND P5, PT, R40, RZ, PT ;  /* 0x000000ff2800720c */ /* 0x000fe20003fa6270 */
[----:B--2---:R-:W-:Y:S01]  /*a450*/  IMAD.MOV.U32 R9, RZ, RZ, R5 ;  /* 0x000000ffff097224 */ /* 0x004fe200078e0005 */
[----:B------:R-:W-:-:S03]  /*a460*/  IABS R5, R38 ;  /* 0x0000002600057213 */ /* 0x000fc60000000000 */
[----:B------:R-:W-:Y:S02]  /*a470*/  IMAD.MOV.U32 R35, RZ, RZ, R9 ;  /* 0x000000ffff237224 */ /* 0x000fe400078e0009 */
[----:B------:R-:W-:-:S04]  /*a480*/  IMAD.HI.U32 R9, R8, R5, RZ ;  /* 0x0000000508097227 */ /* 0x000fc800078e00ff */
[----:B------:R-:W-:-:S04]  /*a490*/  IMAD.MOV R9, RZ, RZ, -R9 ;  /* 0x000000ffff097224 */ /* 0x000fc800078e0a09 */
[----:B------:R-:W-:Y:S02]  /*a4a0*/  IMAD R5, R0, R9, R5 ;  /* 0x0000000900057224 */ /* 0x000fe400078e0205 */
[----:B------:R-:W-:-:S03]  /*a4b0*/  IMAD.MOV.U32 R9, RZ, RZ, R7 ;  /* 0x000000ffff097224 */ /* 0x000fc600078e0007 */
[C---:B------:R-:W-:Y:S01]  /*a4c0*/  ISETP.GT.U32.AND P4, PT, R0.reuse, R5, PT ;  /* 0x000000050000720c */ /* 0x040fe20003f84070 */
[----:B------:R-:W-:Y:S01]  /*a4d0*/  @!P6 IMAD.MOV R9, RZ, RZ, -R9 ;  /* 0x000000ffff09e224 */ /* 0x000fe200078e0a09 */
[----:B------:R-:W-:-:S11]  /*a4e0*/  ISETP.GT.U32.AND P6, PT, R0, R6, PT ;  /* 0x000000060000720c */ /* 0x000fd60003fc4070 */
[--C-:B------:R-:W-:Y:S02]  /*a4f0*/  @!P4 IMAD.IADD R5, R5, 0x1, -R0.reuse ;  /* 0x000000010505c824 */ /* 0x100fe400078e0a00 */
[----:B------:R-:W-:-:S03]  /*a500*/  @!P6 IMAD.IADD R6, R6, 0x1, -R0 ;  /* 0x000000010606e824 */ /* 0x000fc600078e0a00 */
[----:B------:R-:W-:Y:S01]  /*a510*/  ISETP.GT.U32.AND P6, PT, R0, R5, PT ;  /* 0x000000050000720c */ /* 0x000fe20003fc4070 */
[----:B------:R-:W-:Y:S01]  /*a520*/  IMAD.MOV.U32 R38, RZ, RZ, R12 ;  /* 0x000000ffff267224 */ /* 0x000fe200078e000c */
[----:B------:R1:W-:Y:S03]  /*a530*/  STL [R1+0x264], R9 ;  /* 0x0002640901007387 */ /* 0x0003e60000100800 */
[----:B------:R-:W-:Y:S01]  /*a540*/  @!P0 IMAD.MOV R38, RZ, RZ, -R38 ;  /* 0x000000ffff268224 */ /* 0x000fe200078e0a26 */
[----:B------:R2:W-:Y:S07]  /*a550*/  STL [R1+0x570], R4 ;  /* 0x0005700401007387 */ /* 0x0005ee0000100800 */
[----:B------:R-:W-:Y:S01]  /*a560*/  @!P6 IMAD.IADD R5, R5, 0x1, -R0 ;  /* 0x000000010505e824 */ /* 0x000fe200078e0a00 */
[----:B------:R3:W-:Y:S01]  /*a570*/  STL [R1+0x678], R38 ;  /* 0x0006782601007387 */ /* 0x0007e20000100800 */
[----:B-----5:R-:W-:-:S02]  /*a580*/  IMAD.MOV.U32 R13, RZ, RZ, R37 ;  /* 0x000000ffff0d7224 */ /* 0x020fc400078e0025 */
[----:B----4-:R-:W-:Y:S02]  /*a590*/  IMAD.MOV.U32 R37, RZ, RZ, R36 ;  /* 0x000000ffff257224 */ /* 0x010fe400078e0024 */
[----:B------:R-:W-:-:S04]  /*a5a0*/  IMAD.MOV.U32 R36, RZ, RZ, R11 ;  /* 0x000000ffff247224 */ /* 0x000fc800078e000b */
[----:B------:R-:W-:Y:S02]  /*a5b0*/  IMAD.MOV.U32 R40, RZ, RZ, R36 ;  /* 0x000000ffff287224 */ /* 0x000fe400078e0024 */
[----:B------:R-:W-:Y:S02]  /*a5c0*/  IMAD.MOV.U32 R36, RZ, RZ, R61 ;  /* 0x000000ffff247224 */ /* 0x000fe400078e003d */
[----:B------:R-:W-:Y:S02]  /*a5d0*/  IMAD.MOV.U32 R61, RZ, RZ, R5 ;  /* 0x000000ffff3d7224 */ /* 0x000fe400078e0005 */
[----:B------:R-:W4:Y:S01]  /*a5e0*/  LDL.LU R5, [R1+0x4] ;  /* 0x0000040001057983 */ /* 0x000f220000300800 */
[----:B0-----:R-:W-:Y:S01]  /*a5f0*/  IMAD.HI.U32 R10, R8, R2, RZ ;  /* 0x00000002080a7227 */ /* 0x001fe200078e00ff */
[----:B------:R-:W-:-:S03]  /*a600*/  IABS R7, R41 ;  /* 0x0000002900077213 */ /* 0x000fc60000000000 */
[----:B------:R-:W-:Y:S02]  /*a610*/  IMAD.MOV R10, RZ, RZ, -R10 ;  /* 0x000000ffff0a7224 */ /* 0x000fe400078e0a0a */
[----:B-1----:R-:W-:Y:S01]  /*a620*/  IMAD.MOV.U32 R9, RZ, RZ, R7 ;  /* 0x000000ffff097224 */ /* 0x002fe200078e0007 */
[----:B------:R-:W-:Y:S01]  /*a630*/  IABS R7, R42 ;  /* 0x0000002a00077213 */ /* 0x000fe20000000000 */
[C---:B------:R-:W-:Y:S01]  /*a640*/  IMAD R2, R0.reuse, R10, R2 ;  /* 0x0000000a00027224 */ /* 0x040fe200078e0202 */
[----:B------:R-:W-:Y:S01]  /*a650*/  ISETP.GT.U32.AND P3, PT, R0, R6, PT ;  /* 0x000000060000720c */ /* 0x000fe20003f64070 */
[----:B------:R-:W-:Y:S01]  /*a660*/  IMAD.HI.U32 R11, R8, R9, RZ ;  /* 0x00000009080b7227 */ /* 0x000fe200078e00ff */
[----:B------:R-:W-:Y:S02]  /*a670*/  ISETP.GE.AND P1, PT, R39, RZ, PT ;  /* 0x000000ff2700720c */ /* 0x000fe40003f26270 */
[----:B------:R-:W-:Y:S01]  /*a680*/  ISETP.GT.U32.AND P6, PT, R0, R2, PT ;  /* 0x000000020000720c */ /* 0x000fe20003fc4070 */
[----:B------:R-:W-:-:S02]  /*a690*/  IMAD.MOV.U32 R39, RZ, RZ, R13 ;  /* 0x000000ffff277224 */ /* 0x000fc400078e000d */
[----:B------:R-:W-:Y:S02]  /*a6a0*/  IMAD.MOV R11, RZ, RZ, -R11 ;  /* 0x000000ffff0b7224 */ /* 0x000fe400078e0a0b */
[----:B------:R-:W-:-:S04]  /*a6b0*/  IMAD.HI.U32 R13, R8, R7, RZ ;  /* 0x00000007080d7227 */ /* 0x000fc800078e00ff */
[----:B--2---:R-:W-:Y:S02]  /*a6c0*/  IMAD R4, R0, R11, R9 ;  /* 0x0000000b00047224 */ /* 0x004fe400078e0209 */
[----:B------:R-:W-:Y:S02]  /*a6d0*/  IMAD.MOV R13, RZ, RZ, -R13 ;  /* 0x000000ffff0d7224 */ /* 0x000fe400078e0a0d */
[--C-:B------:R-:W-:Y:S01]  /*a6e0*/  @!P3 IMAD.IADD R6, R6, 0x1, -R0.reuse ;  /* 0x000000010606b824 */ /* 0x100fe200078e0a00 */
[C---:B------:R-:W-:Y:S01]  /*a6f0*/  ISETP.GT.U32.AND P3, PT, R0.reuse, R4, PT ;  /* 0x000000040000720c */ /* 0x040fe20003f64070 */
[----:B------:R-:W-:Y:S02]  /*a700*/  IMAD R7, R0, R13, R7 ;  /* 0x0000000d00077224 */ /* 0x000fe400078e0207 */
[----:B------:R-:W-:-:S03]  /*a710*/  @!P6 IMAD.IADD R2, R2, 0x1, -R0 ;  /* 0x000000010202e824 */ /* 0x000fc600078e0a00 */
[C---:B------:R-:W-:Y:S01]  /*a720*/  ISETP.GT.U32.AND P6, PT, R0.reuse, R7, PT ;  /* 0x000000070000720c */ /* 0x040fe20003fc4070 */
[----:B------:R-:W-:Y:S01]  /*a730*/  @!P2 IMAD.MOV R61, RZ, RZ, -R61 ;  /* 0x000000ffff3da224 */ /* 0x000fe200078e0a3d */
[----:B------:R-:W-:Y:S02]  /*a740*/  ISETP.GT.U32.AND P2, PT, R0, R2, PT ;  /* 0x000000020000720c */ /* 0x000fe40003f44070 */
[----:B------:R-:W-:Y:S02]  /*a750*/  IABS R9, R43 ;  /* 0x0000002b00097213 */ /* 0x000fe40000000000 */
[----:B------:R-:W-:Y:S01]  /*a760*/  IABS R11, R45 ;  /* 0x0000002d000b7213 */ /* 0x000fe20000000000 */
[--C-:B------:R-:W-:Y:S01]  /*a770*/  @!P3 IMAD.IADD R4, R4, 0x1, -R0.reuse ;  /* 0x000000010404b824 */ /* 0x100fe200078e0a00 */
[----:B------:R-:W-:Y:S01]  /*a780*/  ISETP.GE.AND P4, PT, R41, RZ, PT ;  /* 0x000000ff2900720c */ /* 0x000fe20003f86270 */
[----:B------:R-:W-:Y:S01]  /*a790*/  IMAD.MOV.U32 R41, RZ, RZ, R37 ;  /* 0x000000ffff297224 */ /* 0x000fe200078e0025 */
[----:B------:R-:W-:Y:S01]  /*a7a0*/  IABS R12, R46 ;  /* 0x0000002e000c7213 */ /* 0x000fe20000000000 */
[----:B------:R-:W-:Y:S01]  /*a7b0*/  IMAD.MOV.U32 R37, RZ, RZ, R33 ;  /* 0x000000ffff257224 */ /* 0x000fe200078e0021 */
[----:B------:R-:W-:Y:S01]  /*a7c0*/  ISETP.GT.U32.AND P3, PT, R0, R4, PT ;  /* 0x000000040000720c */ /* 0x000fe20003f64070 */
[----:B------:R-:W-:Y:S01]  /*a7d0*/  @!P6 IMAD.IADD R7, R7, 0x1, -R0 ;  /* 0x000000010707e824 */ /* 0x000fe200078e0a00 */
[----:B------:R-:W-:Y:S01]  /*a7e0*/  ISETP.GE.AND P0, PT, R42, RZ, PT ;  /* 0x000000ff2a00720c */ /* 0x000fe20003f06270 */
[----:B------:R-:W-:-:S02]  /*a7f0*/  IMAD.MOV.U32 R33, RZ, RZ, R15 ;  /* 0x000000ffff217224 */ /* 0x000fc400078e000f */
[----:B------:R-:W-:Y:S01]  /*a800*/  IMAD.HI.U32 R13, R8, R9, RZ ;  /* 0x00000009080d7227 */ /* 0x000fe200078e00ff */
[----:B------:R-:W-:-:S03]  /*a810*/  IABS R10, R44 ;  /* 0x0000002c000a7213 */ /* 0x000fc60000000000 */
[----:B------:R-:W-:Y:S01]  /*a820*/  IMAD.HI.U32 R15, R8, R11, RZ ;  /* 0x0000000b080f7227 */ /* 0x000fe200078e00ff */
[----:B------:R-:W-:-:S03]  /*a830*/  ISETP.GT.U32.AND P6, PT, R0, R7, PT ;  /* 0x000000070000720c */ /* 0x000fc60003fc4070 */
[----:B------:R-:W-:Y:S02]  /*a840*/  IMAD.MOV.U32 R42, RZ, RZ, R21 ;  /* 0x000000ffff2a7224 */ /* 0x000fe400078e0015 */
[----:B------:R-:W-:Y:S02]  /*a850*/  IMAD.MOV.U32 R21, RZ, RZ, R18 ;  /* 0x000000ffff157224 */ /* 0x000fe400078e0012 */
[----:B------:R-:W-:Y:S02]  /*a860*/  IMAD.MOV.U32 R18, RZ, RZ, R16 ;  /* 0x000000ffff127224 */ /* 0x000fe400078e0010 */
[----:B------:R-:W-:Y:S02]  /*a870*/  IMAD.MOV R13, RZ, RZ, -R13 ;  /* 0x000000ffff0d7224 */ /* 0x000fe400078e0a0d */
[----:B------:R-:W-:-:S04]  /*a880*/  IMAD.HI.U32 R16, R8, R12, RZ ;  /* 0x0000000c08107227 */ /* 0x000fc800078e00ff */
[----:B------:R-:W-:Y:S02]  /*a890*/  IMAD.MOV R15, RZ, RZ, -R15 ;  /* 0x000000ffff0f7224 */ /* 0x000fe400078e0a0f */
[----:B------:R-:W-:Y:S02]  /*a8a0*/  @!P2 IMAD.IADD R2, R2, 0x1, -R0 ;  /* 0x000000010202a824 */ /* 0x000fe400078e0a00 */
[----:B---3--:R-:W-:Y:S02]  /*a8b0*/  IMAD.MOV.U32 R38, RZ, RZ, R14 ;  /* 0x000000ffff267224 */ /* 0x008fe400078e000e */
[----:B------:R-:W-:-:S04]  /*a8c0*/  IMAD.HI.U32 R14, R8, R10, RZ ;  /* 0x0000000a080e7227 */ /* 0x000fc800078e00ff */
[C---:B------:R-:W-:Y:S02]  /*a8d0*/  IMAD R9, R0.reuse, R13, R9 ;  /* 0x0000000d00097224 */ /* 0x040fe400078e0209 */
[----:B------:R-:W-:Y:S02]  /*a8e0*/  IMAD.MOV R16, RZ, RZ, -R16 ;  /* 0x000000ffff107224 */ /* 0x000fe400078e0a10 */
[----:B------:R-:W-:Y:S02]  /*a8f0*/  IMAD R11, R0, R15, R11 ;  /* 0x0000000f000b7224 */ /* 0x000fe400078e020b */
[----:B------:R-:W-:Y:S02]  /*a900*/  IMAD.MOV.U32 R13, RZ, RZ, R2 ;  /* 0x000000ffff0d7224 */ /* 0x000fe400078e0002 */
[----:B------:R-:W-:Y:S02]  /*a910*/  @!P1 IMAD.MOV R6, RZ, RZ, -R6 ;  /* 0x000000ffff069224 */ /* 0x000fe400078e0a06 */
[----:B------:R-:W-:-:S02]  /*a920*/  IMAD.MOV R14, RZ, RZ, -R14 ;  /* 0x000000ffff0e7224 */ /* 0x000fc400078e0a0e */
[----:B------:R-:W-:Y:S02]  /*a930*/  IMAD R12, R0, R16, R12 ;  /* 0x00000010000c7224 */ /* 0x000fe400078e020c */
[----:B------:R-:W-:Y:S02]  /*a940*/  @!P3 IMAD.IADD R4, R4, 0x1, -R0 ;  /* 0x000000010404b824 */ /* 0x000fe400078e0a00 */
[----:B------:R-:W-:Y:S01]  /*a950*/  @!P5 IMAD.MOV R13, RZ, RZ, -R13 ;  /* 0x000000ffff0dd224 */ /* 0x000fe200078e0a0d */
[C---:B------:R-:W-:Y:S01]  /*a960*/  ISETP.GT.U32.AND P5, PT, R0.reuse, R11, PT ;  /* 0x0000000b0000720c */ /* 0x040fe20003fa4070 */
[----:B------:R0:W-:Y:S01]  /*a970*/  STL [R1+0x680], R61 ;  /* 0x0006803d01007387 */ /* 0x0001e20000100800 */
[----:B------:R-:W-:Y:S01]  /*a980*/  ISETP.GE.AND P1, PT, R43, RZ, PT ;  /* 0x000000ff2b00720c */ /* 0x000fe20003f26270 */
[----:B------:R-:W-:Y:S02]  /*a990*/  IMAD R10, R0, R14, R10 ;  /* 0x0000000e000a7224 */ /* 0x000fe400078e020a */
[----:B------:R-:W-:-:S02]  /*a9a0*/  IMAD.MOV.U32 R43, RZ, RZ, R4 ;  /* 0x000000ffff2b7224 */ /* 0x000fc400078e0004 */
[--C-:B------:R-:W-:Y:S01]  /*a9b0*/  @!P6 IMAD.IADD R7, R7, 0x1, -R0.reuse ;  /* 0x000000010707e824 */ /* 0x100fe200078e0a00 */
[C---:B------:R-:W-:Y:S01]  /*a9c0*/  ISETP.GT.U32.AND P6, PT, R0.reuse, R12, PT ;  /* 0x0000000c0000720c */ /* 0x040fe20003fc4070 */
[----:B0-----:R-:W2:Y:S04]  /*a9d0*/  LDL.LU R61, [R1+0x7cbc] ;  /* 0x007cbc00013d7983 */ /* 0x001ea80000300800 */
[----:B------:R-:W-:Y:S01]  /*a9e0*/  STL [R1+0x688], R6 ;  /* 0x0006880601007387 */ /* 0x000fe20000100800 */
[----:B------:R-:W-:Y:S01]  /*a9f0*/  ISETP.GT.U32.AND P3, PT, R0, R10, PT ;  /* 0x0000000a0000720c */ /* 0x000fe20003f64070 */
[----:B------:R-:W-:Y:S01]  /*aa00*/  @!P4 IMAD.MOV R43, RZ, RZ, -R43 ;  /* 0x000000ffff2bc224 */ /* 0x000fe200078e0a2b */
[----:B------:R-:W-:Y:S01]  /*aa10*/  IABS R4, R48 ;  /* 0x0000003000047213 */ /* 0x000fe20000000000 */
[----:B------:R0:W-:Y:S01]  /*aa20*/  STL [R1+0x690], R13 ;  /* 0x0006900d01007387 */ /* 0x0001e20000100800 */
[----:B------:R-:W-:-:S03]  /*aa30*/  @!P5 IMAD.IADD R11, R11, 0x1, -R0 ;  /* 0x000000010b0bd824 */ /* 0x000fc600078e0a00 */
[----:B------:R-:W-:Y:S01]  /*aa40*/  STL [R1+0x698], R43 ;  /* 0x0006982b01007387 */ /* 0x000fe20000100800 */
[----:B------:R-:W-:Y:S01]  /*aa50*/  ISETP.GT.U32.AND P2, PT, R0, R9, PT ;  /* 0x000000090000720c */ /* 0x000fe20003f44070 */
[----:B------:R-:W-:Y:S01]  /*aa60*/  @!P6 IMAD.IADD R12, R12, 0x1, -R0 ;  /* 0x000000010c0ce824 */ /* 0x000fe200078e0a00 */
[----:B------:R-:W-:-:S03]  /*aa70*/  ISETP.GT.U32.AND P6, PT, R0, R11, PT ;  /* 0x0000000b0000720c */ /* 0x000fc60003fc4070 */
[----:B------:R-:W-:-:S05]  /*aa80*/  @!P3 IMAD.IADD R10, R10, 0x1, -R0 ;  /* 0x000000010a0ab824 */ /* 0x000fca00078e0a00 */
[----:B------:R-:W-:-:S03]  /*aa90*/  ISETP.GT.U32.AND P5, PT, R0, R10, PT ;  /* 0x0000000a0000720c */ /* 0x000fc60003fa4070 */
[--C-:B------:R-:W-:Y:S02]  /*aaa0*/  @!P2 IMAD.IADD R9, R9, 0x1, -R0.reuse ;  /* 0x000000010909a824 */ /* 0x100fe400078e0a00 */
[----:B------:R-:W-:Y:S02]  /*aab0*/  @!P6 IMAD.IADD R11, R11, 0x1, -R0 ;  /* 0x000000010b0be824 */ /* 0x000fe400078e0a00 */
[----:B0-----:R-:W-:Y:S01]  /*aac0*/  IMAD.MOV.U32 R13, RZ, RZ, R7 ;  /* 0x000000ffff0d7224 */ /* 0x001fe200078e0007 */
[----:B------:R-:W-:-:S03]  /*aad0*/  ISETP.GT.U32.AND P3, PT, R0, R9, PT ;  /* 0x000000090000720c */ /* 0x000fc60003f64070 */
[----:B------:R-:W-:Y:S02]  /*aae0*/  @!P0 IMAD.MOV R13, RZ, RZ, -R13 ;  /* 0x000000ffff0d8224 */ /* 0x000fe400078e0a0d */
[----:B------:R-:W-:-:S03]  /*aaf0*/  @!P5 IMAD.IADD R10, R10, 0x1, -R0 ;  /* 0x000000010a0ad824 */ /* 0x000fc600078e0a00 */
[----:B------:R0:W-:Y:S01]  /*ab00*/  STL [R1+0x6a0], R13 ;  /* 0x0006a00d01007387 */ /* 0x0001e20000100800 */
[----:B------:R-:W-:Y:S02]  /*ab10*/  ISETP.GT.U32.AND P0, PT, R0, R12, PT ;  /* 0x0000000c0000720c */ /* 0x000fe40003f04070 */
[----:B------:R-:W-:Y:S02]  /*ab20*/  ISETP.GE.AND P4, PT, R44, RZ, PT ;  /* 0x000000ff2c00720c */ /* 0x000fe40003f86270 */
[----:B------:R-:W-:Y:S01]  /*ab30*/  @!P3 IMAD.IADD R9, R9, 0x1, -R0 ;  /* 0x000000010909b824 */ /* 0x000fe200078e0a00 */
[----:B0-----:R-:W-:-:S03]  /*ab40*/  IABS R13, R50 ;  /* 0x00000032000d7213 */ /* 0x001fc60000000000 */
[----:B------:R-:W-:Y:S02]  /*ab50*/  IMAD.MOV.U32 R15, RZ, RZ, R9 ;  /* 0x000000ffff0f7224 */ /* 0x000fe400078e0009 */
[----:B------:R-:W-:Y:S01]  /*ab60*/  IMAD.HI.U32 R14, R8, R13, RZ ;  /* 0x0000000d080e7227 */ /* 0x000fe200078e00ff */
[----:B------:R-:W-:Y:S02]  /*ab70*/  ISETP.GE.AND P2, PT, R45, RZ, PT ;  /* 0x000000ff2d00720c */ /* 0x000fe40003f46270 */
[----:B------:R-:W-:Y:S01]  /*ab80*/  ISETP.GE.AND P3, PT, R46, RZ, PT ;  /* 0x000000ff2e00720c */ /* 0x000fe20003f66270 */
[----:B------:R-:W-:Y:S02]  /*ab90*/  IMAD.MOV R14, RZ, RZ, -R14 ;  /* 0x000000ffff0e7224 */ /* 0x000fe400078e0a0e */
[----:B------:R-:W-:Y:S02]  /*aba0*/  @!P1 IMAD.MOV R15, RZ, RZ, -R15 ;  /* 0x000000ffff0f9224 */ /* 0x000fe400078e0a0f */
[----:B------:R-:W-:-:S02]  /*abb0*/  IMAD R13, R0, R14, R13 ;  /* 0x0000000e000d7224 */ /* 0x000fc400078e020d */
[----:B------:R-:W-:Y:S02]  /*abc0*/  @!P0 IMAD.IADD R12, R12, 0x1, -R0 ;  /* 0x000000010c0c8824 */ /* 0x000fe400078e0a00 */
[----:B------:R-:W-:Y:S01]  /*abd0*/  @!P4 IMAD.MOV R10, RZ, RZ, -R10 ;  /* 0x000000ffff0ac224 */ /* 0x000fe200078e0a0a */
[----:B------:R-:W-:Y:S01]  /*abe0*/  ISETP.GE.AND P0, PT, R47, RZ, PT ;  /* 0x000000ff2f00720c */ /* 0x000fe20003f06270 */
[----:B------:R-:W-:Y:S02]  /*abf0*/  IMAD.MOV.U32 R9, RZ, RZ, R12 ;  /* 0x000000ffff097224 */ /* 0x000fe400078e000c */
[----:B------:R-:W-:Y:S02]  /*ac00*/  @!P2 IMAD.MOV R11, RZ, RZ, -R11 ;  /* 0x000000ffff0ba224 */ /* 0x000fe400078e0a0b */
[----:B------:R-:W-:Y:S01]  /*ac10*/  @!P3 IMAD.MOV R9, RZ, RZ, -R9 ;  /* 0x000000ffff09b224 */ /* 0x000fe200078e0a09 */
[----:B------:R-:W-:Y:S04]  /*ac20*/  STL [R1+0x6a8], R15 ;  /* 0x0006a80f01007387 */ /* 0x000fe80000100800 */
[----:B------:R-:W-:Y:S04]  /*ac30*/  STL [R1+0x6b0], R10 ;  /* 0x0006b00a01007387 */ /* 0x000fe80000100800 */
[----:B------:R-:W-:Y:S04]  /*ac40*/  STL [R1+0x6b8], R11 ;  /* 0x0006b80b01007387 */ /* 0x000fe80000100800 */
[----:B------:R0:W-:Y:S01]  /*ac50*/  STL [R1+0x6c0], R9 ;  /* 0x0006c00901007387 */ /* 0x0001e20000100800 */
[----:B------:R-:W-:-:S02]  /*ac60*/  ISETP.GE.AND P2, PT, R49, RZ, PT ;  /* 0x000000ff3100720c */ /* 0x000fc40003f46270 */
[----:B------:R-:W-:Y:S01]  /*ac70*/  ISETP.GE.AND P3, PT, R50, RZ, PT ;  /* 0x000000ff3200720c */ /* 0x000fe20003f66270 */
[----:B------:R-:W-:Y:S02]  /*ac80*/  IMAD.MOV.U32 R50, RZ, RZ, R42 ;  /* 0x000000ffff327224 */ /* 0x000fe400078e002a */
[----:B------:R-:W-:Y:S02]  /*ac90*/  IMAD.MOV.U32 R42, RZ, RZ, R36 ;  /* 0x000000ffff2a7224 */ /* 0x000fe400078e0024 */
[----:B----4-:R-:W-:Y:S01]  /*aca0*/  IMAD.MOV.U32 R6, RZ, RZ, R5 ;  /* 0x000000ffff067224 */ /* 0x010fe200078e0005 */
[----:B------:R-:W-:-:S05]  /*acb0*/  IABS R5, R47 ;  /* 0x0000002f00057213 */ /* 0x000fca0000000000 */
[----:B------:R-:W-:-:S04]  /*acc0*/  IMAD.HI.U32 R2, R8, R5, RZ ;  /* 0x0000000508027227 */ /* 0x000fc800078e00ff */
[----:B------:R-:W-:Y:S02]  /*acd0*/  IMAD.MOV.U32 R43, RZ, RZ, R6 ;  /* 0x000000ffff2b7224 */ /* 0x000fe400078e0006 */
[----:B------:R-:W-:Y:S02]  /*ace0*/  IMAD.MOV R6, RZ, RZ, -R2 ;  /* 0x000000ffff067224 */ /* 0x000fe400078e0a02 */
[----:B------:R-:W-:Y:S02]  /*acf0*/  IMAD.MOV.U32 R2, RZ, RZ, R4 ;  /* 0x000000ffff027224 */ /* 0x000fe400078e0004 */
[----:B------:R-:W-:Y:S02]  /*ad00*/  IMAD R5, R0, R6, R5 ;  /* 0x0000000600057224 */ /* 0x000fe400078e0205 */
[----:B------:R-:W-:-:S04]  /*ad10*/  IMAD.HI.U32 R6, R8, R2, RZ ;  /* 0x0000000208067227 */ /* 0x000fc800078e00ff */
[----:B------:R-:W-:-:S04]  /*ad20*/  IMAD.MOV R6, RZ, RZ, -R6 ;  /* 0x000000ffff067224 */ /* 0x000fc800078e0a06 */
[----:B------:R-:W-:-:S05]  /*ad30*/  IMAD R2, R0, R6, R2 ;  /* 0x0000000600027224 */ /* 0x000fca00078e0202 */
[C---:B------:R-:W-:Y:S02]  /*ad40*/  ISETP.GT.U32.AND P6, PT, R0.reuse, R2, PT ;  /* 0x000000020000720c */ /* 0x040fe40003fc4070 */
[----:B------:R-:W-:Y:S02]  /*ad50*/  ISETP.GT.U32.AND P5, PT, R0, R5, PT ;  /* 0x000000050000720c */ /* 0x000fe40003fa4070 */
[----:B------:R-:W-:-:S09]  /*ad60*/  IABS R4, R49 ;  /* 0x0000003100047213 */ /* 0x000fd20000000000 */
[----:B------:R-:W-:Y:S02]  /*ad70*/  @!P6 IMAD.IADD R2, R2, 0x1, -R0 ;  /* 0x000000010202e824 */ /* 0x000fe400078e0a00 */
[----:B------:R-:W-:-:S03]  /*ad80*/  IMAD.HI.U32 R7, R8, R4, RZ ;  /* 0x0000000408077227 */ /* 0x000fc600078e00ff */
[----:B------:R-:W-:Y:S01]  /*ad90*/  ISETP.GT.U32.AND P6, PT, R0, R2, PT ;  /* 0x000000020000720c */ /* 0x000fe20003fc4070 */
[----:B------:R-:W-:Y:S02]  /*ada0*/  @!P5 IMAD.IADD R5, R5, 0x1, -R0 ;  /* 0x000000010505d824 */ /* 0x000fe400078e0a00 */
[----:B------:R-:W-:-:S03]  /*adb0*/  IMAD.MOV R7, RZ, RZ, -R7 ;  /* 0x000000ffff077224 */ /* 0x000fc600078e0a07 */
[C---:B------:R-:W-:Y:S01]  /*adc0*/  ISETP.GT.U32.AND P1, PT, R0.reuse, R5, PT ;  /* 0x000000050000720c */ /* 0x040fe20003f24070 */
[----:B------:R-:W-:Y:S01]  /*add0*/  IMAD R4, R0, R7, R4 ;  /* 0x0000000700047224 */ /* 0x000fe200078e0204 */
[----:B------:R-:W-:-:S04]  /*ade0*/  ISETP.GE.AND P5, PT, R48, RZ, PT ;  /* 0x000000ff3000720c */ /* 0x000fc80003fa6270 */
[----:B------:R-:W-:Y:S01]  /*adf0*/  ISETP.GT.U32.AND P4, PT, R0, R4, PT ;  /* 0x000000040000720c */ /* 0x000fe20003f84070 */
[----:B------:R-:W-:Y:S01]  /*ae00*/  @!P6 IMAD.IADD R2, R2, 0x1, -R0 ;  /* 0x000000010202e824 */ /* 0x000fe200078e0a00 */
[----:B------:R-:W-:-:S05]  /*ae10*/  ISETP.GT.U32.AND P6, PT, R0, R13, PT ;  /* 0x0000000d0000720c */ /* 0x000fca0003fc4070 */
[----:B------:R-:W-:Y:S01]  /*ae20*/  @!P1 IMAD.IADD R5, R5, 0x1, -R0 ;  /* 0x0000000105059824 */ /* 0x000fe200078e0a00 */
[----:B------:R-:W-:Y:S01]  /*ae30*/  IABS R6, R51 ;  /* 0x0000003300067213 */ /* 0x000fe20000000000 */
[----:B0-----:R-:W-:Y:S02]  /*ae40*/  IMAD.MOV.U32 R9, RZ, RZ, R2 ;  /* 0x000000ffff097224 */ /* 0x001fe400078e0002 */
[----:B------:R-:W-:Y:S02]  /*ae50*/  IMAD.MOV.U32 R10, RZ, RZ, R5 ;  /* 0x000000ffff0a7224 */ /* 0x000fe400078e0005 */
[--C-:B------:R-:W-:Y:S02]  /*ae60*/  @!P4 IMAD.IADD R4, R4, 0x1, -R0.reuse ;  /* 0x000000010404c824 */ /* 0x100fe400078e0a00 */
[----:B------:R-:W-:Y:S02]  /*ae70*/  @!P6 IMAD.IADD R13, R13, 0x1, -R0 ;  /* 0x000000010d0de824 */ /* 0x000fe400078e0a00 */
[----:B------:R-:W-:-:S02]  /*ae80*/  @!P0 IMAD.MOV R10, RZ, RZ, -R10 ;  /* 0x000000ffff0a8224 */ /* 0x000fc400078e0a0a */
[----:B------:R-:W-:Y:S01]  /*ae90*/  @!P5 IMAD.MOV R9, RZ, RZ, -R9 ;  /* 0x000000ffff09d224 */ /* 0x000fe200078e0a09 */
[----:B------:R-:W-:Y:S01]  /*aea0*/  ISETP.GT.U32.AND P4, PT, R0, R4, PT ;  /* 0x000000040000720c */ /* 0x000fe20003f84070 */
[----:B------:R-:W-:Y:S01]  /*aeb0*/  IMAD.HI.U32 R7, R8, R6, RZ ;  /* 0x0000000608077227 */ /* 0x000fe200078e00ff */
[C---:B------:R-:W-:Y:S01]  /*aec0*/  ISETP.GT.U32.AND P6, PT, R0.reuse, R13, PT ;  /* 0x0000000d0000720c */ /* 0x040fe20003fc4070 */
[----:B------:R-:W-:Y:S02]  /*aed0*/  STL [R1+0x6c8], R10 ;  /* 0x0006c80a01007387 */ /* 0x000fe40000100800 */
[----:B------:R-:W-:Y:S02]  /*aee0*/  IMAD.MOV R7, RZ, RZ, -R7 ;  /* 0x000000ffff077224 */ /* 0x000fe400078e0a07 */
[----:B------:R0:W-:Y:S02]  /*aef0*/  STL [R1+0x6d0], R9 ;  /* 0x0006d00901007387 */ /* 0x0001e40000100800 */
[----:B------:R-:W-:Y:S01]  /*af00*/  IMAD R6, R0, R7, R6 ;  /* 0x0000000700067224 */ /* 0x000fe200078e0206 */
[----:B0-----:R-:W-:-:S03]  /*af10*/  IABS R9, R59 ;  /* 0x0000003b00097213 */ /* 0x001fc60000000000 */
[----:B------:R-:W-:Y:S02]  /*af20*/  @!P4 IMAD.IADD R4, R4, 0x1, -R0 ;  /* 0x000000010404c824 */ /* 0x000fe400078e0a00 */
[----:B------:R-:W-:-:S04]  /*af30*/  IMAD.HI.U32 R7, R8, R9, RZ ;  /* 0x0000000908077227 */ /* 0x000fc800078e00ff */
[----:B------:R-:W-:Y:S02]  /*af40*/  IMAD.MOV R7, RZ, RZ, -R7 ;  /* 0x000000ffff077224 */ /* 0x000fe400078e0a07 */
[----:B------:R-:W-:Y:S02]  /*af50*/  @!P6 IMAD.IADD R13, R13, 0x1, -R0 ;  /* 0x000000010d0de824 */ /* 0x000fe400078e0a00 */
[----:B------:R-:W-:Y:S02]  /*af60*/  IMAD.MOV.U32 R16, RZ, RZ, R4 ;  /* 0x000000ffff107224 */ /* 0x000fe400078e0004 */
[----:B------:R-:W-:Y:S02]  /*af70*/  IMAD R7, R0, R7, R9 ;  /* 0x0000000700077224 */ /* 0x000fe400078e0209 */
[----:B------:R-:W-:Y:S02]  /*af80*/  IMAD.MOV.U32 R9, RZ, RZ, R13 ;  /* 0x000000ffff097224 */ /* 0x000fe400078e000d */
[----:B------:R-:W-:-:S02]  /*af90*/  IMAD.MOV.U32 R49, RZ, RZ, R43 ;  /* 0x000000ffff317224 */ /* 0x000fc400078e002b */
[----:B------:R-:W-:Y:S02]  /*afa0*/  IMAD.MOV.U32 R43, RZ, RZ, R33 ;  /* 0x000000ffff2b7224 */ /* 0x000fe400078e0021 */
[----:B------:R-:W-:Y:S02]  /*afb0*/  IMAD.MOV.U32 R33, RZ, RZ, R23 ;  /* 0x000000ffff217224 */ /* 0x000fe400078e0017 */
[----:B------:R-:W-:Y:S02]  /*afc0*/  @!P2 IMAD.MOV R16, RZ, RZ, -R16 ;  /* 0x000000ffff10a224 */ /* 0x000fe400078e0a10 */
[----:B------:R-:W-:Y:S02]  /*afd0*/  IMAD.MOV.U32 R23, RZ, RZ, R18 ;  /* 0x000000ffff177224 */ /* 0x000fe400078e0012 */
[----:B------:R-:W-:Y:S01]  /*afe0*/  @!P3 IMAD.MOV R9, RZ, RZ, -R9 ;  /* 0x000000ffff09b224 */ /* 0x000fe200078e0a09 */
[----:B------:R-:W3:Y:S01]  /*aff0*/  LDL.LU R18, [R1+0x8c] ;  /* 0x00008c0001127983 */ /* 0x000ee20000300800 */
[----:B------:R-:W-:-:S02]  /*b000*/  IMAD.MOV.U32 R36, RZ, RZ, R21 ;  /* 0x000000ffff247224 */ /* 0x000fc400078e0015 */
[----:B------:R-:W-:Y:S02]  /*b010*/  IMAD.MOV.U32 R21, RZ, RZ, R56 ;  /* 0x000000ffff157224 */ /* 0x000fe400078e0038 */
[----:B------:R-:W4:Y:S01]  /*b020*/  LDL.LU R56, [R1+0x154] ;  /* 0x0001540001387983 */ /* 0x000f220000300800 */
[----:B------:R-:W-:-:S03]  /*b030*/  IMAD.MOV.U32 R44, RZ, RZ, R43 ;  /* 0x000000ffff2c7224 */ /* 0x000fc600078e002b */
[----:B------:R-:W-:Y:S04]  /*b040*/  STL [R1+0x6d8], R16 ;  /* 0x0006d81001007387 */ /* 0x000fe80000100800 */
[----:B------:R-:W-:Y:S01]  /*b050*/  STL [R1+0x6e0], R9 ;  /* 0x0006e00901007387 */ /* 0x000fe20000100800 */
[----:B------:R-:W-:-:S03]  /*b060*/  IMAD.MOV.U32 R45, RZ, RZ, R42 ;  /* 0x000000ffff2d7224 */ /* 0x000fc600078e002a */
[----:B------:R-:W5:Y:S01]  /*b070*/  LDL.LU R43, [R1+0x18] ;  /* 0x00001800012b7983 */ /* 0x000f620000300800 */
[----:B------:R-:W-:Y:S02]  /*b080*/  IMAD.MOV.U32 R42, RZ, RZ, R40 ;  /* 0x000000ffff2a7224 */ /* 0x000fe400078e0028 */
[----:B------:R-:W-:Y:S02]  /*b090*/  IMAD.MOV.U32 R40, RZ, RZ, R38 ;  /* 0x000000ffff287224 */ /* 0x000fe400078e0026 */
[----:B------:R-:W-:Y:S02]  /*b0a0*/  IMAD.MOV.U32 R38, RZ, RZ, R36 ;  /* 0x000000ffff267224 */ /* 0x000fe400078e0024 */
[----:B------:R-:W2:Y:S01]  /*b0b0*/  LDL.LU R36, [R1+0x28] ;  /* 0x0000280001247983 */ /* 0x000ea20000300800 */
[----:B------:R-:W-:-:S05]  /*b0c0*/  IABS R14, R52 ;  /* 0x00000034000e7213 */ /* 0x000fca0000000000 */
[----:B------:R-:W-:-:S04]  /*b0d0*/  IMAD.HI.U32 R2, R8, R14, RZ ;  /* 0x0000000e08027227 */ /* 0x000fc800078e00ff */
[----:B------:R-:W-:-:S04]  /*b0e0*/  IMAD.MOV R2, RZ, RZ, -R2 ;  /* 0x000000ffff027224 */ /* 0x000fc800078e0a02 */
[C---:B------:R-:W-:Y:S01]  /*b0f0*/  IMAD R14, R0.reuse, R2, R14 ;  /* 0x00000002000e7224 */ /* 0x040fe200078e020e */
[----:B------:R-:W-:-:S04]  /*b100*/  ISETP.GT.U32.AND P4, PT, R0, R6, PT ;  /* 0x000000060000720c */ /* 0x000fc80003f84070 */
[----:B------:R-:W-:Y:S02]  /*b110*/  ISETP.GT.U32.AND P6, PT, R0, R14, PT ;  /* 0x0000000e0000720c */ /* 0x000fe40003fc4070 */
[----:B------:R-:W-:Y:S02]  /*b120*/  IABS R12, R53 ;  /* 0x00000035000c7213 */ /* 0x000fe40000000000 */
[----:B------:R-:W-:-:S03]  /*b130*/  IABS R10, R58 ;  /* 0x0000003a000a7213 */ /* 0x000fc60000000000 */
[----:B------:R-:W-:Y:S01]  /*b140*/  IMAD.HI.U32 R5, R8, R12, RZ ;  /* 0x0000000c08057227 */ /* 0x000fe200078e00ff */
[----:B------:R-:W-:-:S05]  /*b150*/  IABS R11, R54 ;  /* 0x00000036000b7213 */ /* 0x000fca0000000000 */
[--C-:B------:R-:W-:Y:S02]  /*b160*/  @!P6 IMAD.IADD R14, R14, 0x1, -R0.reuse ;  /* 0x000000010e0ee824 */ /* 0x100fe400078e0a00 */
[----:B------:R-:W-:Y:S02]  /*b170*/  @!P4 IMAD.IADD R6, R6, 0x1, -R0 ;  /* 0x000000010606c824 */ /* 0x000fe400078e0a00 */
[----:B------:R-:W-:Y:S01]  /*b180*/  IMAD.HI.U32 R15, R8, R10, RZ ;  /* 0x0000000a080f7227 */ /* 0x000fe200078e00ff */
[----:B------:R-:W-:-:S03]  /*b190*/  ISETP.GT.U32.AND P2, PT, R0, R14, PT ;  /* 0x0000000e0000720c */ /* 0x000fc60003f44070 */
[----:B------:R-:W-:Y:S01]  /*b1a0*/  IMAD.MOV R5, RZ, RZ, -R5 ;  /* 0x000000ffff057224 */ /* 0x000fe200078e0a05 */
[----:B------:R-:W-:Y:S01]  /*b1b0*/  ISETP.GT.U32.AND P6, PT, R0, R6, PT ;  /* 0x000000060000720c */ /* 0x000fe20003fc4070 */
[----:B------:R-:W-:-:S04]  /*b1c0*/  IMAD.HI.U32 R2, R8, R11, RZ ;  /* 0x0000000b08027227 */ /* 0x000fc800078e00ff */
[----:B------:R-:W-:Y:S02]  /*b1d0*/  IMAD.MOV R15, RZ, RZ, -R15 ;  /* 0x000000ffff0f7224 */ /* 0x000fe400078e0a0f */
[C---:B------:R-:W-:Y:S02]  /*b1e0*/  IMAD R5, R0.reuse, R5, R12 ;  /* 0x0000000500057224 */ /* 0x040fe400078e020c */
[----:B------:R-:W-:Y:S02]  /*b1f0*/  IMAD.MOV R2, RZ, RZ, -R2 ;  /* 0x000000ffff027224 */ /* 0x000fe400078e0a02 */
[C---:B------:R-:W-:Y:S01]  /*b200*/  IMAD R10, R0.reuse, R15, R10 ;  /* 0x0000000f000a7224 */ /* 0x040fe200078e020a */
[C---:B------:R-:W-:Y:S01]  /*b210*/  ISETP.GT.U32.AND P3, PT, R0.reuse, R5, PT ;  /* 0x000000050000720c */ /* 0x040fe20003f64070 */
[----:B------:R-:W-:Y:S02]  /*b220*/  IMAD R2, R0, R2, R11 ;  /* 0x0000000200027224 */ /* 0x000fe400078e020b */
[--C-:B------:R-:W-:Y:S01]  /*b230*/  @!P2 IMAD.IADD R14, R14, 0x1, -R0.reuse ;  /* 0x000000010e0ea824 */ /* 0x100fe200078e0a00 */
[----:B------:R-:W-:Y:S01]  /*b240*/  ISETP.GT.U32.AND P2, PT, R0, R10, PT ;  /* 0x0000000a0000720c */ /* 0x000fe20003f44070 */
[----:B------:R-:W-:Y:S01]  /*b250*/  @!P6 IMAD.IADD R6, R6, 0x1, -R0 ;  /* 0x000000010606e824 */ /* 0x000fe200078e0a00 */
[----:B------:R-:W-:-:S02]  /*b260*/  ISETP.GT.U32.AND P6, PT, R0, R2, PT ;  /* 0x000000020000720c */ /* 0x000fc40003fc4070 */
[----:B------:R-:W-:-:S05]  /*b270*/  ISETP.GE.AND P1, PT, R51, RZ, PT ;  /* 0x000000ff3300720c */ /* 0x000fca0003f26270 */
[----:B------:R-:W-:-:S04]  /*b280*/  @!P3 IMAD.IADD R5, R5, 0x1, -R0 ;  /* 0x000000010505b824 */ /* 0x000fc800078e0a00 */
[--C-:B------:R-:W-:Y:S01]  /*b290*/  @!P2 IMAD.IADD R10, R10, 0x1, -R0.reuse ;  /* 0x000000010a0aa824 */ /* 0x100fe200078e0a00 */
[----:B------:R-:W-:Y:S01]  /*b2a0*/  ISETP.GT.U32.AND P2, PT, R0, R5, PT ;  /* 0x000000050000720c */ /* 0x000fe20003f44070 */
[----:B------:R-:W-:Y:S02]  /*b2b0*/  @!P6 IMAD.IADD R2, R2, 0x1, -R0 ;  /* 0x000000010202e824 */ /* 0x000fe400078e0a00 */
[----:B------:R-:W-:Y:S01]  /*b2c0*/  IMAD.MOV.U32 R46, RZ, RZ, R6 ;  /* 0x000000ffff2e7224 */ /* 0x000fe200078e0006 */
[----:B------:R-:W-:Y:S02]  /*b2d0*/  ISETP.GE.AND P0, PT, R52, RZ, PT ;  /* 0x000000ff3400720c */ /* 0x000fe40003f06270 */
[----:B------:R-:W-:Y:S01]  /*b2e0*/  ISETP.GE.AND P5, PT, R53, RZ, PT ;  /* 0x000000ff3500720c */ /* 0x000fe20003fa6270 */
[----:B------:R-:W-:Y:S01]  /*b2f0*/  @!P1 IMAD.MOV R46, RZ, RZ, -R46 ;  /* 0x000000ffff2e9224 */ /* 0x000fe200078e0a2e */
[----:B------:R-:W-:Y:S01]  /*b300*/  ISETP.GT.U32.AND P1, PT, R0, R2, PT ;  /* 0x000000020000720c */ /* 0x000fe20003f24070 */
[----:B------:R-:W-:Y:S01]  /*b310*/  IMAD.MOV.U32 R6, RZ, RZ, R14 ;  /* 0x000000ffff067224 */ /* 0x000fe200078e000e */
[----:B------:R-:W-:-:S03]  /*b320*/  ISETP.GE.AND P4, PT, R54, RZ, PT ;  /* 0x000000ff3600720c */ /* 0x000fc60003f86270 */
[----:B------:R-:W-:Y:S02]  /*b330*/  @!P2 IMAD.IADD R5, R5, 0x1, -R0 ;  /* 0x000000010505a824 */ /* 0x000fe400078e0a00 */
[----:B------:R-:W-:Y:S02]  /*b340*/  IMAD.MOV.U32 R48, RZ, RZ, R41 ;  /* 0x000000ffff307224 */ /* 0x000fe400078e0029 */
[----:B------:R-:W-:Y:S02]  /*b350*/  IMAD.MOV.U32 R47, RZ, RZ, R5 ;  /* 0x000000ffff2f7224 */ /* 0x000fe400078e0005 */
[----:B------:R-:W-:Y:S02]  /*b360*/  IMAD.MOV.U32 R41, RZ, RZ, R39 ;  /* 0x000000ffff297224 */ /* 0x000fe400078e0027 */
[----:B------:R-:W-:Y:S02]  /*b370*/  IMAD.MOV.U32 R39, RZ, RZ, R37 ;  /* 0x000000ffff277224 */ /* 0x000fe400078e0025 */
[----:B------:R-:W-:-:S02]  /*b380*/  @!P0 IMAD.MOV R6, RZ, RZ, -R6 ;  /* 0x000000ffff068224 */ /* 0x000fc400078e0a06 */
[----:B------:R-:W-:Y:S02]  /*b390*/  IMAD.MOV.U32 R37, RZ, RZ, R23 ;  /* 0x000000ffff257224 */ /* 0x000fe400078e0017 */
[----:B------:R-:W-:Y:S02]  /*b3a0*/  @!P1 IMAD.IADD R2, R2, 0x1, -R0 ;  /* 0x0000000102029824 */ /* 0x000fe400078e0a00 */
[----:B------:R-:W-:Y:S02]  /*b3b0*/  @!P5 IMAD.MOV R47, RZ, RZ, -R47 ;  /* 0x000000ffff2fd224 */ /* 0x000fe400078e0a2f */
[----:B---3--:R-:W-:Y:S02]  /*b3c0*/  IMAD.MOV.U32 R23, RZ, RZ, R18 ;  /* 0x000000ffff177224 */ /* 0x008fe400078e0012 */
[----:B------:R-:W3:Y:S04]  /*b3d0*/  LDL.LU R18, [R1+0x1ac] ;  /* 0x0001ac0001127983 */ /* 0x000ee80000300800 */
[----:B------:R0:W-:Y:S04]  /*b3e0*/  STL [R1+0x6e8], R46 ;  /* 0x0006e82e01007387 */ /* 0x0001e80000100800 */
[----:B------:R-:W-:Y:S04]  /*b3f0*/  STL [R1+0x6f0], R6 ;  /* 0x0006f00601007387 */ /* 0x000fe80000100800 */
[----:B------:R5:W-:Y:S01]  /*b400*/  STL [R1+0x6f8], R47 ;  /* 0x0006f82f01007387 */ /* 0x000be20000100800 */
[----:B0-----:R-:W-:-:S04]  /*b410*/  IMAD.MOV.U32 R46, RZ, RZ, R2 ;  /* 0x000000ffff2e7224 */ /* 0x001fc800078e0002 */
[----:B------:R-:W-:Y:S02]  /*b420*/  @!P4 IMAD.MOV R46, RZ, RZ, -R46 ;  /* 0x000000ffff2ec224 */ /* 0x000fe400078e0a2e */
[----:B-----5:R-:W-:Y:S02]  /*b430*/  IMAD.MOV.U32 R47, RZ, RZ, R43 ;  /* 0x000000ffff2f7224 */ /* 0x020fe400078e002b */
[----:B------:R-:W-:Y:S02]  /*b440*/  IMAD.MOV.U32 R43, RZ, RZ, R42 ;  /* 0x000000ffff2b7224 */ /* 0x000fe400078e002a */
[----:B------:R-:W-:Y:S02]  /*b450*/  IMAD.MOV.U32 R42, RZ, RZ, R41 ;  /* 0x000000ffff2a7224 */ /* 0x000fe400078e0029 */
[----:B------:R-:W-:Y:S02]  /*b460*/  IMAD.MOV.U32 R41, RZ, RZ, R40 ;  /* 0x000000ffff297224 */ /* 0x000fe400078e0028 */
[----:B------:R-:W-:-:S02]  /*b470*/  IMAD.MOV.U32 R40, RZ, RZ, R39 ;  /* 0x000000ffff287224 */ /* 0x000fc400078e0027 */
[----:B------:R-:W-:Y:S01]  /*b480*/  IMAD.MOV.U32 R39, RZ, RZ, R38 ;  /* 0x000000ffff277224 */ /* 0x000fe200078e0026 */
[----:B------:R0:W-:Y:S01]  /*b490*/  STL [R1+0x700], R46 ;  /* 0x0007002e01007387 */ /* 0x0001e20000100800 */
[----:B------:R-:W-:Y:S02]  /*b4a0*/  IMAD.MOV.U32 R38, RZ, RZ, R37 ;  /* 0x000000ffff267224 */ /* 0x000fe400078e0025 */
[----:B--2---:R-:W-:Y:S02]  /*b4b0*/  IMAD.MOV.U32 R37, RZ, RZ, R36 ;  /* 0x000000ffff257224 */ /* 0x004fe400078e0024 */
[----:B------:R-:W2:Y:S01]  /*b4c0*/  LDL.LU R36, [R1+0x3c] ;  /* 0x00003c0001247983 */ /* 0x000ea20000300800 */
[----:B------:R-:W-:-:S13]  /*b4d0*/  ISETP.GT.U32.AND P3, PT, R0, R7, PT ;  /* 0x000000070000720c */ /* 0x000fda0003f64070 */
[----:B------:R-:W-:Y:S01]  /*b4e0*/  @!P3 IMAD.IADD R7, R7, 0x1, -R0 ;  /* 0x000000010707b824 */ /* 0x000fe200078e0a00 */
[----:B------:R-:W-:-:S13]  /*b4f0*/  ISETP.GT.U32.AND P3, PT, R0, R10, PT ;  /* 0x0000000a0000720c */ /* 0x000fda0003f64070 */
[----:B------:R-:W-:Y:S01]  /*b500*/  @!P3 IMAD.IADD R10, R10, 0x1, -R0 ;  /* 0x000000010a0ab824 */ /* 0x000fe200078e0a00 */
[----:B------:R-:W-:-:S03]  /*b510*/  ISETP.GE.AND P3, PT, R58, RZ, PT ;  /* 0x000000ff3a00720c */ /* 0x000fc60003f66270 */
[----:B------:R-:W-:Y:S02]  /*b520*/  IMAD.MOV.U32 R5, RZ, RZ, R10 ;  /* 0x000000ffff057224 */ /* 0x000fe400078e000a */
[----:B0-----:R-:W-:Y:S02]  /*b530*/  IMAD.MOV.U32 R46, RZ, RZ, R43 ;  /* 0x000000ffff2e7224 */ /* 0x001fe400078e002b */
[----:B------:R-:W-:Y:S02]  /*b540*/  IMAD.MOV.U32 R43, RZ, RZ, R42 ;  /* 0x000000ffff2b7224 */ /* 0x000fe400078e002a */
[----:B------:R-:W-:Y:S02]  /*b550*/  IMAD.MOV.U32 R42, RZ, RZ, R41 ;  /* 0x000000ffff2a7224 */ /* 0x000fe400078e0029 */
[----:B------:R-:W-:Y:S02]  /*b560*/  IMAD.MOV.U32 R41, RZ, RZ, R40 ;  /* 0x000000ffff297224 */ /* 0x000fe400078e0028 */
[----:B------:R-:W-:-:S02]  /*b570*/  @!P3 IMAD.MOV R5, RZ, RZ, -R5 ;  /* 0x000000ffff05b224 */ /* 0x000fc400078e0a05 */
[----:B------:R-:W-:Y:S02]  /*b580*/  IMAD.MOV.U32 R40, RZ, RZ, R38 ;  /* 0x000000ffff287224 */ /* 0x000fe400078e0026 */
[----:B------:R-:W-:Y:S01]  /*b590*/  IMAD.MOV.U32 R38, RZ, RZ, R37 ;  /* 0x000000ffff267224 */ /* 0x000fe200078e0025 */
[----:B------:R0:W-:Y:S01]  /*b5a0*/  STL [R1+0x708], R5 ;  /* 0x0007080501007387 */ /* 0x0001e20000100800 */
[----:B------:R-:W-:-:S05]  /*b5b0*/  IABS R15, R60 ;  /* 0x0000003c000f7213 */ /* 0x000fca0000000000 */
[----:B------:R-:W-:-:S04]  /*b5c0*/  IMAD.HI.U32 R16, R8, R15, RZ ;  /* 0x0000000f08107227 */ /* 0x000fc800078e00ff */
[----:B------:R-:W-:-:S04]  /*b5d0*/  IMAD.MOV R16, RZ, RZ, -R16 ;  /* 0x000000ffff107224 */ /* 0x000fc800078e0a10 */
[C---:B------:R-:W-:Y:S02]  /*b5e0*/  IMAD R16, R0.reuse, R16, R15 ;  /* 0x0000001000107224 */ /* 0x040fe400078e020f */
[----:B--2---:R-:W-:Y:S02]  /*b5f0*/  IMAD.MOV.U32 R37, RZ, RZ, R36 ;  /* 0x000000ffff257224 */ /* 0x004fe400078e0024 */
[----:B------:R-:W2:Y:S01]  /*b600*/  LDL.LU R36, [R1+0x2c] ;  /* 0x00002c0001247983 */ /* 0x000ea20000300800 */
[----:B------:R-:W-:Y:S02]  /*b610*/  ISETP.GT.U32.AND P6, PT, R0, R16, PT ;  /* 0x000000100000720c */ /* 0x000fe40003fc4070 */
[----:B------:R-:W-:Y:S02]  /*b620*/  IABS R4, R61 ;  /* 0x0000003d00047213 */ /* 0x000fe40000000000 */
[----:B------:R-:W-:-:S03]  /*b630*/  IABS R12, R50 ;  /* 0x00000032000c7213 */ /* 0x000fc60000000000 */
[----:B------:R-:W-:Y:S02]  /*b640*/  IMAD.MOV.U32 R13, RZ, RZ, R4 ;  /* 0x000000ffff0d7224 */ /* 0x000fe400078e0004 */
[----:B------:R-:W-:Y:S01]  /*b650*/  IMAD.HI.U32 R9, R8, R12, RZ ;  /* 0x0000000c08097227 */ /* 0x000fe200078e00ff */
[----:B------:R-:W-:-:S03]  /*b660*/  IABS R11, R49 ;  /* 0x00000031000b7213 */ /* 0x000fc60000000000 */
[----:B------:R-:W-:-:S04]  /*b670*/  IMAD.HI.U32 R4, R8, R13, RZ ;  /* 0x0000000d08047227 */ /* 0x000fc800078e00ff */
[----:B------:R-:W-:Y:S02]  /*b680*/  IMAD.MOV R9, RZ, RZ, -R9 ;  /* 0x000000ffff097224 */ /* 0x000fe400078e0a09 */
[----:B------:R-:W-:Y:S01]  /*b690*/  @!P6 IMAD.IADD R16, R16, 0x1, -R0 ;  /* 0x000000011010e824 */ /* 0x000fe200078e0a00 */
[----:B------:R-:W-:Y:S01]  /*b6a0*/  ISETP.GT.U32.AND P6, PT, R0, R7, PT ;  /* 0x000000070000720c */ /* 0x000fe20003fc4070 */
[----:B------:R-:W-:Y:S02]  /*b6b0*/  IMAD.MOV R4, RZ, RZ, -R4 ;  /* 0x000000ffff047224 */ /* 0x000fe400078e0a04 */
[----:B------:R-:W-:Y:S01]  /*b6c0*/  IMAD.HI.U32 R15, R8, R11, RZ ;  /* 0x0000000b080f7227 */ /* 0x000fe200078e00ff */
[----:B------:R-:W-:-:S03]  /*b6d0*/  ISETP.GT.U32.AND P0, PT, R0, R16, PT ;  /* 0x000000100000720c */ /* 0x000fc60003f04070 */
[C---:B------:R-:W-:Y:S02]  /*b6e0*/  IMAD R9, R0.reuse, R9, R12 ;  /* 0x0000000900097224 */ /* 0x040fe400078e020c */
[C---:B------:R-:W-:Y:S02]  /*b6f0*/  IMAD R4, R0.reuse, R4, R13 ;  /* 0x0000000400047224 */ /* 0x040fe400078e020d */
[----:B------:R-:W-:Y:S01]  /*b700*/  IMAD.MOV R15, RZ, RZ, -R15 ;  /* 0x000000ffff0f7224 */ /* 0x000fe200078e0a0f */
[C---:B------:R-:W-:Y:S02]  /*b710*/  ISETP.GT.U32.AND P1, PT, R0.reuse, R9, PT ;  /* 0x000000090000720c */ /* 0x040fe40003f24070 */
[C---:B------:R-:W-:Y:S01]  /*b720*/  ISETP.GT.U32.AND P2, PT, R0.reuse, R4, PT ;  /* 0x000000040000720c */ /* 0x040fe20003f44070 */
[----:B------:R-:W-:Y:S01]  /*b730*/  IMAD R11, R0, R15, R11 ;  /* 0x0000000f000b7224 */ /* 0x000fe200078e020b */
[----:B------:R-:W-:Y:S01]  /*b740*/  IABS R12, R48 ;  /* 0x00000030000c7213 */ /* 0x000fe20000000000 */
[----:B------:R-:W-:-:S03]  /*b750*/  @!P6 IMAD.IADD R7, R7, 0x1, -R0 ;  /* 0x000000010707e824 */ /* 0x000fc600078e0a00 */
[----:B------:R-:W-:Y:S01]  /*b760*/  ISETP.GT.U32.AND P6, PT, R0, R11, PT ;  /* 0x0000000b0000720c */ /* 0x000fe20003fc4070 */
[----:B------:R-:W-:Y:S01]  /*b770*/  @!P0 IMAD.IADD R16, R16, 0x1, -R0 ;  /* 0x0000000110108824 */ /* 0x000fe200078e0a00 */
[----:B------:R-:W-:Y:S01]  /*b780*/  ISETP.GE.AND P0, PT, R59, RZ, PT ;  /* 0x000000ff3b00720c */ /* 0x000fe20003f06270 */
[----:B------:R-:W-:-:S04]  /*b790*/  IMAD.HI.U32 R13, R8, R12, RZ ;  /* 0x0000000c080d7227 */ /* 0x000fc800078e00ff */
[--C-:B------:R-:W-:Y:S02]  /*b7a0*/  @!P1 IMAD.IADD R9, R9, 0x1, -R0.reuse ;  /* 0x0000000109099824 */ /* 0x100fe400078e0a00 */
[--C-:B------:R-:W-:Y:S01]  /*b7b0*/  @!P2 IMAD.IADD R4, R4, 0x1, -R0.reuse ;  /* 0x000000010404a824 */ /* 0x100fe200078e0a00 */
[----:B------:R-:W-:Y:S01]  /*b7c0*/  ISETP.GE.AND P2, PT, R60, RZ, PT ;  /* 0x000000ff3c00720c */ /* 0x000fe20003f46270 */
[----:B------:R-:W-:Y:S01]  /*b7d0*/  IMAD.MOV R13, RZ, RZ, -R13 ;  /* 0x000000ffff0d7224 */ /* 0x000fe200078e0a0d */
[C---:B------:R-:W-:Y:S01]  /*b7e0*/  ISETP.GT.U32.AND P5, PT, R0.reuse, R9, PT ;  /* 0x000000090000720c */ /* 0x040fe20003fa4070 */
[----:B------:R-:W-:Y:S01]  /*b7f0*/  @!P6 IMAD.IADD R11, R11, 0x1, -R0 ;  /* 0x000000010b0be824 */ /* 0x000fe200078e0a00 */
[C---:B------:R-:W-:Y:S01]  /*b800*/  ISETP.GT.U32.AND P6, PT, R0.reuse, R4, PT ;  /* 0x000000040000720c */ /* 0x040fe20003fc4070 */
[C---:B------:R-:W-:Y:S02]  /*b810*/  IMAD R12, R0.reuse, R13, R12 ;  /* 0x0000000d000c7224 */ /* 0x040fe400078e020c */
[----:B------:R-:W-:Y:S01]  /*b820*/  IMAD.MOV.U32 R2, RZ, RZ, R7 ;  /* 0x000000ffff027224 */ /* 0x000fe200078e0007 */
[----:B------:R-:W-:Y:S01]  /*b830*/  ISETP.GE.AND P1, PT, R61, RZ, PT ;  /* 0x000000ff3d00720c */ /* 0x000fe20003f26270 */
[----:B0-----:R-:W-:Y:S01]  /*b840*/  IMAD.MOV.U32 R5, RZ, RZ, R16 ;  /* 0x000000ffff057224 */ /* 0x001fe200078e0010 */
[----:B------:R-:W-:Y:S01]  /*b850*/  ISETP.GT.U32.AND P3, PT, R0, R12, PT ;  /* 0x0000000c0000720c */ /* 0x000fe20003f64070 */
[----:B------:R-:W-:Y:S01]  /*b860*/  @!P0 IMAD.MOV R2, RZ, RZ, -R2 ;  /* 0x000000ffff028224 */ /* 0x000fe200078e0a02 */
[----:B------:R-:W-:Y:S01]  /*b870*/  ISETP.GE.AND P0, PT, R50, RZ, PT ;  /* 0x000000ff3200720c */ /* 0x000fe20003f06270 */
[----:B------:R-:W-:-:S02]  /*b880*/  @!P2 IMAD.MOV R5, RZ, RZ, -R5 ;  /* 0x000000ffff05a224 */ /* 0x000fc400078e0a05 */
[--C-:B------:R-:W-:Y:S01]  /*b890*/  @!P5 IMAD.IADD R9, R9, 0x1, -R0.reuse ;  /* 0x000000010909d824 */ /* 0x100fe200078e0a00 */
[----:B------:R-:W-:Y:S01]  /*b8a0*/  STL [R1+0x710], R2 ;  /* 0x0007100201007387 */ /* 0x000fe20000100800 */
[----:B------:R-:W-:Y:S01]  /*b8b0*/  ISETP.GT.U32.AND P4, PT, R0, R11, PT ;  /* 0x0000000b0000720c */ /* 0x000fe20003f84070 */
[----:B------:R-:W-:Y:S01]  /*b8c0*/  @!P6 IMAD.IADD R4, R4, 0x1, -R0 ;  /* 0x000000010404e824 */ /* 0x000fe200078e0a00 */
[----:B------:R-:W-:Y:S01]  /*b8d0*/  ISETP.GE.AND P5, PT, R48, RZ, PT ;  /* 0x000000ff3000720c */ /* 0x000fe20003fa6270 */
[----:B------:R0:W-:Y:S01]  /*b8e0*/  STL [R1+0x718], R5 ;  /* 0x0007180501007387 */ /* 0x0001e20000100800 */
[----:B------:R-:W-:Y:S02]  /*b8f0*/  IMAD.MOV.U32 R48, RZ, RZ, R43 ;  /* 0x000000ffff307224 */ /* 0x000fe400078e002b */
[----:B------:R-:W-:Y:S02]  /*b900*/  IMAD.MOV.U32 R43, RZ, RZ, R42 ;  /* 0x000000ffff2b7224 */ /* 0x000fe400078e002a */
[----:B------:R-:W-:Y:S01]  /*b910*/  IMAD.MOV.U32 R42, RZ, RZ, R41 ;  /* 0x000000ffff2a7224 */ /* 0x000fe200078e0029 */
[----:B------:R-:W-:Y:S01]  /*b920*/  IABS R15, R44 ;  /* 0x0000002c000f7213 */ /* 0x000fe20000000000 */
[----:B------:R-:W-:-:S02]  /*b930*/  IMAD.MOV.U32 R41, RZ, RZ, R38 ;  /* 0x000000ffff297224 */ /* 0x000fc400078e0026 */
[----:B0-----:R-:W-:Y:S02]  /*b940*/  IMAD.MOV.U32 R5, RZ, RZ, R9 ;  /* 0x000000ffff057224 */ /* 0x001fe400078e0009 */
[----:B------:R-:W-:Y:S01]  /*b950*/  @!P3 IMAD.IADD R12, R12, 0x1, -R0 ;  /* 0x000000010c0cb824 */ /* 0x000fe200078e0a00 */
[----:B------:R-:W-:Y:S01]  /*b960*/  ISETP.GE.AND P3, PT, R44, RZ, PT ;  /* 0x000000ff2c00720c */ /* 0x000fe20003f66270 */
[----:B------:R-:W-:Y:S02]  /*b970*/  @!P1 IMAD.MOV R4, RZ, RZ, -R4 ;  /* 0x000000ffff049224 */ /* 0x000fe400078e0a04 */
[----:B------:R-:W-:Y:S02]  /*b980*/  IMAD.MOV.U32 R38, RZ, RZ, R37 ;  /* 0x000000ffff267224 */ /* 0x000fe400078e0025 */
[----:B------:R-:W-:Y:S02]  /*b990*/  @!P0 IMAD.MOV R5, RZ, RZ, -R5 ;  /* 0x000000ffff058224 */ /* 0x000fe400078e0a05 */
[----:B------:R-:W-:Y:S01]  /*b9a0*/  IMAD.MOV.U32 R44, RZ, RZ, R43 ;  /* 0x000000ffff2c7224 */ /* 0x000fe200078e002b */
[----:B------:R-:W-:Y:S01]  /*b9b0*/  ISETP.GE.AND P6, PT, R49, RZ, PT ;  /* 0x000000ff3100720c */ /* 0x000fe20003fc6270 */
[----:B------:R-:W-:-:S02]  /*b9c0*/  IMAD.MOV.U32 R43, RZ, RZ, R42 ;  /* 0x000000ffff2b7224 */ /* 0x000fc400078e002a */
[----:B------:R-:W-:Y:S01]  /*b9d0*/  IMAD.MOV.U32 R42, RZ, RZ, R41 ;  /* 0x000000ffff2a7224 */ /* 0x000fe200078e0029 */
[----:B------:R-:W-:Y:S01]  /*b9e0*/  ISETP.GE.AND P0, PT, R44, RZ, PT ;  /* 0x000000ff2c00720c */ /* 0x000fe20003f06270 */
[----:B------:R-:W-:Y:S01]  /*b9f0*/  @!P4 IMAD.IADD R11, R11, 0x1, -R0 ;  /* 0x000000010b0bc824 */ /* 0x000fe200078e0a00 */
[----:B------:R-:W-:Y:S02]  /*ba00*/  IABS R6, R45 ;  /* 0x0000002d00067213 */ /* 0x000fe40000000000 */
[----:B------:R-:W-:Y:S01]  /*ba10*/  ISETP.GE.AND P4, PT, R45, RZ, PT ;  /* 0x000000ff2d00720c */ /* 0x000fe20003f86270 */
[----:B------:R-:W-:-:S04]  /*ba20*/  IMAD.MOV.U32 R7, RZ, RZ, R11 ;  /* 0x000000ffff077224 */ /* 0x000fc800078e000b */
[----:B------:R-:W-:Y:S02]  /*ba30*/  @!P6 IMAD.MOV R7, RZ, RZ, -R7 ;  /* 0x000000ffff07e224 */ /* 0x000fe400078e0a07 */
[----:B--2---:R-:W-:Y:S02]  /*ba40*/  IMAD.MOV.U32 R37, RZ, RZ, R36 ;  /* 0x000000ffff257224 */ /* 0x004fe400078e0024 */
[----:B------:R-:W2:Y:S02]  /*ba50*/  LDL.LU R36, [R1+0x80] ;  /* 0x0000800001247983 */ /* 0x000ea40000300800 */
[----:B------:R-:W-:Y:S02]  /*ba60*/  IMAD.MOV.U32 R41, RZ, RZ, R37 ;  /* 0x000000ffff297224 */ /* 0x000fe400078e0025 */
[----:B------:R-:W-:Y:S04]  /*ba70*/  STL [R1+0x71c], R4 ;  /* 0x00071c0401007387 */ /* 0x000fe80000100800 */
[----:B------:R0:W-:Y:S02]  /*ba80*/  STL [R1+0x714], R5 ;  /* 0x0007140501007387 */ /* 0x0001e40000100800 */
[----:B0-----:R-:W-:Y:S01]  /*ba90*/  IABS R5, R44 ;  /* 0x0000002c00057213 */ /* 0x001fe20000000000 */
[----:B------:R-:W-:-:S02]  /*baa0*/  IMAD.MOV.U32 R44, RZ, RZ, R43 ;  /* 0x000000ffff2c7224 */ /* 0x000fc400078e002b */
[----:B------:R-:W-:Y:S02]  /*bab0*/  IMAD.MOV.U32 R43, RZ, RZ, R42 ;  /* 0x000000ffff2b7224 */ /* 0x000fe400078e002a */
[----:B------:R-:W-:Y:S02]  /*bac0*/  IMAD.MOV.U32 R42, RZ, RZ, R41 ;  /* 0x000000ffff2a7224 */ /* 0x000fe400078e0029 */
[----:B------:R-:W-:Y:S02]  /*bad0*/  IMAD.MOV.U32 R41, RZ, RZ, R31 ;  /* 0x000000ffff297224 */ /* 0x000fe400078e001f */
[----:B------:R-:W-:Y:S02]  /*bae0*/  IMAD.MOV.U32 R45, RZ, RZ, R43 ;  /* 0x000000ffff2d7224 */ /* 0x000fe400078e002b */
[----:B------:R-:W-:Y:S02]  /*baf0*/  IMAD.MOV.U32 R43, RZ, RZ, R42 ;  /* 0x000000ffff2b7224 */ /* 0x000fe400078e002a */
        /* <DEDUP_REMOVED lines=8> */
[----:B------:R-:W-:Y:S01]  /*bb80*/  IMAD.MOV.U32 R43, RZ, RZ, R42 ;  /* 0x000000ffff2b7224 */ /* 0x000fe200078e002a */
[----:B------:R-:W5:Y:S01]  /*bb90*/  LDL.LU R27, [R1+0x94] ;  /* 0x00009400011b7983 */ /* 0x000f620000300800 */
[----:B------:R-:W-:Y:S02]  /*bba0*/  IMAD.MOV.U32 R42, RZ, RZ, R41 ;  /* 0x000000ffff2a7224 */ /* 0x000fe400078e0029 */
[----:B------:R-:W-:Y:S01]  /*bbb0*/  IMAD.MOV.U32 R41, RZ, RZ, R40 ;  /* 0x000000ffff297224 */ /* 0x000fe200078e0028 */
[----:B------:R-:W4:Y:S01]  /*bbc0*/  LDL.LU R31, [R1+0xbc] ;  /* 0x0000bc00011f7983 */ /* 0x000f220000300800 */
[----:B------:R-:W-:Y:S02]  /*bbd0*/  IMAD.MOV.U32 R40, RZ, RZ, R39 ;  /* 0x000000ffff287224 */ /* 0x000fe400078e0027 */
[----:B------:R-:W-:Y:S01]  /*bbe0*/  IMAD.MOV.U32 R39, RZ, RZ, R38 ;  /* 0x000000ffff277224 */ /* 0x000fe200078e0026 */
[----:B------:R0:W-:Y:S04]  /*bbf0*/  STL [R1+0x70c], R7 ;  /* 0x00070c0701007387 */ /* 0x0001e80000100800 */
[----:B------:R-:W5:Y:S04]  /*bc00*/  LDL.LU R33, [R1+0x88] ;  /* 0x0000880001217983 */ /* 0x000f680000300800 */
[----:B------:R-:W3:Y:S01]  /*bc10*/  LDL.LU R38, [R1+0x40] ;  /* 0x0000400001267983 */ /* 0x000ee20000300800 */
[----:B------:R-:W-:Y:S01]  /*bc20*/  ISETP.GT.U32.AND P1, PT, R0, R12, PT ;  /* 0x0000000c0000720c */ /* 0x000fe20003f24070 */
[----:B------:R-:W-:-:S02]  /*bc30*/  IMAD.MOV.U32 R49, RZ, RZ, R43 ;  /* 0x000000ffff317224 */ /* 0x000fc400078e002b */
[----:B------:R-:W-:Y:S02]  /*bc40*/  IMAD.MOV.U32 R43, RZ, RZ, R42 ;  /* 0x000000ffff2b7224 */ /* 0x000fe400078e002a */
[----:B------:R-:W-:Y:S02]  /*bc50*/  IMAD.MOV.U32 R42, RZ, RZ, R41 ;  /* 0x000000ffff2a7224 */ /* 0x000fe400078e0029 */
[----:B------:R-:W-:Y:S02]  /*bc60*/  IMAD.MOV.U32 R41, RZ, RZ, R40 ;  /* 0x000000ffff297224 */ /* 0x000fe400078e0028 */
[----:B------:R-:W-:-:S04]  /*bc70*/  IMAD.MOV.U32 R40, RZ, RZ, R39 ;  /* 0x000000ffff287224 */ /* 0x000fc800078e0027 */
[----:B------:R-:W-:-:S04]  /*bc80*/  @!P1 IMAD.IADD R12, R12, 0x1, -R0 ;  /* 0x000000010c0c9824 */ /* 0x000fc800078e0a00 */
[----:B------:R-:W-:-:S05]  /*bc90*/  @!P5 IMAD.MOV R12, RZ, RZ, -R12 ;  /* 0x000000ffff0cd224 */ /* 0x000fca00078e0a0c */
[----:B------:R-:W-:Y:S01]  /*bca0*/  STL [R1+0x704], R12 ;  /* 0x0007040c01007387 */ /* 0x000fe20000100800 */
[----:B------:R-:W-:-:S04]  /*bcb0*/  IMAD.HI.U32 R14, R8, R6, RZ ;  /* 0x00000006080e7227 */ /* 0x000fc800078e00ff */
[----:B------:R-:W-:-:S04]  /*bcc0*/  IMAD.MOV R14, RZ, RZ, -R14 ;  /* 0x000000ffff0e7224 */ /* 0x000fc800078e0a0e */
[----:B------:R-:W-:-:S05]  /*bcd0*/  IMAD R6, R0, R14, R6 ;  /* 0x0000000e00067224 */ /* 0x000fca00078e0206 */
[----:B------:R-:W-:Y:S01]  /*bce0*/  ISETP.GT.U32.AND P2, PT, R0, R6, PT ;  /* 0x000000060000720c */ /* 0x000fe20003f44070 */
[----:B------:R-:W-:-:S04]  /*bcf0*/  IMAD.HI.U32 R2, R8, R15, RZ ;  /* 0x0000000f08027227 */ /* 0x000fc800078e00ff */
[----:B------:R-:W-:-:S04]  /*bd00*/  IMAD.MOV R2, RZ, RZ, -R2 ;  /* 0x000000ffff027224 */ /* 0x000fc800078e0a02 */
[----:B------:R-:W-:-:S04]  /*bd10*/  IMAD R2, R0, R2, R15 ;  /* 0x0000000200027224 */ /* 0x000fc800078e020f */
[----:B------:R-:W-:Y:S01]  /*bd20*/  @!P2 IMAD.IADD R6, R6, 0x1, -R0 ;  /* 0x000000010606a824 */ /* 0x000fe200078e0a00 */
[----:B------:R-:W-:-:S04]  /*bd30*/  ISETP.GT.U32.AND P6, PT, R0, R2, PT ;  /* 0x000000020000720c */ /* 0x000fc80003fc4070 */
[----:B------:R-:W-:Y:S01]  /*bd40*/  ISETP.GT.U32.AND P2, PT, R0, R6, PT ;  /* 0x000000060000720c */ /* 0x000fe20003f44070 */
[----:B---3--:R-:W-:Y:S02]  /*bd50*/  IMAD.MOV.U32 R39, RZ, RZ, R38 ;  /* 0x000000ffff277224 */ /* 0x008fe400078e0026 */
[----:B------:R-:W-:Y:S02]  /*bd60*/  IMAD.MOV.U32 R38, RZ, RZ, R37 ;  /* 0x000000ffff267224 */ /* 0x000fe400078e0025 */
[----:B--2---:R-:W-:Y:S02]  /*bd70*/  IMAD.MOV.U32 R37, RZ, RZ, R36 ;  /* 0x000000ffff257224 */ /* 0x004fe400078e0024 */
[----:B------:R-:W-:Y:S02]  /*bd80*/  IMAD.MOV.U32 R36, RZ, RZ, R34 ;  /* 0x000000ffff247224 */ /* 0x000fe400078e0022 */
[----:B------:R-:W-:Y:S02]  /*bd90*/  IMAD.MOV.U32 R34, RZ, RZ, R24 ;  /* 0x000000ffff227224 */ /* 0x000fe400078e0018 */
[----:B------:R-:W-:-:S02]  /*bda0*/  IMAD.MOV.U32 R24, RZ, RZ, R22 ;  /* 0x000000ffff187224 */ /* 0x000fc400078e0016 */
[----:B------:R-:W2:Y:S01]  /*bdb0*/  LDL.LU R22, [R1+0x68] ;  /* 0x0000680001167983 */ /* 0x000ea20000300800 */
[----:B------:R-:W-:Y:S01]  /*bdc0*/  IABS R4, R47 ;  /* 0x0000002f00047213 */ /* 0x000fe20000000000 */
[----:B0-----:R-:W-:-:S04]  /*bdd0*/  IMAD.HI.U32 R7, R8, R5, RZ ;  /* 0x0000000508077227 */ /* 0x001fc800078e00ff */
[----:B------:R-:W-:-:S04]  /*bde0*/  IMAD.HI.U32 R9, R8, R4, RZ ;  /* 0x0000000408097227 */ /* 0x000fc800078e00ff */
[----:B------:R-:W-:Y:S02]  /*bdf0*/  IMAD.MOV R7, RZ, RZ, -R7 ;  /* 0x000000ffff077224 */ /* 0x000fe400078e0a07 */
[--C-:B------:R-:W-:Y:S02]  /*be00*/  @!P2 IMAD.IADD R6, R6, 0x1, -R0.reuse ;  /* 0x000000010606a824 */ /* 0x100fe400078e0a00 */
[----:B------:R-:W-:Y:S02]  /*be10*/  IMAD.MOV R9, RZ, RZ, -R9 ;  /* 0x000000ffff097224 */ /* 0x000fe400078e0a09 */
[----:B------:R-:W-:Y:S01]  /*be20*/  IMAD R5, R0, R7, R5 ;  /* 0x0000000700057224 */ /* 0x000fe200078e0205 */
[----:B------:R-:W-:Y:S01]  /*be30*/  IABS R10, R46 ;  /* 0x0000002e000a7213 */ /* 0x000fe20000000000 */
[----:B------:R-:W-:Y:S02]  /*be40*/  @!P6 IMAD.IADD R2, R2, 0x1, -R0 ;  /* 0x000000010202e824 */ /* 0x000fe400078e0a00 */
[C---:B------:R-:W-:Y:S01]  /*be50*/  IMAD R4, R0.reuse, R9, R4 ;  /* 0x0000000900047224 */ /* 0x040fe200078e0204 */
[C---:B------:R-:W-:Y:S01]  /*be60*/  ISETP.GT.U32.AND P5, PT, R0.reuse, R5, PT ;  /* 0x000000050000720c */ /* 0x040fe20003fa4070 */
[----:B------:R-:W-:Y:S01]  /*be70*/  IMAD.MOV.U32 R14, RZ, RZ, R6 ;  /* 0x000000ffff0e7224 */ /* 0x000fe200078e0006 */
[----:B------:R-:W-:Y:S01]  /*be80*/  ISETP.GT.U32.AND P6, PT, R0, R2, PT ;  /* 0x000000020000720c */ /* 0x000fe20003fc4070 */
[----:B------:R-:W-:-:S04]  /*be90*/  IMAD.HI.U32 R13, R8, R10, RZ ;  /* 0x0000000a080d7227 */ /* 0x000fc800078e00ff */
[----:B------:R-:W-:Y:S01]  /*bea0*/  @!P4 IMAD.MOV R14, RZ, RZ, -R14 ;  /* 0x000000ffff0ec224 */ /* 0x000fe200078e0a0e */
[----:B------:R-:W-:Y:S01]  /*beb0*/  ISETP.GT.U32.AND P4, PT, R0, R4, PT ;  /* 0x000000040000720c */ /* 0x000fe20003f84070 */
[----:B------:R-:W-:-:S04]  /*bec0*/  IMAD.MOV R13, RZ, RZ, -R13 ;  /* 0x000000ffff0d7224 */ /* 0x000fc800078e0a0d */
[----:B------:R-:W-:Y:S01]  /*bed0*/  IMAD R10, R0, R13, R10 ;  /* 0x0000000d000a7224 */ /* 0x000fe200078e020a */
[----:B------:R-:W-:Y:S01]  /*bee0*/  IABS R6, R44 ;  /* 0x0000002c00067213 */ /* 0x000fe20000000000 */
[--C-:B------:R-:W-:Y:S02]  /*bef0*/  @!P5 IMAD.IADD R5, R5, 0x1, -R0.reuse ;  /* 0x000000010505d824 */ /* 0x100fe400078e0a00 */
[----:B------:R-:W-:Y:S01]  /*bf00*/  @!P6 IMAD.IADD R2, R2, 0x1, -R0 ;  /* 0x000000010202e824 */ /* 0x000fe200078e0a00 */
[----:B------:R-:W-:Y:S01]  /*bf10*/  ISETP.GT.U32.AND P6, PT, R0, R10, PT ;  /* 0x0000000a0000720c */ /* 0x000fe20003fc4070 */
[----:B------:R-:W-:-:S04]  /*bf20*/  IMAD.HI.U32 R13, R8, R6, RZ ;  /* 0x00000006080d7227 */ /* 0x000fc800078e00ff */
[----:B------:R-:W-:Y:S01]  /*bf30*/  @!P4 IMAD.IADD R4, R4, 0x1, -R0 ;  /* 0x000000010404c824 */ /* 0x000fe200078e0a00 */
[----:B------:R-:W-:Y:S01]  /*bf40*/  ISETP.GT.U32.AND P4, PT, R0, R5, PT ;  /* 0x000000050000720c */ /* 0x000fe20003f84070 */
[----:B------:R-:W-:-:S04]  /*bf50*/  IMAD.MOV R13, RZ, RZ, -R13 ;  /* 0x000000ffff0d7224 */ /* 0x000fc800078e0a0d */
[----:B------:R-:W-:Y:S02]  /*bf60*/  IMAD R6, R0, R13, R6 ;  /* 0x0000000d00067224 */ /* 0x000fe400078e0206 */
[----:B------:R-:W-:-:S06]  /*bf70*/  @!P6 IMAD.IADD R10, R10, 0x1, -R0 ;  /* 0x000000010a0ae824 */ /* 0x000fcc00078e0a00 */
[----:B------:R-:W-:Y:S01]  /*bf80*/  @!P4 IMAD.IADD R5, R5, 0x1, -R0 ;  /* 0x000000010505c824 */ /* 0x000fe200078e0a00 */
[C---:B------:R-:W-:Y:S02]  /*bf90*/  ISETP.GT.U32.AND P4, PT, R0.reuse, R6, PT ;  /* 0x000000060000720c */ /* 0x040fe40003f84070 */
[----:B------:R-:W-:Y:S01]  /*bfa0*/  ISETP.GT.U32.AND P6, PT, R0, R10, PT ;  /* 0x0000000a0000720c */ /* 0x000fe20003fc4070 */
[----:B------:R0:W-:Y:S01]  /*bfb0*/  STL [R1+0x6fc], R14 ;  /* 0x0006fc0e01007387 */ /* 0x0001e20000100800 */
[----:B------:R-:W-:Y:S01]  /*bfc0*/  ISETP.GE.AND P2, PT, R46, RZ, PT ;  /* 0x000000ff2e00720c */ /* 0x000fe20003f46270 */
[----:B------:R-:W-:Y:S01]  /*bfd0*/  IMAD.MOV.U32 R46, RZ, RZ, R42 ;  /* 0x000000ffff2e7224 */ /* 0x000fe200078e002a */
[----:B------:R-:W-:Y:S01]  /*bfe0*/  ISETP.GE.AND P1, PT, R47, RZ, PT ;  /* 0x000000ff2f00720c */ /* 0x000fe20003f26270 */
[----:B------:R-:W-:Y:S02]  /*bff0*/  IMAD.MOV.U32 R47, RZ, RZ, R43 ;  /* 0x000000ffff2f7224 */ /* 0x000fe400078e002b */
[----:B------:R-:W-:-:S02]  /*c000*/  IMAD.MOV.U32 R42, RZ, RZ, R40 ;  /* 0x000000ffff2a7224 */ /* 0x000fc400078e0028 */
[----:B0-----:R-:W-:Y:S02]  /*c010*/  IMAD.MOV.U32 R14, RZ, RZ, R2 ;  /* 0x000000ffff0e7224 */ /* 0x001fe400078e0002 */
[----:B------:R-:W-:Y:S02]  /*c020*/  IMAD.MOV.U32 R43, RZ, RZ, R39 ;  /* 0x000000ffff2b7224 */ /* 0x000fe400078e0027 */
[----:B------:R-:W-:Y:S02]  /*c030*/  IMAD.MOV.U32 R40, RZ, RZ, R38 ;  /* 0x000000ffff287224 */ /* 0x000fe400078e0026 */
[----:B------:R-:W-:Y:S02]  /*c040*/  IMAD.MOV.U32 R38, RZ, RZ, R37 ;  /* 0x000000ffff267224 */ /* 0x000fe400078e0025 */
[----:B------:R-:W-:Y:S02]  /*c050*/  @!P3 IMAD.MOV R14, RZ, RZ, -R14 ;  /* 0x000000ffff0eb224 */ /* 0x000fe400078e0a0e */
[----:B------:R-:W-:-:S02]  /*c060*/  IMAD.MOV.U32 R37, RZ, RZ, R36 ;  /* 0x000000ffff257224 */ /* 0x000fc400078e0024 */
[----:B------:R-:W-:Y:S02]  /*c070*/  IMAD.MOV.U32 R36, RZ, RZ, R24 ;  /* 0x000000ffff247224 */ /* 0x000fe400078e0018 */
[----:B------:R-:W-:Y:S01]  /*c080*/  @!P4 IMAD.IADD R6, R6, 0x1, -R0 ;  /* 0x000000010606c824 */ /* 0x000fe200078e0a00 */
[----:B------:R-:W-:Y:S01]  /*c090*/  ISETP.GE.AND P4, PT, R44, RZ, PT ;  /* 0x000000ff2c00720c */ /* 0x000fe20003f86270 */
[----:B------:R-:W-:Y:S01]  /*c0a0*/  IMAD.MOV.U32 R24, RZ, RZ, R18 ;  /* 0x000000ffff187224 */ /* 0x000fe200078e0012 */
[----:B------:R-:W-:Y:S01]  /*c0b0*/  IABS R11, R48 ;  /* 0x00000030000b7213 */ /* 0x000fe20000000000 */
[----:B------:R-:W-:Y:S01]  /*c0c0*/  @!P6 IMAD.IADD R10, R10, 0x1, -R0 ;  /* 0x000000010a0ae824 */ /* 0x000fe200078e0a00 */
[----:B------:R-:W-:Y:S01]  /*c0d0*/  ISETP.GE.AND P6, PT, R48, RZ, PT ;  /* 0x000000ff3000720c */ /* 0x000fe20003fc6270 */
[----:B------:R-:W-:Y:S02]  /*c0e0*/  IMAD.MOV.U32 R44, RZ, RZ, R43 ;  /* 0x000000ffff2c7224 */ /* 0x000fe400078e002b */
[----:B------:R-:W-:-:S02]  /*c0f0*/  IMAD.MOV.U32 R48, RZ, RZ, R42 ;  /* 0x000000ffff307224 */ /* 0x000fc400078e002a */
[----:B------:R-:W-:Y:S02]  /*c100*/  IMAD.MOV.U32 R43, RZ, RZ, R41 ;  /* 0x000000ffff2b7224 */ /* 0x000fe400078e0029 */
[----:B------:R-:W-:Y:S02]  /*c110*/  IMAD.MOV.U32 R42, RZ, RZ, R35 ;  /* 0x000000ffff2a7224 */ /* 0x000fe400078e0023 */
[----:B--2---:R-:W-:Y:S02]  /*c120*/  IMAD.MOV.U32 R39, RZ, RZ, R22 ;  /* 0x000000ffff277224 */ /* 0x004fe400078e0016 */
[----:B------:R-:W-:Y:S02]  /*c130*/  IMAD.MOV.U32 R22, RZ, RZ, R21 ;  /* 0x000000ffff167224 */ /* 0x000fe400078e0015 */
[----:B----4-:R-:W-:Y:S02]  /*c140*/  IMAD.MOV.U32 R21, RZ, RZ, R31 ;  /* 0x000000ffff157224 */ /* 0x010fe400078e001f */
[----:B------:R-:W2:Y:S04]  /*c150*/  LDL.LU R31, [R1+0xf0] ;  /* 0x0000f000011f7983 */ /* 0x000ea80000300800 */
[----:B------:R-:W3:Y:S04]  /*c160*/  LDL.LU R18, [R1+0x84] ;  /* 0x0000840001127983 */ /* 0x000ee80000300800 */
[----:B------:R-:W-:Y:S04]  /*c170*/  STL [R1+0x6f4], R14 ;  /* 0x0006f40e01007387 */ /* 0x000fe80000100800 */
[----:B------:R-:W4:Y:S04]  /*c180*/  LDL.LU R41, [R1+0x60] ;  /* 0x0000600001297983 */ /* 0x000f280000300800 */
[----:B------:R-:W5:Y:S01]  /*c190*/  LDL.LU R35, [R1+0x64] ;  /* 0x0000640001237983 */ /* 0x000f620000300800 */
[----:B------:R-:W-:-:S04]  /*c1a0*/  IMAD.HI.U32 R9, R8, R11, RZ ;  /* 0x0000000b08097227 */ /* 0x000fc800078e00ff */
[----:B------:R-:W-:-:S04]  /*c1b0*/  IMAD.MOV R9, RZ, RZ, -R9 ;  /* 0x000000ffff097224 */ /* 0x000fc800078e0a09 */
[----:B------:R-:W-:-:S05]  /*c1c0*/  IMAD R11, R0, R9, R11 ;  /* 0x00000009000b7224 */ /* 0x000fca00078e020b */
[----:B------:R-:W-:Y:S02]  /*c1d0*/  ISETP.GT.U32.AND P5, PT, R0, R11, PT ;  /* 0x0000000b0000720c */ /* 0x000fe40003fa4070 */
[----:B------:R-:W-:-:S05]  /*c1e0*/  IABS R7, R45 ;  /* 0x0000002d00077213 */ /* 0x000fca0000000000 */
[----:B------:R-:W-:Y:S01]  /*c1f0*/  IMAD.HI.U32 R12, R8, R7, RZ ;  /* 0x00000007080c7227 */ /* 0x000fe200078e00ff */
[----:B------:R-:W-:-:S03]  /*c200*/  IABS R9, R50 ;  /* 0x0000003200097213 */ /* 0x000fc60000000000 */
[----:B------:R-:W-:Y:S02]  /*c210*/  IMAD.MOV R12, RZ, RZ, -R12 ;  /* 0x000000ffff0c7224 */ /* 0x000fe400078e0a0c */
[----:B------:R-:W-:Y:S02]  /*c220*/  @!P5 IMAD.IADD R11, R11, 0x1, -R0 ;  /* 0x000000010b0bd824 */ /* 0x000fe400078e0a00 */
[----:B------:R-:W-:Y:S02]  /*c230*/  IMAD R7, R0, R12, R7 ;  /* 0x0000000c00077224 */ /* 0x000fe400078e0207 */
[----:B------:R-:W-:Y:S01]  /*c240*/  IMAD.HI.U32 R12, R8, R9, RZ ;  /* 0x00000009080c7227 */ /* 0x000fe200078e00ff */
[----:B------:R-:W-:-:S03]  /*c250*/  ISETP.GT.U32.AND P5, PT, R0, R11, PT ;  /* 0x0000000b0000720c */ /* 0x000fc60003fa4070 */
[----:B------:R-:W-:Y:S01]  /*c260*/  IMAD.MOV R12, RZ, RZ, -R12 ;  /* 0x000000ffff0c7224 */ /* 0x000fe200078e0a0c */
[----:B------:R-:W-:-:S03]  /*c270*/  ISETP.GT.U32.AND P3, PT, R0, R4, PT ;  /* 0x000000040000720c */ /* 0x000fc60003f64070 */
[----:B------:R-:W-:-:S06]  /*c280*/  IMAD R9, R0, R12, R9 ;  /* 0x0000000c00097224 */ /* 0x000fcc00078e0209 */
[----:B------:R-:W-:Y:S01]  /*c290*/  @!P5 IMAD.IADD R11, R11, 0x1, -R0 ;  /* 0x000000010b0bd824 */ /* 0x000fe200078e0a00 */
[----:B------:R-:W-:-:S03]  /*c2a0*/  ISETP.GT.U32.AND P5, PT, R0, R9, PT ;  /* 0x000000090000720c */ /* 0x000fc60003fa4070 */
[----:B------:R-:W-:Y:S01]  /*c2b0*/  @!P3 IMAD.IADD R4, R4, 0x1, -R0 ;  /* 0x000000010404b824 */ /* 0x000fe200078e0a00 */
[----:B------:R-:W-:-:S03]  /*c2c0*/  ISETP.GT.U32.AND P3, PT, R0, R7, PT ;  /* 0x000000070000720c */ /* 0x000fc60003f64070 */
[----:B------:R-:W-:-:S06]  /*c2d0*/  @!P1 IMAD.MOV R4, RZ, RZ, -R4 ;  /* 0x000000ffff049224 */ /* 0x000fcc00078e0a04 */
[----:B------:R-:W-:Y:S02]  /*c2e0*/  @!P5 IMAD.IADD R9, R9, 0x1, -R0 ;  /* 0x000000010909d824 */ /* 0x000fe400078e0a00 */
[----:B------:R-:W-:-:S03]  /*c2f0*/  IMAD.MOV.U32 R15, RZ, RZ, R5 ;  /* 0x000000ffff0f7224 */ /* 0x000fc600078e0005 */
[----:B------:R-:W-:Y:S01]  /*c300*/  ISETP.GT.U32.AND P1, PT, R0, R9, PT ;  /* 0x000000090000720c */ /* 0x000fe20003f24070 */
[----:B------:R-:W-:Y:S01]  /*c310*/  @!P3 IMAD.IADD R7, R7, 0x1, -R0 ;  /* 0x000000010707b824 */ /* 0x000fe200078e0a00 */
[----:B------:R-:W-:Y:S01]  /*c320*/  ISETP.GE.AND P3, PT, R45, RZ, PT ;  /* 0x000000ff2d00720c */ /* 0x000fe20003f66270 */
[----:B------:R-:W-:Y:S02]  /*c330*/  IMAD.MOV.U32 R45, RZ, RZ, R43 ;  /* 0x000000ffff2d7224 */ /* 0x000fe400078e002b */
[----:B------:R-:W-:Y:S02]  /*c340*/  IMAD.MOV.U32 R43, RZ, RZ, R42 ;  /* 0x000000ffff2b7224 */ /* 0x000fe400078e002a */
[----:B------:R-:W-:Y:S01]  /*c350*/  @!P0 IMAD.MOV R15, RZ, RZ, -R15 ;  /* 0x000000ffff0f8224 */ /* 0x000fe200078e0a0f */
[----:B------:R-:W-:Y:S01]  /*c360*/  IABS R12, R46 ;  /* 0x0000002e000c7213 */ /* 0x000fe20000000000 */
[----:B------:R-:W-:-:S04]  /*c370*/  @!P2 IMAD.MOV R10, RZ, RZ, -R10 ;  /* 0x000000ffff0aa224 */ /* 0x000fc800078e0a0a */
[----:B------:R-:W-:Y:S01]  /*c380*/  @!P1 IMAD.IADD R9, R9, 0x1, -R0 ;  /* 0x0000000109099824 */ /* 0x000fe200078e0a00 */
[----:B------:R-:W-:Y:S01]  /*c390*/  ISETP.GE.AND P1, PT, R46, RZ, PT ;  /* 0x000000ff2e00720c */ /* 0x000fe20003f26270 */
[----:B------:R-:W-:Y:S02]  /*c3a0*/  IMAD.MOV.U32 R46, RZ, RZ, R43 ;  /* 0x000000ffff2e7224 */ /* 0x000fe400078e002b */
[----:B----4-:R-:W-:Y:S02]  /*c3b0*/  IMAD.MOV.U32 R42, RZ, RZ, R41 ;  /* 0x000000ffff2a7224 */ /* 0x010fe400078e0029 */
[----:B-----5:R-:W-:Y:S02]  /*c3c0*/  IMAD.MOV.U32 R41, RZ, RZ, R35 ;  /* 0x000000ffff297224 */ /* 0x020fe400078e0023 */
[----:B------:R-:W-:Y:S02]  /*c3d0*/  IMAD.MOV.U32 R35, RZ, RZ, R33 ;  /* 0x000000ffff237224 */ /* 0x000fe400078e0021 */
[----:B------:R-:W-:-:S02]  /*c3e0*/  IMAD.MOV.U32 R33, RZ, RZ, R23 ;  /* 0x000000ffff217224 */ /* 0x000fc400078e0017 */
[----:B------:R-:W4:Y:S04]  /*c3f0*/  LDL.LU R23, [R1+0xac] ;  /* 0x0000ac0001177983 */ /* 0x000f280000300800 */
[----:B------:R-:W-:Y:S01]  /*c400*/  STL [R1+0x6ec], R15 ;  /* 0x0006ec0f01007387 */ /* 0x000fe20000100800 */
[----:B------:R-:W-:-:S03]  /*c410*/  IMAD.MOV.U32 R43, RZ, RZ, R41 ;  /* 0x000000ffff2b7224 */ /* 0x000fc600078e0029 */
[----:B------:R0:W-:Y:S01]  /*c420*/  STL [R1+0x6e4], R4 ;  /* 0x0006e40401007387 */ /* 0x0001e20000100800 */
[----:B------:R-:W-:Y:S02]  /*c430*/  IMAD.MOV.U32 R41, RZ, RZ, R40 ;  /* 0x000000ffff297224 */ /* 0x000fe400078e0028 */
[----:B------:R-:W-:Y:S02]  /*c440*/  IMAD.MOV.U32 R40, RZ, RZ, R39 ;  /* 0x000000ffff287224 */ /* 0x000fe400078e0027 */
[----:B------:R-:W-:Y:S02]  /*c450*/  IMAD.MOV.U32 R39, RZ, RZ, R38 ;  /* 0x000000ffff277224 */ /* 0x000fe400078e0026 */
[----:B0-----:R-:W-:Y:S02]  /*c460*/  IMAD.MOV.U32 R4, RZ, RZ, R11 ;  /* 0x000000ffff047224 */ /* 0x001fe400078e000b */
[----:B------:R-:W-:Y:S02]  /*c470*/  IMAD.MOV.U32 R38, RZ, RZ, R37 ;  /* 0x000000ffff267224 */ /* 0x000fe400078e0025 */
[----:B------:R-:W-:Y:S01]  /*c480*/  @!P6 IMAD.MOV R4, RZ, RZ, -R4 ;  /* 0x000000ffff04e224 */ /* 0x000fe200078e0a04 */
[----:B------:R-:W-:Y:S01]  /*c490*/  STL [R1+0x6dc], R10 ;  /* 0x0006dc0a01007387 */ /* 0x000fe20000100800 */
[----:B------:R-:W-:-:S02]  /*c4a0*/  IMAD.MOV.U32 R37, RZ, RZ, R27 ;  /* 0x000000ffff257224 */ /* 0x000fc400078e001b */
[----:B------:R-:W-:Y:S01]  /*c4b0*/  IMAD.MOV.U32 R27, RZ, RZ, R26 ;  /* 0x000000ffff1b7224 */ /* 0x000fe200078e001a */
[----:B------:R0:W-:Y:S01]  /*c4c0*/  STL [R1+0x6d4], R4 ;  /* 0x0006d40401007387 */ /* 0x0001e20000100800 */
[----:B------:R-:W-:-:S03]  /*c4d0*/  IMAD.MOV.U32 R26, RZ, RZ, R20 ;  /* 0x000000ffff1a7224 */ /* 0x000fc600078e0014 */
[----:B------:R-:W5:Y:S01]  /*c4e0*/  LDL.LU R20, [R1+0x6c] ;  /* 0x00006c0001147983 */ /* 0x000f620000300800 */
[----:B------:R-:W-:-:S05]  /*c4f0*/  IABS R2, R49 ;  /* 0x0000003100027213 */ /* 0x000fca0000000000 */
[----:B------:R-:W-:-:S04]  /*c500*/  IMAD.HI.U32 R14, R8, R2, RZ ;  /* 0x00000002080e7227 */ /* 0x000fc800078e00ff */
[----:B------:R-:W-:Y:S01]  /*c510*/  IMAD.MOV R14, RZ, RZ, -R14 ;  /* 0x000000ffff0e7224 */ /* 0x000fe200078e0a0e */
[----:B------:R-:W-:-:S03]  /*c520*/  ISETP.GT.U32.AND P5, PT, R0, R7, PT ;  /* 0x000000070000720c */ /* 0x000fc60003fa4070 */
[----:B------:R-:W-:Y:S02]  /*c530*/  IMAD R14, R0, R14, R2 ;  /* 0x0000000e000e7224 */ /* 0x000fe400078e0202 */
[----:B------:R-:W-:Y:S01]  /*c540*/  IMAD.HI.U32 R2, R8, R12, RZ ;  /* 0x0000000c08027227 */ /* 0x000fe200078e00ff */
[----:B------:R-:W-:-:S03]  /*c550*/  IABS R13, R47 ;  /* 0x0000002f000d7213 */ /* 0x000fc60000000000 */
[----:B------:R-:W-:Y:S01]  /*c560*/  IMAD.MOV R2, RZ, RZ, -R2 ;  /* 0x000000ffff027224 */ /* 0x000fe200078e0a02 */
[----:B------:R-:W-:Y:S01]  /*c570*/  ISETP.GT.U32.AND P6, PT, R0, R14, PT ;  /* 0x0000000e0000720c */ /* 0x000fe20003fc4070 */
[----:B------:R-:W-:-:S04]  /*c580*/  IMAD.HI.U32 R5, R8, R13, RZ ;  /* 0x0000000d08057227 */ /* 0x000fc800078e00ff */
[C---:B------:R-:W-:Y:S02]  /*c590*/  IMAD R2, R0.reuse, R2, R12 ;  /* 0x0000000200027224 */ /* 0x040fe400078e020c */
[----:B------:R-:W-:Y:S02]  /*c5a0*/  IMAD.MOV R5, RZ, RZ, -R5 ;  /* 0x000000ffff057224 */ /* 0x000fe400078e0a05 */
[--C-:B------:R-:W-:Y:S01]  /*c5b0*/  @!P5 IMAD.IADD R7, R7, 0x1, -R0.reuse ;  /* 0x000000010707d824 */ /* 0x100fe200078e0a00 */
[C---:B------:R-:W-:Y:S01]  /*c5c0*/  ISETP.GT.U32.AND P5, PT, R0.reuse, R2, PT ;  /* 0x000000020000720c */ /* 0x040fe20003fa4070 */
[C---:B------:R-:W-:Y:S01]  /*c5d0*/  IMAD R13, R0.reuse, R5, R13 ;  /* 0x00000005000d7224 */ /* 0x040fe200078e020d */
[----:B------:R-:W-:Y:S01]  /*c5e0*/  ISETP.GT.U32.AND P0, PT, R0, R6, PT ;  /* 0x000000060000720c */ /* 0x000fe20003f04070 */
[----:B------:R-:W-:-:S03]  /*c5f0*/  @!P6 IMAD.IADD R14, R14, 0x1, -R0 ;  /* 0x000000010e0ee824 */ /* 0x000fc600078e0a00 */
[----:B------:R-:W-:-:S07]  /*c600*/  ISETP.GT.U32.AND P6, PT, R0, R13, PT ;  /* 0x0000000d0000720c */ /* 0x000fce0003fc4070 */
[--C-:B------:R-:W-:Y:S01]  /*c610*/  @!P5 IMAD.IADD R2, R2, 0x1, -R0.reuse ;  /* 0x000000010202d824 */ /* 0x100fe200078e0a00 */
[----:B------:R-:W-:Y:S01]  /*c620*/  ISETP.GT.U32.AND P5, PT, R0, R14, PT ;  /* 0x0000000e0000720c */ /* 0x000fe20003fa4070 */
[----:B------:R-:W-:Y:S01]  /*c630*/  @!P0 IMAD.IADD R6, R6, 0x1, -R0 ;  /* 0x0000000106068824 */ /* 0x000fe200078e0a00 */
[----:B------:R-:W-:-:S03]  /*c640*/  ISETP.GE.AND P0, PT, R49, RZ, PT ;  /* 0x000000ff3100720c */ /* 0x000fc60003f06270 */
[----:B------:R-:W-:Y:S02]  /*c650*/  IMAD.MOV.U32 R12, RZ, RZ, R6 ;  /* 0x000000ffff0c7224 */ /* 0x000fe400078e0006 */
[----:B------:R-:W-:Y:S01]  /*c660*/  @!P6 IMAD.IADD R13, R13, 0x1, -R0 ;  /* 0x000000010d0de824 */ /* 0x000fe200078e0a00 */
[----:B------:R-:W-:Y:S01]  /*c670*/  ISETP.GT.U32.AND P6, PT, R0, R2, PT ;  /* 0x000000020000720c */ /* 0x000fe20003fc4070 */
[----:B------:R-:W-:Y:S02]  /*c680*/  @!P4 IMAD.MOV R12, RZ, RZ, -R12 ;  /* 0x000000ffff0cc224 */ /* 0x000fe400078e0a0c */
[----:B------:R-:W-:Y:S02]  /*c690*/  @!P3 IMAD.MOV R7, RZ, RZ, -R7 ;  /* 0x000000ffff07b224 */ /* 0x000fe400078e0a07 */
[--C-:B------:R-:W-:Y:S01]  /*c6a0*/  @!P5 IMAD.IADD R14, R14, 0x1, -R0.reuse ;  /* 0x000000010e0ed824 */ /* 0x100fe200078e0a00 */
[----:B------:R-:W-:Y:S01]  /*c6b0*/  ISETP.GE.AND P2, PT, R50, RZ, PT ;  /* 0x000000ff3200720c */ /* 0x000fe20003f46270 */
[----:B------:R-:W-:Y:S04]  /*c6c0*/  STL [R1+0x6cc], R12 ;  /* 0x0006cc0c01007387 */ /* 0x000fe80000100800 */
[----:B------:R1:W-:Y:S01]  /*c6d0*/  STL [R1+0x6c4], R7 ;  /* 0x0006c40701007387 */ /* 0x0003e20000100800 */
[----:B0-----:R-:W-:Y:S01]  /*c6e0*/  IABS R4, R44 ;  /* 0x0000002c00047213 */ /* 0x001fe20000000000 */
[----:B------:R-:W-:-:S02]  /*c6f0*/  @!P6 IMAD.IADD R2, R2, 0x1, -R0 ;  /* 0x000000010202e824 */ /* 0x000fc400078e0a00 */
[----:B-1----:R-:W-:-:S04]  /*c700*/  IMAD.MOV.U32 R7, RZ, RZ, R14 ;  /* 0x000000ffff077224 */ /* 0x002fc800078e000e */
[----:B------:R-:W-:Y:S01]  /*c710*/  @!P0 IMAD.MOV R7, RZ, RZ, -R7 ;  /* 0x000000ffff078224 */ /* 0x000fe200078e0a07 */
[----:B------:R-:W-:Y:S01]  /*c720*/  ISETP.GE.AND P0, PT, R44, RZ, PT ;  /* 0x000000ff2c00720c */ /* 0x000fe20003f06270 */
[----:B------:R-:W-:Y:S02]  /*c730*/  IMAD.MOV.U32 R44, RZ, RZ, R43 ;  /* 0x000000ffff2c7224 */ /* 0x000fe400078e002b */
[----:B------:R-:W-:Y:S01]  /*c740*/  IMAD.MOV.U32 R43, RZ, RZ, R42 ;  /* 0x000000ffff2b7224 */ /* 0x000fe200078e002a */
[----:B------:R-:W-:Y:S01]  /*c750*/  IABS R10, R45 ;  /* 0x0000002d000a7213 */ /* 0x000fe20000000000 */
[----:B------:R-:W-:Y:S02]  /*c760*/  IMAD.MOV.U32 R42, RZ, RZ, R41 ;  /* 0x000000ffff2a7224 */ /* 0x000fe400078e0029 */
[----:B------:R-:W-:Y:S01]  /*c770*/  @!P1 IMAD.MOV R2, RZ, RZ, -R2 ;  /* 0x000000ffff029224 */ /* 0x000fe200078e0a02 */
[----:B------:R-:W-:Y:S01]  /*c780*/  ISETP.GE.AND P1, PT, R45, RZ, PT ;  /* 0x000000ff2d00720c */ /* 0x000fe20003f26270 */
[----:B------:R-:W-:-:S02]  /*c790*/  IMAD.MOV.U32 R41, RZ, RZ, R40 ;  /* 0x000000ffff297224 */ /* 0x000fc400078e0028 */
[----:B------:R-:W-:Y:S02]  /*c7a0*/  IMAD.MOV.U32 R40, RZ, RZ, R36 ;  /* 0x000000ffff287224 */ /* 0x000fe400078e0024 */
[----:B------:R-:W-:Y:S01]  /*c7b0*/  IMAD.MOV.U32 R45, RZ, RZ, R44 ;  /* 0x000000ffff2d7224 */ /* 0x000fe200078e002c */
[----:B------:R-:W-:Y:S01]  /*c7c0*/  ISETP.GE.AND P4, PT, R47, RZ, PT ;  /* 0x000000ff2f00720c */ /* 0x000fe20003f86270 */
[----:B------:R-:W-:Y:S01]  /*c7d0*/  @!P2 IMAD.MOV R9, RZ, RZ, -R9 ;  /* 0x000000ffff09a224 */ /* 0x000fe200078e0a09 */
[----:B------:R-:W2:Y:S01]  /*c7e0*/  LDL.LU R47, [R1+0x4c] ;  /* 0x00004c00012f7983 */ /* 0x000ea20000300800 */
[----:B------:R-:W-:Y:S02]  /*c7f0*/  IMAD.MOV.U32 R44, RZ, RZ, R43 ;  /* 0x000000ffff2c7224 */ /* 0x000fe400078e002b */
[----:B------:R-:W-:Y:S01]  /*c800*/  IMAD.MOV.U32 R43, RZ, RZ, R42 ;  /* 0x000000ffff2b7224 */ /* 0x000fe200078e002a */
[----:B------:R-:W4:Y:S01]  /*c810*/  LDL.LU R60, [R1+0x50] ;  /* 0x00005000013c7983 */ /* 0x000f220000300800 */
[----:B------:R-:W-:-:S02]  /*c820*/  IMAD.MOV.U32 R42, RZ, RZ, R41 ;  /* 0x000000ffff2a7224 */ /* 0x000fc400078e0029 */
[----:B------:R-:W-:Y:S01]  /*c830*/  IMAD.MOV.U32 R41, RZ, RZ, R40 ;  /* 0x000000ffff297224 */ /* 0x000fe200078e0028 */
[----:B------:R-:W4:Y:S01]  /*c840*/  LDL.LU R59, [R1+0x54] ;  /* 0x00005400013b7983 */ /* 0x000f220000300800 */
[----:B------:R-:W-:-:S03]  /*c850*/  IMAD.MOV.U32 R49, RZ, RZ, R43 ;  /* 0x000000ffff317224 */ /* 0x000fc600078e002b */
[----:B------:R-:W-:Y:S04]  /*c860*/  STL [R1+0x6bc], R9 ;  /* 0x0006bc0901007387 */ /* 0x000fe80000100800 */
[----:B------:R0:W-:Y:S04]  /*c870*/  STL [R1+0x6b4], R7 ;  /* 0x0006b40701007387 */ /* 0x0001e80000100800 */
[----:B------:R1:W-:Y:S01]  /*c880*/  STL [R1+0x6ac], R2 ;  /* 0x0006ac0201007387 */ /* 0x0003e20000100800 */
[----:B-----5:R-:W-:-:S04]  /*c890*/  IMAD.MOV.U32 R36, RZ, RZ, R20 ;  /* 0x000000ffff247224 */ /* 0x020fc800078e0014 */
[----:B------:R-:W-:Y:S02]  /*c8a0*/  IMAD.MOV.U32 R40, RZ, RZ, R36 ;  /* 0x000000ffff287224 */ /* 0x000fe400078e0024 */
[----:B------:R-:W-:Y:S02]  /*c8b0*/  IMAD.MOV.U32 R36, RZ, RZ, R35 ;  /* 0x000000ffff247224 */ /* 0x000fe400078e0023 */
[----:B------:R-:W-:Y:S02]  /*c8c0*/  IMAD.MOV.U32 R35, RZ, RZ, R33 ;  /* 0x000000ffff237224 */ /* 0x000fe400078e0021 */
[----:B------:R-:W5:Y:S01]  /*c8d0*/  LDL.LU R33, [R1+0x1dc] ;  /* 0x0001dc0001217983 */ /* 0x000f620000300800 */
[----:B------:R-:W-:-:S03]  /*c8e0*/  IMAD.MOV.U32 R43, RZ, RZ, R40 ;  /* 0x000000ffff2b7224 */ /* 0x000fc600078e0028 */
[----:B------:R-:W5:Y:S04]  /*c8f0*/  LDL.LU R58, [R1+0x58] ;  /* 0x00005800013a7983 */ /* 0x000f680000300800 */
[----:B------:R-:W2:Y:S01]  /*c900*/  LDL.LU R40, [R1+0x7c] ;  /* 0x00007c0001287983 */ /* 0x000ea20000300800 */
[----:B------:R-:W-:Y:S02]  /*c910*/  IMAD.MOV.U32 R54, RZ, RZ, R44 ;  /* 0x000000ffff367224 */ /* 0x000fe400078e002c */
[----:B------:R-:W-:Y:S02]  /*c920*/  IMAD.MOV.U32 R53, RZ, RZ, R45 ;  /* 0x000000ffff357224 */ /* 0x000fe400078e002d */
[----:B------:R-:W-:Y:S02]  /*c930*/  IMAD.MOV.U32 R44, RZ, RZ, R41 ;  /* 0x000000ffff2c7224 */ /* 0x000fe400078e0029 */
[----:B------:R-:W-:-:S02]  /*c940*/  IMAD.MOV.U32 R45, RZ, RZ, R42 ;  /* 0x000000ffff2d7224 */ /* 0x000fc400078e002a */
[----:B------:R-:W-:Y:S02]  /*c950*/  IMAD.MOV.U32 R41, RZ, RZ, R35 ;  /* 0x000000ffff297224 */ /* 0x000fe400078e0023 */
[----:B------:R-:W-:Y:S01]  /*c960*/  IMAD.MOV.U32 R51, RZ, RZ, R43 ;  /* 0x000000ffff337224 */ /* 0x000fe200078e002b */
[----:B------:R-:W-:Y:S01]  /*c970*/  IABS R5, R48 ;  /* 0x0000003000057213 */ /* 0x000fe20000000000 */
[----:B------:R-:W-:Y:S01]  /*c980*/  IMAD.MOV.U32 R43, RZ, RZ, R39 ;  /* 0x000000ffff2b7224 */ /* 0x000fe200078e0027 */
[----:B------:R-:W-:Y:S01]  /*c990*/  ISETP.GE.AND P2, PT, R48, RZ, PT ;  /* 0x000000ff3000720c */ /* 0x000fe20003f46270 */
[----:B------:R-:W-:Y:S01]  /*c9a0*/  IMAD.MOV.U32 R52, RZ, RZ, R45 ;  /* 0x000000ffff347224 */ /* 0x000fe200078e002d */
[----:B------:R-:W5:Y:S01]  /*c9b0*/  LDL.LU R35, [R1+0xe8] ;  /* 0x0000e80001237983 */ /* 0x000f620000300800 */
[----:B------:R-:W-:Y:S02]  /*c9c0*/  IMAD.MOV.U32 R39, RZ, RZ, R37 ;  /* 0x000000ffff277224 */ /* 0x000fe400078e0025 */
[----:B------:R-:W-:-:S02]  /*c9d0*/  IMAD.MOV.U32 R45, RZ, RZ, R41 ;  /* 0x000000ffff2d7224 */ /* 0x000fc400078e0029 */
[----:B------:R-:W-:Y:S01]  /*c9e0*/  IMAD.MOV.U32 R37, RZ, RZ, R26 ;  /* 0x000000ffff257224 */ /* 0x000fe200078e001a */
[----:B------:R-:W5:Y:S01]  /*c9f0*/  LDL.LU R41, [R1+0x9c] ;  /* 0x00009c0001297983 */ /* 0x000f620000300800 */
[----:B------:R-:W-:Y:S02]  /*ca00*/  IMAD.MOV.U32 R48, RZ, RZ, R44 ;  /* 0x000000ffff307224 */ /* 0x000fe400078e002c */
[----:B------:R-:W-:Y:S02]  /*ca10*/  IMAD.MOV.U32 R26, RZ, RZ, R21 ;  /* 0x000000ffff1a7224 */ /* 0x000fe400078e0015 */
[----:B------:R-:W5:Y:S01]  /*ca20*/  LDL.LU R21, [R1+0xc0] ;  /* 0x0000c00001157983 */ /* 0x000f620000300800 */
[----:B------:R-:W-:-:S04]  /*ca30*/  IMAD.HI.U32 R6, R8, R5, RZ ;  /* 0x0000000508067227 */ /* 0x000fc800078e00ff */
[----:B------:R-:W-:-:S04]  /*ca40*/  IMAD.HI.U32 R11, R8, R4, RZ ;  /* 0x00000004080b7227 */ /* 0x000fc800078e00ff */
[----:B------:R-:W-:Y:S01]  /*ca50*/  IMAD.MOV R6, RZ, RZ, -R6 ;  /* 0x000000ffff067224 */ /* 0x000fe200078e0a06 */
[C---:B------:R-:W-:Y:S01]  /*ca60*/  ISETP.GT.U32.AND P3, PT, R0.reuse, R13, PT ;  /* 0x0000000d0000720c */ /* 0x040fe20003f64070 */
[----:B------:R-:W-:Y:S02]  /*ca70*/  IMAD.MOV R11, RZ, RZ, -R11 ;  /* 0x000000ffff0b7224 */ /* 0x000fe400078e0a0b */
[----:B------:R-:W-:Y:S02]  /*ca80*/  IMAD R5, R0, R6, R5 ;  /* 0x0000000600057224 */ /* 0x000fe400078e0205 */
[----:B------:R-:W-:-:S04]  /*ca90*/  IMAD.HI.U32 R6, R8, R10, RZ ;  /* 0x0000000a08067227 */ /* 0x000fc800078e00ff */
[----:B------:R-:W-:Y:S02]  /*caa0*/  IMAD R4, R0, R11, R4 ;  /* 0x0000000b00047224 */ /* 0x000fe400078e0204 */
[----:B------:R-:W-:-:S03]  /*cab0*/  IMAD.MOV R6, RZ, RZ, -R6 ;  /* 0x000000ffff067224 */ /* 0x000fc600078e0a06 */
[C---:B------:R-:W-:Y:S01]  /*cac0*/  ISETP.GT.U32.AND P6, PT, R0.reuse, R4, PT ;  /* 0x000000040000720c */ /* 0x040fe20003fc4070 */
[----:B------:R-:W-:Y:S02]  /*cad0*/  IMAD R6, R0, R6, R10 ;  /* 0x0000000600067224 */ /* 0x000fe400078e020a */
[----:B------:R-:W-:-:S03]  /*cae0*/  @!P3 IMAD.IADD R13, R13, 0x1, -R0 ;  /* 0x000000010d0db824 */ /* 0x000fc600078e0a00 */
[----:B------:R-:W-:Y:S01]  /*caf0*/  ISETP.GT.U32.AND P3, PT, R0, R6, PT ;  /* 0x000000060000720c */ /* 0x000fe20003f64070 */
[----:B---3--:R-:W-:Y:S01]  /*cb00*/  IMAD.MOV.U32 R20, RZ, RZ, R18 ;  /* 0x000000ffff147224 */ /* 0x008fe200078e0012 */
[----:B------:R-:W-:Y:S01]  /*cb10*/  IABS R18, R46 ;  /* 0x0000002e00127213 */ /* 0x000fe20000000000 */
[----:B------:R-:W-:-:S04]  /*cb20*/  IMAD.MOV.U32 R42, RZ, RZ, R36 ;  /* 0x000000ffff2a7224 */ /* 0x000fc800078e0024 */
[----:B------:R-:W-:Y:S02]  /*cb30*/  @!P6 IMAD.IADD R4, R4, 0x1, -R0 ;  /* 0x000000010404e824 */ /* 0x000fe400078e0a00 */
[----:B------:R-:W-:Y:S02]  /*cb40*/  IMAD.MOV.U32 R36, RZ, RZ, R17 ;  /* 0x000000ffff247224 */ /* 0x000fe400078e0011 */
[----:B0-----:R-:W-:Y:S01]  /*cb50*/  IMAD.HI.U32 R7, R8, R18, RZ ;  /* 0x0000001208077227 */ /* 0x001fe200078e00ff */
[----:B------:R-:W-:-:S03]  /*cb60*/  ISETP.GT.U32.AND P6, PT, R0, R4, PT ;  /* 0x000000040000720c */ /* 0x000fc60003fc4070 */
[----:B--2---:R-:W-:Y:S02]  /*cb70*/  IMAD.MOV.U32 R44, RZ, RZ, R40 ;  /* 0x000000ffff2c7224 */ /* 0x004fe400078e0028 */
[----:B------:R-:W2:Y:S01]  /*cb80*/  LDL.LU R40, [R1+0x78] ;  /* 0x0000780001287983 */ /* 0x000ea20000300800 */
[----:B------:R-:W-:Y:S01]  /*cb90*/  @!P3 IMAD.IADD R6, R6, 0x1, -R0 ;  /* 0x000000010606b824 */ /* 0x000fe200078e0a00 */
[----:B------:R-:W-:Y:S01]  /*cba0*/  IABS R17, R47 ;  /* 0x0000002f00117213 */ /* 0x000fe20000000000 */
[----:B------:R-:W-:-:S03]  /*cbb0*/  IMAD.MOV R7, RZ, RZ, -R7 ;  /* 0x000000ffff077224 */ /* 0x000fc600078e0a07 */
[----:B------:R-:W-:Y:S01]  /*cbc0*/  ISETP.GT.U32.AND P3, PT, R0, R6, PT ;  /* 0x000000060000720c */ /* 0x000fe20003f64070 */
[----:B-1----:R-:W-:Y:S01]  /*cbd0*/  IMAD.HI.U32 R2, R8, R17, RZ ;  /* 0x0000001108027227 */ /* 0x002fe200078e00ff */
[C---:B------:R-:W-:Y:S02]  /*cbe0*/  ISETP.GT.U32.AND P5, PT, R0.reuse, R5, PT ;  /* 0x000000050000720c */ /* 0x040fe40003fa4070 */
[----:B----4-:R-:W-:Y:S01]  /*cbf0*/  IABS R16, R60 ;  /* 0x0000003c00107213 */ /* 0x010fe20000000000 */
[----:B------:R-:W-:Y:S02]  /*cc00*/  IMAD R18, R0, R7, R18 ;  /* 0x0000000700127224 */ /* 0x000fe400078e0212 */
[----:B------:R-:W-:Y:S02]  /*cc10*/  IMAD.MOV R9, RZ, RZ, -R2 ;  /* 0x000000ffff097224 */ /* 0x000fe400078e0a02 */
[----:B------:R-:W-:Y:S01]  /*cc20*/  @!P6 IMAD.IADD R4, R4, 0x1, -R0 ;  /* 0x000000010404e824 */ /* 0x000fe200078e0a00 */
[C---:B------:R-:W-:Y:S01]  /*cc30*/  ISETP.GT.U32.AND P6, PT, R0.reuse, R18, PT ;  /* 0x000000120000720c */ /* 0x040fe20003fc4070 */
[----:B------:R-:W-:Y:S01]  /*cc40*/  IMAD R17, R0, R9, R17 ;  /* 0x0000000900117224 */ /* 0x000fe200078e0211 */
[----:B------:R-:W-:Y:S01]  /*cc50*/  IABS R15, R59 ;  /* 0x0000003b000f7213 */ /* 0x000fe20000000000 */
[----:B------:R-:W-:-:S04]  /*cc60*/  IMAD.HI.U32 R7, R8, R16, RZ ;  /* 0x0000001008077227 */ /* 0x000fc800078e00ff */
[----:B------:R-:W-:Y:S01]  /*cc70*/  @!P3 IMAD.IADD R6, R6, 0x1, -R0 ;  /* 0x000000010606b824 */ /* 0x000fe200078e0a00 */
[----:B------:R-:W-:Y:S01]  /*cc80*/  ISETP.GT.U32.AND P3, PT, R0, R17, PT ;  /* 0x000000110000720c */ /* 0x000fe20003f64070 */
[----:B------:R-:W-:Y:S02]  /*cc90*/  IMAD.MOV R7, RZ, RZ, -R7 ;  /* 0x000000ffff077224 */ /* 0x000fe400078e0a07 */
[----:B------:R-:W-:Y:S01]  /*cca0*/  IMAD.HI.U32 R2, R8, R15, RZ ;  /* 0x0000000f08027227 */ /* 0x000fe200078e00ff */
[----:B-----5:R-:W-:-:S03]  /*ccb0*/  IABS R14, R58 ;  /* 0x0000003a000e7213 */ /* 0x020fc60000000000 */
[----:B------:R-:W-:Y:S02]  /*ccc0*/  @!P5 IMAD.IADD R5, R5, 0x1, -R0 ;  /* 0x000000010505d824 */ /* 0x000fe400078e0a00 */
[C---:B------:R-:W-:Y:S02]  /*ccd0*/  IMAD R16, R0.reuse, R7, R16 ;  /* 0x0000000700107224 */ /* 0x040fe400078e0210 */
[----:B------:R-:W-:Y:S01]  /*cce0*/  IMAD.MOV R2, RZ, RZ, -R2 ;  /* 0x000000ffff027224 */ /* 0x000fe200078e0a02 */
[----:B------:R-:W-:Y:S01]  /*ccf0*/  ISETP.GT.U32.AND P5, PT, R0, R5, PT ;  /* 0x000000050000720c */ /* 0x000fe20003fa4070 */
[----:B------:R-:W-:Y:S01]  /*cd00*/  @!P6 IMAD.IADD R18, R18, 0x1, -R0 ;  /* 0x000000011212e824 */ /* 0x000fe200078e0a00 */
[C---:B------:R-:W-:Y:S01]  /*cd10*/  ISETP.GT.U32.AND P6, PT, R0.reuse, R16, PT ;  /* 0x000000100000720c */ /* 0x040fe20003fc4070 */
[----:B------:R-:W-:Y:S02]  /*cd20*/  IMAD R15, R0, R2, R15 ;  /* 0x00000002000f7224 */ /* 0x000fe400078e020f */
[----:B------:R-:W-:-:S04]  /*cd30*/  IMAD.HI.U32 R2, R8, R14, RZ ;  /* 0x0000000e08027227 */ /* 0x000fc800078e00ff */
[----:B------:R-:W-:Y:S01]  /*cd40*/  @!P3 IMAD.IADD R17, R17, 0x1, -R0 ;  /* 0x000000011111b824 */ /* 0x000fe200078e0a00 */
[C---:B------:R-:W-:Y:S01]  /*cd50*/  ISETP.GT.U32.AND P3, PT, R0.reuse, R15, PT ;  /* 0x0000000f0000720c */ /* 0x040fe20003f64070 */
[----:B------:R-:W-:Y:S01]  /*cd60*/  IMAD.MOV R2, RZ, RZ, -R2 ;  /* 0x000000ffff027224 */ /* 0x000fe200078e0a02 */
[----:B------:R-:W-:Y:S01]  /*cd70*/  IABS R10, R53 ;  /* 0x00000035000a7213 */ /* 0x000fe20000000000 */
[----:B------:R-:W-:Y:S02]  /*cd80*/  @!P5 IMAD.IADD R5, R5, 0x1, -R0 ;  /* 0x000000010505d824 */ /* 0x000fe400078e0a00 */
[----:B------:R-:W-:Y:S02]  /*cd90*/  IMAD R14, R0, R2, R14 ;  /* 0x00000002000e7224 */ /* 0x000fe400078e020e */
[----:B------:R-:W-:Y:S01]  /*cda0*/  @!P6 IMAD.IADD R16, R16, 0x1, -R0 ;  /* 0x000000011010e824 */ /* 0x000fe200078e0a00 */
[----:B------:R-:W-:Y:S01]  /*cdb0*/  IABS R12, R49 ;  /* 0x00000031000c7213 */ /* 0x000fe20000000000 */
[----:B------:R-:W-:Y:S01]  /*cdc0*/  IMAD.MOV.U32 R50, RZ, RZ, R5 ;  /* 0x000000ffff327224 */ /* 0x000fe200078e0005 */
[C---:B------:R-:W-:Y:S01]  /*cdd0*/  ISETP.GT.U32.AND P6, PT, R0.reuse, R14, PT ;  /* 0x0000000e0000720c */ /* 0x040fe20003fc4070 */
[----:B------:R-:W-:Y:S01]  /*cde0*/  @!P0 IMAD.MOV R4, RZ, RZ, -R4 ;  /* 0x000000ffff048224 */ /* 0x000fe200078e0a04 */
[----:B------:R-:W-:Y:S01]  /*cdf0*/  ISETP.GT.U32.AND P0, PT, R0, R16, PT ;  /* 0x000000100000720c */ /* 0x000fe20003f04070 */
[----:B------:R-:W-:-:S02]  /*ce00*/  @!P3 IMAD.IADD R15, R15, 0x1, -R0 ;  /* 0x000000010f0fb824 */ /* 0x000fc400078e0a00 */
[----:B------:R-:W-:Y:S01]  /*ce10*/  @!P4 IMAD.MOV R13, RZ, RZ, -R13 ;  /* 0x000000ffff0dc224 */ /* 0x000fe200078e0a0d */
[----:B------:R-:W-:Y:S01]  /*ce20*/  ISETP.GT.U32.AND P4, PT, R0, R18, PT ;  /* 0x000000120000720c */ /* 0x000fe20003f84070 */
[----:B------:R-:W-:Y:S02]  /*ce30*/  IMAD.MOV.U32 R5, RZ, RZ, R6 ;  /* 0x000000ffff057224 */ /* 0x000fe400078e0006 */
[----:B------:R-:W-:-:S04]  /*ce40*/  IMAD.HI.U32 R9, R8, R10, RZ ;  /* 0x0000000a08097227 */ /* 0x000fc800078e00ff */
[----:B------:R-:W-:-:S04]  /*ce50*/  IMAD.HI.U32 R2, R8, R12, RZ ;  /* 0x0000000c08027227 */ /* 0x000fc800078e00ff */
[----:B------:R-:W-:Y:S01]  /*ce60*/  @!P1 IMAD.MOV R5, RZ, RZ, -R5 ;  /* 0x000000ffff059224 */ /* 0x000fe200078e0a05 */
[----:B------:R-:W-:Y:S01]  /*ce70*/  ISETP.GT.U32.AND P1, PT, R0, R15, PT ;  /* 0x0000000f0000720c */ /* 0x000fe20003f24070 */
[----:B------:R-:W-:Y:S02]  /*ce80*/  IMAD.MOV R9, RZ, RZ, -R9 ;  /* 0x000000ffff097224 */ /* 0x000fe400078e0a09 */
[----:B------:R-:W-:Y:S01]  /*ce90*/  IMAD.MOV R2, RZ, RZ, -R2 ;  /* 0x000000ffff027224 */ /* 0x000fe200078e0a02 */
[----:B------:R-:W-:Y:S01]  /*cea0*/  ISETP.GE.AND P5, PT, R46, RZ, PT ;  /* 0x000000ff2e00720c */ /* 0x000fe20003fa6270 */
[C---:B------:R-:W-:Y:S02]  /*ceb0*/  IMAD R9, R0.reuse, R9, R10 ;  /* 0x0000000900097224 */ /* 0x040fe400078e020a */
[----:B------:R-:W-:Y:S01]  /*cec0*/  @!P2 IMAD.MOV R50, RZ, RZ, -R50 ;  /* 0x000000ffff32a224 */ /* 0x000fe200078e0a32 */
[----:B------:R-:W-:Y:S01]  /*ced0*/  ISETP.GT.U32.AND P2, PT, R0, R17, PT ;  /* 0x000000110000720c */ /* 0x000fe20003f44070 */
[----:B------:R-:W-:-:S02]  /*cee0*/  IMAD.MOV.U32 R46, RZ, RZ, R38 ;  /* 0x000000ffff2e7224 */ /* 0x000fc400078e0026 */
[----:B------:R-:W-:Y:S01]  /*cef0*/  IMAD R2, R0, R2, R12 ;  /* 0x0000000200027224 */ /* 0x000fe200078e020c */
[----:B------:R-:W-:Y:S01]  /*cf00*/  IABS R7, R52 ;  /* 0x0000003400077213 */ /* 0x000fe20000000000 */
[--C-:B------:R-:W-:Y:S01]  /*cf10*/  @!P6 IMAD.IADD R14, R14, 0x1, -R0.reuse ;  /* 0x000000010e0ee824 */ /* 0x100fe200078e0a00 */
[----:B------:R-:W-:Y:S01]  /*cf20*/  ISETP.GE.AND P3, PT, R47, RZ, PT ;  /* 0x000000ff2f00720c */ /* 0x000fe20003f66270 */
[----:B------:R-:W-:Y:S01]  /*cf30*/  @!P0 IMAD.IADD R16, R16, 0x1, -R0 ;  /* 0x0000000110108824 */ /* 0x000fe200078e0a00 */
[----:B------:R-:W-:Y:S01]  /*cf40*/  ISETP.GT.U32.AND P0, PT, R0, R9, PT ;  /* 0x000000090000720c */ /* 0x000fe20003f04070 */
[----:B------:R-:W-:Y:S02]  /*cf50*/  IMAD.MOV.U32 R47, RZ, RZ, R46 ;  /* 0x000000ffff2f7224 */ /* 0x000fe400078e002e */
[----:B------:R-:W-:Y:S01]  /*cf60*/  @!P4 IMAD.IADD R18, R18, 0x1, -R0 ;  /* 0x000000011212c824 */ /* 0x000fe200078e0a00 */
[C---:B------:R-:W-:Y:S01]  /*cf70*/  ISETP.GT.U32.AND P4, PT, R0.reuse, R2, PT ;  /* 0x000000020000720c */ /* 0x040fe20003f84070 */
[----:B------:R-:W-:Y:S01]  /*cf80*/  IMAD.MOV.U32 R46, RZ, RZ, R42 ;  /* 0x000000ffff2e7224 */ /* 0x000fe200078e002a */
[----:B------:R-:W-:Y:S01]  /*cf90*/  ISETP.GT.U32.AND P6, PT, R0, R14, PT ;  /* 0x0000000e0000720c */ /* 0x000fe20003fc4070 */
[----:B------:R-:W-:Y:S01]  /*cfa0*/  IMAD.MOV.U32 R42, RZ, RZ, R20 ;  /* 0x000000ffff2a7224 */ /* 0x000fe200078e0014 */
[----:B------:R-:W-:Y:S01]  /*cfb0*/  IABS R11, R54 ;  /* 0x00000036000b7213 */ /* 0x000fe20000000000 */
[----:B------:R-:W-:Y:S01]  /*cfc0*/  IMAD.HI.U32 R20, R8, R7, RZ ;  /* 0x0000000708147227 */ /* 0x000fe200078e00ff */
[----:B------:R-:W-:Y:S03]  /*cfd0*/  STL [R1+0x6a4], R13 ;  /* 0x0006a40d01007387 */ /* 0x000fe60000100800 */
[----:B------:R-:W-:Y:S01]  /*cfe0*/  @!P1 IMAD.IADD R15, R15, 0x1, -R0 ;  /* 0x000000010f0f9824 */ /* 0x000fe200078e0a00 */
[----:B------:R-:W-:Y:S01]  /*cff0*/  ISETP.GE.AND P1, PT, R60, RZ, PT ;  /* 0x000000ff3c00720c */ /* 0x000fe20003f26270 */
[----:B------:R-:W-:Y:S01]  /*d000*/  IMAD.MOV.U32 R38, RZ, RZ, R27 ;  /* 0x000000ffff267224 */ /* 0x000fe200078e001b */
[----:B------:R0:W-:Y:S01]  /*d010*/  STL [R1+0x69c], R50 ;  /* 0x00069c3201007387 */ /* 0x0001e20000100800 */
[----:B------:R-:W-:-:S02]  /*d020*/  IMAD.MOV.U32 R27, RZ, RZ, R19 ;  /* 0x000000ffff1b7224 */ /* 0x000fc400078e0013 */
[----:B------:R-:W-:Y:S01]  /*d030*/  IMAD.MOV R20, RZ, RZ, -R20 ;  /* 0x000000ffff147224 */ /* 0x000fe200078e0a14 */
[----:B------:R-:W-:Y:S01]  /*d040*/  STL [R1+0x694], R4 ;  /* 0x0006940401007387 */ /* 0x000fe20000100800 */
[----:B------:R-:W-:-:S03]  /*d050*/  IMAD.HI.U32 R19, R8, R11, RZ ;  /* 0x0000000b08137227 */ /* 0x000fc600078e00ff */
[----:B------:R1:W-:Y:S01]  /*d060*/  STL [R1+0x68c], R5 ;  /* 0x00068c0501007387 */ /* 0x0003e20000100800 */
[--C-:B------:R-:W-:Y:S02]  /*d070*/  @!P2 IMAD.IADD R17, R17, 0x1, -R0.reuse ;  /* 0x000000011111a824 */ /* 0x100fe400078e0a00 */
[----:B0-----:R-:W-:Y:S02]  /*d080*/  IMAD.MOV.U32 R50, RZ, RZ, R47 ;  /* 0x000000ffff327224 */ /* 0x001fe400078e002f */
[----:B------:R-:W-:Y:S02]  /*d090*/  IMAD R7, R0, R20, R7 ;  /* 0x0000001400077224 */ /* 0x000fe400078e0207 */
[----:B------:R-:W-:Y:S01]  /*d0a0*/  IMAD.MOV R19, RZ, RZ, -R19 ;  /* 0x000000ffff137224 */ /* 0x000fe200078e0a13 */
[----:B-1----:R-:W-:Y:S01]  /*d0b0*/  IABS R5, R51 ;  /* 0x0000003300057213 */ /* 0x002fe20000000000 */
[----:B------:R-:W-:Y:S01]  /*d0c0*/  @!P0 IMAD.IADD R9, R9, 0x1, -R0 ;  /* 0x0000000109098824 */ /* 0x000fe200078e0a00 */
[----:B------:R-:W-:Y:S01]  /*d0d0*/  ISETP.GE.AND P0, PT, R49, RZ, PT ;  /* 0x000000ff3100720c */ /* 0x000fe20003f06270 */
[----:B------:R-:W-:-:S02]  /*d0e0*/  IMAD.MOV.U32 R13, RZ, RZ, R17 ;  /* 0x000000ffff0d7224 */ /* 0x000fc400078e0011 */
[----:B------:R-:W-:Y:S01]  /*d0f0*/  @!P4 IMAD.IADD R2, R2, 0x1, -R0 ;  /* 0x000000010202c824 */ /* 0x000fe200078e0a00 */
[----:B------:R-:W-:Y:S01]  /*d100*/  ISETP.GE.AND P4, PT, R59, RZ, PT ;  /* 0x000000ff3b00720c */ /* 0x000fe20003f86270 */
[----:B------:R-:W-:Y:S02]  /*d110*/  IMAD.MOV.U32 R12, RZ, RZ, R16 ;  /* 0x000000ffff0c7224 */ /* 0x000fe400078e0010 */
[----:B------:R-:W-:Y:S01]  /*d120*/  @!P6 IMAD.IADD R14, R14, 0x1, -R0 ;  /* 0x000000010e0ee824 */ /* 0x000fe200078e0a00 */
[C---:B------:R-:W-:Y:S01]  /*d130*/  ISETP.GT.U32.AND P6, PT, R0.reuse, R7, PT ;  /* 0x000000070000720c */ /* 0x040fe20003fc4070 */
[----:B------:R-:W-:Y:S02]  /*d140*/  IMAD R11, R0, R19, R11 ;  /* 0x00000013000b7224 */ /* 0x000fe400078e020b */
[----:B------:R-:W-:-:S04]  /*d150*/  IMAD.HI.U32 R6, R8, R5, RZ ;  /* 0x0000000508067227 */ /* 0x000fc800078e00ff */
[----:B------:R-:W-:Y:S02]  /*d160*/  @!P5 IMAD.MOV R18, RZ, RZ, -R18 ;  /* 0x000000ffff12d224 */ /* 0x000fe400078e0a12 */
[----:B------:R-:W-:Y:S02]  /*d170*/  @!P3 IMAD.MOV R13, RZ, RZ, -R13 ;  /* 0x000000ffff0db224 */ /* 0x000fe400078e0a0d */
[----:B------:R-:W-:Y:S01]  /*d180*/  @!P1 IMAD.MOV R12, RZ, RZ, -R12 ;  /* 0x000000ffff0c9224 */ /* 0x000fe200078e0a0c */
[----:B------:R-:W-:Y:S01]  /*d190*/  ISETP.GT.U32.AND P2, PT, R0, R11, PT ;  /* 0x0000000b0000720c */ /* 0x000fe20003f44070 */
[----:B------:R-:W-:-:S04]  /*d1a0*/  IMAD.MOV R6, RZ, RZ, -R6 ;  /* 0x000000ffff067224 */ /* 0x000fc800078e0a06 */
[C---:B------:R-:W-:Y:S01]  /*d1b0*/  IMAD R5, R0.reuse, R6, R5 ;  /* 0x0000000600057224 */ /* 0x040fe200078e0205 */
[----:B------:R-:W-:Y:S01]  /*d1c0*/  IABS R4, R48 ;  /* 0x0000003000047213 */ /* 0x000fe20000000000 */
[----:B------:R-:W-:Y:S01]  /*d1d0*/  @!P6 IMAD.IADD R7, R7, 0x1, -R0 ;  /* 0x000000010707e824 */ /* 0x000fe200078e0a00 */
[----:B------:R-:W-:-:S03]  /*d1e0*/  ISETP.GT.U32.AND P6, PT, R0, R2, PT ;  /* 0x000000020000720c */ /* 0x000fc60003fc4070 */
[----:B------:R-:W-:Y:S01]  /*d1f0*/  IMAD.HI.U32 R10, R8, R4, RZ ;  /* 0x00000004080a7227 */ /* 0x000fe200078e00ff */
[----:B------:R-:W-:-:S03]  /*d200*/  ISETP.GT.U32.AND P5, PT, R0, R7, PT ;  /* 0x000000070000720c */ /* 0x000fc60003fa4070 */
[----:B------:R-:W-:Y:S01]  /*d210*/  @!P2 IMAD.IADD R11, R11, 0x1, -R0 ;  /* 0x000000010b0ba824 */ /* 0x000fe200078e0a00 */
[----:B------:R-:W-:Y:S01]  /*d220*/  ISETP.GE.AND P2, PT, R58, RZ, PT ;  /* 0x000000ff3a00720c */ /* 0x000fe20003f46270 */
[----:B------:R-:W-:-:S04]  /*d230*/  IMAD.MOV R10, RZ, RZ, -R10 ;  /* 0x000000ffff0a7224 */ /* 0x000fc800078e0a0a */
[----:B------:R-:W-:Y:S02]  /*d240*/  IMAD R4, R0, R10, R4 ;  /* 0x0000000a00047224 */ /* 0x000fe400078e0204 */
[----:B------:R-:W-:Y:S02]  /*d250*/  IMAD.MOV.U32 R10, RZ, RZ, R14 ;  /* 0x000000ffff0a7224 */ /* 0x000fe400078e000e */
[--C-:B------:R-:W-:Y:S02]  /*d260*/  @!P6 IMAD.IADD R2, R2, 0x1, -R0.reuse ;  /* 0x000000010202e824 */ /* 0x100fe400078e0a00 */
[----:B------:R-:W-:Y:S01]  /*d270*/  @!P5 IMAD.IADD R7, R7, 0x1, -R0 ;  /* 0x000000010707d824 */ /* 0x000fe200078e0a00 */
[----:B------:R-:W-:Y:S01]  /*d280*/  ISETP.GE.AND P5, PT, R51, RZ, PT ;  /* 0x000000ff3300720c */ /* 0x000fe20003fa6270 */
[----:B------:R-:W-:Y:S02]  /*d290*/  @!P2 IMAD.MOV R10, RZ, RZ, -R10 ;  /* 0x000000ffff0aa224 */ /* 0x000fe400078e0a0a */
[----:B------:R-:W-:-:S02]  /*d2a0*/  @!P0 IMAD.MOV R2, RZ, RZ, -R2 ;  /* 0x000000ffff028224 */ /* 0x000fc400078e0a02 */
[----:B--2---:R-:W-:-:S04]  /*d2b0*/  IMAD.MOV.U32 R47, RZ, RZ, R40 ;  /* 0x000000ffff2f7224 */ /* 0x004fc800078e0028 */
[----:B------:R-:W-:Y:S02]  /*d2c0*/  IMAD.MOV.U32 R49, RZ, RZ, R47 ;  /* 0x000000ffff317224 */ /* 0x000fe400078e002f */
[----:B------:R-:W-:Y:S02]  /*d2d0*/  IMAD.MOV.U32 R47, RZ, RZ, R42 ;  /* 0x000000ffff2f7224 */ /* 0x000fe400078e002a */
[----:B------:R-:W-:Y:S02]  /*d2e0*/  IMAD.MOV.U32 R42, RZ, RZ, R27 ;  /* 0x000000ffff2a7224 */ /* 0x000fe400078e001b */
[----:B------:R-:W-:Y:S02]  /*d2f0*/  IMAD.MOV.U32 R40, RZ, RZ, R39 ;  /* 0x000000ffff287224 */ /* 0x000fe400078e0027 */
[----:B------:R-:W-:Y:S01]  /*d300*/  IMAD.MOV.U32 R27, RZ, RZ, R26 ;  /* 0x000000ffff1b7224 */ /* 0x000fe200078e001a */
[----:B------:R-:W2:Y:S01]  /*d310*/  LDL.LU R39, [R1+0xb8] ;  /* 0x0000b80001277983 */ /* 0x000ea20000300800 */
[----:B------:R-:W-:-:S03]  /*d320*/  IMAD.MOV.U32 R26, RZ, RZ, R21 ;  /* 0x000000ffff1a7224 */ /* 0x000fc600078e0015 */
[----:B------:R-:W3:Y:S04]  /*d330*/  LDL.LU R21, [R1+0x2a4] ;  /* 0x0002a40001157983 */ /* 0x000ee80000300800 */
[----:B------:R-:W-:Y:S04]  /*d340*/  STL [R1+0x684], R18 ;  /* 0x0006841201007387 */ /* 0x000fe80000100800 */
[----:B------:R-:W-:Y:S04]  /*d350*/  STL [R1+0x67c], R13 ;  /* 0x00067c0d01007387 */ /* 0x000fe80000100800 */
[----:B------:R0:W-:Y:S02]  /*d360*/  STL [R1+0x674], R12 ;  /* 0x0006740c01007387 */ /* 0x0001e40000100800 */
[----:B0-----:R-:W-:-:S04]  /*d370*/  IMAD.MOV.U32 R12, RZ, RZ, R15 ;  /* 0x000000ffff0c7224 */ /* 0x001fc800078e000f */
[----:B------:R-:W-:Y:S01]  /*d380*/  @!P4 IMAD.MOV R12, RZ, RZ, -R12 ;  /* 0x000000ffff0cc224 */ /* 0x000fe200078e0a0c */
[----:B------:R-:W-:-:S13]  /*d390*/  ISETP.GT.U32.AND P4, PT, R0, R5, PT ;  /* 0x000000050000720c */ /* 0x000fda0003f84070 */
[----:B------:R-:W-:Y:S01]  /*d3a0*/  @!P4 IMAD.IADD R5, R5, 0x1, -R0 ;  /* 0x000000010505c824 */ /* 0x000fe200078e0a00 */
[----:B------:R-:W-:Y:S01]  /*d3b0*/  ISETP.GE.AND P4, PT, R48, RZ, PT ;  /* 0x000000ff3000720c */ /* 0x000fe20003f86270 */
[----:B------:R-:W-:Y:S02]  /*d3c0*/  IMAD.MOV.U32 R48, RZ, RZ, R47 ;  /* 0x000000ffff307224 */ /* 0x000fe400078e002f */
[----:B------:R-:W-:Y:S02]  /*d3d0*/  IMAD.MOV.U32 R47, RZ, RZ, R46 ;  /* 0x000000ffff2f7224 */ /* 0x000fe400078e002e */
[----:B------:R-:W-:Y:S02]  /*d3e0*/  IMAD.MOV.U32 R46, RZ, RZ, R45 ;  /* 0x000000ffff2e7224 */ /* 0x000fe400078e002d */
[----:B------:R-:W-:Y:S02]  /*d3f0*/  IMAD.MOV.U32 R45, RZ, RZ, R44 ;  /* 0x000000ffff2d7224 */ /* 0x000fe400078e002c */
[----:B------:R-:W-:-:S02]  /*d400*/  IMAD.MOV.U32 R44, RZ, RZ, R43 ;  /* 0x000000ffff2c7224 */ /* 0x000fc400078e002b */
[----:B------:R-:W-:Y:S02]  /*d410*/  IMAD.MOV.U32 R43, RZ, RZ, R25 ;  /* 0x000000ffff2b7224 */ /* 0x000fe400078e0019 */
[----:B------:R-:W-:Y:S02]  /*d420*/  IMAD.MOV.U32 R51, RZ, RZ, R47 ;  /* 0x000000ffff337224 */ /* 0x000fe400078e002f */
[----:B------:R-:W-:Y:S01]  /*d430*/  IMAD.MOV.U32 R47, RZ, RZ, R46 ;  /* 0x000000ffff2f7224 */ /* 0x000fe200078e002e */
[----:B------:R0:W-:Y:S01]  /*d440*/  STL [R1+0x670], R12 ;  /* 0x0006700c01007387 */ /* 0x0001e20000100800 */
[----:B------:R-:W-:Y:S02]  /*d450*/  IMAD.MOV.U32 R46, RZ, RZ, R45 ;  /* 0x000000ffff2e7224 */ /* 0x000fe400078e002d */
[----:B------:R-:W-:Y:S01]  /*d460*/  IMAD.MOV.U32 R25, RZ, RZ, R28 ;  /* 0x000000ffff197224 */ /* 0x000fe200078e001c */
[----:B------:R-:W-:Y:S01]  /*d470*/  STL [R1+0x66c], R10 ;  /* 0x00066c0a01007387 */ /* 0x000fe20000100800 */
[----:B------:R-:W-:-:S02]  /*d480*/  IMAD.MOV.U32 R45, RZ, RZ, R44 ;  /* 0x000000ffff2d7224 */ /* 0x000fc400078e002c */
[----:B------:R-:W-:Y:S02]  /*d490*/  IMAD.MOV.U32 R28, RZ, RZ, R57 ;  /* 0x000000ffff1c7224 */ /* 0x000fe400078e0039 */
[----:B------:R-:W-:Y:S01]  /*d4a0*/  IMAD.MOV.U32 R44, RZ, RZ, R43 ;  /* 0x000000ffff2c7224 */ /* 0x000fe200078e002b */
[----:B------:R-:W4:Y:S01]  /*d4b0*/  LDL.LU R57, [R1+0x1b4] ;  /* 0x0001b40001397983 */ /* 0x000f220000300800 */
[----:B------:R-:W-:Y:S02]  /*d4c0*/  IMAD.MOV.U32 R43, RZ, RZ, R42 ;  /* 0x000000ffff2b7224 */ /* 0x000fe400078e002a */
[----:B------:R-:W-:Y:S01]  /*d4d0*/  IMAD.MOV.U32 R42, RZ, RZ, R41 ;  /* 0x000000ffff2a7224 */ /* 0x000fe200078e0029 */
[----:B------:R-:W-:Y:S04]  /*d4e0*/  STL [R1+0x668], R2 ;  /* 0x0006680201007387 */ /* 0x000fe80000100800 */
[----:B------:R-:W5:Y:S01]  /*d4f0*/  LDL.LU R41, [R1+0x98] ;  /* 0x0000980001297983 */ /* 0x000f620000300800 */
[----:B------:R-:W-:-:S02]  /*d500*/  ISETP.GT.U32.AND P3, PT, R0, R11, PT ;  /* 0x0000000b0000720c */ /* 0x000fc40003f64070 */
[----:B------:R-:W-:Y:S02]  /*d510*/  ISETP.GT.U32.AND P1, PT, R0, R9, PT ;  /* 0x000000090000720c */ /* 0x000fe40003f24070 */
[----:B------:R-:W-:-:S09]  /*d520*/  ISETP.GE.AND P2, PT, R54, RZ, PT ;  /* 0x000000ff3600720c */ /* 0x000fd20003f46270 */
[--C-:B------:R-:W-:Y:S01]  /*d530*/  @!P3 IMAD.IADD R11, R11, 0x1, -R0.reuse ;  /* 0x000000010b0bb824 */ /* 0x100fe200078e0a00 */
[----:B------:R-:W-:Y:S01]  /*d540*/  ISETP.GE.AND P3, PT, R53, RZ, PT ;  /* 0x000000ff3500720c */ /* 0x000fe20003f66270 */
[----:B------:R-:W-:Y:S01]  /*d550*/  @!P1 IMAD.IADD R9, R9, 0x1, -R0 ;  /* 0x0000000109099824 */ /* 0x000fe200078e0a00 */
[----:B------:R-:W-:Y:S01]  /*d560*/  ISETP.GE.AND P1, PT, R52, RZ, PT ;  /* 0x000000ff3400720c */ /* 0x000fe20003f26270 */
[----:B------:R-:W-:Y:S01]  /*d570*/  @!P2 IMAD.MOV R11, RZ, RZ, -R11 ;  /* 0x000000ffff0ba224 */ /* 0x000fe200078e0a0b */
[----:B0-----:R-:W-:Y:S01]  /*d580*/  IABS R12, R49 ;  /* 0x00000031000c7213 */ /* 0x001fe20000000000 */
[----:B------:R-:W-:Y:S02]  /*d590*/  IMAD.MOV.U32 R53, RZ, RZ, R47 ;  /* 0x000000ffff357224 */ /* 0x000fe400078e002f */
[----:B------:R-:W-:Y:S01]  /*d5a0*/  IMAD.MOV.U32 R47, RZ, RZ, R45 ;  /* 0x000000ffff2f7224 */ /* 0x000fe200078e002d */
[----:B------:R-:W-:Y:S01]  /*d5b0*/  STL [R1+0x664], R11 ;  /* 0x0006640b01007387 */ /* 0x000fe20000100800 */
[----:B------:R-:W-:-:S04]  /*d5c0*/  IMAD.MOV.U32 R45, RZ, RZ, R43 ;  /* 0x000000ffff2d7224 */ /* 0x000fc800078e002b */
[----:B------:R-:W-:Y:S02]  /*d5d0*/  @!P3 IMAD.MOV R9, RZ, RZ, -R9 ;  /* 0x000000ffff09b224 */ /* 0x000fe400078e0a09 */
[----:B------:R-:W-:Y:S01]  /*d5e0*/  @!P1 IMAD.MOV R7, RZ, RZ, -R7 ;  /* 0x000000ffff079224 */ /* 0x000fe200078e0a07 */
[----:B------:R-:W-:Y:S01]  /*d5f0*/  ISETP.GE.AND P1, PT, R49, RZ, PT ;  /* 0x000000ff3100720c */ /* 0x000fe20003f26270 */
[----:B------:R-:W-:Y:S02]  /*d600*/  IMAD.MOV.U32 R49, RZ, RZ, R46 ;  /* 0x000000ffff317224 */ /* 0x000fe400078e002e */
[----:B------:R-:W-:Y:S01]  /*d610*/  IMAD.MOV.U32 R46, RZ, RZ, R44 ;  /* 0x000000ffff2e7224 */ /* 0x000fe200078e002c */
[----:B------:R-:W-:Y:S01]  /*d620*/  STL [R1+0x660], R9 ;  /* 0x0006600901007387 */ /* 0x000fe20000100800 */
[----:B------:R-:W-:Y:S02]  /*d630*/  IMAD.MOV.U32 R44, RZ, RZ, R42 ;  /* 0x000000ffff2c7224 */ /* 0x000fe400078e002a */
[----:B------:R-:W-:Y:S01]  /*d640*/  IMAD.MOV.U32 R42, RZ, RZ, R40 ;  /* 0x000000ffff2a7224 */ /* 0x000fe200078e0028 */
[----:B------:R0:W-:Y:S01]  /*d650*/  STL [R1+0x65c], R7 ;  /* 0x00065c0701007387 */ /* 0x0001e20000100800 */
[----:B------:R-:W-:-:S03]  /*d660*/  IMAD.MOV.U32 R40, RZ, RZ, R38 ;  /* 0x000000ffff287224 */ /* 0x000fc600078e0026 */
[----:B------:R-:W3:Y:S01]  /*d670*/  LDL.LU R38, [R1+0xd8] ;  /* 0x0000d80001267983 */ /* 0x000ee20000300800 */
[----:B-----5:R-:W-:Y:S02]  /*d680*/  IMAD.MOV.U32 R43, RZ, RZ, R41 ;  /* 0x000000ffff2b7224 */ /* 0x020fe400078e0029 */
[----:B--2---:R-:W-:Y:S02]  /*d690*/  IMAD.MOV.U32 R41, RZ, RZ, R39 ;  /* 0x000000ffff297224 */ /* 0x004fe400078e0027 */
[----:B------:R-:W-:Y:S02]  /*d6a0*/  IMAD.MOV.U32 R39, RZ, RZ, R37 ;  /* 0x000000ffff277224 */ /* 0x000fe400078e0025 */
[----:B------:R-:W2:Y:S01]  /*d6b0*/  LDL.LU R37, [R1+0xc4] ;  /* 0x0000c40001257983 */ /* 0x000ea20000300800 */
[----:B------:R-:W-:Y:S02]  /*d6c0*/  ISETP.GT.U32.AND P0, PT, R0, R5, PT ;  /* 0x000000050000720c */ /* 0x000fe40003f04070 */
[----:B0-----:R-:W-:-:S11]  /*d6d0*/  IABS R7, R49 ;  /* 0x0000003100077213 */ /* 0x001fd60000000000 */
        /* <DEDUP_REMOVED lines=11> */
[----:B---3--:R-:W-:Y:S02]  /*d790*/  IMAD.MOV.U32 R39, RZ, RZ, R38 ;  /* 0x000000ffff277224 */ /* 0x008fe400078e0026 */
[----:B--2---:R-:W-:-:S02]  /*d7a0*/  IMAD.MOV.U32 R38, RZ, RZ, R37 ;  /* 0x000000ffff267224 */ /* 0x004fc400078e0025 */
[----:B------:R-:W-:Y:S02]  /*d7b0*/  IMAD.MOV.U32 R37, RZ, RZ, R36 ;  /* 0x000000ffff257224 */ /* 0x000fe400078e0024 */
[----:B------:R-:W2:Y:S01]  /*d7c0*/  LDL.LU R36, [R1+0x104] ;  /* 0x0001040001247983 */ /* 0x000ea20000300800 */
[----:B------:R-:W-:Y:S01]  /*d7d0*/  ISETP.GT.U32.AND P6, PT, R0, R4, PT ;  /* 0x000000040000720c */ /* 0x000fe20003fc4070 */
[----:B------:R-:W-:-:S12]  /*d7e0*/  IMAD.MOV.U32 R52, RZ, RZ, R47 ;  /* 0x000000ffff347224 */ /* 0x000fd800078e002f */
[----:B------:R-:W-:-:S05]  /*d7f0*/  @!P6 IMAD.IADD R4, R4, 0x1, -R0 ;  /* 0x000000010404e824 */ /* 0x000fca00078e0a00 */
[----:B------:R-:W-:Y:S01]  /*d800*/  ISETP.GT.U32.AND P2, PT, R0, R4, PT ;  /* 0x000000040000720c */ /* 0x000fe20003f44070 */
[----:B------:R-:W-:Y:S02]  /*d810*/  IMAD.MOV.U32 R47, RZ, RZ, R46 ;  /* 0x000000ffff2f7224 */ /* 0x000fe400078e002e */
[----:B------:R-:W-:Y:S02]  /*d820*/  IMAD.MOV.U32 R46, RZ, RZ, R45 ;  /* 0x000000ffff2e7224 */ /* 0x000fe400078e002d */
[----:B------:R-:W-:Y:S02]  /*d830*/  IMAD.MOV.U32 R45, RZ, RZ, R44 ;  /* 0x000000ffff2d7224 */ /* 0x000fe400078e002c */
[----:B------:R-:W-:Y:S02]  /*d840*/  IMAD.MOV.U32 R44, RZ, RZ, R43 ;  /* 0x000000ffff2c7224 */ /* 0x000fe400078e002b */
[----:B------:R-:W-:Y:S02]  /*d850*/  IMAD.MOV.U32 R43, RZ, RZ, R42 ;  /* 0x000000ffff2b7224 */ /* 0x000fe400078e002a */
[----:B------:R-:W-:-:S02]  /*d860*/  IMAD.MOV.U32 R42, RZ, RZ, R41 ;  /* 0x000000ffff2a7224 */ /* 0x000fc400078e0029 */
[----:B------:R-:W-:Y:S02]  /*d870*/  @!P2 IMAD.IADD R4, R4, 0x1, -R0 ;  /* 0x000000010404a824 */ /* 0x000fe400078e0a00 */
[----:B------:R-:W-:-:S04]  /*d880*/  IMAD.HI.U32 R2, R8, R12, RZ ;  /* 0x0000000c08027227 */ /* 0x000fc800078e00ff */
[----:B------:R-:W-:Y:S02]  /*d890*/  IMAD.MOV.U32 R41, RZ, RZ, R40 ;  /* 0x000000ffff297224 */ /* 0x000fe400078e0028 */
[----:B------:R-:W-:Y:S02]  /*d8a0*/  IMAD.MOV.U32 R40, RZ, RZ, R39 ;  /* 0x000000ffff287224 */ /* 0x000fe400078e0027 */
[----:B------:R-:W-:Y:S02]  /*d8b0*/  IMAD.MOV.U32 R39, RZ, RZ, R38 ;  /* 0x000000ffff277224 */ /* 0x000fe400078e0026 */
[----:B------:R-:W-:Y:S02]  /*d8c0*/  IMAD.MOV.U32 R38, RZ, RZ, R37 ;  /* 0x000000ffff267224 */ /* 0x000fe400078e0025 */
[----:B------:R-:W-:Y:S02]  /*d8d0*/  @!P5 IMAD.MOV R5, RZ, RZ, -R5 ;  /* 0x000000ffff05d224 */ /* 0x000fe400078e0a05 */
[----:B------:R-:W-:-:S02]  /*d8e0*/  IMAD.MOV.U32 R11, RZ, RZ, R4 ;  /* 0x000000ffff0b7224 */ /* 0x000fc400078e0004 */
[----:B------:R-:W-:Y:S02]  /*d8f0*/  IMAD.MOV R2, RZ, RZ, -R2 ;  /* 0x000000ffff027224 */ /* 0x000fe400078e0a02 */
[----:B------:R-:W-:Y:S01]  /*d900*/  @!P4 IMAD.MOV R11, RZ, RZ, -R11 ;  /* 0x000000ffff0bc224 */ /* 0x000fe200078e0a0b */
[----:B------:R-:W-:Y:S01]  /*d910*/  IABS R6, R50 ;  /* 0x0000003200067213 */ /* 0x000fe20000000000 */
[----:B------:R-:W-:Y:S01]  /*d920*/  IMAD R12, R0, R2, R12 ;  /* 0x00000002000c7224 */ /* 0x000fe200078e020c */
[----:B------:R-:W-:Y:S01]  /*d930*/  ISETP.GE.AND P3, PT, R50, RZ, PT ;  /* 0x000000ff3200720c */ /* 0x000fe20003f66270 */
[----:B------:R-:W-:Y:S01]  /*d940*/  IMAD.MOV.U32 R50, RZ, RZ, R46 ;  /* 0x000000ffff327224 */ /* 0x000fe200078e002e */
[----:B------:R-:W-:Y:S02]  /*d950*/  ISETP.GE.AND P2, PT, R49, RZ, PT ;  /* 0x000000ff3100720c */ /* 0x000fe40003f46270 */
[----:B------:R-:W-:Y:S01]  /*d960*/  IABS R2, R49 ;  /* 0x0000003100027213 */ /* 0x000fe20000000000 */
[----:B------:R-:W-:Y:S01]  /*d970*/  IMAD.MOV.U32 R49, RZ, RZ, R44 ;  /* 0x000000ffff317224 */ /* 0x000fe200078e002c */
[----:B------:R-:W-:Y:S01]  /*d980*/  ISETP.GE.AND P4, PT, R48, RZ, PT ;  /* 0x000000ff3000720c */ /* 0x000fe20003f86270 */
        /* <DEDUP_REMOVED lines=10> */
[----:B------:R-:W-:-:S04]  /*da30*/  IMAD.HI.U32 R10, R8, R6, RZ ;  /* 0x00000006080a7227 */ /* 0x000fc800078e00ff */
[----:B------:R-:W-:Y:S02]  /*da40*/  IMAD.MOV R10, RZ, RZ, -R10 ;  /* 0x000000ffff0a7224 */ /* 0x000fe400078e0a0a */
[----:B--2---:R-:W-:Y:S02]  /*da50*/  IMAD.MOV.U32 R37, RZ, RZ, R36 ;  /* 0x000000ffff257224 */ /* 0x004fe400078e0024 */
[----:B------:R-:W-:Y:S02]  /*da60*/  IMAD.MOV.U32 R36, RZ, RZ, R23 ;  /* 0x000000ffff247224 */ /* 0x000fe400078e0017 */
[----:B------:R-:W-:Y:S02]  /*da70*/  IMAD.MOV.U32 R23, RZ, RZ, R31 ;  /* 0x000000ffff177224 */ /* 0x000fe400078e001f */
[----:B------:R-:W2:Y:S04]  /*da80*/  LDL.LU R31, [R1+0x110] ;  /* 0x00011000011f7983 */ /* 0x000ea80000300800 */
[----:B------:R0:W-:Y:S01]  /*da90*/  STL [R1+0x658], R5 ;  /* 0x0006580501007387 */ /* 0x0001e20000100800 */
[----:B------:R-:W-:-:S03]  /*daa0*/  IMAD.MOV.U32 R39, RZ, RZ, R37 ;  /* 0x000000ffff277224 */ /* 0x000fc600078e0025 */
[----:B------:R1:W-:Y:S01]  /*dab0*/  STL [R1+0x654], R11 ;  /* 0x0006540b01007387 */ /* 0x0003e20000100800 */
[----:B0-----:R-:W-:Y:S01]  /*dac0*/  IABS R5, R48 ;  /* 0x0000003000057213 */ /* 0x001fe20000000000 */
[----:B------:R-:W-:Y:S02]  /*dad0*/  IMAD.MOV.U32 R48, RZ, RZ, R47 ;  /* 0x000000ffff307224 */ /* 0x000fe400078e002f */
[----:B------:R-:W-:Y:S02]  /*dae0*/  IMAD.MOV.U32 R47, RZ, RZ, R36 ;  /* 0x000000ffff2f7224 */ /* 0x000fe400078e0024 */
[----:B------:R-:W-:Y:S02]  /*daf0*/  IMAD.MOV.U32 R36, RZ, RZ, R28 ;  /* 0x000000ffff247224 */ /* 0x000fe400078e001c */
[----:B------:R-:W3:Y:S04]  /*db00*/  LDL.LU R28, [R1+0xec] ;  /* 0x0000ec00011c7983 */ /* 0x000ee80000300800 */
[----:B------:R-:W5:Y:S04]  /*db10*/  LDL.LU R30, [R1+0x1b8] ;  /* 0x0001b800011e7983 */ /* 0x000f680000300800 */
[----:B------:R-:W4:Y:S04]  /*db20*/  LDL.LU R55, [R1+0x1c4] ;  /* 0x0001c40001377983 */ /* 0x000f280000300800 */
[----:B------:R-:W2:Y:S01]  /*db30*/  LDL.LU R37, [R1+0xcc] ;  /* 0x0000cc0001257983 */ /* 0x000ea20000300800 */
[----:B------:R-:W-:-:S05]  /*db40*/  IMAD R6, R0, R10, R6 ;  /* 0x0000000a00067224 */ /* 0x000fca00078e0206 */
[C---:B------:R-:W-:Y:S02]  /*db50*/  ISETP.GT.U32.AND P6, PT, R0.reuse, R6, PT ;  /* 0x000000060000720c */ /* 0x040fe40003fc4070 */
[----:B------:R-:W-:Y:S01]  /*db60*/  ISETP.GT.U32.AND P5, PT, R0, R12, PT ;  /* 0x0000000c0000720c */ /* 0x000fe20003fa4070 */
[----:B------:R-:W-:-:S10]  /*db70*/  IMAD.HI.U32 R10, R8, R7, RZ ;  /* 0x00000007080a7227 */ /* 0x000fd400078e00ff */
[----:B------:R-:W-:-:S05]  /*db80*/  @!P6 IMAD.IADD R6, R6, 0x1, -R0 ;  /* 0x000000010606e824 */ /* 0x000fca00078e0a00 */
[----:B------:R-:W-:Y:S01]  /*db90*/  ISETP.GT.U32.AND P6, PT, R0, R6, PT ;  /* 0x000000060000720c */ /* 0x000fe20003fc4070 */
[----:B------:R-:W-:Y:S02]  /*dba0*/  IMAD.MOV R10, RZ, RZ, -R10 ;  /* 0x000000ffff0a7224 */ /* 0x000fe400078e0a0a */
[----:B------:R-:W-:Y:S02]  /*dbb0*/  @!P5 IMAD.IADD R12, R12, 0x1, -R0 ;  /* 0x000000010c0cd824 */ /* 0x000fe400078e0a00 */
[----:B------:R-:W-:Y:S02]  /*dbc0*/  IMAD.MOV.U32 R4, RZ, RZ, R2 ;  /* 0x000000ffff047224 */ /* 0x000fe400078e0002 */
[C---:B------:R-:W-:Y:S01]  /*dbd0*/  IMAD R2, R0.reuse, R10, R7 ;  /* 0x0000000a00027224 */ /* 0x040fe200078e0207 */
[----:B------:R-:W-:Y:S01]  /*dbe0*/  ISETP.GT.U32.AND P5, PT, R0, R12, PT ;  /* 0x0000000c0000720c */ /* 0x000fe20003fa4070 */
[----:B------:R-:W-:-:S04]  /*dbf0*/  IMAD.HI.U32 R13, R8, R4, RZ ;  /* 0x00000004080d7227 */ /* 0x000fc800078e00ff */
[----:B------:R-:W-:Y:S01]  /*dc00*/  @!P6 IMAD.IADD R6, R6, 0x1, -R0 ;  /* 0x000000010606e824 */ /* 0x000fe200078e0a00 */
[----:B------:R-:W-:Y:S01]  /*dc10*/  ISETP.GT.U32.AND P6, PT, R0, R2, PT ;  /* 0x000000020000720c */ /* 0x000fe20003fc4070 */
[----:B------:R-:W-:Y:S02]  /*dc20*/  IMAD.MOV R13, RZ, RZ, -R13 ;  /* 0x000000ffff0d7224 */ /* 0x000fe400078e0a0d */
[----:B------:R-:W-:-:S04]  /*dc30*/  IMAD.HI.U32 R10, R8, R5, RZ ;  /* 0x00000005080a7227 */ /* 0x000fc800078e00ff */
[----:B------:R-:W-:Y:S02]  /*dc40*/  IMAD R4, R0, R13, R4 ;  /* 0x0000000d00047224 */ /* 0x000fe400078e0204 */
[----:B------:R-:W-:Y:S02]  /*dc50*/  IMAD.MOV R10, RZ, RZ, -R10 ;  /* 0x000000ffff0a7224 */ /* 0x000fe400078e0a0a */
[----:B------:R-:W-:Y:S01]  /*dc60*/  @!P5 IMAD.IADD R12, R12, 0x1, -R0 ;  /* 0x000000010c0cd824 */ /* 0x000fe200078e0a00 */
[C---:B------:R-:W-:Y:S01]  /*dc70*/  ISETP.GT.U32.AND P5, PT, R0.reuse, R4, PT ;  /* 0x000000040000720c */ /* 0x040fe20003fa4070 */
[----:B------:R-:W-:Y:S02]  /*dc80*/  IMAD R5, R0, R10, R5 ;  /* 0x0000000a00057224 */ /* 0x000fe400078e0205 */
[----:B------:R-:W-:Y:S02]  /*dc90*/  IMAD.MOV.U32 R16, RZ, RZ, R6 ;  /* 0x000000ffff107224 */ /* 0x000fe400078e0006 */
[----:B------:R-:W-:-:S02]  /*dca0*/  @!P6 IMAD.IADD R2, R2, 0x1, -R0 ;  /* 0x000000010202e824 */ /* 0x000fc400078e0a00 */
[----:B------:R-:W-:Y:S02]  /*dcb0*/  IMAD.MOV.U32 R15, RZ, RZ, R12 ;  /* 0x000000ffff0f7224 */ /* 0x000fe400078e000c */
[----:B------:R-:W-:Y:S01]  /*dcc0*/  @!P3 IMAD.MOV R16, RZ, RZ, -R16 ;  /* 0x000000ffff10b224 */ /* 0x000fe200078e0a10 */
[C---:B------:R-:W-:Y:S01]  /*dcd0*/  ISETP.GT.U32.AND P3, PT, R0.reuse, R5, PT ;  /* 0x000000050000720c */ /* 0x040fe20003f64070 */
[----:B------:R-:W-:Y:S01]  /*dce0*/  @!P1 IMAD.MOV R15, RZ, RZ, -R15 ;  /* 0x000000ffff0f9224 */ /* 0x000fe200078e0a0f */
[----:B------:R-:W-:Y:S02]  /*dcf0*/  ISETP.GT.U32.AND P6, PT, R0, R2, PT ;  /* 0x000000020000720c */ /* 0x000fe40003fc4070 */
[----:B------:R-:W-:Y:S01]  /*dd00*/  STL [R1+0x650], R16 ;  /* 0x0006501001007387 */ /* 0x000fe20000100800 */
[--C-:B------:R-:W-:Y:S01]  /*dd10*/  @!P5 IMAD.IADD R4, R4, 0x1, -R0.reuse ;  /* 0x000000010404d824 */ /* 0x100fe200078e0a00 */
[----:B------:R-:W-:Y:S02]  /*dd20*/  IABS R13, R52 ;  /* 0x00000034000d7213 */ /* 0x000fe40000000000 */
[----:B------:R-:W-:Y:S04]  /*dd30*/  STL [R1+0x64c], R15 ;  /* 0x00064c0f01007387 */ /* 0x000fe80000100800 */
[----:B------:R-:W3:Y:S01]  /*dd40*/  LDL.LU R58, [R1+0xa4] ;  /* 0x0000a400013a7983 */ /* 0x000ee20000300800 */
[----:B------:R-:W-:Y:S01]  /*dd50*/  @!P3 IMAD.IADD R5, R5, 0x1, -R0 ;  /* 0x000000010505b824 */ /* 0x000fe200078e0a00 */
[----:B------:R-:W-:Y:S01]  /*dd60*/  ISETP.GT.U32.AND P3, PT, R0, R4, PT ;  /* 0x000000040000720c */ /* 0x000fe20003f64070 */
[----:B------:R-:W-:Y:S01]  /*dd70*/  IMAD.HI.U32 R6, R8, R13, RZ ;  /* 0x0000000d08067227 */ /* 0x000fe200078e00ff */
[----:B------:R-:W-:-:S03]  /*dd80*/  IABS R9, R51 ;  /* 0x0000003300097213 */ /* 0x000fc60000000000 */
[----:B------:R-:W-:Y:S01]  /*dd90*/  @!P6 IMAD.IADD R2, R2, 0x1, -R0 ;  /* 0x000000010202e824 */ /* 0x000fe200078e0a00 */
[----:B------:R-:W-:Y:S01]  /*dda0*/  ISETP.GE.AND P6, PT, R51, RZ, PT ;  /* 0x000000ff3300720c */ /* 0x000fe20003fc6270 */
[----:B------:R-:W-:Y:S01]  /*ddb0*/  IMAD.MOV R6, RZ, RZ, -R6 ;  /* 0x000000ffff067224 */ /* 0x000fe200078e0a06 */
[----:B------:R-:W5:Y:S03]  /*ddc0*/  LDL.LU R51, [R1+0xa8] ;  /* 0x0000a80001337983 */ /* 0x000f660000300800 */
[----:B------:R-:W-:Y:S02]  /*ddd0*/  IMAD R13, R0, R6, R13 ;  /* 0x00000006000d7224 */ /* 0x000fe400078e020d */
[----:B------:R-:W-:Y:S01]  /*dde0*/  IMAD.MOV.U32 R7, RZ, RZ, R9 ;  /* 0x000000ffff077224 */ /* 0x000fe200078e0009 */
[----:B------:R-:W-:Y:S01]  /*ddf0*/  IABS R9, R53 ;  /* 0x0000003500097213 */ /* 0x000fe20000000000 */
[----:B------:R-:W-:Y:S01]  /*de00*/  @!P3 IMAD.IADD R4, R4, 0x1, -R0 ;  /* 0x000000010404b824 */ /* 0x000fe200078e0a00 */
[----:B------:R-:W-:-:S03]  /*de10*/  ISETP.GT.U32.AND P3, PT, R0, R13, PT ;  /* 0x0000000d0000720c */ /* 0x000fc60003f64070 */
[----:B------:R-:W-:-:S04]  /*de20*/  IMAD.HI.U32 R14, R8, R9, RZ ;  /* 0x00000009080e7227 */ /* 0x000fc800078e00ff */
[----:B------:R-:W-:Y:S01]  /*de30*/  IMAD.MOV R14, RZ, RZ, -R14 ;  /* 0x000000ffff0e7224 */ /* 0x000fe200078e0a0e */
[----:B------:R-:W-:-:S03]  /*de40*/  IABS R6, R49 ;  /* 0x0000003100067213 */ /* 0x000fc60000000000 */
[----:B------:R-:W-:Y:S02]  /*de50*/  IMAD R9, R0, R14, R9 ;  /* 0x0000000e00097224 */ /* 0x000fe400078e0209 */
[----:B------:R-:W-:Y:S01]  /*de60*/  @!P3 IMAD.IADD R13, R13, 0x1, -R0 ;  /* 0x000000010d0db824 */ /* 0x000fe200078e0a00 */
[----:B------:R-:W-:Y:S01]  /*de70*/  ISETP.GE.AND P3, PT, R49, RZ, PT ;  /* 0x000000ff3100720c */ /* 0x000fe20003f66270 */
[----:B------:R-:W-:Y:S02]  /*de80*/  IMAD.MOV.U32 R14, RZ, RZ, R2 ;  /* 0x000000ffff0e7224 */ /* 0x000fe400078e0002 */
[----:B------:R-:W-:Y:S02]  /*de90*/  IMAD.MOV.U32 R49, RZ, RZ, R47 ;  /* 0x000000ffff317224 */ /* 0x000fe400078e002f */
[----:B------:R-:W-:Y:S02]  /*dea0*/  IMAD.MOV.U32 R47, RZ, RZ, R46 ;  /* 0x000000ffff2f7224 */ /* 0x000fe400078e002e */
[----:B------:R-:W-:-:S02]  /*deb0*/  IMAD.MOV.U32 R46, RZ, RZ, R45 ;  /* 0x000000ffff2e7224 */ /* 0x000fc400078e002d */
[----:B------:R-:W-:Y:S02]  /*dec0*/  @!P0 IMAD.MOV R14, RZ, RZ, -R14 ;  /* 0x000000ffff0e8224 */ /* 0x000fe400078e0a0e */
[----:B------:R-:W-:Y:S02]  /*ded0*/  IMAD.MOV.U32 R45, RZ, RZ, R44 ;  /* 0x000000ffff2d7224 */ /* 0x000fe400078e002c */
[----:B------:R-:W-:Y:S02]  /*dee0*/  IMAD.MOV.U32 R44, RZ, RZ, R42 ;  /* 0x000000ffff2c7224 */ /* 0x000fe400078e002a */
[----:B------:R-:W-:Y:S02]  /*def0*/  IMAD.MOV.U32 R42, RZ, RZ, R39 ;  /* 0x000000ffff2a7224 */ /* 0x000fe400078e0027 */
[----:B------:R-:W-:Y:S01]  /*df00*/  IMAD.MOV.U32 R39, RZ, RZ, R38 ;  /* 0x000000ffff277224 */ /* 0x000fe200078e0026 */
[----:B------:R0:W-:Y:S01]  /*df10*/  STL [R1+0x648], R14 ;  /* 0x0006480e01007387 */ /* 0x0001e20000100800 */
[----:B--2---:R-:W-:-:S02]  /*df20*/  IMAD.MOV.U32 R38, RZ, RZ, R37 ;  /* 0x000000ffff267224 */ /* 0x004fc400078e0025 */
[----:B------:R-:W-:Y:S02]  /*df30*/  IMAD.MOV.U32 R37, RZ, RZ, R35 ;  /* 0x000000ffff257224 */ /* 0x000fe400078e0023 */
[----:B------:R-:W2:Y:S01]  /*df40*/  LDL.LU R35, [R1+0xc8] ;  /* 0x0000c80001237983 */ /* 0x000ea20000300800 */
[----:B-1----:R-:W-:-:S04]  /*df50*/  IMAD.HI.U32 R11, R8, R7, RZ ;  /* 0x00000007080b7227 */ /* 0x002fc800078e00ff */
[----:B------:R-:W-:-:S04]  /*df60*/  IMAD.MOV R11, RZ, RZ, -R11 ;  /* 0x000000ffff0b7224 */ /* 0x000fc800078e0a0b */
[C---:B------:R-:W-:Y:S01]  /*df70*/  IMAD R7, R0.reuse, R11, R7 ;  /* 0x0000000b00077224 */ /* 0x040fe200078e0207 */
[----:B------:R-:W-:-:S04]  /*df80*/  ISETP.GT.U32.AND P5, PT, R0, R9, PT ;  /* 0x000000090000720c */ /* 0x000fc80003fa4070 */
[----:B------:R-:W-:Y:S01]  /*df90*/  ISETP.GT.U32.AND P1, PT, R0, R7, PT ;  /* 0x000000070000720c */ /* 0x000fe20003f24070 */
[----:B------:R-:W-:-:S08]  /*dfa0*/  IMAD.HI.U32 R2, R8, R6, RZ ;  /* 0x0000000608027227 */ /* 0x000fd000078e00ff */
[----:B------:R-:W-:-:S04]  /*dfb0*/  @!P5 IMAD.IADD R9, R9, 0x1, -R0 ;  /* 0x000000010909d824 */ /* 0x000fc800078e0a00 */
[----:B------:R-:W-:-:S05]  /*dfc0*/  @!P1 IMAD.IADD R7, R7, 0x1, -R0 ;  /* 0x0000000107079824 */ /* 0x000fca00078e0a00 */
[----:B------:R-:W-:Y:S01]  /*dfd0*/  ISETP.GT.U32.AND P5, PT, R0, R7, PT ;  /* 0x000000070000720c */ /* 0x000fe20003fa4070 */
[----:B------:R-:W-:Y:S01]  /*dfe0*/  IMAD.MOV R2, RZ, RZ, -R2 ;  /* 0x000000ffff027224 */ /* 0x000fe200078e0a02 */
[----:B------:R-:W-:-:S03]  /*dff0*/  IABS R12, R59 ;  /* 0x0000003b000c7213 */ /* 0x000fc60000000000 */
[----:B------:R-:W-:Y:S01]  /*e000*/  IMAD R6, R0, R2, R6 ;  /* 0x0000000200067224 */ /* 0x000fe200078e0206 */
[----:B------:R-:W-:Y:S01]  /*e010*/  IABS R11, R50 ;  /* 0x00000032000b7213 */ /* 0x000fe20000000000 */
[----:B------:R-:W-:-:S06]  /*e020*/  IMAD.HI.U32 R2, R8, R12, RZ ;  /* 0x0000000c08027227 */ /* 0x000fcc00078e00ff */
[----:B------:R-:W-:Y:S01]  /*e030*/  @!P5 IMAD.IADD R7, R7, 0x1, -R0 ;  /* 0x000000010707d824 */ /* 0x000fe200078e0a00 */
[----:B------:R-:W-:Y:S01]  /*e040*/  ISETP.GT.U32.AND P5, PT, R0, R6, PT ;  /* 0x000000060000720c */ /* 0x000fe20003fa4070 */
[----:B0-----:R-:W-:-:S04]  /*e050*/  IMAD.HI.U32 R14, R8, R11, RZ ;  /* 0x0000000b080e7227 */ /* 0x001fc800078e00ff */
[----:B------:R-:W-:Y:S01]  /*e060*/  IMAD.MOV R2, RZ, RZ, -R2 ;  /* 0x000000ffff027224 */ /* 0x000fe200078e0a02 */
[----:B------:R-:W-:Y:S01]  /*e070*/  IABS R10, R48 ;  /* 0x00000030000a7213 */ /* 0x000fe20000000000 */
[----:B------:R-:W-:Y:S01]  /*e080*/  IMAD.MOV R14, RZ, RZ, -R14 ;  /* 0x000000ffff0e7224 */ /* 0x000fe200078e0a0e */
[C---:B------:R-:W-:Y:S01]  /*e090*/  ISETP.GT.U32.AND P1, PT, R0.reuse, R5, PT ;  /* 0x000000050000720c */ /* 0x040fe20003f24070 */
[C---:B------:R-:W-:Y:S02]  /*e0a0*/  IMAD R2, R0.reuse, R2, R12 ;  /* 0x0000000200027224 */ /* 0x040fe400078e020c */
[----:B------:R-:W-:Y:S02]  /*e0b0*/  IMAD.MOV.U32 R16, RZ, RZ, R4 ;  /* 0x000000ffff107224 */ /* 0x000fe400078e0004 */
[----:B------:R-:W-:Y:S02]  /*e0c0*/  IMAD R11, R0, R14, R11 ;  /* 0x0000000e000b7224 */ /* 0x000fe400078e020b */
[----:B------:R-:W-:Y:S01]  /*e0d0*/  @!P5 IMAD.IADD R6, R6, 0x1, -R0 ;  /* 0x000000010606d824 */ /* 0x000fe200078e0a00 */
[C---:B------:R-:W-:Y:S01]  /*e0e0*/  ISETP.GT.U32.AND P5, PT, R0.reuse, R2, PT ;  /* 0x000000020000720c */ /* 0x040fe20003fa4070 */
[----:B------:R-:W-:Y:S01]  /*e0f0*/  @!P2 IMAD.MOV R16, RZ, RZ, -R16 ;  /* 0x000000ffff10a224 */ /* 0x000fe200078e0a10 */
[----:B------:R-:W-:Y:S01]  /*e100*/  ISETP.GT.U32.AND P2, PT, R0, R13, PT ;  /* 0x0000000d0000720c */ /* 0x000fe20003f44070 */
[----:B------:R-:W-:-:S04]  /*e110*/  IMAD.HI.U32 R15, R8, R10, RZ ;  /* 0x0000000a080f7227 */ /* 0x000fc800078e00ff */
[----:B------:R-:W-:Y:S01]  /*e120*/  @!P6 IMAD.MOV R7, RZ, RZ, -R7 ;  /* 0x000000ffff07e224 */ /* 0x000fe200078e0a07 */
[C---:B------:R-:W-:Y:S01]  /*e130*/  ISETP.GT.U32.AND P6, PT, R0.reuse, R11, PT ;  /* 0x0000000b0000720c */ /* 0x040fe20003fc4070 */
[----:B------:R-:W-:Y:S01]  /*e140*/  IMAD.MOV R15, RZ, RZ, -R15 ;  /* 0x000000ffff0f7224 */ /* 0x000fe200078e0a0f */
[C---:B------:R-:W-:Y:S01]  /*e150*/  ISETP.GT.U32.AND P0, PT, R0.reuse, R9, PT ;  /* 0x000000090000720c */ /* 0x040fe20003f04070 */
[----:B------:R-:W-:Y:S02]  /*e160*/  @!P1 IMAD.IADD R5, R5, 0x1, -R0 ;  /* 0x0000000105059824 */ /* 0x000fe400078e0a00 */
[C---:B------:R-:W-:Y:S01]  /*e170*/  IMAD R10, R0.reuse, R15, R10 ;  /* 0x0000000f000a7224 */ /* 0x040fe200078e020a */
[----:B---3--:R-:W-:Y:S01]  /*e180*/  IABS R12, R58 ;  /* 0x0000003a000c7213 */ /* 0x008fe20000000000 */
[----:B------:R-:W-:Y:S02]  /*e190*/  @!P4 IMAD.MOV R5, RZ, RZ, -R5 ;  /* 0x000000ffff05c224 */ /* 0x000fe400078e0a05 */
[--C-:B------:R-:W-:Y:S01]  /*e1a0*/  @!P2 IMAD.IADD R13, R13, 0x1, -R0.reuse ;  /* 0x000000010d0da824 */ /* 0x100fe200078e0a00 */
[----:B------:R-:W-:Y:S01]  /*e1b0*/  ISETP.GT.U32.AND P2, PT, R0, R10, PT ;  /* 0x0000000a0000720c */ /* 0x000fe20003f44070 */
[--C-:B------:R-:W-:Y:S01]  /*e1c0*/  @!P5 IMAD.IADD R2, R2, 0x1, -R0.reuse ;  /* 0x000000010202d824 */ /* 0x100fe200078e0a00 */
[----:B------:R-:W-:Y:S01]  /*e1d0*/  STL [R1+0x644], R16 ;  /* 0x0006441001007387 */ /* 0x000fe20000100800 */
[----:B------:R-:W-:-:S03]  /*e1e0*/  @!P6 IMAD.IADD R11, R11, 0x1, -R0 ;  /* 0x000000010b0be824 */ /* 0x000fc600078e0a00 */
[----:B------:R0:W-:Y:S01]  /*e1f0*/  STL [R1+0x640], R5 ;  /* 0x0006400501007387 */ /* 0x0001e20000100800 */
[----:B------:R-:W-:Y:S01]  /*e200*/  ISETP.GT.U32.AND P6, PT, R0, R2, PT ;  /* 0x000000020000720c */ /* 0x000fe20003fc4070 */
[----:B------:R-:W-:Y:S01]  /*e210*/  @!P0 IMAD.IADD R9, R9, 0x1, -R0 ;  /* 0x0000000109098824 */ /* 0x000fe200078e0a00 */
[----:B------:R-:W-:Y:S01]  /*e220*/  ISETP.GE.AND P1, PT, R53, RZ, PT ;  /* 0x000000ff3500720c */ /* 0x000fe20003f26270 */
[----:B------:R-:W-:Y:S01]  /*e230*/  IMAD.MOV.U32 R53, RZ, RZ, R47 ;  /* 0x000000ffff357224 */ /* 0x000fe200078e002f */
[----:B------:R-:W-:Y:S01]  /*e240*/  ISETP.GE.AND P0, PT, R52, RZ, PT ;  /* 0x000000ff3400720c */ /* 0x000fe20003f06270 */
[----:B------:R-:W-:Y:S02]  /*e250*/  IMAD.MOV.U32 R54, RZ, RZ, R45 ;  /* 0x000000ffff367224 */ /* 0x000fe400078e002d */
[----:B0-----:R-:W-:Y:S01]  /*e260*/  IMAD.HI.U32 R5, R8, R12, RZ ;  /* 0x0000000c08057227 */ /* 0x001fe200078e00ff */
[----:B-----5:R-:W-:-:S03]  /*e270*/  IABS R4, R51 ;  /* 0x0000003300047213 */ /* 0x020fc60000000000 */
[----:B------:R-:W-:Y:S02]  /*e280*/  IMAD.MOV R5, RZ, RZ, -R5 ;  /* 0x000000ffff057224 */ /* 0x000fe400078e0a05 */
[----:B------:R-:W-:Y:S02]  /*e290*/  IMAD.MOV.U32 R52, RZ, RZ, R46 ;  /* 0x000000ffff347224 */ /* 0x000fe400078e002e */
[----:B------:R-:W-:Y:S02]  /*e2a0*/  IMAD.MOV.U32 R47, RZ, RZ, R43 ;  /* 0x000000ffff2f7224 */ /* 0x000fe400078e002b */
[----:B------:R-:W-:Y:S01]  /*e2b0*/  IMAD.MOV.U32 R45, RZ, RZ, R32 ;  /* 0x000000ffff2d7224 */ /* 0x000fe200078e0020 */
[----:B------:R-:W3:Y:S01]  /*e2c0*/  LDL.LU R43, [R1+0xf4] ;  /* 0x0000f400012b7983 */ /* 0x000ee20000300800 */
[----:B------:R-:W-:Y:S02]  /*e2d0*/  IMAD.MOV.U32 R46, RZ, RZ, R40 ;  /* 0x000000ffff2e7224 */ /* 0x000fe400078e0028 */
[----:B------:R-:W-:-:S02]  /*e2e0*/  IMAD.MOV.U32 R32, RZ, RZ, R27 ;  /* 0x000000ffff207224 */ /* 0x000fc400078e001b */
[----:B------:R-:W-:Y:S01]  /*e2f0*/  IMAD.MOV.U32 R40, RZ, RZ, R26 ;  /* 0x000000ffff287224 */ /* 0x000fe200078e001a */
[----:B------:R-:W5:Y:S01]  /*e300*/  LDL.LU R27, [R1+0x194] ;  /* 0x00019400011b7983 */ /* 0x000f620000300800 */
[----:B------:R-:W-:Y:S01]  /*e310*/  IMAD R12, R0, R5, R12 ;  /* 0x00000005000c7224 */ /* 0x000fe200078e020c */
[----:B------:R-:W-:Y:S01]  /*e320*/  IABS R14, R49 ;  /* 0x00000031000e7213 */ /* 0x000fe20000000000 */
[----:B------:R-:W-:Y:S01]  /*e330*/  @!P2 IMAD.IADD R10, R10, 0x1, -R0 ;  /* 0x000000010a0aa824 */ /* 0x000fe200078e0a00 */
[----:B------:R-:W4:Y:S01]  /*e340*/  LDL.LU R26, [R1+0x198] ;  /* 0x00019800011a7983 */ /* 0x000f220000300800 */
[----:B------:R-:W-:-:S03]  /*e350*/  ISETP.GT.U32.AND P2, PT, R0, R11, PT ;  /* 0x0000000b0000720c */ /* 0x000fc60003f44070 */
[----:B------:R0:W-:Y:S01]  /*e360*/  STL [R1+0x63c], R7 ;  /* 0x00063c0701007387 */ /* 0x0001e20000100800 */
[----:B------:R-:W-:Y:S01]  /*e370*/  @!P6 IMAD.IADD R2, R2, 0x1, -R0 ;  /* 0x000000010202e824 */ /* 0x000fe200078e0a00 */
[----:B------:R-:W-:Y:S01]  /*e380*/  ISETP.GT.U32.AND P6, PT, R0, R12, PT ;  /* 0x0000000c0000720c */ /* 0x000fe20003fc4070 */
[----:B------:R-:W-:-:S04]  /*e390*/  IMAD.HI.U32 R15, R8, R14, RZ ;  /* 0x0000000e080f7227 */ /* 0x000fc800078e00ff */
[----:B0-----:R-:W-:-:S04]  /*e3a0*/  IMAD.HI.U32 R7, R8, R4, RZ ;  /* 0x0000000408077227 */ /* 0x001fc800078e00ff */
[----:B------:R-:W-:Y:S01]  /*e3b0*/  IMAD.MOV R7, RZ, RZ, -R7 ;  /* 0x000000ffff077224 */ /* 0x000fe200078e0a07 */
[C---:B------:R-:W-:Y:S01]  /*e3c0*/  ISETP.GT.U32.AND P4, PT, R0.reuse, R6, PT ;  /* 0x000000060000720c */ /* 0x040fe20003f84070 */
[----:B------:R-:W-:Y:S02]  /*e3d0*/  @!P1 IMAD.MOV R9, RZ, RZ, -R9 ;  /* 0x000000ffff099224 */ /* 0x000fe400078e0a09 */
[C---:B------:R-:W-:Y:S02]  /*e3e0*/  IMAD R5, R0.reuse, R7, R4 ;  /* 0x0000000700057224 */ /* 0x040fe400078e0204 */
[----:B------:R-:W-:Y:S01]  /*e3f0*/  IMAD.MOV R15, RZ, RZ, -R15 ;  /* 0x000000ffff0f7224 */ /* 0x000fe200078e0a0f */
[----:B------:R0:W-:Y:S01]  /*e400*/  STL [R1+0x638], R9 ;  /* 0x0006380901007387 */ /* 0x0001e20000100800 */
[----:B------:R-:W-:Y:S01]  /*e410*/  @!P2 IMAD.IADD R11, R11, 0x1, -R0 ;  /* 0x000000010b0ba824 */ /* 0x000fe200078e0a00 */
[----:B------:R-:W-:Y:S01]  /*e420*/  ISETP.GE.AND P1, PT, R59, RZ, PT ;  /* 0x000000ff3b00720c */ /* 0x000fe20003f26270 */
[C---:B------:R-:W-:Y:S01]  /*e430*/  IMAD R14, R0.reuse, R15, R14 ;  /* 0x0000000f000e7224 */ /* 0x040fe200078e020e */
[----:B------:R-:W-:Y:S01]  /*e440*/  ISETP.GT.U32.AND P2, PT, R0, R5, PT ;  /* 0x000000050000720c */ /* 0x000fe20003f44070 */
[----:B------:R-:W-:-:S02]  /*e450*/  @!P6 IMAD.IADD R12, R12, 0x1, -R0 ;  /* 0x000000010c0ce824 */ /* 0x000fc400078e0a00 */
[----:B0-----:R-:W-:Y:S01]  /*e460*/  IMAD.MOV.U32 R9, RZ, RZ, R13 ;  /* 0x000000ffff097224 */ /* 0x001fe200078e000d */
[C---:B------:R-:W-:Y:S02]  /*e470*/  ISETP.GT.U32.AND P6, PT, R0.reuse, R14, PT ;  /* 0x0000000e0000720c */ /* 0x040fe40003fc4070 */
[----:B------:R-:W-:Y:S01]  /*e480*/  IABS R13, R54 ;  /* 0x00000036000d7213 */ /* 0x000fe20000000000 */
[----:B------:R-:W-:Y:S01]  /*e490*/  @!P0 IMAD.MOV R9, RZ, RZ, -R9 ;  /* 0x000000ffff098224 */ /* 0x000fe200078e0a09 */
[----:B------:R-:W-:Y:S01]  /*e4a0*/  ISETP.GT.U32.AND P0, PT, R0, R10, PT ;  /* 0x0000000a0000720c */ /* 0x000fe20003f04070 */
[----:B------:R-:W-:Y:S01]  /*e4b0*/  @!P4 IMAD.IADD R6, R6, 0x1, -R0 ;  /* 0x000000010606c824 */ /* 0x000fe200078e0a00 */
[----:B------:R-:W-:Y:S02]  /*e4c0*/  ISETP.GE.AND P4, PT, R50, RZ, PT ;  /* 0x000000ff3200720c */ /* 0x000fe40003f86270 */
[----:B------:R-:W-:Y:S01]  /*e4d0*/  ISETP.GE.AND P5, PT, R48, RZ, PT ;  /* 0x000000ff3000720c */ /* 0x000fe20003fa6270 */
[----:B------:R0:W-:Y:S01]  /*e4e0*/  STL [R1+0x634], R9 ;  /* 0x0006340901007387 */ /* 0x0001e20000100800 */
[----:B------:R-:W-:-:S02]  /*e4f0*/  IMAD.MOV.U32 R48, RZ, RZ, R47 ;  /* 0x000000ffff307224 */ /* 0x000fc400078e002f */
[----:B------:R-:W-:Y:S02]  /*e500*/  IMAD.MOV.U32 R47, RZ, RZ, R44 ;  /* 0x000000ffff2f7224 */ /* 0x000fe400078e002c */
[----:B------:R-:W-:Y:S02]  /*e510*/  @!P3 IMAD.MOV R6, RZ, RZ, -R6 ;  /* 0x000000ffff06b224 */ /* 0x000fe400078e0a06 */
[----:B------:R-:W-:Y:S02]  /*e520*/  IMAD.MOV.U32 R44, RZ, RZ, R38 ;  /* 0x000000ffff2c7224 */ /* 0x000fe400078e0026 */
[----:B0-----:R-:W-:Y:S01]  /*e530*/  IMAD.HI.U32 R9, R8, R13, RZ ;  /* 0x0000000d08097227 */ /* 0x001fe200078e00ff */
[----:B------:R-:W-:-:S03]  /*e540*/  ISETP.GT.U32.AND P3, PT, R0, R12, PT ;  /* 0x0000000c0000720c */ /* 0x000fc60003f64070 */
[----:B------:R-:W-:Y:S02]  /*e550*/  @!P2 IMAD.IADD R5, R5, 0x1, -R0 ;  /* 0x000000010505a824 */ /* 0x000fe400078e0a00 */
[----:B------:R-:W-:Y:S02]  /*e560*/  @!P1 IMAD.MOV R2, RZ, RZ, -R2 ;  /* 0x000000ffff029224 */ /* 0x000fe400078e0a02 */
[----:B------:R-:W-:Y:S02]  /*e570*/  IMAD.MOV.U32 R50, RZ, RZ, R46 ;  /* 0x000000ffff327224 */ /* 0x000fe400078e002e */
[----:B------:R-:W-:Y:S02]  /*e580*/  IMAD.MOV.U32 R38, RZ, RZ, R34 ;  /* 0x000000ffff267224 */ /* 0x000fe400078e0022 */
[----:B------:R-:W4:Y:S01]  /*e590*/  LDL.LU R34, [R1+0x19c] ;  /* 0x00019c0001227983 */ /* 0x000f220000300800 */
[----:B------:R-:W-:Y:S02]  /*e5a0*/  IMAD.MOV R9, RZ, RZ, -R9 ;  /* 0x000000ffff097224 */ /* 0x000fe400078e0a09 */
[----:B------:R-:W-:Y:S01]  /*e5b0*/  @!P6 IMAD.IADD R14, R14, 0x1, -R0 ;  /* 0x000000010e0ee824 */ /* 0x000fe200078e0a00 */
[C---:B------:R-:W-:Y:S01]  /*e5c0*/  ISETP.GT.U32.AND P6, PT, R0.reuse, R5, PT ;  /* 0x000000050000720c */ /* 0x040fe20003fc4070 */
[----:B------:R-:W-:-:S02]  /*e5d0*/  IMAD R9, R0, R9, R13 ;  /* 0x0000000900097224 */ /* 0x000fc400078e020d */
[----:B------:R-:W-:Y:S01]  /*e5e0*/  @!P0 IMAD.IADD R10, R10, 0x1, -R0 ;  /* 0x000000010a0a8824 */ /* 0x000fe200078e0a00 */
[----:B------:R-:W-:Y:S02]  /*e5f0*/  ISETP.GE.AND P0, PT, R58, RZ, PT ;  /* 0x000000ff3a00720c */ /* 0x000fe40003f06270 */
[----:B------:R-:W-:Y:S01]  /*e600*/  ISETP.GE.AND P2, PT, R51, RZ, PT ;  /* 0x000000ff3300720c */ /* 0x000fe20003f46270 */
[----:B------:R-:W-:Y:S02]  /*e610*/  IMAD.MOV.U32 R51, RZ, RZ, R47 ;  /* 0x000000ffff337224 */ /* 0x000fe400078e002f */
[----:B------:R-:W-:Y:S02]  /*e620*/  @!P5 IMAD.MOV R10, RZ, RZ, -R10 ;  /* 0x000000ffff0ad224 */ /* 0x000fe400078e0a0a */
[--C-:B------:R-:W-:Y:S02]  /*e630*/  @!P3 IMAD.IADD R12, R12, 0x1, -R0.reuse ;  /* 0x000000010c0cb824 */ /* 0x100fe400078e0a00 */
[----:B------:R-:W-:Y:S01]  /*e640*/  @!P6 IMAD.IADD R5, R5, 0x1, -R0 ;  /* 0x000000010505e824 */ /* 0x000fe200078e0a00 */
[----:B------:R-:W-:-:S02]  /*e650*/  ISETP.GE.AND P6, PT, R49, RZ, PT ;  /* 0x000000ff3100720c */ /* 0x000fc40003fc6270 */
[----:B------:R-:W-:Y:S01]  /*e660*/  IABS R7, R52 ;  /* 0x0000003400077213 */ /* 0x000fe20000000000 */
[----:B--2---:R-:W-:Y:S02]  /*e670*/  IMAD.MOV.U32 R46, RZ, RZ, R35 ;  /* 0x000000ffff2e7224 */ /* 0x004fe400078e0023 */
[----:B------:R-:W2:Y:S04]  /*e680*/  LDL.LU R35, [R1+0x1bc] ;  /* 0x0001bc0001237983 */ /* 0x000ea80000300800 */
[----:B------:R-:W-:Y:S04]  /*e690*/  STL [R1+0x630], R6 ;  /* 0x0006300601007387 */ /* 0x000fe80000100800 */
[----:B------:R0:W-:Y:S01]  /*e6a0*/  STL [R1+0x62c], R2 ;  /* 0x00062c0201007387 */ /* 0x0001e20000100800 */
[----:B------:R-:W-:-:S02]  /*e6b0*/  IMAD.MOV.U32 R47, RZ, RZ, R46 ;  /* 0x000000ffff2f7224 */ /* 0x000fc400078e002e */
[----:B0-----:R-:W-:-:S04]  /*e6c0*/  IMAD.MOV.U32 R2, RZ, RZ, R11 ;  /* 0x000000ffff027224 */ /* 0x001fc800078e000b */
[----:B------:R-:W-:Y:S01]  /*e6d0*/  @!P4 IMAD.MOV R2, RZ, RZ, -R2 ;  /* 0x000000ffff02c224 */ /* 0x000fe200078e0a02 */
[----:B------:R-:W-:Y:S01]  /*e6e0*/  ISETP.GT.U32.AND P4, PT, R0, R9, PT ;  /* 0x000000090000720c */ /* 0x000fe20003f84070 */
[----:B------:R-:W-:Y:S02]  /*e6f0*/  IMAD.MOV.U32 R46, RZ, RZ, R44 ;  /* 0x000000ffff2e7224 */ /* 0x000fe400078e002c */
[----:B------:R-:W-:Y:S02]  /*e700*/  IMAD.MOV.U32 R44, RZ, RZ, R41 ;  /* 0x000000ffff2c7224 */ /* 0x000fe400078e0029 */
[----:B------:R-:W5:Y:S01]  /*e710*/  LDL.LU R41, [R1+0x108] ;  /* 0x0001080001297983 */ /* 0x000f620000300800 */
[----:B------:R-:W-:-:S03]  /*e720*/  IMAD.MOV.U32 R49, RZ, RZ, R47 ;  /* 0x000000ffff317224 */ /* 0x000fc600078e002f */
[----:B------:R-:W-:Y:S01]  /*e730*/  STL [R1+0x628], R2 ;  /* 0x0006280201007387 */ /* 0x000fe20000100800 */
[----:B------:R-:W-:-:S03]  /*e740*/  IMAD.MOV.U32 R47, RZ, RZ, R46 ;  /* 0x000000ffff2f7224 */ /* 0x000fc600078e002e */
[----:B------:R0:W-:Y:S01]  /*e750*/  STL [R1+0x624], R10 ;  /* 0x0006240a01007387 */ /* 0x0001e20000100800 */
[----:B------:R-:W-:Y:S02]  /*e760*/  IMAD.MOV.U32 R46, RZ, RZ, R45 ;  /* 0x000000ffff2e7224 */ /* 0x000fe400078e002d */
[----:B------:R-:W-:Y:S02]  /*e770*/  IMAD.MOV.U32 R45, RZ, RZ, R32 ;  /* 0x000000ffff2d7224 */ /* 0x000fe400078e0020 */
[----:B------:R-:W-:Y:S02]  /*e780*/  @!P4 IMAD.IADD R9, R9, 0x1, -R0 ;  /* 0x000000010909c824 */ /* 0x000fe400078e0a00 */
[----:B0-----:R-:W-:Y:S01]  /*e790*/  IMAD.MOV.U32 R10, RZ, RZ, R12 ;  /* 0x000000ffff0a7224 */ /* 0x001fe200078e000c */
[----:B------:R-:W-:-:S03]  /*e7a0*/  ISETP.GE.AND P4, PT, R52, RZ, PT ;  /* 0x000000ff3400720c */ /* 0x000fc60003f86270 */
[----:B------:R-:W-:Y:S02]  /*e7b0*/  @!P0 IMAD.MOV R10, RZ, RZ, -R10 ;  /* 0x000000ffff0a8224 */ /* 0x000fe400078e0a0a */
[----:B------:R-:W-:Y:S02]  /*e7c0*/  IMAD.MOV.U32 R32, RZ, RZ, R31 ;  /* 0x000000ffff207224 */ /* 0x000fe400078e001f */
[----:B------:R-:W-:Y:S01]  /*e7d0*/  IMAD.MOV.U32 R52, RZ, RZ, R47 ;  /* 0x000000ffff347224 */ /* 0x000fe200078e002f */
[----:B------:R-:W4:Y:S01]  /*e7e0*/  LDL.LU R31, [R1+0x1c0] ;  /* 0x0001c000011f7983 */ /* 0x000f220000300800 */
[----:B------:R-:W-:Y:S02]  /*e7f0*/  IMAD.MOV.U32 R47, RZ, RZ, R46 ;  /* 0x000000ffff2f7224 */ /* 0x000fe400078e002e */
[----:B------:R-:W-:Y:S01]  /*e800*/  IMAD.MOV.U32 R46, RZ, RZ, R45 ;  /* 0x000000ffff2e7224 */ /* 0x000fe200078e002d */
[----:B------:R0:W-:Y:S04]  /*e810*/  STL [R1+0x620], R10 ;  /* 0x0006200a01007387 */ /* 0x0001e80000100800 */
[----:B------:R-:W3:Y:S01]  /*e820*/  LDL.LU R45, [R1+0xdc] ;  /* 0x0000dc00012d7983 */ /* 0x000ee20000300800 */
[----:B------:R-:W-:-:S04]  /*e830*/  IMAD.HI.U32 R16, R8, R7, RZ ;  /* 0x0000000708107227 */ /* 0x000fc800078e00ff */
[----:B------:R-:W-:-:S04]  /*e840*/  IMAD.MOV R16, RZ, RZ, -R16 ;  /* 0x000000ffff107224 */ /* 0x000fc800078e0a10 */
[----:B------:R-:W-:-:S05]  /*e850*/  IMAD R7, R0, R16, R7 ;  /* 0x0000001000077224 */ /* 0x000fca00078e0207 */
[C---:B------:R-:W-:Y:S02]  /*e860*/  ISETP.GT.U32.AND P5, PT, R0.reuse, R7, PT ;  /* 0x000000070000720c */ /* 0x040fe40003fa4070 */
[----:B------:R-:W-:-:S11]  /*e870*/  ISETP.GT.U32.AND P1, PT, R0, R14, PT ;  /* 0x0000000e0000720c */ /* 0x000fd60003f24070 */
[--C-:B------:R-:W-:Y:S02]  /*e880*/  @!P5 IMAD.IADD R7, R7, 0x1, -R0.reuse ;  /* 0x000000010707d824 */ /* 0x100fe400078e0a00 */
[----:B------:R-:W-:-:S03]  /*e890*/  @!P1 IMAD.IADD R14, R14, 0x1, -R0 ;  /* 0x000000010e0e9824 */ /* 0x000fc600078e0a00 */
[----:B------:R-:W-:Y:S01]  /*e8a0*/  ISETP.GT.U32.AND P0, PT, R0, R7, PT ;  /* 0x000000070000720c */ /* 0x000fe20003f04070 */
[----:B------:R-:W-:Y:S02]  /*e8b0*/  IMAD.MOV.U32 R11, RZ, RZ, R5 ;  /* 0x000000ffff0b7224 */ /* 0x000fe400078e0005 */
[----:B0-----:R-:W-:Y:S02]  /*e8c0*/  IMAD.MOV.U32 R10, RZ, RZ, R14 ;  /* 0x000000ffff0a7224 */ /* 0x001fe400078e000e */
[----:B------:R-:W-:Y:S02]  /*e8d0*/  @!P2 IMAD.MOV R11, RZ, RZ, -R11 ;  /* 0x000000ffff0ba224 */ /* 0x000fe400078e0a0b */
[----:B------:R-:W-:Y:S01]  /*e8e0*/  @!P6 IMAD.MOV R10, RZ, RZ, -R10 ;  /* 0x000000ffff0ae224 */ /* 0x000fe200078e0a0a */
[----:B------:R-:W-:Y:S02]  /*e8f0*/  IABS R13, R50 ;  /* 0x00000032000d7213 */ /* 0x000fe40000000000 */
[----:B------:R-:W-:Y:S03]  /*e900*/  STL [R1+0x61c], R11 ;  /* 0x00061c0b01007387 */ /* 0x000fe60000100800 */
[----:B------:R-:W-:Y:S01]  /*e910*/  @!P0 IMAD.IADD R7, R7, 0x1, -R0 ;  /* 0x0000000107078824 */ /* 0x000fe200078e0a00 */
[----:B------:R-:W-:Y:S01]  /*e920*/  ISETP.GE.AND P0, PT, R50, RZ, PT ;  /* 0x000000ff3200720c */ /* 0x000fe20003f06270 */
[----:B------:R-:W-:Y:S01]  /*e930*/  IMAD.MOV.U32 R50, RZ, RZ, R47 ;  /* 0x000000ffff327224 */ /* 0x000fe200078e002f */
[----:B------:R0:W-:Y:S01]  /*e940*/  STL [R1+0x618], R10 ;  /* 0x0006180a01007387 */ /* 0x0001e20000100800 */
[----:B------:R-:W-:-:S05]  /*e950*/  IABS R4, R53 ;  /* 0x0000003500047213 */ /* 0x000fca0000000000 */
[----:B------:R-:W-:-:S04]  /*e960*/  IMAD.HI.U32 R15, R8, R4, RZ ;  /* 0x00000004080f7227 */ /* 0x000fc800078e00ff */
[----:B------:R-:W-:-:S04]  /*e970*/  IMAD.MOV R15, RZ, RZ, -R15 ;  /* 0x000000ffff0f7224 */ /* 0x000fc800078e0a0f */
[C---:B------:R-:W-:Y:S01]  /*e980*/  IMAD R4, R0.reuse, R15, R4 ;  /* 0x0000000f00047224 */ /* 0x040fe200078e0204 */
[----:B------:R-:W-:Y:S01]  /*e990*/  IABS R15, R48 ;  /* 0x00000030000f7213 */ /* 0x000fe20000000000 */
[----:B---3--:R-:W-:Y:S02]  /*e9a0*/  IMAD.MOV.U32 R47, RZ, RZ, R45 ;  /* 0x000000ffff2f7224 */ /* 0x008fe400078e002d */
[----:B------:R-:W3:Y:S01]  /*e9b0*/  LDL.LU R45, [R1+0xe0] ;  /* 0x0000e000012d7983 */ /* 0x000ee20000300800 */
[----:B------:R-:W-:Y:S01]  /*e9c0*/  ISETP.GT.U32.AND P5, PT, R0, R9, PT ;  /* 0x000000090000720c */ /* 0x000fe20003fa4070 */
[----:B------:R-:W-:Y:S01]  /*e9d0*/  IMAD.HI.U32 R6, R8, R15, RZ ;  /* 0x0000000f08067227 */ /* 0x000fe200078e00ff */
[----:B------:R-:W-:-:S03]  /*e9e0*/  ISETP.GT.U32.AND P3, PT, R0, R4, PT ;  /* 0x000000040000720c */ /* 0x000fc60003f64070 */
[----:B------:R-:W-:-:S04]  /*e9f0*/  IMAD.HI.U32 R2, R8, R13, RZ ;  /* 0x0000000d08027227 */ /* 0x000fc800078e00ff */
[----:B------:R-:W-:Y:S02]  /*ea00*/  IMAD.MOV R6, RZ, RZ, -R6 ;  /* 0x000000ffff067224 */ /* 0x000fe400078e0a06 */
[----:B------:R-:W-:Y:S02]  /*ea10*/  IMAD.MOV R2, RZ, RZ, -R2 ;  /* 0x000000ffff027224 */ /* 0x000fe400078e0a02 */
[C---:B------:R-:W-:Y:S02]  /*ea20*/  IMAD R6, R0.reuse, R6, R15 ;  /* 0x0000000600067224 */ /* 0x040fe400078e020f */
[C---:B------:R-:W-:Y:S02]  /*ea30*/  IMAD R2, R0.reuse, R2, R13 ;  /* 0x0000000200027224 */ /* 0x040fe400078e020d */
[--C-:B------:R-:W-:Y:S01]  /*ea40*/  @!P5 IMAD.IADD R9, R9, 0x1, -R0.reuse ;  /* 0x000000010909d824 */ /* 0x100fe200078e0a00 */
[----:B------:R-:W-:Y:S01]  /*ea50*/  ISETP.GT.U32.AND P5, PT, R0, R6, PT ;  /* 0x000000060000720c */ /* 0x000fe20003fa4070 */
[----:B------:R-:W-:Y:S01]  /*ea60*/  @!P3 IMAD.IADD R4, R4, 0x1, -R0 ;  /* 0x000000010404b824 */ /* 0x000fe200078e0a00 */
[----:B------:R-:W-:-:S02]  /*ea70*/  ISETP.GT.U32.AND P2, PT, R0, R2, PT ;  /* 0x000000020000720c */ /* 0x000fc40003f44070 */
[----:B------:R-:W-:Y:S02]  /*ea80*/  IABS R5, R51 ;  /* 0x0000003300057213 */ /* 0x000fe40000000000 */
[----:B------:R-:W-:Y:S02]  /*ea90*/  ISETP.GT.U32.AND P3, PT, R0, R4, PT ;  /* 0x000000040000720c */ /* 0x000fe40003f64070 */
[----:B------:R-:W-:Y:S01]  /*eaa0*/  ISETP.GE.AND P1, PT, R54, RZ, PT ;  /* 0x000000ff3600720c */ /* 0x000fe20003f26270 */
[----:B0-----:R-:W-:Y:S01]  /*eab0*/  IMAD.HI.U32 R10, R8, R5, RZ ;  /* 0x00000005080a7227 */ /* 0x001fe200078e00ff */
[----:B------:R-:W-:-:S03]  /*eac0*/  IABS R11, R49 ;  /* 0x00000031000b7213 */ /* 0x000fc60000000000 */
[----:B------:R-:W-:Y:S02]  /*ead0*/  @!P5 IMAD.IADD R6, R6, 0x1, -R0 ;  /* 0x000000010606d824 */ /* 0x000fe400078e0a00 */
[----:B------:R-:W-:Y:S02]  /*eae0*/  IMAD.MOV R10, RZ, RZ, -R10 ;  /* 0x000000ffff0a7224 */ /* 0x000fe400078e0a0a */
[----:B------:R-:W-:Y:S02]  /*eaf0*/  IMAD.MOV.U32 R12, RZ, RZ, R9 ;  /* 0x000000ffff0c7224 */ /* 0x000fe400078e0009 */
[----:B------:R-:W-:Y:S02]  /*eb00*/  IMAD.MOV.U32 R9, RZ, RZ, R11 ;  /* 0x000000ffff097224 */ /* 0x000fe400078e000b */
[----:B------:R-:W-:Y:S01]  /*eb10*/  @!P2 IMAD.IADD R2, R2, 0x1, -R0 ;  /* 0x000000010202a824 */ /* 0x000fe200078e0a00 */
[C---:B------:R-:W-:Y:S01]  /*eb20*/  ISETP.GT.U32.AND P5, PT, R0.reuse, R6, PT ;  /* 0x000000060000720c */ /* 0x040fe20003fa4070 */
[----:B------:R-:W-:-:S02]  /*eb30*/  IMAD R5, R0, R10, R5 ;  /* 0x0000000a00057224 */ /* 0x000fc400078e0205 */
[----:B------:R-:W-:Y:S01]  /*eb40*/  @!P3 IMAD.IADD R4, R4, 0x1, -R0 ;  /* 0x000000010404b824 */ /* 0x000fe200078e0a00 */
[----:B------:R-:W-:Y:S01]  /*eb50*/  ISETP.GE.AND P3, PT, R48, RZ, PT ;  /* 0x000000ff3000720c */ /* 0x000fe20003f66270 */
[----:B------:R-:W-:Y:S01]  /*eb60*/  IMAD.HI.U32 R10, R8, R9, RZ ;  /* 0x00000009080a7227 */ /* 0x000fe200078e00ff */
[----:B------:R-:W-:-:S03]  /*eb70*/  ISETP.GE.AND P6, PT, R53, RZ, PT ;  /* 0x000000ff3500720c */ /* 0x000fc60003fc6270 */
[----:B------:R-:W-:Y:S01]  /*eb80*/  @!P1 IMAD.MOV R12, RZ, RZ, -R12 ;  /* 0x000000ffff0c9224 */ /* 0x000fe200078e0a0c */
[C---:B------:R-:W-:Y:S01]  /*eb90*/  ISETP.GT.U32.AND P1, PT, R0.reuse, R2, PT ;  /* 0x000000020000720c */ /* 0x040fe20003f24070 */
[----:B------:R-:W-:Y:S02]  /*eba0*/  IMAD.MOV.U32 R48, RZ, RZ, R46 ;  /* 0x000000ffff307224 */ /* 0x000fe400078e002e */
[----:B------:R-:W-:Y:S02]  /*ebb0*/  @!P4 IMAD.MOV R7, RZ, RZ, -R7 ;  /* 0x000000ffff07c224 */ /* 0x000fe400078e0a07 */
[----:B------:R-:W-:Y:S02]  /*ebc0*/  IMAD.MOV.U32 R46, RZ, RZ, R44 ;  /* 0x000000ffff2e7224 */ /* 0x000fe400078e002c */
[----:B------:R-:W-:Y:S02]  /*ebd0*/  IMAD.MOV.U32 R44, RZ, RZ, R23 ;  /* 0x000000ffff2c7224 */ /* 0x000fe400078e0017 */
[----:B------:R-:W-:Y:S01]  /*ebe0*/  IMAD.MOV R10, RZ, RZ, -R10 ;  /* 0x000000ffff0a7224 */ /* 0x000fe200078e0a0a */
[----:B------:R-:W2:Y:S01]  /*ebf0*/  LDL.LU R23, [R1+0x22c] ;  /* 0x00022c0001177983 */ /* 0x000ea20000300800 */
[----:B------:R-:W-:-:S03]  /*ec00*/  ISETP.GT.U32.AND P4, PT, R0, R5, PT ;  /* 0x000000050000720c */ /* 0x000fc60003f84070 */
[----:B------:R-:W-:Y:S04]  /*ec10*/  STL [R1+0x614], R12 ;  /* 0x0006140c01007387 */ /* 0x000fe80000100800 */
[----:B------:R0:W-:Y:S01]  /*ec20*/  STL [R1+0x610], R7 ;  /* 0x0006100701007387 */ /* 0x0001e20000100800 */
[--C-:B------:R-:W-:Y:S02]  /*ec30*/  @!P5 IMAD.IADD R6, R6, 0x1, -R0.reuse ;  /* 0x000000010606d824 */ /* 0x100fe400078e0a00 */
[----:B------:R-:W-:Y:S02]  /*ec40*/  @!P1 IMAD.IADD R2, R2, 0x1, -R0 ;  /* 0x0000000102029824 */ /* 0x000fe400078e0a00 */
[----:B0-----:R-:W-:-:S05]  /*ec50*/  IMAD R7, R0, R10, R9 ;  /* 0x0000000a00077224 */ /* 0x001fca00078e0209 */
[----:B------:R-:W-:Y:S01]  /*ec60*/  ISETP.GT.U32.AND P5, PT, R0, R7, PT ;  /* 0x000000070000720c */ /* 0x000fe20003fa4070 */
[----:B------:R-:W-:Y:S01]  /*ec70*/  @!P6 IMAD.MOV R4, RZ, RZ, -R4 ;  /* 0x000000ffff04e224 */ /* 0x000fe200078e0a04 */
[----:B------:R-:W-:Y:S01]  /*ec80*/  IABS R11, R52 ;  /* 0x00000034000b7213 */ /* 0x000fe20000000000 */
[----:B------:R-:W-:Y:S02]  /*ec90*/  IMAD.MOV.U32 R9, RZ, RZ, R2 ;  /* 0x000000ffff097224 */ /* 0x000fe400078e0002 */
[----:B------:R-:W-:Y:S01]  /*eca0*/  @!P4 IMAD.IADD R5, R5, 0x1, -R0 ;  /* 0x000000010505c824 */ /* 0x000fe200078e0a00 */
[----:B------:R0:W-:Y:S01]  /*ecb0*/  STL [R1+0x60c], R4 ;  /* 0x00060c0401007387 */ /* 0x0001e20000100800 */
[----:B------:R-:W-:-:S03]  /*ecc0*/  @!P0 IMAD.MOV R9, RZ, RZ, -R9 ;  /* 0x000000ffff098224 */ /* 0x000fc600078e0a09 */
[----:B------:R-:W-:Y:S02]  /*ecd0*/  ISETP.GT.U32.AND P0, PT, R0, R5, PT ;  /* 0x000000050000720c */ /* 0x000fe40003f04070 */
[----:B------:R-:W-:Y:S01]  /*ece0*/  ISETP.GE.AND P2, PT, R51, RZ, PT ;  /* 0x000000ff3300720c */ /* 0x000fe20003f46270 */
[----:B------:R-:W-:Y:S02]  /*ecf0*/  @!P5 IMAD.IADD R7, R7, 0x1, -R0 ;  /* 0x000000010707d824 */ /* 0x000fe400078e0a00 */
[----:B0-----:R-:W-:Y:S01]  /*ed00*/  IMAD.HI.U32 R4, R8, R11, RZ ;  /* 0x0000000b08047227 */ /* 0x001fe200078e00ff */
[----:B------:R-:W-:Y:S02]  /*ed10*/  ISETP.GE.AND P6, PT, R49, RZ, PT ;  /* 0x000000ff3100720c */ /* 0x000fe40003fc6270 */
[----:B------:R-:W-:Y:S01]  /*ed20*/  IABS R10, R50 ;  /* 0x00000032000a7213 */ /* 0x000fe20000000000 */
[----:B------:R-:W-:Y:S01]  /*ed30*/  IMAD.MOV R4, RZ, RZ, -R4 ;  /* 0x000000ffff047224 */ /* 0x000fe200078e0a04 */
[----:B------:R-:W-:Y:S01]  /*ed40*/  IABS R2, R48 ;  /* 0x0000003000027213 */ /* 0x000fe20000000000 */
[----:B------:R-:W-:-:S02]  /*ed50*/  IMAD.MOV.U32 R49, RZ, RZ, R47 ;  /* 0x000000ffff317224 */ /* 0x000fc400078e002f */
[----:B------:R-:W-:Y:S02]  /*ed60*/  IMAD.MOV.U32 R51, RZ, RZ, R46 ;  /* 0x000000ffff337224 */ /* 0x000fe400078e002e */
[----:B------:R-:W-:Y:S01]  /*ed70*/  IMAD.MOV.U32 R46, RZ, RZ, R37 ;  /* 0x000000ffff2e7224 */ /* 0x000fe200078e0025 */
[C---:B------:R-:W-:Y:S01]  /*ed80*/  ISETP.GT.U32.AND P5, PT, R0.reuse, R7, PT ;  /* 0x000000070000720c */ /* 0x040fe20003fa4070 */
[----:B------:R-:W2:Y:S01]  /*ed90*/  LDL.LU R37, [R1+0x1d4] ;  /* 0x0001d40001257983 */ /* 0x000ea20000300800 */
[----:B------:R-:W-:Y:S02]  /*eda0*/  IMAD R4, R0, R4, R11 ;  /* 0x0000000400047224 */ /* 0x000fe400078e020b */
[----:B------:R-:W-:-:S04]  /*edb0*/  IMAD.HI.U32 R12, R8, R10, RZ ;  /* 0x0000000a080c7227 */ /* 0x000fc800078e00ff */
[----:B------:R-:W-:Y:S01]  /*edc0*/  @!P3 IMAD.MOV R6, RZ, RZ, -R6 ;  /* 0x000000ffff06b224 */ /* 0x000fe200078e0a06 */
[C---:B------:R-:W-:Y:S01]  /*edd0*/  ISETP.GT.U32.AND P3, PT, R0.reuse, R4, PT ;  /* 0x000000040000720c */ /* 0x040fe20003f64070 */
[----:B------:R-:W-:Y:S02]  /*ede0*/  IMAD.MOV R12, RZ, RZ, -R12 ;  /* 0x000000ffff0c7224 */ /* 0x000fe400078e0a0c */
[----:B------:R-:W-:Y:S02]  /*edf0*/  @!P0 IMAD.IADD R5, R5, 0x1, -R0 ;  /* 0x0000000105058824 */ /* 0x000fe400078e0a00 */
[C---:B------:R-:W-:Y:S02]  /*ee00*/  IMAD R10, R0.reuse, R12, R10 ;  /* 0x0000000c000a7224 */ /* 0x040fe400078e020a */
[----:B------:R-:W-:Y:S02]  /*ee10*/  IMAD.MOV.U32 R14, RZ, RZ, R5 ;  /* 0x000000ffff0e7224 */ /* 0x000fe400078e0005 */
[----:B------:R-:W-:Y:S01]  /*ee20*/  @!P5 IMAD.IADD R7, R7, 0x1, -R0 ;  /* 0x000000010707d824 */ /* 0x000fe200078e0a00 */
[----:B------:R-:W-:Y:S01]  /*ee30*/  ISETP.GT.U32.AND P5, PT, R0, R10, PT ;  /* 0x0000000a0000720c */ /* 0x000fe20003fa4070 */
[----:B------:R-:W-:-:S02]  /*ee40*/  @!P2 IMAD.MOV R14, RZ, RZ, -R14 ;  /* 0x000000ffff0ea224 */ /* 0x000fc400078e0a0e */
[----:B------:R-:W-:-:S05]  /*ee50*/  @!P3 IMAD.IADD R4, R4, 0x1, -R0 ;  /* 0x000000010404b824 */ /* 0x000fca00078e0a00 */
[----:B------:R-:W-:-:S05]  /*ee60*/  ISETP.GT.U32.AND P3, PT, R0, R4, PT ;  /* 0x000000040000720c */ /* 0x000fca0003f64070 */
[----:B------:R-:W-:Y:S01]  /*ee70*/  @!P5 IMAD.IADD R10, R10, 0x1, -R0 ;  /* 0x000000010a0ad824 */ /* 0x000fe200078e0a00 */
[----:B------:R-:W-:Y:S02]  /*ee80*/  ISETP.GE.AND P1, PT, R52, RZ, PT ;  /* 0x000000ff3400720c */ /* 0x000fe40003f26270 */
[----:B------:R-:W-:Y:S02]  /*ee90*/  IABS R11, R51 ;  /* 0x00000033000b7213 */ /* 0x000fe40000000000 */
[----:B------:R-:W-:-:S03]  /*eea0*/  ISETP.GT.U32.AND P5, PT, R0, R10, PT ;  /* 0x0000000a0000720c */ /* 0x000fc60003fa4070 */
[----:B------:R-:W-:Y:S01]  /*eeb0*/  @!P3 IMAD.IADD R4, R4, 0x1, -R0 ;  /* 0x000000010404b824 */ /* 0x000fe200078e0a00 */
[----:B------:R-:W-:Y:S01]  /*eec0*/  ISETP.GE.AND P4, PT, R50, RZ, PT ;  /* 0x000000ff3200720c */ /* 0x000fe20003f86270 */
[----:B------:R-:W-:Y:S01]  /*eed0*/  IMAD.MOV.U32 R13, RZ, RZ, R7 ;  /* 0x000000ffff0d7224 */ /* 0x000fe200078e0007 */
[----:B------:R-:W-:Y:S01]  /*eee0*/  ISETP.GE.AND P0, PT, R48, RZ, PT ;  /* 0x000000ff3000720c */ /* 0x000fe20003f06270 */
[----:B------:R-:W-:Y:S02]  /*eef0*/  IMAD.MOV.U32 R12, RZ, RZ, R4 ;  /* 0x000000ffff0c7224 */ /* 0x000fe400078e0004 */
[----:B------:R-:W-:Y:S02]  /*ef00*/  @!P6 IMAD.MOV R13, RZ, RZ, -R13 ;  /* 0x000000ffff0de224 */ /* 0x000fe400078e0a0d */
[----:B------:R-:W-:Y:S02]  /*ef10*/  @!P1 IMAD.MOV R12, RZ, RZ, -R12 ;  /* 0x000000ffff0c9224 */ /* 0x000fe400078e0a0c */
[----:B------:R-:W-:Y:S01]  /*ef20*/  @!P5 IMAD.IADD R10, R10, 0x1, -R0 ;  /* 0x000000010a0ad824 */ /* 0x000fe200078e0a00 */
[----:B------:R-:W-:-:S02]  /*ef30*/  ISETP.GE.AND P6, PT, R51, RZ, PT ;  /* 0x000000ff3300720c */ /* 0x000fc40003fc6270 */
[----:B------:R-:W-:Y:S01]  /*ef40*/  ISETP.GE.AND P5, PT, R49, RZ, PT ;  /* 0x000000ff3100720c */ /* 0x000fe20003fa6270 */
[----:B---3--:R-:W-:Y:S02]  /*ef50*/  IMAD.MOV.U32 R47, RZ, RZ, R45 ;  /* 0x000000ffff2f7224 */ /* 0x008fe400078e002d */
[----:B------:R-:W-:Y:S02]  /*ef60*/  IMAD.MOV.U32 R45, RZ, RZ, R36 ;  /* 0x000000ffff2d7224 */ /* 0x000fe400078e0024 */
[----:B------:R-:W3:Y:S04]  /*ef70*/  LDL.LU R36, [R1+0x18c] ;  /* 0x00018c0001247983 */ /* 0x000ee80000300800 */
[----:B------:R0:W-:Y:S02]  /*ef80*/  STL [R1+0x2b4], R9 ;  /* 0x0002b40901007387 */ /* 0x0001e40000100800 */
[----:B0-----:R-:W-:-:S04]  /*ef90*/  IMAD.HI.U32 R9, R8, R2, RZ ;  /* 0x0000000208097227 */ /* 0x001fc800078e00ff */
[----:B------:R-:W-:-:S04]  /*efa0*/  IMAD.MOV R9, RZ, RZ, -R9 ;  /* 0x000000ffff097224 */ /* 0x000fc800078e0a09 */
[----:B------:R-:W-:-:S05]  /*efb0*/  IMAD R2, R0, R9, R2 ;  /* 0x0000000900027224 */ /* 0x000fca00078e0202 */
[----:B------:R-:W-:Y:S01]  /*efc0*/  ISETP.GT.U32.AND P2, PT, R0, R2, PT ;  /* 0x000000020000720c */ /* 0x000fe20003f44070 */
[----:B------:R-:W-:Y:S02]  /*efd0*/  IMAD.MOV.U32 R53, RZ, RZ, R47 ;  /* 0x000000ffff357224 */ /* 0x000fe400078e002f */
[----:B------:R-:W-:Y:S02]  /*efe0*/  IMAD.MOV.U32 R47, RZ, RZ, R46 ;  /* 0x000000ffff2f7224 */ /* 0x000fe400078e002e */
[----:B------:R-:W-:-:S08]  /*eff0*/  IMAD.MOV.U32 R46, RZ, RZ, R45 ;  /* 0x000000ffff2e7224 */ /* 0x000fd000078e002d */
[----:B------:R-:W-:Y:S02]  /*f000*/  @!P2 IMAD.IADD R2, R2, 0x1, -R0 ;  /* 0x000000010202a824 */ /* 0x000fe400078e0a00 */
[----:B------:R-:W-:-:S03]  /*f010*/  IMAD.MOV.U32 R45, RZ, RZ, R44 ;  /* 0x000000ffff2d7224 */ /* 0x000fc600078e002c */
[----:B------:R-:W-:Y:S01]  /*f020*/  ISETP.GT.U32.AND P2, PT, R0, R2, PT ;  /* 0x000000020000720c */ /* 0x000fe20003f44070 */
[----:B------:R-:W-:Y:S02]  /*f030*/  IMAD.MOV.U32 R44, RZ, RZ, R43 ;  /* 0x000000ffff2c7224 */ /* 0x000fe400078e002b */
[----:B------:R-:W-:Y:S02]  /*f040*/  IMAD.MOV.U32 R9, RZ, RZ, R11 ;  /* 0x000000ffff097224 */ /* 0x000fe400078e000b */
[----:B------:R-:W-:Y:S02]  /*f050*/  IMAD.MOV.U32 R43, RZ, RZ, R28 ;  /* 0x000000ffff2b7224 */ /* 0x000fe400078e001c */
[----:B------:R-:W3:Y:S01]  /*f060*/  LDL.LU R28, [R1+0x1a4] ;  /* 0x0001a400011c7983 */ /* 0x000ee20000300800 */
[----:B------:R-:W-:Y:S02]  /*f070*/  IMAD.MOV.U32 R50, RZ, RZ, R47 ;  /* 0x000000ffff327224 */ /* 0x000fe400078e002f */
[----:B------:R-:W-:Y:S01]  /*f080*/  IMAD.HI.U32 R11, R8, R9, RZ ;  /* 0x00000009080b7227 */ /* 0x000fe200078e00ff */
[----:B------:R0:W-:Y:S03]  /*f090*/  STL [R1+0x240], R6 ;  /* 0x0002400601007387 */ /* 0x0001e60000100800 */
[----:B------:R-:W-:-:S02]  /*f0a0*/  IMAD.MOV.U32 R48, RZ, RZ, R46 ;  /* 0x000000ffff307224 */ /* 0x000fc400078e002e */
[----:B------:R-:W-:Y:S02]  /*f0b0*/  IMAD.MOV.U32 R47, RZ, RZ, R43 ;  /* 0x000000ffff2f7224 */ /* 0x000fe400078e002b */
[----:B------:R-:W-:Y:S01]  /*f0c0*/  IMAD.MOV.U32 R46, RZ, RZ, R44 ;  /* 0x000000ffff2e7224 */ /* 0x000fe200078e002c */
[----:B0-----:R-:W-:Y:S01]  /*f0d0*/  IABS R6, R49 ;  /* 0x0000003100067213 */ /* 0x001fe20000000000 */
[----:B------:R-:W-:Y:S02]  /*f0e0*/  IMAD.MOV.U32 R43, RZ, RZ, R39 ;  /* 0x000000ffff2b7224 */ /* 0x000fe400078e0027 */
[----:B------:R-:W-:Y:S01]  /*f0f0*/  IMAD.MOV.U32 R44, RZ, RZ, R29 ;  /* 0x000000ffff2c7224 */ /* 0x000fe200078e001d */
[----:B------:R-:W2:Y:S01]  /*f100*/  LDL.LU R39, [R1+0x168] ;  /* 0x0001680001277983 */ /* 0x000ea20000300800 */
[----:B------:R-:W-:Y:S02]  /*f110*/  IMAD.MOV R11, RZ, RZ, -R11 ;  /* 0x000000ffff0b7224 */ /* 0x000fe400078e0a0b */
[----:B------:R-:W-:Y:S01]  /*f120*/  IMAD.HI.U32 R5, R8, R6, RZ ;  /* 0x0000000608057227 */ /* 0x000fe200078e00ff */
[----:B------:R-:W3:Y:S03]  /*f130*/  LDL.LU R29, [R1+0x1b0] ;  /* 0x0001b000011d7983 */ /* 0x000ee60000300800 */
[----:B------:R-:W-:Y:S01]  /*f140*/  IMAD.MOV.U32 R52, RZ, RZ, R47 ;  /* 0x000000ffff347224 */ /* 0x000fe200078e002f */
[----:B------:R-:W-:Y:S01]  /*f150*/  STL [R1+0x210], R14 ;  /* 0x0002100e01007387 */ /* 0x000fe20000100800 */
[----:B------:R-:W-:-:S02]  /*f160*/  IMAD.MOV.U32 R47, RZ, RZ, R46 ;  /* 0x000000ffff2f7224 */ /* 0x000fc400078e002e */
[----:B------:R-:W-:Y:S01]  /*f170*/  @!P2 IMAD.IADD R2, R2, 0x1, -R0 ;  /* 0x000000010202a824 */ /* 0x000fe200078e0a00 */
[----:B------:R0:W-:Y:S01]  /*f180*/  STL [R1+0x20c], R13 ;  /* 0x00020c0d01007387 */ /* 0x0001e20000100800 */
[----:B------:R-:W-:Y:S02]  /*f190*/  IMAD.MOV.U32 R46, RZ, RZ, R45 ;  /* 0x000000ffff2e7224 */ /* 0x000fe400078e002d */
[----:B------:R-:W-:Y:S01]  /*f1a0*/  IMAD R7, R0, R11, R9 ;  /* 0x0000000b00077224 */ /* 0x000fe200078e0209 */
[----:B------:R-:W-:Y:S01]  /*f1b0*/  IABS R9, R53 ;  /* 0x0000003500097213 */ /* 0x000fe20000000000 */
[----:B------:R-:W-:Y:S01]  /*f1c0*/  IMAD.MOV.U32 R45, RZ, RZ, R44 ;  /* 0x000000ffff2d7224 */ /* 0x000fe200078e002c */
[----:B------:R1:W-:Y:S01]  /*f1d0*/  STL [R1+0x1d8], R12 ;  /* 0x0001d80c01007387 */ /* 0x0003e20000100800 */
[----:B------:R-:W-:Y:S02]  /*f1e0*/  IMAD.MOV R5, RZ, RZ, -R5 ;  /* 0x000000ffff057224 */ /* 0x000fe400078e0a05 */
[----:B------:R-:W-:-:S02]  /*f1f0*/  IMAD.MOV.U32 R44, RZ, RZ, R25 ;  /* 0x000000ffff2c7224 */ /* 0x000fc400078e0019 */
[----:B0-----:R-:W-:Y:S02]  /*f200*/  IMAD.MOV.U32 R13, RZ, RZ, R10 ;  /* 0x000000ffff0d7224 */ /* 0x001fe400078e000a */
[----:B------:R-:W-:Y:S02]  /*f210*/  IMAD.MOV.U32 R51, RZ, RZ, R47 ;  /* 0x000000ffff337224 */ /* 0x000fe400078e002f */
[----:B-1----:R-:W-:Y:S02]  /*f220*/  IMAD.MOV.U32 R12, RZ, RZ, R2 ;  /* 0x000000ffff0c7224 */ /* 0x002fe400078e0002 */
[----:B------:R-:W-:Y:S02]  /*f230*/  IMAD.MOV.U32 R25, RZ, RZ, R22 ;  /* 0x000000ffff197224 */ /* 0x000fe400078e0016 */
[----:B------:R-:W-:Y:S02]  /*f240*/  IMAD.MOV.U32 R49, RZ, RZ, R46 ;  /* 0x000000ffff317224 */ /* 0x000fe400078e002e */
[----:B------:R-:W-:-:S02]  /*f250*/  IMAD.MOV.U32 R47, RZ, RZ, R45 ;  /* 0x000000ffff2f7224 */ /* 0x000fc400078e002d */
[----:B------:R-:W-:Y:S02]  /*f260*/  IMAD R6, R0, R5, R6 ;  /* 0x0000000500067224 */ /* 0x000fe400078e0206 */
[----:B------:R-:W-:Y:S02]  /*f270*/  IMAD.MOV.U32 R22, RZ, RZ, R21 ;  /* 0x000000ffff167224 */ /* 0x000fe400078e0015 */
[----:B------:R-:W-:Y:S02]  /*f280*/  IMAD.MOV.U32 R46, RZ, RZ, R44 ;  /* 0x000000ffff2e7224 */ /* 0x000fe400078e002c */
[----:B------:R-:W-:Y:S02]  /*f290*/  IMAD.MOV.U32 R45, RZ, RZ, R42 ;  /* 0x000000ffff2d7224 */ /* 0x000fe400078e002a */
[----:B------:R-:W-:Y:S02]  /*f2a0*/  @!P4 IMAD.MOV R13, RZ, RZ, -R13 ;  /* 0x000000ffff0dc224 */ /* 0x000fe400078e0a0d */
[----:B------:R-:W-:Y:S01]  /*f2b0*/  IMAD.MOV.U32 R5, RZ, RZ, R9 ;  /* 0x000000ffff057224 */ /* 0x000fe200078e0009 */
[----:B------:R-:W-:Y:S01]  /*f2c0*/  IABS R9, R48 ;  /* 0x0000003000097213 */ /* 0x000fe20000000000 */
[----:B----4-:R-:W-:-:S02]  /*f2d0*/  IMAD.MOV.U32 R21, RZ, RZ, R31 ;  /* 0x000000ffff157224 */ /* 0x010fc400078e001f */
[----:B-----5:R-:W-:Y:S01]  /*f2e0*/  IMAD.MOV.U32 R44, RZ, RZ, R41 ;  /* 0x000000ffff2c7224 */ /* 0x020fe200078e0029 */
[----:B------:R-:W4:Y:S01]  /*f2f0*/  LDL.LU R31, [R1+0x184] ;  /* 0x00018400011f7983 */ /* 0x000f220000300800 */
[----:B------:R-:W-:Y:S02]  /*f300*/  IMAD.MOV.U32 R42, RZ, RZ, R40 ;  /* 0x000000ffff2a7224 */ /* 0x000fe400078e0028 */
[----:B------:R-:W-:Y:S01]  /*f310*/  @!P0 IMAD.MOV R12, RZ, RZ, -R12 ;  /* 0x000000ffff0c8224 */ /* 0x000fe200078e0a0c */
[----:B------:R-:W-:Y:S01]  /*f320*/  ISETP.GE.AND P0, PT, R48, RZ, PT ;  /* 0x000000ff3000720c */ /* 0x000fe20003f06270 */
[----:B------:R-:W5:Y:S01]  /*f330*/  LDL.LU R41, [R1+0x158] ;  /* 0x0001580001297983 */ /* 0x000f620000300800 */
[----:B------:R-:W-:Y:S02]  /*f340*/  IMAD.MOV.U32 R48, RZ, RZ, R47 ;  /* 0x000000ffff307224 */ /* 0x000fe400078e002f */
[----:B------:R-:W-:Y:S01]  /*f350*/  IMAD.MOV.U32 R47, RZ, RZ, R46 ;  /* 0x000000ffff2f7224 */ /* 0x000fe200078e002e */
[----:B------:R-:W3:Y:S01]  /*f360*/  LDL.LU R40, [R1+0x15c] ;  /* 0x00015c0001287983 */ /* 0x000ee20000300800 */
[----:B------:R-:W-:-:S02]  /*f370*/  IMAD.MOV.U32 R46, RZ, RZ, R44 ;  /* 0x000000ffff2e7224 */ /* 0x000fc400078e002c */
[----:B------:R-:W-:Y:S01]  /*f380*/  IMAD.MOV.U32 R44, RZ, RZ, R42 ;  /* 0x000000ffff2c7224 */ /* 0x000fe200078e002a */
[----:B------:R-:W-:Y:S04]  /*f390*/  STL [R1+0x180], R13 ;  /* 0x0001800d01007387 */ /* 0x000fe80000100800 */
[----:B------:R0:W-:Y:S04]  /*f3a0*/  STL [R1+0x608], R12 ;  /* 0x0006080c01007387 */ /* 0x0001e80000100800 */
[----:B------:R-:W2:Y:S01]  /*f3b0*/  LDL.LU R42, [R1+0x10c] ;  /* 0x00010c00012a7983 */ /* 0x000ea20000300800 */
[----:B------:R-:W-:Y:S01]  /*f3c0*/  ISETP.GE.AND P4, PT, R53, RZ, PT ;  /* 0x000000ff3500720c */ /* 0x000fe20003f86270 */
[----:B------:R-:W-:-:S02]  /*f3d0*/  IMAD.MOV.U32 R53, RZ, RZ, R47 ;  /* 0x000000ffff357224 */ /* 0x000fc400078e002f */
[----:B------:R-:W-:Y:S02]  /*f3e0*/  IMAD.MOV.U32 R47, RZ, RZ, R44 ;  /* 0x000000ffff2f7224 */ /* 0x000fe400078e002c */
[----:B------:R-:W-:Y:S02]  /*f3f0*/  IMAD.MOV.U32 R44, RZ, RZ, R43 ;  /* 0x000000ffff2c7224 */ /* 0x000fe400078e002b */
[----:B------:R-:W4:Y:S01]  /*f400*/  LDL.LU R43, [R1+0x13c] ;  /* 0x00013c00012b7983 */ /* 0x000f220000300800 */
[C---:B------:R-:W-:Y:S02]  /*f410*/  ISETP.GT.U32.AND P1, PT, R0.reuse, R6, PT ;  /* 0x000000060000720c */ /* 0x040fe40003f24070 */
[----:B------:R-:W-:Y:S01]  /*f420*/  ISETP.GT.U32.AND P3, PT, R0, R7, PT ;  /* 0x000000070000720c */ /* 0x000fe20003f64070 */
[----:B------:R-:W-:-:S04]  /*f430*/  IMAD.HI.U32 R11, R8, R5, RZ ;  /* 0x00000005080b7227 */ /* 0x000fc800078e00ff */
[----:B------:R-:W-:-:S06]  /*f440*/  IMAD.MOV R11, RZ, RZ, -R11 ;  /* 0x000000ffff0b7224 */ /* 0x000fcc00078e0a0b */
[--C-:B------:R-:W-:Y:S02]  /*f450*/  @!P1 IMAD.IADD R6, R6, 0x1, -R0.reuse ;  /* 0x0000000106069824 */ /* 0x100fe400078e0a00 */
[----:B------:R-:W-:Y:S02]  /*f460*/  @!P3 IMAD.IADD R7, R7, 0x1, -R0 ;  /* 0x000000010707b824 */ /* 0x000fe400078e0a00 */
[C---:B------:R-:W-:Y:S01]  /*f470*/  IMAD R5, R0.reuse, R11, R5 ;  /* 0x0000000b00057224 */ /* 0x040fe200078e0205 */
[----:B------:R-:W-:Y:S01]  /*f480*/  ISETP.GT.U32.AND P1, PT, R0, R6, PT ;  /* 0x000000060000720c */ /* 0x000fe20003f24070 */
[----:B------:R-:W-:Y:S01]  /*f490*/  IMAD.HI.U32 R11, R8, R9, RZ ;  /* 0x00000009080b7227 */ /* 0x000fe200078e00ff */
[----:B------:R-:W-:-:S03]  /*f4a0*/  ISETP.GT.U32.AND P3, PT, R0, R7, PT ;  /* 0x000000070000720c */ /* 0x000fc60003f64070 */
[----:B------:R-:W-:-:S04]  /*f4b0*/  IMAD.MOV R11, RZ, RZ, -R11 ;  /* 0x000000ffff0b7224 */ /* 0x000fc800078e0a0b */
[----:B------:R-:W-:Y:S01]  /*f4c0*/  IMAD R2, R0, R11, R9 ;  /* 0x0000000b00027224 */ /* 0x000fe200078e0209 */
[----:B------:R-:W-:-:S03]  /*f4d0*/  IABS R4, R50 ;  /* 0x0000003200047213 */ /* 0x000fc60000000000 */
[----:B------:R-:W-:Y:S01]  /*f4e0*/  @!P1 IMAD.IADD R6, R6, 0x1, -R0 ;  /* 0x0000000106069824 */ /* 0x000fe200078e0a00 */
[----:B------:R-:W-:Y:S01]  /*f4f0*/  ISETP.GT.U32.AND P1, PT, R0, R2, PT ;  /* 0x000000020000720c */ /* 0x000fe20003f24070 */
[----:B------:R-:W-:-:S04]  /*f500*/  IMAD.HI.U32 R10, R8, R4, RZ ;  /* 0x00000004080a7227 */ /* 0x000fc800078e00ff */
[----:B------:R-:W-:Y:S01]  /*f510*/  @!P3 IMAD.IADD R7, R7, 0x1, -R0 ;  /* 0x000000010707b824 */ /* 0x000fe200078e0a00 */
[----:B------:R-:W-:Y:S01]  /*f520*/  ISETP.GT.U32.AND P2, PT, R0, R5, PT ;  /* 0x000000050000720c */ /* 0x000fe20003f44070 */
[----:B------:R-:W-:Y:S02]  /*f530*/  IMAD.MOV R10, RZ, RZ, -R10 ;  /* 0x000000ffff0a7224 */ /* 0x000fe400078e0a0a */
[----:B------:R-:W-:Y:S02]  /*f540*/  @!P6 IMAD.MOV R7, RZ, RZ, -R7 ;  /* 0x000000ffff07e224 */ /* 0x000fe400078e0a07 */
[----:B0-----:R-:W-:Y:S01]  /*f550*/  IMAD.MOV.U32 R12, RZ, RZ, R6 ;  /* 0x000000ffff0c7224 */ /* 0x001fe200078e0006 */
[----:B------:R-:W-:Y:S01]  /*f560*/  ISETP.GE.AND P3, PT, R50, RZ, PT ;  /* 0x000000ff3200720c */ /* 0x000fe20003f66270 */
[----:B------:R-:W-:Y:S01]  /*f570*/  IMAD R4, R0, R10, R4 ;  /* 0x0000000a00047224 */ /* 0x000fe200078e0204 */
[----:B------:R0:W-:Y:S01]  /*f580*/  STL [R1+0x17c], R7 ;  /* 0x00017c0701007387 */ /* 0x0001e20000100800 */
[----:B------:R-:W-:-:S02]  /*f590*/  IMAD.MOV.U32 R50, RZ, RZ, R47 ;  /* 0x000000ffff327224 */ /* 0x000fc400078e002f */
[----:B------:R-:W-:Y:S02]  /*f5a0*/  IMAD.MOV.U32 R47, RZ, RZ, R46 ;  /* 0x000000ffff2f7224 */ /* 0x000fe400078e002e */
[----:B------:R-:W-:Y:S02]  /*f5b0*/  @!P5 IMAD.MOV R12, RZ, RZ, -R12 ;  /* 0x000000ffff0cd224 */ /* 0x000fe400078e0a0c */
[----:B------:R-:W-:Y:S02]  /*f5c0*/  @!P1 IMAD.IADD R2, R2, 0x1, -R0 ;  /* 0x0000000102029824 */ /* 0x000fe400078e0a00 */
[----:B------:R-:W-:Y:S01]  /*f5d0*/  IMAD.MOV.U32 R46, RZ, RZ, R45 ;  /* 0x000000ffff2e7224 */ /* 0x000fe200078e002d */
[----:B0-----:R-:W-:Y:S01]  /*f5e0*/  IABS R7, R49 ;  /* 0x0000003100077213 */ /* 0x001fe20000000000 */
[----:B------:R-:W-:Y:S01]  /*f5f0*/  IMAD.MOV.U32 R45, RZ, RZ, R25 ;  /* 0x000000ffff2d7224 */ /* 0x000fe200078e0019 */
[C---:B------:R-:W-:Y:S01]  /*f600*/  ISETP.GT.U32.AND P5, PT, R0.reuse, R4, PT ;  /* 0x000000040000720c */ /* 0x040fe20003fa4070 */
[----:B------:R-:W-:Y:S01]  /*f610*/  IMAD.MOV.U32 R25, RZ, RZ, R24 ;  /* 0x000000ffff197224 */ /* 0x000fe200078e0018 */
[----:B------:R-:W-:Y:S01]  /*f620*/  ISETP.GT.U32.AND P1, PT, R0, R2, PT ;  /* 0x000000020000720c */ /* 0x000fe20003f24070 */
[----:B------:R-:W3:Y:S04]  /*f630*/  LDL.LU R24, [R1+0x1f8] ;  /* 0x0001f80001187983 */ /* 0x000ee80000300800 */
[----:B------:R0:W-:Y:S01]  /*f640*/  STL [R1+0x178], R12 ;  /* 0x0001780c01007387 */ /* 0x0001e20000100800 */
[----:B------:R-:W-:-:S02]  /*f650*/  @!P2 IMAD.IADD R5, R5, 0x1, -R0 ;  /* 0x000000010505a824 */ /* 0x000fc400078e0a00 */
[----:B0-----:R-:W-:-:S04]  /*f660*/  IMAD.HI.U32 R12, R8, R7, RZ ;  /* 0x00000007080c7227 */ /* 0x001fc800078e00ff */
[----:B------:R-:W-:Y:S01]  /*f670*/  IMAD.MOV R12, RZ, RZ, -R12 ;  /* 0x000000ffff0c7224 */ /* 0x000fe200078e0a0c */
[----:B------:R-:W-:-:S03]  /*f680*/  ISETP.GT.U32.AND P2, PT, R0, R5, PT ;  /* 0x000000050000720c */ /* 0x000fc60003f44070 */
[----:B------:R-:W-:Y:S02]  /*f690*/  IMAD R7, R0, R12, R7 ;  /* 0x0000000c00077224 */ /* 0x000fe400078e0207 */
[--C-:B------:R-:W-:Y:S01]  /*f6a0*/  @!P5 IMAD.IADD R4, R4, 0x1, -R0.reuse ;  /* 0x000000010404d824 */ /* 0x100fe200078e0a00 */
[----:B------:R-:W-:Y:S01]  /*f6b0*/  IABS R9, R52 ;  /* 0x0000003400097213 */ /* 0x000fe20000000000 */
[----:B------:R-:W-:Y:S01]  /*f6c0*/  @!P1 IMAD.IADD R2, R2, 0x1, -R0 ;  /* 0x0000000102029824 */ /* 0x000fe200078e0a00 */
[C---:B------:R-:W-:Y:S02]  /*f6d0*/  ISETP.GT.U32.AND P1, PT, R0.reuse, R7, PT ;  /* 0x000000070000720c */ /* 0x040fe40003f24070 */
[----:B------:R-:W-:Y:S01]  /*f6e0*/  ISETP.GT.U32.AND P5, PT, R0, R4, PT ;  /* 0x000000040000720c */ /* 0x000fe20003fa4070 */
[----:B------:R-:W-:Y:S01]  /*f6f0*/  IMAD.HI.U32 R6, R8, R9, RZ ;  /* 0x0000000908067227 */ /* 0x000fe200078e00ff */
[----:B------:R-:W-:-:S03]  /*f700*/  ISETP.GE.AND P6, PT, R52, RZ, PT ;  /* 0x000000ff3400720c */ /* 0x000fc60003fc6270 */
[----:B------:R-:W-:Y:S01]  /*f710*/  @!P2 IMAD.IADD R5, R5, 0x1, -R0 ;  /* 0x000000010505a824 */ /* 0x000fe200078e0a00 */
[----:B------:R-:W-:Y:S01]  /*f720*/  ISETP.GE.AND P2, PT, R49, RZ, PT ;  /* 0x000000ff3100720c */ /* 0x000fe20003f46270 */
[----:B------:R-:W-:Y:S02]  /*f730*/  IMAD.MOV R6, RZ, RZ, -R6 ;  /* 0x000000ffff067224 */ /* 0x000fe400078e0a06 */
[----:B------:R-:W-:Y:S02]  /*f740*/  IMAD.MOV.U32 R49, RZ, RZ, R47 ;  /* 0x000000ffff317224 */ /* 0x000fe400078e002f */
[----:B------:R-:W-:Y:S02]  /*f750*/  IMAD.MOV.U32 R52, RZ, RZ, R46 ;  /* 0x000000ffff347224 */ /* 0x000fe400078e002e */
[----:B------:R-:W-:Y:S02]  /*f760*/  IMAD.MOV.U32 R46, RZ, RZ, R32 ;  /* 0x000000ffff2e7224 */ /* 0x000fe400078e0020 */
[----:B------:R-:W-:Y:S01]  /*f770*/  IMAD R9, R0, R6, R9 ;  /* 0x0000000600097224 */ /* 0x000fe200078e0209 */
[----:B------:R-:W-:Y:S01]  /*f780*/  IABS R6, R48 ;  /* 0x0000003000067213 */ /* 0x000fe20000000000 */
[----:B------:R-:W-:Y:S01]  /*f790*/  @!P1 IMAD.IADD R7, R7, 0x1, -R0 ;  /* 0x0000000107079824 */ /* 0x000fe200078e0a00 */
[----:B------:R-:W-:Y:S01]  /*f7a0*/  ISETP.GE.AND P1, PT, R48, RZ, PT ;  /* 0x000000ff3000720c */ /* 0x000fe20003f26270 */
[----:B------:R-:W-:-:S02]  /*f7b0*/  IMAD.MOV.U32 R13, RZ, RZ, R2 ;  /* 0x000000ffff0d7224 */ /* 0x000fc400078e0002 */
[----:B------:R-:W-:Y:S02]  /*f7c0*/  @!P4 IMAD.MOV R5, RZ, RZ, -R5 ;  /* 0x000000ffff05c224 */ /* 0x000fe400078e0a05 */
[----:B------:R-:W-:Y:S02]  /*f7d0*/  @!P5 IMAD.IADD R4, R4, 0x1, -R0 ;  /* 0x000000010404d824 */ /* 0x000fe400078e0a00 */
[----:B------:R-:W-:Y:S01]  /*f7e0*/  @!P0 IMAD.MOV R13, RZ, RZ, -R13 ;  /* 0x000000ffff0d8224 */ /* 0x000fe200078e0a0d */
[----:B------:R0:W-:Y:S01]  /*f7f0*/  STL [R1+0x174], R5 ;  /* 0x0001740501007387 */ /* 0x0001e20000100800 */
[----:B------:R-:W-:-:S03]  /*f800*/  @!P3 IMAD.MOV R4, RZ, RZ, -R4 ;  /* 0x000000ffff04b224 */ /* 0x000fc600078e0a04 */
[----:B------:R-:W3:Y:S01]  /*f810*/  LDL.LU R32, [R1+0x1e0] ;  /* 0x0001e00001207983 */ /* 0x000ee20000300800 */
[----:B--2---:R-:W-:-:S04]  /*f820*/  IMAD.MOV.U32 R47, RZ, RZ, R42 ;  /* 0x000000ffff2f7224 */ /* 0x004fc800078e002a */
[----:B------:R-:W-:Y:S02]  /*f830*/  IMAD.MOV.U32 R48, RZ, RZ, R47 ;  /* 0x000000ffff307224 */ /* 0x000fe400078e002f */
[----:B------:R-:W-:Y:S02]  /*f840*/  IMAD.MOV.U32 R47, RZ, RZ, R46 ;  /* 0x000000ffff2f7224 */ /* 0x000fe400078e002e */
[----:B------:R-:W-:Y:S02]  /*f850*/  IMAD.MOV.U32 R46, RZ, RZ, R45 ;  /* 0x000000ffff2e7224 */ /* 0x000fe400078e002d */
[----:B------:R-:W-:Y:S02]  /*f860*/  IMAD.MOV.U32 R45, RZ, RZ, R44 ;  /* 0x000000ffff2d7224 */ /* 0x000fe400078e002c */
[----:B----4-:R-:W-:Y:S02]  /*f870*/  IMAD.MOV.U32 R44, RZ, RZ, R43 ;  /* 0x000000ffff2c7224 */ /* 0x010fe400078e002b */
[----:B------:R-:W-:-:S02]  /*f880*/  IMAD.MOV.U32 R42, RZ, RZ, R38 ;  /* 0x000000ffff2a7224 */ /* 0x000fc400078e0026 */
[----:B------:R-:W-:Y:S02]  /*f890*/  IMAD.MOV.U32 R43, RZ, RZ, R56 ;  /* 0x000000ffff2b7224 */ /* 0x000fe400078e0038 */
[----:B------:R-:W-:Y:S02]  /*f8a0*/  IMAD.MOV.U32 R54, RZ, RZ, R47 ;  /* 0x000000ffff367224 */ /* 0x000fe400078e002f */
[----:B------:R-:W-:Y:S02]  /*f8b0*/  IMAD.MOV.U32 R38, RZ, RZ, R33 ;  /* 0x000000ffff267224 */ /* 0x000fe400078e0021 */
[----:B------:R-:W-:Y:S01]  /*f8c0*/  IMAD.MOV.U32 R47, RZ, RZ, R46 ;  /* 0x000000ffff2f7224 */ /* 0x000fe200078e002e */
[----:B------:R-:W2:Y:S01]  /*f8d0*/  LDL.LU R33, [R1+0x190] ;  /* 0x0001900001217983 */ /* 0x000ea20000300800 */
[----:B------:R-:W-:Y:S02]  /*f8e0*/  IMAD.MOV.U32 R46, RZ, RZ, R45 ;  /* 0x000000ffff2e7224 */ /* 0x000fe400078e002d */
[----:B------:R-:W-:Y:S01]  /*f8f0*/  IMAD.MOV.U32 R45, RZ, RZ, R44 ;  /* 0x000000ffff2d7224 */ /* 0x000fe200078e002c */
[----:B------:R1:W-:Y:S01]  /*f900*/  STL [R1+0x170], R13 ;  /* 0x0001700d01007387 */ /* 0x0003e20000100800 */
[----:B------:R-:W-:-:S02]  /*f910*/  IMAD.MOV.U32 R44, RZ, RZ, R43 ;  /* 0x000000ffff2c7224 */ /* 0x000fc400078e002b */
[----:B------:R-:W-:Y:S01]  /*f920*/  IMAD.MOV.U32 R43, RZ, RZ, R42 ;  /* 0x000000ffff2b7224 */ /* 0x000fe200078e002a */
[----:B------:R-:W4:Y:S04]  /*f930*/  LDL.LU R56, [R1+0x1c8] ;  /* 0x0001c80001387983 */ /* 0x000f280000300800 */
[----:B------:R5:W-:Y:S04]  /*f940*/  STL [R1+0x16c], R4 ;  /* 0x00016c0401007387 */ /* 0x000be80000100800 */
[----:B------:R-:W5:Y:S01]  /*f950*/  LDL.LU R42, [R1+0x11c] ;  /* 0x00011c00012a7983 */ /* 0x000f620000300800 */
[----:B------:R-:W-:-:S02]  /*f960*/  IABS R10, R51 ;  /* 0x00000033000a7213 */ /* 0x000fc40000000000 */
[----:B------:R-:W-:-:S03]  /*f970*/  ISETP.GT.U32.AND P4, PT, R0, R9, PT ;  /* 0x000000090000720c */ /* 0x000fc60003f84070 */
[----:B------:R-:W-:-:S04]  /*f980*/  IMAD.HI.U32 R11, R8, R10, RZ ;  /* 0x0000000a080b7227 */ /* 0x000fc800078e00ff */
[----:B------:R-:W-:-:S04]  /*f990*/  IMAD.MOV R11, RZ, RZ, -R11 ;  /* 0x000000ffff0b7224 */ /* 0x000fc800078e0a0b */
[----:B0-----:R-:W-:Y:S02]  /*f9a0*/  IMAD R5, R0, R11, R10 ;  /* 0x0000000b00057224 */ /* 0x001fe400078e020a */
[----:B------:R-:W-:-:S03]  /*f9b0*/  @!P4 IMAD.IADD R9, R9, 0x1, -R0 ;  /* 0x000000010909c824 */ /* 0x000fc600078e0a00 */
[----:B------:R-:W-:Y:S01]  /*f9c0*/  ISETP.GT.U32.AND P5, PT, R0, R5, PT ;  /* 0x000000050000720c */ /* 0x000fe20003fa4070 */
[----:B------:R-:W-:Y:S01]  /*f9d0*/  IMAD.HI.U32 R11, R8, R6, RZ ;  /* 0x00000006080b7227 */ /* 0x000fe200078e00ff */
[----:B------:R-:W-:-:S03]  /*f9e0*/  ISETP.GT.U32.AND P4, PT, R0, R9, PT ;  /* 0x000000090000720c */ /* 0x000fc60003f84070 */
[----:B-1----:R-:W-:-:S04]  /*f9f0*/  IMAD.MOV R13, RZ, RZ, -R11 ;  /* 0x000000ffff0d7224 */ /* 0x002fc800078e0a0b */
[----:B------:R-:W-:-:S04]  /*fa00*/  IMAD R6, R0, R13, R6 ;  /* 0x0000000d00067224 */ /* 0x000fc800078e0206 */
[--C-:B------:R-:W-:Y:S01]  /*fa10*/  @!P5 IMAD.IADD R5, R5, 0x1, -R0.reuse ;  /* 0x000000010505d824 */ /* 0x100fe200078e0a00 */
[C---:B------:R-:W-:Y:S01]  /*fa20*/  ISETP.GT.U32.AND P3, PT, R0.reuse, R7, PT ;  /* 0x000000070000720c */ /* 0x040fe20003f64070 */
[----:B------:R-:W-:Y:S01]  /*fa30*/  @!P4 IMAD.IADD R9, R9, 0x1, -R0 ;  /* 0x000000010909c824 */ /* 0x000fe200078e0a00 */
[C---:B------:R-:W-:Y:S02]  /*fa40*/  ISETP.GT.U32.AND P4, PT, R0.reuse, R6, PT ;  /* 0x000000060000720c */ /* 0x040fe40003f84070 */
[----:B------:R-:W-:Y:S02]  /*fa50*/  ISETP.GT.U32.AND P5, PT, R0, R5, PT ;  /* 0x000000050000720c */ /* 0x000fe40003fa4070 */
[----:B------:R-:W-:Y:S01]  /*fa60*/  ISETP.GE.AND P0, PT, R51, RZ, PT ;  /* 0x000000ff3300720c */ /* 0x000fe20003f06270 */
[----:B------:R-:W-:Y:S02]  /*fa70*/  IMAD.MOV.U32 R51, RZ, RZ, R47 ;  /* 0x000000ffff337224 */ /* 0x000fe400078e002f */
[----:B------:R-:W-:-:S02]  /*fa80*/  IMAD.MOV.U32 R47, RZ, RZ, R46 ;  /* 0x000000ffff2f7224 */ /* 0x000fc400078e002e */
[----:B------:R-:W-:Y:S02]  /*fa90*/  IMAD.MOV.U32 R13, RZ, RZ, R9 ;  /* 0x000000ffff0d7224 */ /* 0x000fe400078e0009 */
[----:B------:R-:W-:Y:S02]  /*faa0*/  IMAD.MOV.U32 R46, RZ, RZ, R44 ;  /* 0x000000ffff2e7224 */ /* 0x000fe400078e002c */
[----:B------:R-:W-:Y:S01]  /*fab0*/  IMAD.MOV.U32 R44, RZ, RZ, R43 ;  /* 0x000000ffff2c7224 */ /* 0x000fe200078e002b */
[----:B------:R-:W-:Y:S01]  /*fac0*/  IABS R12, R50 ;  /* 0x00000032000c7213 */ /* 0x000fe20000000000 */
[--C-:B------:R-:W-:Y:S02]  /*fad0*/  @!P3 IMAD.IADD R7, R7, 0x1, -R0.reuse ;  /* 0x000000010707b824 */ /* 0x100fe400078e0a00 */
[----:B------:R-:W-:Y:S01]  /*fae0*/  @!P4 IMAD.IADD R6, R6, 0x1, -R0 ;  /* 0x000000010606c824 */ /* 0x000fe200078e0a00 */
[----:B------:R-:W-:Y:S01]  /*faf0*/  ISETP.GE.AND P4, PT, R50, RZ, PT ;  /* 0x000000ff3200720c */ /* 0x000fe20003f86270 */
[----:B------:R-:W-:-:S02]  /*fb00*/  @!P6 IMAD.MOV R13, RZ, RZ, -R13 ;  /* 0x000000ffff0de224 */ /* 0x000fc400078e0a0d */
[----:B------:R-:W-:Y:S02]  /*fb10*/  @!P5 IMAD.IADD R5, R5, 0x1, -R0 ;  /* 0x000000010505d824 */ /* 0x000fe400078e0a00 */
[----:B------:R-:W-:Y:S02]  /*fb20*/  IMAD.MOV.U32 R50, RZ, RZ, R47 ;  /* 0x000000ffff327224 */ /* 0x000fe400078e002f */
[----:B------:R-:W-:Y:S01]  /*fb30*/  @!P2 IMAD.MOV R7, RZ, RZ, -R7 ;  /* 0x000000ffff07a224 */ /* 0x000fe200078e0a07 */
[----:B------:R-:W-:Y:S01]  /*fb40*/  IABS R10, R53 ;  /* 0x00000035000a7213 */ /* 0x000fe20000000000 */
[----:B------:R-:W-:Y:S01]  /*fb50*/  @!P0 IMAD.MOV R5, RZ, RZ, -R5 ;  /* 0x000000ffff058224 */ /* 0x000fe200078e0a05 */
[----:B------:R0:W-:Y:S01]  /*fb60*/  STL [R1+0x164], R13 ;  /* 0x0001640d01007387 */ /* 0x0001e20000100800 */
[----:B------:R-:W-:Y:S02]  /*fb70*/  ISETP.GE.AND P5, PT, R53, RZ, PT ;  /* 0x000000ff3500720c */ /* 0x000fe40003fa6270 */
[----:B------:R-:W-:-:S04]  /*fb80*/  IMAD.HI.U32 R11, R8, R10, RZ ;  /* 0x0000000a080b7227 */ /* 0x000fc800078e00ff */
[----:B------:R-:W-:Y:S02]  /*fb90*/  IMAD.MOV R11, RZ, RZ, -R11 ;  /* 0x000000ffff0b7224 */ /* 0x000fe400078e0a0b */
[----:B-----5:R-:W-:Y:S02]  /*fba0*/  IMAD.MOV.U32 R43, RZ, RZ, R42 ;  /* 0x000000ffff2b7224 */ /* 0x020fe400078e002a */
[----:B------:R-:W-:Y:S02]  /*fbb0*/  IMAD.MOV.U32 R42, RZ, RZ, R41 ;  /* 0x000000ffff2a7224 */ /* 0x000fe400078e0029 */
[----:B------:R-:W-:Y:S02]  /*fbc0*/  IMAD.MOV.U32 R41, RZ, RZ, R39 ;  /* 0x000000ffff297224 */ /* 0x000fe400078e0027 */
[----:B------:R-:W-:Y:S02]  /*fbd0*/  IMAD.MOV.U32 R47, RZ, RZ, R43 ;  /* 0x000000ffff2f7224 */ /* 0x000fe400078e002b */
[----:B------:R-:W-:-:S02]  /*fbe0*/  IMAD.MOV.U32 R39, RZ, RZ, R30 ;  /* 0x000000ffff277224 */ /* 0x000fc400078e001e */
[----:B------:R-:W-:Y:S01]  /*fbf0*/  IMAD.MOV.U32 R43, RZ, RZ, R41 ;  /* 0x000000ffff2b7224 */ /* 0x000fe200078e0029 */
[----:B------:R-:W5:Y:S01]  /*fc00*/  LDL.LU R30, [R1+0x238] ;  /* 0x00023800011e7983 */ /* 0x000f620000300800 */
[----:B------:R-:W-:Y:S02]  /*fc10*/  IMAD.MOV.U32 R41, RZ, RZ, R27 ;  /* 0x000000ffff297224 */ /* 0x000fe400078e001b */
[----:B------:R-:W-:Y:S01]  /*fc20*/  IMAD.MOV.U32 R53, RZ, RZ, R47 ;  /* 0x000000ffff357224 */ /* 0x000fe200078e002f */
[----:B------:R-:W2:Y:S01]  /*fc30*/  LDL.LU R27, [R1+0x214] ;  /* 0x00021400011b7983 */ /* 0x000ea20000300800 */
[----:B------:R-:W-:Y:S02]  /*fc40*/  IMAD.MOV.U32 R47, RZ, RZ, R46 ;  /* 0x000000ffff2f7224 */ /* 0x000fe400078e002e */
[----:B------:R-:W-:Y:S01]  /*fc50*/  IMAD.MOV.U32 R46, RZ, RZ, R45 ;  /* 0x000000ffff2e7224 */ /* 0x000fe200078e002d */
[----:B------:R1:W-:Y:S01]  /*fc60*/  STL [R1+0x160], R7 ;  /* 0x0001600701007387 */ /* 0x0003e20000100800 */
[----:B------:R-:W-:-:S03]  /*fc70*/  IMAD.MOV.U32 R45, RZ, RZ, R44 ;  /* 0x000000ffff2d7224 */ /* 0x000fc600078e002c */
[----:B------:R3:W-:Y:S04]  /*fc80*/  STL [R1+0x150], R5 ;  /* 0x0001500501007387 */ /* 0x0007e80000100800 */
[----:B------:R-:W5:Y:S01]  /*fc90*/  LDL.LU R44, [R1+0x120] ;  /* 0x00012000012c7983 */ /* 0x000f620000300800 */
[----:B------:R-:W-:Y:S02]  /*fca0*/  IMAD R4, R0, R11, R10 ;  /* 0x0000000b00047224 */ /* 0x000fe400078e020a */
[----:B------:R-:W-:-:S03]  /*fcb0*/  IMAD.MOV.U32 R2, RZ, RZ, R12 ;  /* 0x000000ffff027224 */ /* 0x000fc600078e000c */
[----:B------:R-:W-:Y:S01]  /*fcc0*/  ISETP.GT.U32.AND P6, PT, R0, R4, PT ;  /* 0x000000040000720c */ /* 0x000fe20003fc4070 */
[----:B------:R-:W-:Y:S01]  /*fcd0*/  IMAD.HI.U32 R12, R8, R2, RZ ;  /* 0x00000002080c7227 */ /* 0x000fe200078e00ff */
[----:B------:R-:W-:-:S03]  /*fce0*/  IABS R10, R52 ;  /* 0x00000034000a7213 */ /* 0x000fc60000000000 */
[----:B------:R-:W-:Y:S01]  /*fcf0*/  IMAD.MOV R12, RZ, RZ, -R12 ;  /* 0x000000ffff0c7224 */ /* 0x000fe200078e0a0c */
[----:B------:R-:W-:-:S03]  /*fd00*/  IABS R9, R49 ;  /* 0x0000003100097213 */ /* 0x000fc60000000000 */
[----:B------:R-:W-:Y:S02]  /*fd10*/  IMAD R2, R0, R12, R2 ;  /* 0x0000000c00027224 */ /* 0x000fe400078e0202 */
[----:B------:R-:W-:-:S04]  /*fd20*/  IMAD.HI.U32 R12, R8, R10, RZ ;  /* 0x0000000a080c7227 */ /* 0x000fc800078e00ff */
[----:B------:R-:W-:Y:S01]  /*fd30*/  @!P6 IMAD.IADD R4, R4, 0x1, -R0 ;  /* 0x000000010404e824 */ /* 0x000fe200078e0a00 */
[----:B------:R-:W-:Y:S01]  /*fd40*/  ISETP.GT.U32.AND P6, PT, R0, R6, PT ;  /* 0x000000060000720c */ /* 0x000fe20003fc4070 */
[----:B------:R-:W-:Y:S01]  /*fd50*/  IMAD.MOV R12, RZ, RZ, -R12 ;  /* 0x000000ffff0c7224 */ /* 0x000fe200078e0a0c */
[----:B0-----:R-:W-:Y:S01]  /*fd60*/  IABS R13, R48 ;  /* 0x00000030000d7213 */ /* 0x001fe20000000000 */
[----:B------:R-:W-:Y:S01]  /*fd70*/  IMAD.HI.U32 R11, R8, R9, RZ ;  /* 0x00000009080b7227 */ /* 0x000fe200078e00ff */
[----:B------:R-:W-:-:S03]  /*fd80*/  ISETP.GT.U32.AND P2, PT, R0, R4, PT ;  /* 0x000000040000720c */ /* 0x000fc60003f44070 */
[----:B------:R-:W-:Y:S02]  /*fd90*/  IMAD R10, R0, R12, R10 ;  /* 0x0000000c000a7224 */ /* 0x000fe400078e020a */
[----:B------:R-:W-:Y:S02]  /*fda0*/  IMAD.MOV R11, RZ, RZ, -R11 ;  /* 0x000000ffff0b7224 */ /* 0x000fe400078e0a0b */
[----:B-1----:R-:W-:Y:S02]  /*fdb0*/  IMAD.MOV.U32 R7, RZ, RZ, R13 ;  /* 0x000000ffff077224 */ /* 0x002fe400078e000d */
[----:B------:R-:W-:Y:S01]  /*fdc0*/  @!P6 IMAD.IADD R6, R6, 0x1, -R0 ;  /* 0x000000010606e824 */ /* 0x000fe200078e0a00 */
[C---:B------:R-:W-:Y:S01]  /*fdd0*/  ISETP.GT.U32.AND P6, PT, R0.reuse, R10, PT ;  /* 0x0000000a0000720c */ /* 0x040fe20003fc4070 */
[----:B------:R-:W-:Y:S02]  /*fde0*/  IMAD R9, R0, R11, R9 ;  /* 0x0000000b00097224 */ /* 0x000fe400078e0209 */
[----:B------:R-:W-:Y:S01]  /*fdf0*/  IMAD.HI.U32 R11, R8, R7, RZ ;  /* 0x00000007080b7227 */ /* 0x000fe200078e00ff */
[----:B------:R-:W-:-:S03]  /*fe00*/  ISETP.GT.U32.AND P3, PT, R0, R2, PT ;  /* 0x000000020000720c */ /* 0x000fc60003f64070 */
[----:B------:R-:W-:Y:S02]  /*fe10*/  IMAD.MOV R11, RZ, RZ, -R11 ;  /* 0x000000ffff0b7224 */ /* 0x000fe400078e0a0b */
[--C-:B------:R-:W-:Y:S01]  /*fe20*/  @!P2 IMAD.IADD R4, R4, 0x1, -R0.reuse ;  /* 0x000000010404a824 */ /* 0x100fe200078e0a00 */
[C---:B------:R-:W-:Y:S01]  /*fe30*/  ISETP.GT.U32.AND P2, PT, R0.reuse, R9, PT ;  /* 0x000000090000720c */ /* 0x040fe20003f44070 */
[----:B------:R-:W-:Y:S02]  /*fe40*/  IMAD R7, R0, R11, R7 ;  /* 0x0000000b00077224 */ /* 0x000fe400078e0207 */
[----:B------:R-:W-:-:S03]  /*fe50*/  @!P6 IMAD.IADD R10, R10, 0x1, -R0 ;  /* 0x000000010a0ae824 */ /* 0x000fc600078e0a00 */
[----:B------:R-:W-:Y:S01]  /*fe60*/  ISETP.GT.U32.AND P6, PT, R0, R7, PT ;  /* 0x000000070000720c */ /* 0x000fe20003fc4070 */
[----:B------:R-:W-:Y:S01]  /*fe70*/  @!P3 IMAD.IADD R2, R2, 0x1, -R0 ;  /* 0x000000010202b824 */ /* 0x000fe200078e0a00 */
[----:B------:R-:W-:-:S04]  /*fe80*/  IABS R12, R54 ;  /* 0x00000036000c7213 */ /* 0x000fc80000000000 */
[C---:B------:R-:W-:Y:S01]  /*fe90*/  ISETP.GT.U32.AND P0, PT, R0.reuse, R2, PT ;  /* 0x000000020000720c */ /* 0x040fe20003f04070 */
[----:B------:R-:W-:Y:S01]  /*fea0*/  @!P2 IMAD.IADD R9, R9, 0x1, -R0 ;  /* 0x000000010909a824 */ /* 0x000fe200078e0a00 */
[----:B------:R-:W-:Y:S01]  /*feb0*/  ISETP.GT.U32.AND P2, PT, R0, R10, PT ;  /* 0x0000000a0000720c */ /* 0x000fe20003f44070 */
[----:B------:R-:W-:Y:S01]  /*fec0*/  IMAD.HI.U32 R14, R8, R12, RZ ;  /* 0x0000000c080e7227 */ /* 0x000fe200078e00ff */
[----:B---3--:R-:W-:-:S03]  /*fed0*/  IABS R5, R51 ;  /* 0x0000003300057213 */ /* 0x008fc60000000000 */
[----:B------:R-:W-:Y:S02]  /*fee0*/  IMAD.MOV.U32 R15, RZ, RZ, R4 ;  /* 0x000000ffff0f7224 */ /* 0x000fe400078e0004 */
[----:B------:R-:W-:Y:S02]  /*fef0*/  @!P1 IMAD.MOV R6, RZ, RZ, -R6 ;  /* 0x000000ffff069224 */ /* 0x000fe400078e0a06 */
[----:B------:R-:W-:Y:S02]  /*ff00*/  @!P6 IMAD.IADD R7, R7, 0x1, -R0 ;  /* 0x000000010707e824 */ /* 0x000fe400078e0a00 */
[----:B------:R-:W-:Y:S02]  /*ff10*/  IMAD.MOV R14, RZ, RZ, -R14 ;  /* 0x000000ffff0e7224 */ /* 0x000fe400078e0a0e */
[----:B------:R-:W-:Y:S01]  /*ff20*/  @!P5 IMAD.MOV R15, RZ, RZ, -R15 ;  /* 0x000000ffff0fd224 */ /* 0x000fe200078e0a0f */
[C---:B------:R-:W-:Y:S01]  /*ff30*/  ISETP.GT.U32.AND P5, PT, R0.reuse, R9, PT ;  /* 0x000000090000720c */ /* 0x040fe20003fa4070 */
[----:B------:R0:W-:Y:S01]  /*ff40*/  STL [R1+0x144], R6 ;  /* 0x0001440601007387 */ /* 0x0001e20000100800 */
[----:B------:R-:W-:Y:S01]  /*ff50*/  ISETP.GT.U32.AND P6, PT, R0, R7, PT ;  /* 0x000000070000720c */ /* 0x000fe20003fc4070 */
[----:B------:R-:W-:Y:S01]  /*ff60*/  @!P0 IMAD.IADD R2, R2, 0x1, -R0 ;  /* 0x0000000102028824 */ /* 0x000fe200078e0a00 */
[----:B------:R-:W-:Y:S01]  /*ff70*/  ISETP.GE.AND P3, PT, R52, RZ, PT ;  /* 0x000000ff3400720c */ /* 0x000fe20003f66270 */
[----:B------:R-:W-:Y:S01]  /*ff80*/  IMAD.HI.U32 R13, R8, R5, RZ ;  /* 0x00000005080d7227 */ /* 0x000fe200078e00ff */
[----:B------:R-:W-:-:S02]  /*ff90*/  ISETP.GE.AND P0, PT, R49, RZ, PT ;  /* 0x000000ff3100720c */ /* 0x000fc40003f06270 */
[----:B------:R-:W-:Y:S01]  /*ffa0*/  ISETP.GE.AND P1, PT, R48, RZ, PT ;  /* 0x000000ff3000720c */ /* 0x000fe20003f26270 */
[----:B0-----:R-:W-:Y:S02]  /*ffb0*/  IMAD R6, R0, R14, R12 ;  /* 0x0000000e00067224 */ /* 0x001fe400078e020c */
[----:B------:R-:W-:Y:S02]  /*ffc0*/  @!P2 IMAD.IADD R10, R10, 0x1, -R0 ;  /* 0x000000010a0aa824 */ /* 0x000fe400078e0a00 */
[----:B------:R-:W-:Y:S01]  /*ffd0*/  IMAD.MOV R13, RZ, RZ, -R13 ;  /* 0x000000ffff0d7224 */ /* 0x000fe200078e0a0d */
[C---:B------:R-:W-:Y:S01]  /*ffe0*/  ISETP.GT.U32.AND P2, PT, R0.reuse, R6, PT ;  /* 0x000000060000720c */ /* 0x040fe20003f44070 */
[----:B------:R-:W-:Y:S02]  /*fff0*/  IMAD.MOV.U32 R49, RZ, RZ, R45 ;  /* 0x000000ffff317224 */ /* 0x000fe400078e002d */
[----:B------:R-:W-:Y:S02]  /*10000*/  IMAD R5, R0, R13, R5 ;  /* 0x0000000d00057224 */ /* 0x000fe400078e0205 */
[----:B------:R-:W-:-:S02]  /*10010*/  IMAD.MOV.U32 R48, RZ, RZ, R46 ;  /* 0x000000ffff307224 */ /* 0x000fc400078e002e */
[----:B------:R-:W-:Y:S02]  /*10020*/  IMAD.MOV.U32 R45, RZ, RZ, R43 ;  /* 0x000000ffff2d7224 */ /* 0x000fe400078e002b */
[----:B------:R-:W-:Y:S02]  /*10030*/  IMAD.MOV.U32 R13, RZ, RZ, R10 ;  /* 0x000000ffff0d7224 */ /* 0x000fe400078e000a */
[----:B------:R-:W-:Y:S02]  /*10040*/  IMAD.MOV.U32 R46, RZ, RZ, R42 ;  /* 0x000000ffff2e7224 */ /* 0x000fe400078e002a */
[----:B------:R-:W-:Y:S02]  /*10050*/  IMAD.MOV.U32 R43, RZ, RZ, R37 ;  /* 0x000000ffff2b7224 */ /* 0x000fe400078e0025 */
[----:B------:R-:W-:Y:S02]  /*10060*/  @!P5 IMAD.IADD R9, R9, 0x1, -R0 ;  /* 0x000000010909d824 */ /* 0x000fe400078e0a00 */
[----:B------:R-:W-:-:S02]  /*10070*/  IMAD.MOV.U32 R58, RZ, RZ, R47 ;  /* 0x000000ffff3a7224 */ /* 0x000fc400078e002f */
[----:B------:R-:W-:Y:S02]  /*10080*/  IMAD.MOV.U32 R42, RZ, RZ, R26 ;  /* 0x000000ffff2a7224 */ /* 0x000fe400078e001a */
[----:B------:R-:W-:Y:S01]  /*10090*/  @!P6 IMAD.IADD R7, R7, 0x1, -R0 ;  /* 0x000000010707e824 */ /* 0x000fe200078e0a00 */
[----:B------:R-:W3:Y:S01]  /*100a0*/  LDL.LU R26, [R1+0x274] ;  /* 0x00027400011a7983 */ /* 0x000ee20000300800 */
[----:B------:R-:W-:Y:S02]  /*100b0*/  IMAD.MOV.U32 R47, RZ, RZ, R40 ;  /* 0x000000ffff2f7224 */ /* 0x000fe400078e0028 */
[----:B------:R-:W-:Y:S02]  /*100c0*/  @!P4 IMAD.MOV R2, RZ, RZ, -R2 ;  /* 0x000000ffff02c224 */ /* 0x000fe400078e0a02 */
[----:B------:R-:W-:Y:S02]  /*100d0*/  IMAD.MOV.U32 R40, RZ, RZ, R38 ;  /* 0x000000ffff287224 */ /* 0x000fe400078e0026 */
[----:B------:R-:W-:-:S02]  /*100e0*/  @!P3 IMAD.MOV R13, RZ, RZ, -R13 ;  /* 0x000000ffff0db224 */ /* 0x000fc400078e0a0d */
[----:B------:R-:W-:Y:S02]  /*100f0*/  IMAD.MOV.U32 R38, RZ, RZ, R34 ;  /* 0x000000ffff267224 */ /* 0x000fe400078e0022 */
[----:B------:R-:W-:Y:S02]  /*10100*/  @!P0 IMAD.MOV R9, RZ, RZ, -R9 ;  /* 0x000000ffff098224 */ /* 0x000fe400078e0a09 */
[----:B------:R-:W-:Y:S01]  /*10110*/  @!P1 IMAD.MOV R7, RZ, RZ, -R7 ;  /* 0x000000ffff079224 */ /* 0x000fe200078e0a07 */
[----:B------:R-:W-:Y:S01]  /*10120*/  IABS R11, R50 ;  /* 0x00000032000b7213 */ /* 0x000fe20000000000 */
[----:B------:R-:W-:Y:S01]  /*10130*/  @!P2 IMAD.IADD R6, R6, 0x1, -R0 ;  /* 0x000000010606a824 */ /* 0x000fe200078e0a00 */
[----:B------:R-:W-:Y:S01]  /*10140*/  ISETP.GE.AND P2, PT, R50, RZ, PT ;  /* 0x000000ff3200720c */ /* 0x000fe20003f46270 */
[----:B------:R-:W-:Y:S02]  /*10150*/  IMAD.MOV.U32 R50, RZ, RZ, R47 ;  /* 0x000000ffff327224 */ /* 0x000fe400078e002f */
[----:B------:R-:W-:-:S02]  /*10160*/  IMAD.MOV.U32 R47, RZ, RZ, R45 ;  /* 0x000000ffff2f7224 */ /* 0x000fc400078e002d */
[----:B--2---:R-:W-:Y:S02]  /*10170*/  IMAD.MOV.U32 R37, RZ, RZ, R27 ;  /* 0x000000ffff257224 */ /* 0x004fe400078e001b */
[----:B----4-:R-:W-:Y:S02]  /*10180*/  IMAD.MOV.U32 R27, RZ, RZ, R56 ;  /* 0x000000ffff1b7224 */ /* 0x010fe400078e0038 */
[----:B------:R-:W2:Y:S01]  /*10190*/  LDL.LU R56, [R1+0x2d8] ;  /* 0x0002d80001387983 */ /* 0x000ea20000300800 */
[----:B-----5:R-:W-:Y:S02]  /*101a0*/  IMAD.MOV.U32 R52, RZ, RZ, R44 ;  /* 0x000000ffff347224 */ /* 0x020fe400078e002c */
[----:B------:R-:W-:Y:S02]  /*101b0*/  IMAD.MOV.U32 R44, RZ, RZ, R36 ;  /* 0x000000ffff2c7224 */ /* 0x000fe400078e0024 */
[----:B------:R-:W-:Y:S02]  /*101c0*/  IMAD.MOV.U32 R36, RZ, RZ, R35 ;  /* 0x000000ffff247224 */ /* 0x000fe400078e0023 */
[----:B------:R-:W4:Y:S04]  /*101d0*/  LDL.LU R35, [R1+0x220] ;  /* 0x0002200001237983 */ /* 0x000f280000300800 */
[----:B------:R-:W5:Y:S04]  /*101e0*/  LDL.LU R34, [R1+0x268] ;  /* 0x0002680001227983 */ /* 0x000f680000300800 */
[----:B------:R-:W-:Y:S04]  /*101f0*/  STL [R1+0x140], R15 ;  /* 0x0001400f01007387 */ /* 0x000fe80000100800 */
[----:B------:R0:W-:Y:S04]  /*10200*/  STL [R1+0x138], R2 ;  /* 0x0001380201007387 */ /* 0x0001e80000100800 */
[----:B------:R1:W-:Y:S04]  /*10210*/  STL [R1+0x604], R13 ;  /* 0x0006040d01007387 */ /* 0x0003e80000100800 */
[----:B------:R3:W-:Y:S04]  /*10220*/  STL [R1+0x134], R9 ;  /* 0x0001340901007387 */ /* 0x0007e80000100800 */
[----:B------:R3:W-:Y:S04]  /*10230*/  STL [R1+0x130], R7 ;  /* 0x0001300701007387 */ /* 0x0007e80000100800 */
[----:B------:R-:W3:Y:S01]  /*10240*/  LDL.LU R45, [R1+0x188] ;  /* 0x00018800012d7983 */ /* 0x000ee20000300800 */
[----:B------:R-:W-:Y:S01]  /*10250*/  ISETP.GE.AND P5, PT, R51, RZ, PT ;  /* 0x000000ff3300720c */ /* 0x000fe20003fa6270 */
[----:B------:R-:W-:-:S02]  /*10260*/  IMAD.MOV.U32 R51, RZ, RZ, R46 ;  /* 0x000000ffff337224 */ /* 0x000fc400078e002e */
[----:B------:R-:W-:Y:S01]  /*10270*/  IMAD.MOV.U32 R46, RZ, RZ, R31 ;  /* 0x000000ffff2e7224 */ /* 0x000fe200078e001f */
[----:B------:R-:W-:Y:S01]  /*10280*/  ISETP.GE.AND P4, PT, R54, RZ, PT ;  /* 0x000000ff3600720c */ /* 0x000fe20003f86270 */
[----:B------:R-:W-:Y:S01]  /*10290*/  IMAD.MOV.U32 R54, RZ, RZ, R47 ;  /* 0x000000ffff367224 */ /* 0x000fe200078e002f */
[----:B------:R-:W2:Y:S01]  /*102a0*/  LDL.LU R31, [R1+0x23c] ;  /* 0x00023c00011f7983 */ /* 0x000ea20000300800 */
[----:B------:R-:W-:Y:S02]  /*102b0*/  IMAD.MOV.U32 R47, RZ, RZ, R46 ;  /* 0x000000ffff2f7224 */ /* 0x000fe400078e002e */
[----:B------:R-:W-:-:S04]  /*102c0*/  IMAD.HI.U32 R4, R8, R11, RZ ;  /* 0x0000000b08047227 */ /* 0x000fc800078e00ff */
[----:B------:R-:W-:Y:S01]  /*102d0*/  IMAD.MOV R4, RZ, RZ, -R4 ;  /* 0x000000ffff047224 */ /* 0x000fe200078e0a04 */
[----:B------:R-:W-:-:S03]  /*102e0*/  ISETP.GT.U32.AND P3, PT, R0, R5, PT ;  /* 0x000000050000720c */ /* 0x000fc60003f64070 */
[----:B------:R-:W-:-:S05]  /*102f0*/  IMAD R4, R0, R4, R11 ;  /* 0x0000000400047224 */ /* 0x000fca00078e020b */
[----:B------:R-:W-:Y:S02]  /*10300*/  ISETP.GT.U32.AND P6, PT, R0, R4, PT ;  /* 0x000000040000720c */ /* 0x000fe40003fc4070 */
[----:B------:R-:W-:Y:S02]  /*10310*/  IABS R12, R53 ;  /* 0x00000035000c7213 */ /* 0x000fe40000000000 */
[----:B------:R-:W-:Y:S01]  /*10320*/  IABS R11, R52 ;  /* 0x00000034000b7213 */ /* 0x000fe20000000000 */
[----:B------:R-:W-:Y:S02]  /*10330*/  @!P3 IMAD.IADD R5, R5, 0x1, -R0 ;  /* 0x000000010505b824 */ /* 0x000fe400078e0a00 */
[----:B0-----:R-:W-:-:S04]  /*10340*/  IMAD.HI.U32 R2, R8, R12, RZ ;  /* 0x0000000c08027227 */ /* 0x001fc800078e00ff */
[----:B------:R-:W-:-:S04]  /*10350*/  IMAD.HI.U32 R14, R8, R11, RZ ;  /* 0x0000000b080e7227 */ /* 0x000fc800078e00ff */
[----:B------:R-:W-:Y:S01]  /*10360*/  @!P6 IMAD.IADD R4, R4, 0x1, -R0 ;  /* 0x000000010404e824 */ /* 0x000fe200078e0a00 */
[C---:B------:R-:W-:Y:S01]  /*10370*/  ISETP.GT.U32.AND P6, PT, R0.reuse, R5, PT ;  /* 0x000000050000720c */ /* 0x040fe20003fc4070 */
[----:B------:R-:W-:Y:S02]  /*10380*/  IMAD.MOV R2, RZ, RZ, -R2 ;  /* 0x000000ffff027224 */ /* 0x000fe400078e0a02 */
[----:B------:R-:W-:Y:S02]  /*10390*/  IMAD.MOV R14, RZ, RZ, -R14 ;  /* 0x000000ffff0e7224 */ /* 0x000fe400078e0a0e */
[----:B---3--:R-:W-:Y:S02]  /*103a0*/  IMAD.MOV.U32 R46, RZ, RZ, R45 ;  /* 0x000000ffff2e7224 */ /* 0x008fe400078e002d */
[----:B------:R-:W3:Y:S01]  /*103b0*/  LDL.LU R45, [R1+0x1a8] ;  /* 0x0001a800012d7983 */ /* 0x000ee20000300800 */
[C---:B------:R-:W-:Y:S02]  /*103c0*/  IMAD R2, R0.reuse, R2, R12 ;  /* 0x0000000200027224 */ /* 0x040fe400078e020c */
[C---:B------:R-:W-:Y:S01]  /*103d0*/  IMAD R11, R0.reuse, R14, R11 ;  /* 0x0000000e000b7224 */ /* 0x040fe200078e020b */
[----:B------:R-:W-:-:S02]  /*103e0*/  ISETP.GT.U32.AND P3, PT, R0, R6, PT ;  /* 0x000000060000720c */ /* 0x000fc40003f64070 */
[----:B------:R-:W-:Y:S01]  /*103f0*/  @!P6 IMAD.IADD R5, R5, 0x1, -R0 ;  /* 0x000000010505e824 */ /* 0x000fe200078e0a00 */
[C---:B------:R-:W-:Y:S02]  /*10400*/  ISETP.GT.U32.AND P1, PT, R0.reuse, R2, PT ;  /* 0x000000020000720c */ /* 0x040fe40003f24070 */
[C---:B------:R-:W-:Y:S02]  /*10410*/  ISETP.GT.U32.AND P6, PT, R0.reuse, R11, PT ;  /* 0x0000000b0000720c */ /* 0x040fe40003fc4070 */
[----:B------:R-:W-:Y:S01]  /*10420*/  ISETP.GT.U32.AND P0, PT, R0, R4, PT ;  /* 0x000000040000720c */ /* 0x000fe20003f04070 */
[----:B------:R-:W-:-:S05]  /*10430*/  @!P5 IMAD.MOV R5, RZ, RZ, -R5 ;  /* 0x000000ffff05d224 */ /* 0x000fca00078e0a05 */
[----:B------:R-:W-:-:S03]  /*10440*/  @!P3 IMAD.IADD R6, R6, 0x1, -R0 ;  /* 0x000000010606b824 */ /* 0x000fc600078e0a00 */
[--C-:B------:R-:W-:Y:S02]  /*10450*/  @!P1 IMAD.IADD R2, R2, 0x1, -R0.reuse ;  /* 0x0000000102029824 */ /* 0x100fe400078e0a00 */
[----:B------:R-:W-:Y:S02]  /*10460*/  @!P6 IMAD.IADD R11, R11, 0x1, -R0 ;  /* 0x000000010b0be824 */ /* 0x000fe400078e0a00 */
[----:B------:R-:W-:Y:S01]  /*10470*/  @!P4 IMAD.MOV R6, RZ, RZ, -R6 ;  /* 0x000000ffff06c224 */ /* 0x000fe200078e0a06 */
[C---:B------:R-:W-:Y:S02]  /*10480*/  ISETP.GT.U32.AND P4, PT, R0.reuse, R2, PT ;  /* 0x000000020000720c */ /* 0x040fe40003f84070 */
[----:B------:R-:W-:Y:S02]  /*10490*/  ISETP.GT.U32.AND P5, PT, R0, R11, PT ;  /* 0x0000000b0000720c */ /* 0x000fe40003fa4070 */
[----:B------:R-:W-:Y:S01]  /*104a0*/  ISETP.GE.AND P3, PT, R53, RZ, PT ;  /* 0x000000ff3500720c */ /* 0x000fe20003f66270 */
[----:B------:R-:W-:Y:S01]  /*104b0*/  @!P0 IMAD.IADD R4, R4, 0x1, -R0 ;  /* 0x0000000104048824 */ /* 0x000fe200078e0a00 */
[----:B------:R-:W-:Y:S01]  /*104c0*/  ISETP.GE.AND P0, PT, R52, RZ, PT ;  /* 0x000000ff3400720c */ /* 0x000fe20003f06270 */
[----:B------:R-:W-:Y:S01]  /*104d0*/  IMAD.MOV.U32 R52, RZ, RZ, R47 ;  /* 0x000000ffff347224 */ /* 0x000fe200078e002f */
[----:B------:R-:W-:Y:S01]  /*104e0*/  IABS R12, R49 ;  /* 0x00000031000c7213 */ /* 0x000fe20000000000 */
[----:B------:R-:W-:Y:S01]  /*104f0*/  IMAD.MOV.U32 R47, RZ, RZ, R44 ;  /* 0x000000ffff2f7224 */ /* 0x000fe200078e002c */
[----:B------:R-:W-:Y:S01]  /*10500*/  ISETP.GE.AND P1, PT, R49, RZ, PT ;  /* 0x000000ff3100720c */ /* 0x000fe20003f26270 */
[----:B------:R-:W-:-:S02]  /*10510*/  IMAD.MOV.U32 R49, RZ, RZ, R46 ;  /* 0x000000ffff317224 */ /* 0x000fc400078e002e */
[----:B------:R-:W-:Y:S01]  /*10520*/  IMAD.MOV.U32 R46, RZ, RZ, R33 ;  /* 0x000000ffff2e7224 */ /* 0x000fe200078e0021 */
[----:B-1----:R-:W-:Y:S01]  /*10530*/  IABS R13, R48 ;  /* 0x00000030000d7213 */ /* 0x002fe20000000000 */
[----:B------:R-:W-:Y:S02]  /*10540*/  @!P2 IMAD.MOV R4, RZ, RZ, -R4 ;  /* 0x000000ffff04a224 */ /* 0x000fe400078e0a04 */
[--C-:B------:R-:W-:Y:S02]  /*10550*/  @!P4 IMAD.IADD R2, R2, 0x1, -R0.reuse ;  /* 0x000000010202c824 */ /* 0x100fe400078e0a00 */
[----:B------:R-:W-:Y:S01]  /*10560*/  @!P5 IMAD.IADD R11, R11, 0x1, -R0 ;  /* 0x000000010b0bd824 */ /* 0x000fe200078e0a00 */
[----:B------:R-:W-:Y:S01]  /*10570*/  ISETP.GE.AND P5, PT, R48, RZ, PT ;  /* 0x000000ff3000720c */ /* 0x000fe20003fa6270 */
[----:B------:R-:W-:Y:S01]  /*10580*/  IMAD.MOV.U32 R48, RZ, RZ, R47 ;  /* 0x000000ffff307224 */ /* 0x000fe200078e002f */
[----:B------:R-:W-:Y:S01]  /*10590*/  STL [R1+0x12c], R6 ;  /* 0x00012c0601007387 */ /* 0x000fe20000100800 */
[----:B------:R-:W-:-:S02]  /*105a0*/  IMAD.MOV.U32 R47, RZ, RZ, R46 ;  /* 0x000000ffff2f7224 */ /* 0x000fc400078e002e */
[----:B------:R-:W-:Y:S01]  /*105b0*/  IMAD.MOV.U32 R44, RZ, RZ, R41 ;  /* 0x000000ffff2c7224 */ /* 0x000fe200078e0029 */
[----:B------:R-:W-:Y:S01]  /*105c0*/  STL [R1+0x128], R5 ;  /* 0x0001280501007387 */ /* 0x000fe20000100800 */
[----:B------:R-:W-:Y:S02]  /*105d0*/  @!P3 IMAD.MOV R2, RZ, RZ, -R2 ;  /* 0x000000ffff02b224 */ /* 0x000fe400078e0a02 */
[----:B------:R-:W-:Y:S01]  /*105e0*/  IMAD.MOV.U32 R41, RZ, RZ, R25 ;  /* 0x000000ffff297224 */ /* 0x000fe200078e0019 */
[----:B------:R0:W-:Y:S01]  /*105f0*/  STL [R1+0x124], R4 ;  /* 0x0001240401007387 */ /* 0x0001e20000100800 */
[----:B------:R-:W-:Y:S02]  /*10600*/  IMAD.MOV.U32 R33, RZ, RZ, R57 ;  /* 0x000000ffff217224 */ /* 0x000fe400078e0039 */
[----:B------:R-:W-:Y:S01]  /*10610*/  IMAD.MOV.U32 R25, RZ, RZ, R24 ;  /* 0x000000ffff197224 */ /* 0x000fe200078e0018 */
[----:B------:R-:W5:Y:S01]  /*10620*/  LDL.LU R57, [R1+0x230] ;  /* 0x0002300001397983 */ /* 0x000f620000300800 */
[----:B------:R-:W-:-:S03]  /*10630*/  IMAD.MOV.U32 R53, RZ, RZ, R47 ;  /* 0x000000ffff357224 */ /* 0x000fc600078e002f */
[----:B------:R-:W5:Y:S01]  /*10640*/  LDL.LU R24, [R1+0x37c] ;  /* 0x00037c0001187983 */ /* 0x000f620000300800 */
[----:B------:R-:W-:Y:S02]  /*10650*/  IMAD.MOV.U32 R47, RZ, RZ, R44 ;  /* 0x000000ffff2f7224 */ /* 0x000fe400078e002c */
[----:B------:R-:W-:-:S04]  /*10660*/  IMAD.HI.U32 R14, R8, R12, RZ ;  /* 0x0000000c080e7227 */ /* 0x000fc800078e00ff */
[----:B------:R-:W-:Y:S02]  /*10670*/  IMAD.MOV R14, RZ, RZ, -R14 ;  /* 0x000000ffff0e7224 */ /* 0x000fe400078e0a0e */
[----:B---3--:R-:W-:Y:S02]  /*10680*/  IMAD.MOV.U32 R46, RZ, RZ, R45 ;  /* 0x000000ffff2e7224 */ /* 0x008fe400078e002d */
[----:B------:R-:W-:Y:S02]  /*10690*/  IMAD.MOV.U32 R45, RZ, RZ, R28 ;  /* 0x000000ffff2d7224 */ /* 0x000fe400078e001c */
[----:B------:R-:W-:Y:S02]  /*106a0*/  IMAD.MOV.U32 R28, RZ, RZ, R29 ;  /* 0x000000ffff1c7224 */ /* 0x000fe400078e001d */
[----:B--2---:R-:W-:Y:S02]  /*106b0*/  IMAD.MOV.U32 R29, RZ, RZ, R31 ;  /* 0x000000ffff1d7224 */ /* 0x004fe400078e001f */
[----:B------:R-:W2:Y:S04]  /*106c0*/  LDL.LU R31, [R1+0x1fc] ;  /* 0x0001fc00011f7983 */ /* 0x000ea80000300800 */
[----:B------:R1:W-:Y:S04]  /*106d0*/  STL [R1+0x120], R2 ;  /* 0x0001200201007387 */ /* 0x0003e80000100800 */
[----:B------:R-:W3:Y:S01]  /*106e0*/  LDL.LU R44, [R1+0x1a0] ;  /* 0x0001a000012c7983 */ /* 0x000ee20000300800 */
[----:B------:R-:W-:Y:S01]  /*106f0*/  IABS R10, R58 ;  /* 0x0000003a000a7213 */ /* 0x000fe20000000000 */
[----:B------:R-:W-:-:S02]  /*10700*/  IMAD R12, R0, R14, R12 ;  /* 0x0000000e000c7224 */ /* 0x000fc400078e020c */
[----:B------:R-:W-:Y:S02]  /*10710*/  IMAD.MOV.U32 R9, RZ, RZ, R13 ;  /* 0x000000ffff097224 */ /* 0x000fe400078e000d */
[----:B------:R-:W-:Y:S01]  /*10720*/  IMAD.MOV.U32 R7, RZ, RZ, R10 ;  /* 0x000000ffff077224 */ /* 0x000fe200078e000a */
[----:B------:R-:W-:Y:S01]  /*10730*/  ISETP.GT.U32.AND P6, PT, R0, R12, PT ;  /* 0x0000000c0000720c */ /* 0x000fe20003fc4070 */
[----:B------:R-:W-:-:S04]  /*10740*/  IMAD.HI.U32 R10, R8, R9, RZ ;  /* 0x00000009080a7227 */ /* 0x000fc800078e00ff */
[----:B------:R-:W-:-:S04]  /*10750*/  IMAD.MOV R10, RZ, RZ, -R10 ;  /* 0x000000ffff0a7224 */ /* 0x000fc800078e0a0a */
[----:B------:R-:W-:Y:S01]  /*10760*/  IMAD R10, R0, R10, R9 ;  /* 0x0000000a000a7224 */ /* 0x000fe200078e0209 */
[----:B------:R-:W-:Y:S01]  /*10770*/  IABS R9, R51 ;  /* 0x0000003300097213 */ /* 0x000fe20000000000 */
[----:B------:R-:W-:-:S03]  /*10780*/  IMAD.HI.U32 R13, R8, R7, RZ ;  /* 0x00000007080d7227 */ /* 0x000fc600078e00ff */
[----:B------:R-:W-:Y:S01]  /*10790*/  ISETP.GT.U32.AND P2, PT, R0, R10, PT ;  /* 0x0000000a0000720c */ /* 0x000fe20003f44070 */
[----:B------:R-:W-:Y:S02]  /*107a0*/  @!P6 IMAD.IADD R12, R12, 0x1, -R0 ;  /* 0x000000010c0ce824 */ /* 0x000fe400078e0a00 */
[----:B------:R-:W-:Y:S02]  /*107b0*/  IMAD.MOV R13, RZ, RZ, -R13 ;  /* 0x000000ffff0d7224 */ /* 0x000fe400078e0a0d */
[----:B0-----:R-:W-:Y:S01]  /*107c0*/  IMAD.HI.U32 R4, R8, R9, RZ ;  /* 0x0000000908047227 */ /* 0x001fe200078e00ff */
[----:B------:R-:W-:-:S03]  /*107d0*/  ISETP.GT.U32.AND P6, PT, R0, R12, PT ;  /* 0x0000000c0000720c */ /* 0x000fc60003fc4070 */
[----:B------:R-:W-:Y:S02]  /*107e0*/  IMAD R5, R0, R13, R7 ;  /* 0x0000000d00057224 */ /* 0x000fe400078e0207 */
[----:B------:R-:W-:Y:S01]  /*107f0*/  IMAD.MOV R4, RZ, RZ, -R4 ;  /* 0x000000ffff047224 */ /* 0x000fe200078e0a04 */
[----:B------:R-:W-:Y:S01]  /*10800*/  IABS R6, R50 ;  /* 0x0000003200067213 */ /* 0x000fe20000000000 */
[----:B------:R-:W-:Y:S01]  /*10810*/  @!P2 IMAD.IADD R10, R10, 0x1, -R0 ;  /* 0x000000010a0aa824 */ /* 0x000fe200078e0a00 */
[C---:B------:R-:W-:Y:S01]  /*10820*/  ISETP.GT.U32.AND P4, PT, R0.reuse, R5, PT ;  /* 0x000000050000720c */ /* 0x040fe20003f84070 */
[----:B------:R-:W-:Y:S01]  /*10830*/  IMAD R9, R0, R4, R9 ;  /* 0x0000000400097224 */ /* 0x000fe200078e0209 */
[----:B------:R-:W-:Y:S01]  /*10840*/  IABS R13, R54 ;  /* 0x00000036000d7213 */ /* 0x000fe20000000000 */
[----:B------:R-:W-:Y:S01]  /*10850*/  IMAD.HI.U32 R7, R8, R6, RZ ;  /* 0x0000000608077227 */ /* 0x000fe200078e00ff */
[----:B------:R-:W-:-:S03]  /*10860*/  ISETP.GT.U32.AND P2, PT, R0, R10, PT ;  /* 0x0000000a0000720c */ /* 0x000fc60003f44070 */
[----:B------:R-:W-:Y:S01]  /*10870*/  @!P6 IMAD.IADD R12, R12, 0x1, -R0 ;  /* 0x000000010c0ce824 */ /* 0x000fe200078e0a00 */
[----:B------:R-:W-:Y:S01]  /*10880*/  ISETP.GT.U32.AND P6, PT, R0, R9, PT ;  /* 0x000000090000720c */ /* 0x000fe20003fc4070 */
[----:B-1----:R-:W-:-:S04]  /*10890*/  IMAD.HI.U32 R2, R8, R13, RZ ;  /* 0x0000000d08027227 */ /* 0x002fc800078e00ff */
[----:B------:R-:W-:Y:S02]  /*108a0*/  IMAD.MOV R7, RZ, RZ, -R7 ;  /* 0x000000ffff077224 */ /* 0x000fe400078e0a07 */
[----:B------:R-:W-:Y:S02]  /*108b0*/  IMAD.MOV R2, RZ, RZ, -R2 ;  /* 0x000000ffff027224 */ /* 0x000fe400078e0a02 */
[----:B------:R-:W-:Y:S02]  /*108c0*/  @!P4 IMAD.IADD R5, R5, 0x1, -R0 ;  /* 0x000000010505c824 */ /* 0x000fe400078e0a00 */
[C---:B------:R-:W-:Y:S02]  /*108d0*/  IMAD R6, R0.reuse, R7, R6 ;  /* 0x0000000700067224 */ /* 0x040fe400078e0206 */
[C---:B------:R-:W-:Y:S01]  /*108e0*/  IMAD R2, R0.reuse, R2, R13 ;  /* 0x0000000200027224 */ /* 0x040fe200078e020d */
[----:B------:R-:W-:Y:S01]  /*108f0*/  ISETP.GT.U32.AND P3, PT, R0, R5, PT ;  /* 0x000000050000720c */ /* 0x000fe20003f64070 */
[--C-:B------:R-:W-:Y:S01]  /*10900*/  @!P2 IMAD.IADD R10, R10, 0x1, -R0.reuse ;  /* 0x000000010a0aa824 */ /* 0x100fe200078e0a00 */
[----:B------:R-:W-:Y:S01]  /*10910*/  IABS R7, R52 ;  /* 0x0000003400077213 */ /* 0x000fe20000000000 */
[----:B------:R-:W-:Y:S01]  /*10920*/  @!P6 IMAD.IADD R9, R9, 0x1, -R0 ;  /* 0x000000010909e824 */ /* 0x000fe200078e0a00 */
[----:B------:R-:W-:-:S02]  /*10930*/  ISETP.GT.U32.AND P2, PT, R0, R6, PT ;  /* 0x000000060000720c */ /* 0x000fc40003f44070 */
[----:B------:R-:W-:Y:S01]  /*10940*/  ISETP.GT.U32.AND P6, PT, R0, R2, PT ;  /* 0x000000020000720c */ /* 0x000fe20003fc4070 */
[----:B------:R-:W-:Y:S01]  /*10950*/  IMAD.MOV.U32 R16, RZ, RZ, R11 ;  /* 0x000000ffff107224 */ /* 0x000fe200078e000b */
[----:B------:R-:W-:Y:S01]  /*10960*/  IABS R4, R49 ;  /* 0x0000003100047213 */ /* 0x000fe20000000000 */
[----:B------:R-:W-:Y:S01]  /*10970*/  IMAD.HI.U32 R15, R8, R7, RZ ;  /* 0x00000007080f7227 */ /* 0x000fe200078e00ff */
[----:B------:R-:W-:-:S03]  /*10980*/  ISETP.GE.AND P4, PT, R58, RZ, PT ;  /* 0x000000ff3a00720c */ /* 0x000fc60003f86270 */
[----:B------:R-:W-:Y:S01]  /*10990*/  @!P0 IMAD.MOV R16, RZ, RZ, -R16 ;  /* 0x000000ffff108224 */ /* 0x000fe200078e0a10 */
[----:B------:R-:W-:Y:S01]  /*109a0*/  ISETP.GT.U32.AND P0, PT, R0, R9, PT ;  /* 0x000000090000720c */ /* 0x000fe20003f04070 */
[----:B------:R-:W-:-:S04]  /*109b0*/  IMAD.HI.U32 R13, R8, R4, RZ ;  /* 0x00000004080d7227 */ /* 0x000fc800078e00ff */
[----:B------:R-:W-:Y:S02]  /*109c0*/  IMAD.MOV R15, RZ, RZ, -R15 ;  /* 0x000000ffff0f7224 */ /* 0x000fe400078e0a0f */
[--C-:B------:R-:W-:Y:S01]  /*109d0*/  @!P3 IMAD.IADD R5, R5, 0x1, -R0.reuse ;  /* 0x000000010505b824 */ /* 0x100fe200078e0a00 */
[----:B------:R-:W-:Y:S01]  /*109e0*/  ISETP.GE.AND P3, PT, R51, RZ, PT ;  /* 0x000000ff3300720c */ /* 0x000fe20003f66270 */
[----:B------:R-:W-:Y:S01]  /*109f0*/  IMAD.MOV R13, RZ, RZ, -R13 ;  /* 0x000000ffff0d7224 */ /* 0x000fe200078e0a0d */
[----:B------:R-:W-:Y:S01]  /*10a00*/  IABS R14, R48 ;  /* 0x00000030000e7213 */ /* 0x000fe20000000000 */
[--C-:B------:R-:W-:Y:S02]  /*10a10*/  @!P2 IMAD.IADD R6, R6, 0x1, -R0.reuse ;  /* 0x000000010606a824 */ /* 0x100fe400078e0a00 */
[----:B------:R-:W-:Y:S02]  /*10a20*/  IMAD R7, R0, R15, R7 ;  /* 0x0000000f00077224 */ /* 0x000fe400078e0207 */
[----:B------:R-:W-:-:S02]  /*10a30*/  @!P6 IMAD.IADD R2, R2, 0x1, -R0 ;  /* 0x000000010202e824 */ /* 0x000fc400078e0a00 */
[----:B------:R-:W-:Y:S02]  /*10a40*/  IMAD.MOV.U32 R51, RZ, RZ, R47 ;  /* 0x000000ffff337224 */ /* 0x000fe400078e002f */
[----:B------:R-:W-:Y:S01]  /*10a50*/  IMAD.MOV.U32 R47, RZ, RZ, R42 ;  /* 0x000000ffff2f7224 */ /* 0x000fe200078e002a */
[----:B------:R-:W-:Y:S01]  /*10a60*/  ISETP.GE.AND P2, PT, R50, RZ, PT ;  /* 0x000000ff3200720c */ /* 0x000fe20003f46270 */
[C---:B------:R-:W-:Y:S01]  /*10a70*/  IMAD R4, R0.reuse, R13, R4 ;  /* 0x0000000d00047224 */ /* 0x040fe200078e0204 */
[C---:B------:R-:W-:Y:S01]  /*10a80*/  ISETP.GT.U32.AND P6, PT, R0.reuse, R2, PT ;  /* 0x000000020000720c */ /* 0x040fe20003fc4070 */
[----:B------:R-:W-:Y:S01]  /*10a90*/  @!P1 IMAD.MOV R12, RZ, RZ, -R12 ;  /* 0x000000ffff0c9224 */ /* 0x000fe200078e0a0c */
[C---:B------:R-:W-:Y:S01]  /*10aa0*/  ISETP.GT.U32.AND P1, PT, R0.reuse, R6, PT ;  /* 0x000000060000720c */ /* 0x040fe20003f24070 */
[----:B------:R-:W-:Y:S01]  /*10ab0*/  @!P5 IMAD.MOV R10, RZ, RZ, -R10 ;  /* 0x000000ffff0ad224 */ /* 0x000fe200078e0a0a */
[----:B------:R-:W-:Y:S01]  /*10ac0*/  ISETP.GT.U32.AND P5, PT, R0, R7, PT ;  /* 0x000000070000720c */ /* 0x000fe20003fa4070 */
[----:B------:R-:W-:-:S02]  /*10ad0*/  IMAD.MOV.U32 R42, RZ, RZ, R41 ;  /* 0x000000ffff2a7224 */ /* 0x000fc400078e0029 */
[----:B------:R-:W-:Y:S02]  /*10ae0*/  IMAD.MOV.U32 R41, RZ, RZ, R38 ;  /* 0x000000ffff297224 */ /* 0x000fe400078e0026 */
[----:B------:R-:W-:-:S04]  /*10af0*/  IMAD.HI.U32 R11, R8, R14, RZ ;  /* 0x0000000e080b7227 */ /* 0x000fc800078e00ff */
[----:B------:R-:W-:Y:S02]  /*10b00*/  IMAD.MOV.U32 R50, RZ, RZ, R47 ;  /* 0x000000ffff327224 */ /* 0x000fe400078e002f */
[----:B------:R-:W-:Y:S02]  /*10b10*/  IMAD.MOV.U32 R38, RZ, RZ, R28 ;  /* 0x000000ffff267224 */ /* 0x000fe400078e001c */
[----:B------:R-:W-:Y:S01]  /*10b20*/  IMAD.MOV.U32 R47, RZ, RZ, R46 ;  /* 0x000000ffff2f7224 */ /* 0x000fe200078e002e */
[----:B------:R-:W5:Y:S01]  /*10b30*/  LDL.LU R28, [R1+0x204] ;  /* 0x00020400011c7983 */ /* 0x000f620000300800 */
[----:B------:R-:W-:Y:S02]  /*10b40*/  IMAD.MOV.U32 R46, RZ, RZ, R45 ;  /* 0x000000ffff2e7224 */ /* 0x000fe400078e002d */
[----:B------:R-:W-:Y:S01]  /*10b50*/  @!P4 IMAD.MOV R5, RZ, RZ, -R5 ;  /* 0x000000ffff05c224 */ /* 0x000fe200078e0a05 */
[----:B------:R-:W-:Y:S01]  /*10b60*/  STL [R1+0x11c], R16 ;  /* 0x00011c1001007387 */ /* 0x000fe20000100800 */
[--C-:B------:R-:W-:Y:S01]  /*10b70*/  @!P0 IMAD.IADD R9, R9, 0x1, -R0.reuse ;  /* 0x0000000109098824 */ /* 0x100fe200078e0a00 */
[----:B------:R-:W-:Y:S01]  /*10b80*/  ISETP.GT.U32.AND P0, PT, R0, R4, PT ;  /* 0x000000040000720c */ /* 0x000fe20003f04070 */
[----:B------:R-:W-:Y:S01]  /*10b90*/  IMAD.MOV R11, RZ, RZ, -R11 ;  /* 0x000000ffff0b7224 */ /* 0x000fe200078e0a0b */
[----:B------:R-:W-:Y:S01]  /*10ba0*/  STL [R1+0x110], R12 ;  /* 0x0001100c01007387 */ /* 0x000fe20000100800 */
[----:B------:R-:W-:-:S02]  /*10bb0*/  @!P1 IMAD.IADD R6, R6, 0x1, -R0 ;  /* 0x0000000106069824 */ /* 0x000fc400078e0a00 */
[--C-:B------:R-:W-:Y:S02]  /*10bc0*/  @!P6 IMAD.IADD R2, R2, 0x1, -R0.reuse ;  /* 0x000000010202e824 */ /* 0x100fe400078e0a00 */
[----:B------:R-:W-:Y:S02]  /*10bd0*/  @!P5 IMAD.IADD R7, R7, 0x1, -R0 ;  /* 0x000000010707d824 */ /* 0x000fe400078e0a00 */
[----:B------:R-:W-:-:S03]  /*10be0*/  @!P3 IMAD.MOV R9, RZ, RZ, -R9 ;  /* 0x000000ffff09b224 */ /* 0x000fc600078e0a09 */
[----:B------:R-:W-:Y:S01]  /*10bf0*/  ISETP.GT.U32.AND P3, PT, R0, R7, PT ;  /* 0x000000070000720c */ /* 0x000fe20003f64070 */
[----:B------:R-:W-:Y:S01]  /*10c00*/  @!P0 IMAD.IADD R4, R4, 0x1, -R0 ;  /* 0x0000000104048824 */ /* 0x000fe200078e0a00 */
[----:B------:R-:W-:Y:S02]  /*10c10*/  IABS R13, R53 ;  /* 0x00000035000d7213 */ /* 0x000fe40000000000 */
[----:B------:R-:W-:Y:S02]  /*10c20*/  ISETP.GE.AND P4, PT, R54, RZ, PT ;  /* 0x000000ff3600720c */ /* 0x000fe40003f86270 */
[----:B------:R-:W-:Y:S02]  /*10c30*/  ISETP.GE.AND P1, PT, R52, RZ, PT ;  /* 0x000000ff3400720c */ /* 0x000fe40003f26270 */
[----:B------:R-:W-:Y:S01]  /*10c40*/  ISETP.GE.AND P5, PT, R49, RZ, PT ;  /* 0x000000ff3100720c */ /* 0x000fe20003fa6270 */
[----:B------:R-:W-:Y:S01]  /*10c50*/  IMAD.MOV.U32 R52, RZ, RZ, R47 ;  /* 0x000000ffff347224 */ /* 0x000fe200078e002f */
[----:B------:R-:W-:Y:S01]  /*10c60*/  ISETP.GE.AND P0, PT, R48, RZ, PT ;  /* 0x000000ff3000720c */ /* 0x000fe20003f06270 */
[----:B------:R-:W-:-:S02]  /*10c70*/  IMAD.MOV.U32 R49, RZ, RZ, R46 ;  /* 0x000000ffff317224 */ /* 0x000fc400078e002e */
[----:B------:R-:W-:Y:S02]  /*10c80*/  @!P3 IMAD.IADD R7, R7, 0x1, -R0 ;  /* 0x000000010707b824 */ /* 0x000fe400078e0a00 */
[----:B------:R-:W-:Y:S02]  /*10c90*/  IMAD.MOV.U32 R47, RZ, RZ, R42 ;  /* 0x000000ffff2f7224 */ /* 0x000fe400078e002a */
[----:B------:R-:W-:Y:S02]  /*10ca0*/  IMAD.MOV.U32 R46, RZ, RZ, R41 ;  /* 0x000000ffff2e7224 */ /* 0x000fe400078e0029 */
[----:B------:R-:W-:Y:S01]  /*10cb0*/  @!P4 IMAD.MOV R2, RZ, RZ, -R2 ;  /* 0x000000ffff02c224 */ /* 0x000fe200078e0a02 */
[----:B------:R-:W-:Y:S01]  /*10cc0*/  ISETP.GE.AND P4, PT, R53, RZ, PT ;  /* 0x000000ff3500720c */ /* 0x000fe20003f86270 */
[----:B------:R-:W-:Y:S02]  /*10cd0*/  IMAD.MOV.U32 R53, RZ, RZ, R47 ;  /* 0x000000ffff357224 */ /* 0x000fe400078e002f */
[----:B---3--:R-:W-:-:S02]  /*10ce0*/  IMAD.MOV.U32 R45, RZ, RZ, R44 ;  /* 0x000000ffff2d7224 */ /* 0x008fc400078e002c */
[----:B------:R-:W-:Y:S02]  /*10cf0*/  IMAD.MOV.U32 R44, RZ, RZ, R39 ;  /* 0x000000ffff2c7224 */ /* 0x000fe400078e0027 */
[----:B------:R-:W3:Y:S04]  /*10d00*/  LDL.LU R39, [R1+0x21c] ;  /* 0x00021c0001277983 */ /* 0x000ee80000300800 */
[----:B------:R-:W-:Y:S04]  /*10d10*/  STL [R1+0x108], R10 ;  /* 0x0001080a01007387 */ /* 0x000fe80000100800 */
[----:B------:R0:W-:Y:S02]  /*10d20*/  STL [R1+0x104], R5 ;  /* 0x0001040501007387 */ /* 0x0001e40000100800 */
[----:B0-----:R-:W-:-:S02]  /*10d30*/  IMAD R5, R0, R11, R14 ;  /* 0x0000000b00057224 */ /* 0x001fc400078e020e */
[----:B------:R-:W-:-:S03]  /*10d40*/  IMAD.MOV.U32 R14, RZ, RZ, R6 ;  /* 0x000000ffff0e7224 */ /* 0x000fc600078e0006 */
[C---:B------:R-:W-:Y:S01]  /*10d50*/  ISETP.GT.U32.AND P6, PT, R0.reuse, R5, PT ;  /* 0x000000050000720c */ /* 0x040fe20003fc4070 */
[----:B------:R-:W-:Y:S01]  /*10d60*/  @!P2 IMAD.MOV R14, RZ, RZ, -R14 ;  /* 0x000000ffff0ea224 */ /* 0x000fe200078e0a0e */
[----:B------:R-:W-:Y:S01]  /*10d70*/  ISETP.GT.U32.AND P2, PT, R0, R4, PT ;  /* 0x000000040000720c */ /* 0x000fe20003f44070 */
[----:B------:R-:W-:Y:S01]  /*10d80*/  IMAD.HI.U32 R10, R8, R13, RZ ;  /* 0x0000000d080a7227 */ /* 0x000fe200078e00ff */
[----:B------:R0:W-:Y:S03]  /*10d90*/  STL [R1+0x100], R9 ;  /* 0x0001000901007387 */ /* 0x0001e60000100800 */
[----:B------:R-:W-:-:S06]  /*10da0*/  IMAD.MOV R12, RZ, RZ, -R10 ;  /* 0x000000ffff0c7224 */ /* 0x000fcc00078e0a0a */
[----:B------:R-:W-:Y:S01]  /*10db0*/  @!P6 IMAD.IADD R5, R5, 0x1, -R0 ;  /* 0x000000010505e824 */ /* 0x000fe200078e0a00 */
[----:B0-----:R-:W-:Y:S01]  /*10dc0*/  IABS R9, R51 ;  /* 0x0000003300097213 */ /* 0x001fe20000000000 */
[----:B------:R-:W-:-:S03]  /*10dd0*/  IMAD.MOV.U32 R48, RZ, RZ, R45 ;  /* 0x000000ffff307224 */ /* 0x000fc600078e002d */
[C---:B------:R-:W-:Y:S01]  /*10de0*/  ISETP.GT.U32.AND P6, PT, R0.reuse, R5, PT ;  /* 0x000000050000720c */ /* 0x040fe20003fc4070 */
[----:B------:R-:W-:Y:S02]  /*10df0*/  IMAD.MOV.U32 R10, RZ, RZ, R9 ;  /* 0x000000ffff0a7224 */ /* 0x000fe400078e0009 */
[----:B------:R-:W-:Y:S02]  /*10e00*/  IMAD.MOV.U32 R45, RZ, RZ, R38 ;  /* 0x000000ffff2d7224 */ /* 0x000fe400078e0026 */
[----:B--2---:R-:W-:Y:S02]  /*10e10*/  IMAD.MOV.U32 R41, RZ, RZ, R31 ;  /* 0x000000ffff297224 */ /* 0x004fe400078e001f */
[----:B------:R-:W-:Y:S01]  /*10e20*/  IMAD R9, R0, R12, R13 ;  /* 0x0000000c00097224 */ /* 0x000fe200078e020d */
[----:B------:R-:W2:Y:S01]  /*10e30*/  LDL.LU R31, [R1+0x200] ;  /* 0x00020000011f7983 */ /* 0x000ea20000300800 */
[----:B------:R-:W-:Y:S02]  /*10e40*/  IMAD.MOV.U32 R12, RZ, RZ, R7 ;  /* 0x000000ffff0c7224 */ /* 0x000fe400078e0007 */
[----:B------:R-:W-:Y:S01]  /*10e50*/  @!P2 IMAD.IADD R4, R4, 0x1, -R0 ;  /* 0x000000010404a824 */ /* 0x000fe200078e0a00 */
[----:B------:R-:W5:Y:S01]  /*10e60*/  LDL.LU R42, [R1+0x1e4] ;  /* 0x0001e400012a7983 */ /* 0x000f620000300800 */
[----:B------:R-:W-:Y:S01]  /*10e70*/  IABS R11, R50 ;  /* 0x00000032000b7213 */ /* 0x000fe20000000000 */
[----:B------:R-:W-:Y:S01]  /*10e80*/  IMAD.MOV.U32 R47, RZ, RZ, R45 ;  /* 0x000000ffff2f7224 */ /* 0x000fe200078e002d */
[----:B------:R-:W-:Y:S01]  /*10e90*/  ISETP.GE.AND P2, PT, R50, RZ, PT ;  /* 0x000000ff3200720c */ /* 0x000fe20003f46270 */
[----:B------:R-:W3:Y:S01]  /*10ea0*/  LDL.LU R38, [R1+0x218] ;  /* 0x0002180001267983 */ /* 0x000ee20000300800 */
[----:B------:R-:W-:-:S02]  /*10eb0*/  IMAD.MOV.U32 R50, RZ, RZ, R46 ;  /* 0x000000ffff327224 */ /* 0x000fc400078e002e */
[----:B------:R-:W-:Y:S01]  /*10ec0*/  @!P1 IMAD.MOV R12, RZ, RZ, -R12 ;  /* 0x000000ffff0c9224 */ /* 0x000fe200078e0a0c */
[----:B------:R0:W-:Y:S01]  /*10ed0*/  STL [R1+0xfc], R14 ;  /* 0x0000fc0e01007387 */ /* 0x0001e20000100800 */
[----:B------:R-:W-:Y:S02]  /*10ee0*/  IMAD.MOV.U32 R46, RZ, RZ, R44 ;  /* 0x000000ffff2e7224 */ /* 0x000fe400078e002c */
[----:B------:R-:W-:Y:S01]  /*10ef0*/  IMAD.MOV.U32 R45, RZ, RZ, R43 ;  /* 0x000000ffff2d7224 */ /* 0x000fe200078e002b */
[----:B------:R-:W-:Y:S01]  /*10f00*/  ISETP.GT.U32.AND P3, PT, R0, R9, PT ;  /* 0x000000090000720c */ /* 0x000fe20003f64070 */
[----:B------:R-:W-:Y:S02]  /*10f10*/  IMAD.MOV.U32 R44, RZ, RZ, R36 ;  /* 0x000000ffff2c7224 */ /* 0x000fe400078e0024 */
[----:B------:R-:W-:Y:S02]  /*10f20*/  IMAD.MOV.U32 R43, RZ, RZ, R33 ;  /* 0x000000ffff2b7224 */ /* 0x000fe400078e0021 */
[----:B0-----:R-:W-:Y:S01]  /*10f30*/  IMAD.MOV.U32 R14, RZ, RZ, R4 ;  /* 0x000000ffff0e7224 */ /* 0x001fe200078e0004 */
[----:B------:R-:W-:Y:S01]  /*10f40*/  ISETP.GE.AND P1, PT, R51, RZ, PT ;  /* 0x000000ff3300720c */ /* 0x000fe20003f26270 */
[----:B------:R-:W-:Y:S01]  /*10f50*/  IMAD.MOV.U32 R36, RZ, RZ, R21 ;  /* 0x000000ffff247224 */ /* 0x000fe200078e0015 */
[----:B------:R0:W-:Y:S01]  /*10f60*/  STL [R1+0xf8], R2 ;  /* 0x0000f80201007387 */ /* 0x0001e20000100800 */
[----:B------:R-:W-:-:S02]  /*10f70*/  IMAD.MOV.U32 R51, RZ, RZ, R47 ;  /* 0x000000ffff337224 */ /* 0x000fc400078e002f */
[----:B------:R-:W-:Y:S01]  /*10f80*/  @!P5 IMAD.MOV R14, RZ, RZ, -R14 ;  /* 0x000000ffff0ed224 */ /* 0x000fe200078e0a0e */
[----:B------:R-:W-:Y:S01]  /*10f90*/  STL [R1+0xf4], R12 ;  /* 0x0000f40c01007387 */ /* 0x000fe20000100800 */
[----:B------:R-:W-:Y:S02]  /*10fa0*/  IMAD.MOV.U32 R47, RZ, RZ, R43 ;  /* 0x000000ffff2f7224 */ /* 0x000fe400078e002b */
[----:B------:R-:W-:Y:S01]  /*10fb0*/  IMAD.HI.U32 R6, R8, R10, RZ ;  /* 0x0000000a08067227 */ /* 0x000fe200078e00ff */
[----:B------:R-:W3:Y:S03]  /*10fc0*/  LDL.LU R21, [R1+0x304] ;  /* 0x0003040001157983 */ /* 0x000ee60000300800 */
[----:B------:R-:W-:Y:S02]  /*10fd0*/  IMAD.MOV.U32 R33, RZ, RZ, R27 ;  /* 0x000000ffff217224 */ /* 0x000fe400078e001b */
[----:B------:R-:W-:Y:S01]  /*10fe0*/  @!P6 IMAD.IADD R5, R5, 0x1, -R0 ;  /* 0x000000010505e824 */ /* 0x000fe200078e0a00 */
[----:B------:R-:W3:Y:S01]  /*10ff0*/  LDL.LU R27, [R1+0x244] ;  /* 0x00024400011b7983 */ /* 0x000ee20000300800 */
[----:B------:R-:W-:-:S02]  /*11000*/  IMAD.MOV.U32 R43, RZ, RZ, R36 ;  /* 0x000000ffff2b7224 */ /* 0x000fc400078e0024 */
[----:B----4-:R-:W-:Y:S02]  /*11010*/  IMAD.MOV.U32 R36, RZ, RZ, R35 ;  /* 0x000000ffff247224 */ /* 0x010fe400078e0023 */
[----:B------:R-:W4:Y:S01]  /*11020*/  LDL.LU R35, [R1+0x284] ;  /* 0x0002840001237983 */ /* 0x000f220000300800 */
[----:B------:R-:W-:-:S03]  /*11030*/  IMAD.MOV R6, RZ, RZ, -R6 ;  /* 0x000000ffff067224 */ /* 0x000fc600078e0a06 */
[----:B------:R1:W-:Y:S01]  /*11040*/  STL [R1+0xf0], R14 ;  /* 0x0000f00e01007387 */ /* 0x0003e20000100800 */
[----:B0-----:R-:W-:-:S04]  /*11050*/  IMAD.HI.U32 R2, R8, R11, RZ ;  /* 0x0000000b08027227 */ /* 0x001fc800078e00ff */
[----:B------:R-:W-:Y:S02]  /*11060*/  IMAD R6, R0, R6, R10 ;  /* 0x0000000600067224 */ /* 0x000fe400078e020a */
[----:B-1----:R-:W-:Y:S02]  /*11070*/  IMAD.MOV.U32 R14, RZ, RZ, R5 ;  /* 0x000000ffff0e7224 */ /* 0x002fe400078e0005 */
[----:B------:R-:W-:Y:S02]  /*11080*/  IMAD.MOV R10, RZ, RZ, -R2 ;  /* 0x000000ffff0a7224 */ /* 0x000fe400078e0a02 */
[----:B------:R-:W-:Y:S01]  /*11090*/  @!P0 IMAD.MOV R14, RZ, RZ, -R14 ;  /* 0x000000ffff0e8224 */ /* 0x000fe200078e0a0e */
[----:B------:R-:W-:Y:S01]  /*110a0*/  IABS R2, R50 ;  /* 0x0000003200027213 */ /* 0x000fe20000000000 */
[----:B------:R-:W-:Y:S01]  /*110b0*/  @!P3 IMAD.IADD R9, R9, 0x1, -R0 ;  /* 0x000000010909b824 */ /* 0x000fe200078e0a00 */
[----:B------:R-:W-:Y:S01]  /*110c0*/  ISETP.GE.AND P3, PT, R50, RZ, PT ;  /* 0x000000ff3200720c */ /* 0x000fe20003f66270 */
[----:B------:R-:W-:Y:S01]  /*110d0*/  IMAD.MOV.U32 R50, RZ, RZ, R47 ;  /* 0x000000ffff327224 */ /* 0x000fe200078e002f */
[----:B------:R-:W-:Y:S01]  /*110e0*/  STL [R1+0xe4], R14 ;  /* 0x0000e40e01007387 */ /* 0x000fe20000100800 */
[----:B------:R-:W-:-:S02]  /*110f0*/  IMAD.MOV.U32 R47, RZ, RZ, R46 ;  /* 0x000000ffff2f7224 */ /* 0x000fc400078e002e */
[----:B------:R-:W-:Y:S02]  /*11100*/  IMAD.MOV.U32 R46, RZ, RZ, R44 ;  /* 0x000000ffff2e7224 */ /* 0x000fe400078e002c */
[----:B------:R-:W2:Y:S01]  /*11110*/  LDL.LU R44, [R1+0x1d0] ;  /* 0x0001d000012c7983 */ /* 0x000ea20000300800 */
[----:B------:R-:W-:Y:S02]  /*11120*/  ISETP.GT.U32.AND P6, PT, R0, R6, PT ;  /* 0x000000060000720c */ /* 0x000fe40003fc4070 */
[----:B------:R-:W-:-:S05]  /*11130*/  IABS R12, R48 ;  /* 0x00000030000c7213 */ /* 0x000fca0000000000 */
[----:B------:R-:W-:-:S06]  /*11140*/  IMAD.HI.U32 R4, R8, R12, RZ ;  /* 0x0000000c08047227 */ /* 0x000fcc00078e00ff */
[----:B------:R-:W-:-:S05]  /*11150*/  @!P6 IMAD.IADD R6, R6, 0x1, -R0 ;  /* 0x000000010606e824 */ /* 0x000fca00078e0a00 */
[----:B------:R-:W-:Y:S01]  /*11160*/  ISETP.GT.U32.AND P6, PT, R0, R6, PT ;  /* 0x000000060000720c */ /* 0x000fe20003fc4070 */
[----:B------:R-:W-:-:S04]  /*11170*/  IMAD.MOV R4, RZ, RZ, -R4 ;  /* 0x000000ffff047224 */ /* 0x000fc800078e0a04 */
[C---:B------:R-:W-:Y:S01]  /*11180*/  IMAD R4, R0.reuse, R4, R12 ;  /* 0x0000000400047224 */ /* 0x040fe200078e020c */
[C---:B------:R-:W-:Y:S01]  /*11190*/  ISETP.GT.U32.AND P5, PT, R0.reuse, R9, PT ;  /* 0x000000090000720c */ /* 0x040fe20003fa4070 */
[----:B------:R-:W-:-:S06]  /*111a0*/  IMAD R10, R0, R10, R11 ;  /* 0x0000000a000a7224 */ /* 0x000fcc00078e020b */
[----:B------:R-:W-:Y:S01]  /*111b0*/  @!P6 IMAD.IADD R6, R6, 0x1, -R0 ;  /* 0x000000010606e824 */ /* 0x000fe200078e0a00 */
[C---:B------:R-:W-:Y:S02]  /*111c0*/  ISETP.GT.U32.AND P6, PT, R0.reuse, R4, PT ;  /* 0x000000040000720c */ /* 0x040fe40003fc4070 */
[----:B------:R-:W-:-:S03]  /*111d0*/  ISETP.GT.U32.AND P0, PT, R0, R10, PT ;  /* 0x0000000a0000720c */ /* 0x000fc60003f04070 */
[----:B------:R-:W-:-:S04]  /*111e0*/  @!P5 IMAD.IADD R9, R9, 0x1, -R0 ;  /* 0x000000010909d824 */ /* 0x000fc800078e0a00 */
[----:B------:R-:W-:-:S04]  /*111f0*/  @!P4 IMAD.MOV R9, RZ, RZ, -R9 ;  /* 0x000000ffff09c224 */ /* 0x000fc800078e0a09 */
[--C-:B------:R-:W-:Y:S02]  /*11200*/  @!P6 IMAD.IADD R4, R4, 0x1, -R0.reuse ;  /* 0x000000010404e824 */ /* 0x100fe400078e0a00 */
[----:B------:R-:W-:Y:S01]  /*11210*/  @!P0 IMAD.IADD R10, R10, 0x1, -R0 ;  /* 0x000000010a0a8824 */ /* 0x000fe200078e0a00 */
[----:B------:R-:W-:Y:S02]  /*11220*/  ISETP.GE.AND P0, PT, R48, RZ, PT ;  /* 0x000000ff3000720c */ /* 0x000fe40003f06270 */
[----:B------:R-:W-:Y:S01]  /*11230*/  ISETP.GT.U32.AND P4, PT, R0, R4, PT ;  /* 0x000000040000720c */ /* 0x000fe20003f84070 */
[----:B------:R-:W-:Y:S02]  /*11240*/  IMAD.MOV.U32 R48, RZ, RZ, R47 ;  /* 0x000000ffff307224 */ /* 0x000fe400078e002f */
[----:B------:R-:W-:Y:S02]  /*11250*/  IMAD.MOV.U32 R47, RZ, RZ, R46 ;  /* 0x000000ffff2f7224 */ /* 0x000fe400078e002e */
[----:B------:R-:W-:-:S02]  /*11260*/  IMAD.MOV.U32 R46, RZ, RZ, R43 ;  /* 0x000000ffff2e7224 */ /* 0x000fc400078e002b */
[----:B------:R-:W-:Y:S02]  /*11270*/  IMAD.MOV.U32 R43, RZ, RZ, R55 ;  /* 0x000000ffff2b7224 */ /* 0x000fe400078e0037 */
[----:B------:R-:W4:Y:S01]  /*11280*/  LDL.LU R55, [R1+0x234] ;  /* 0x0002340001377983 */ /* 0x000f220000300800 */
[----:B------:R-:W-:-:S03]  /*11290*/  IMAD.MOV.U32 R54, RZ, RZ, R47 ;  /* 0x000000ffff367224 */ /* 0x000fc600078e002f */
[----:B------:R0:W-:Y:S01]  /*112a0*/  STL [R1+0xd8], R9 ;  /* 0x0000d80901007387 */ /* 0x0001e20000100800 */
[----:B------:R-:W-:Y:S02]  /*112b0*/  IMAD.MOV.U32 R47, RZ, RZ, R46 ;  /* 0x000000ffff2f7224 */ /* 0x000fe400078e002e */
[----:B------:R-:W-:Y:S01]  /*112c0*/  IMAD.MOV.U32 R46, RZ, RZ, R43 ;  /* 0x000000ffff2e7224 */ /* 0x000fe200078e002b */
[----:B------:R-:W-:Y:S01]  /*112d0*/  IABS R7, R49 ;  /* 0x0000003100077213 */ /* 0x000fe20000000000 */
[----:B------:R-:W-:Y:S02]  /*112e0*/  @!P4 IMAD.IADD R4, R4, 0x1, -R0 ;  /* 0x000000010404c824 */ /* 0x000fe400078e0a00 */
[----:B0-----:R-:W-:Y:S01]  /*112f0*/  IMAD.MOV.U32 R9, RZ, RZ, R6 ;  /* 0x000000ffff097224 */ /* 0x001fe200078e0006 */
[----:B------:R-:W-:-:S03]  /*11300*/  ISETP.GE.AND P4, PT, R49, RZ, PT ;  /* 0x000000ff3100720c */ /* 0x000fc60003f86270 */
[----:B------:R-:W-:Y:S02]  /*11310*/  @!P1 IMAD.MOV R9, RZ, RZ, -R9 ;  /* 0x000000ffff099224 */ /* 0x000fe400078e0a09 */
[----:B------:R-:W-:Y:S02]  /*11320*/  IMAD.MOV.U32 R49, RZ, RZ, R47 ;  /* 0x000000ffff317224 */ /* 0x000fe400078e002f */
[----:B------:R-:W-:Y:S01]  /*11330*/  IMAD.MOV.U32 R47, RZ, RZ, R46 ;  /* 0x000000ffff2f7224 */ /* 0x000fe200078e002e */
[----:B------:R0:W-:Y:S01]  /*11340*/  STL [R1+0xd4], R9 ;  /* 0x0000d40901007387 */ /* 0x0001e20000100800 */
[----:B------:R-:W-:Y:S02]  /*11350*/  IMAD.MOV.U32 R46, RZ, RZ, R45 ;  /* 0x000000ffff2e7224 */ /* 0x000fe400078e002d */
[----:B-----5:R-:W-:Y:S02]  /*11360*/  IMAD.MOV.U32 R43, RZ, RZ, R42 ;  /* 0x000000ffff2b7224 */ /* 0x020fe400078e002a */
[----:B------:R-:W-:-:S02]  /*11370*/  IMAD.MOV.U32 R42, RZ, RZ, R32 ;  /* 0x000000ffff2a7224 */ /* 0x000fc400078e0020 */
[----:B------:R-:W-:Y:S02]  /*11380*/  IMAD.MOV.U32 R32, RZ, RZ, R25 ;  /* 0x000000ffff207224 */ /* 0x000fe400078e0019 */
[----:B------:R-:W-:Y:S02]  /*11390*/  IMAD.MOV.U32 R25, RZ, RZ, R57 ;  /* 0x000000ffff197224 */ /* 0x000fe400078e0039 */
[----:B------:R-:W5:Y:S01]  /*113a0*/  LDL.LU R57, [R1+0x320] ;  /* 0x0003200001397983 */ /* 0x000f620000300800 */
[----:B--2---:R-:W-:-:S03]  /*113b0*/  IMAD.MOV.U32 R45, RZ, RZ, R44 ;  /* 0x000000ffff2d7224 */ /* 0x004fc600078e002c */
[----:B------:R-:W2:Y:S01]  /*113c0*/  LDL.LU R44, [R1+0x1cc] ;  /* 0x0001cc00012c7983 */ /* 0x000ea20000300800 */
[----:B------:R-:W-:-:S04]  /*113d0*/  IMAD.MOV.U32 R11, RZ, RZ, R2 ;  /* 0x000000ffff0b7224 */ /* 0x000fc800078e0002 */
[----:B------:R-:W-:-:S04]  /*113e0*/  IMAD.HI.U32 R13, R8, R11, RZ ;  /* 0x0000000b080d7227 */ /* 0x000fc800078e00ff */
[----:B------:R-:W-:-:S04]  /*113f0*/  IMAD.MOV R5, RZ, RZ, -R13 ;  /* 0x000000ffff057224 */ /* 0x000fc800078e0a0d */
[----:B------:R-:W-:-:S05]  /*11400*/  IMAD R11, R0, R5, R11 ;  /* 0x00000005000b7224 */ /* 0x000fca00078e020b */
[----:B------:R-:W-:Y:S01]  /*11410*/  ISETP.GT.U32.AND P5, PT, R0, R11, PT ;  /* 0x0000000b0000720c */ /* 0x000fe20003fa4070 */
[----:B------:R-:W-:Y:S01]  /*11420*/  IMAD.HI.U32 R13, R8, R7, RZ ;  /* 0x00000007080d7227 */ /* 0x000fe200078e00ff */
[----:B------:R-:W-:-:S03]  /*11430*/  IABS R5, R53 ;  /* 0x0000003500057213 */ /* 0x000fc60000000000 */
[----:B------:R-:W-:-:S08]  /*11440*/  IMAD.MOV R13, RZ, RZ, -R13 ;  /* 0x000000ffff0d7224 */ /* 0x000fd000078e0a0d */
[----:B------:R-:W-:Y:S02]  /*11450*/  @!P5 IMAD.IADD R11, R11, 0x1, -R0 ;  /* 0x000000010b0bd824 */ /* 0x000fe400078e0a00 */
[----:B------:R-:W-:Y:S02]  /*11460*/  IMAD R7, R0, R13, R7 ;  /* 0x0000000d00077224 */ /* 0x000fe400078e0207 */
[----:B------:R-:W-:Y:S01]  /*11470*/  IMAD.HI.U32 R13, R8, R5, RZ ;  /* 0x00000005080d7227 */ /* 0x000fe200078e00ff */
[----:B------:R-:W-:-:S03]  /*11480*/  ISETP.GT.U32.AND P6, PT, R0, R11, PT ;  /* 0x0000000b0000720c */ /* 0x000fc60003fc4070 */
[----:B------:R-:W-:-:S04]  /*11490*/  IMAD.MOV R13, RZ, RZ, -R13 ;  /* 0x000000ffff0d7224 */ /* 0x000fc800078e0a0d */
[C---:B------:R-:W-:Y:S01]  /*114a0*/  IMAD R5, R0.reuse, R13, R5 ;  /* 0x0000000d00057224 */ /* 0x040fe200078e0205 */
[----:B------:R-:W-:-:S05]  /*114b0*/  ISETP.GT.U32.AND P5, PT, R0, R10, PT ;  /* 0x0000000a0000720c */ /* 0x000fca0003fa4070 */
[----:B------:R-:W-:Y:S01]  /*114c0*/  @!P6 IMAD.IADD R11, R11, 0x1, -R0 ;  /* 0x000000010b0be824 */ /* 0x000fe200078e0a00 */
[C---:B------:R-:W-:Y:S02]  /*114d0*/  ISETP.GT.U32.AND P6, PT, R0.reuse, R5, PT ;  /* 0x000000050000720c */ /* 0x040fe40003fc4070 */
[----:B------:R-:W-:-:S05]  /*114e0*/  ISETP.GT.U32.AND P1, PT, R0, R7, PT ;  /* 0x000000070000720c */ /* 0x000fca0003f24070 */
[----:B------:R-:W-:-:S06]  /*114f0*/  @!P5 IMAD.IADD R10, R10, 0x1, -R0 ;  /* 0x000000010a0ad824 */ /* 0x000fcc00078e0a00 */
[----:B------:R-:W-:Y:S02]  /*11500*/  @!P6 IMAD.IADD R5, R5, 0x1, -R0 ;  /* 0x000000010505e824 */ /* 0x000fe400078e0a00 */
[----:B------:R-:W-:-:S03]  /*11510*/  @!P2 IMAD.MOV R10, RZ, RZ, -R10 ;  /* 0x000000ffff0aa224 */ /* 0x000fc600078e0a0a */
[----:B------:R-:W-:Y:S01]  /*11520*/  ISETP.GT.U32.AND P2, PT, R0, R5, PT ;  /* 0x000000050000720c */ /* 0x000fe20003f44070 */
[----:B------:R-:W-:Y:S01]  /*11530*/  @!P1 IMAD.IADD R7, R7, 0x1, -R0 ;  /* 0x0000000107079824 */ /* 0x000fe200078e0a00 */
[----:B------:R-:W-:Y:S02]  /*11540*/  IABS R2, R52 ;  /* 0x0000003400027213 */ /* 0x000fe40000000000 */
[----:B------:R-:W-:Y:S01]  /*11550*/  ISETP.GE.AND P1, PT, R52, RZ, PT ;  /* 0x000000ff3400720c */ /* 0x000fe20003f26270 */
[----:B------:R-:W-:Y:S02]  /*11560*/  IMAD.MOV.U32 R52, RZ, RZ, R47 ;  /* 0x000000ffff347224 */ /* 0x000fe400078e002f */
[----:B------:R-:W-:Y:S02]  /*11570*/  IMAD.MOV.U32 R47, RZ, RZ, R46 ;  /* 0x000000ffff2f7224 */ /* 0x000fe400078e002e */
[----:B------:R-:W-:Y:S02]  /*11580*/  IMAD.MOV.U32 R46, RZ, RZ, R45 ;  /* 0x000000ffff2e7224 */ /* 0x000fe400078e002d */
[----:B------:R-:W-:-:S02]  /*11590*/  @!P3 IMAD.MOV R11, RZ, RZ, -R11 ;  /* 0x000000ffff0bb224 */ /* 0x000fc400078e0a0b */
[----:B------:R-:W-:Y:S01]  /*115a0*/  @!P0 IMAD.MOV R4, RZ, RZ, -R4 ;  /* 0x000000ffff048224 */ /* 0x000fe200078e0a04 */
[----:B0-----:R-:W-:Y:S01]  /*115b0*/  IABS R9, R50 ;  /* 0x0000003200097213 */ /* 0x001fe20000000000 */
[----:B------:R-:W-:Y:S01]  /*115c0*/  @!P2 IMAD.IADD R5, R5, 0x1, -R0 ;  /* 0x000000010505a824 */ /* 0x000fe200078e0a00 */
[----:B------:R-:W-:Y:S01]  /*115d0*/  ISETP.GE.AND P2, PT, R50, RZ, PT ;  /* 0x000000ff3200720c */ /* 0x000fe20003f46270 */
[----:B------:R-:W-:Y:S02]  /*115e0*/  IMAD.MOV.U32 R50, RZ, RZ, R47 ;  /* 0x000000ffff327224 */ /* 0x000fe400078e002f */
[----:B------:R-:W-:Y:S02]  /*115f0*/  IMAD.MOV.U32 R47, RZ, RZ, R40 ;  /* 0x000000ffff2f7224 */ /* 0x000fe400078e0028 */
[----:B--2---:R-:W-:Y:S02]  /*11600*/  IMAD.MOV.U32 R45, RZ, RZ, R44 ;  /* 0x000000ffff2d7224 */ /* 0x004fe400078e002c */
[----:B------:R-:W-:-:S02]  /*11610*/  IMAD.MOV.U32 R44, RZ, RZ, R33 ;  /* 0x000000ffff2c7224 */ /* 0x000fc400078e0021 */
[----:B------:R-:W-:Y:S02]  /*11620*/  IMAD.MOV.U32 R33, RZ, RZ, R22 ;  /* 0x000000ffff217224 */ /* 0x000fe400078e0016 */
[----:B------:R-:W2:Y:S04]  /*11630*/  LDL.LU R22, [R1+0x270] ;  /* 0x0002700001167983 */ /* 0x000ea80000300800 */
[----:B------:R0:W-:Y:S04]  /*11640*/  STL [R1+0xd0], R10 ;  /* 0x0000d00a01007387 */ /* 0x0001e80000100800 */
[----:B------:R-:W-:Y:S04]  /*11650*/  STL [R1+0xcc], R11 ;  /* 0x0000cc0b01007387 */ /* 0x000fe80000100800 */
[----:B------:R1:W-:Y:S04]  /*11660*/  STL [R1+0xc8], R4 ;  /* 0x0000c80401007387 */ /* 0x0003e80000100800 */
[----:B------:R-:W3:Y:S01]  /*11670*/  LDL.LU R40, [R1+0x1e8] ;  /* 0x0001e80001287983 */ /* 0x000ee20000300800 */
[----:B------:R-:W-:-:S04]  /*11680*/  IMAD.HI.U32 R12, R8, R2, RZ ;  /* 0x00000002080c7227 */ /* 0x000fc800078e00ff */
[----:B------:R-:W-:-:S04]  /*11690*/  IMAD.MOV R12, RZ, RZ, -R12 ;  /* 0x000000ffff0c7224 */ /* 0x000fc800078e0a0c */
[----:B------:R-:W-:Y:S01]  /*116a0*/  IMAD R2, R0, R12, R2 ;  /* 0x0000000c00027224 */ /* 0x000fe200078e0202 */
[----:B------:R-:W-:-:S04]  /*116b0*/  IABS R12, R51 ;  /* 0x00000033000c7213 */ /* 0x000fc80000000000 */
[----:B------:R-:W-:Y:S01]  /*116c0*/  ISETP.GT.U32.AND P5, PT, R0, R2, PT ;  /* 0x000000020000720c */ /* 0x000fe20003fa4070 */
[----:B------:R-:W-:-:S04]  /*116d0*/  IMAD.MOV.U32 R6, RZ, RZ, R12 ;  /* 0x000000ffff067224 */ /* 0x000fc800078e000c */
[----:B------:R-:W-:-:S04]  /*116e0*/  IMAD.HI.U32 R12, R8, R6, RZ ;  /* 0x00000006080c7227 */ /* 0x000fc800078e00ff */
[----:B------:R-:W-:-:S04]  /*116f0*/  IMAD.MOV R12, RZ, RZ, -R12 ;  /* 0x000000ffff0c7224 */ /* 0x000fc800078e0a0c */
[----:B------:R-:W-:Y:S02]  /*11700*/  IMAD R6, R0, R12, R6 ;  /* 0x0000000c00067224 */ /* 0x000fe400078e0206 */
[----:B------:R-:W-:Y:S01]  /*11710*/  @!P5 IMAD.IADD R2, R2, 0x1, -R0 ;  /* 0x000000010202d824 */ /* 0x000fe200078e0a00 */
[----:B------:R-:W-:Y:S01]  /*11720*/  ISETP.GT.U32.AND P5, PT, R0, R7, PT ;  /* 0x000000070000720c */ /* 0x000fe20003fa4070 */
[----:B------:R-:W-:Y:S01]  /*11730*/  IMAD.HI.U32 R13, R8, R9, RZ ;  /* 0x00000009080d7227 */ /* 0x000fe200078e00ff */
[C---:B------:R-:W-:Y:S02]  /*11740*/  ISETP.GT.U32.AND P0, PT, R0.reuse, R6, PT ;  /* 0x000000060000720c */ /* 0x040fe40003f04070 */
[----:B------:R-:W-:Y:S01]  /*11750*/  ISETP.GT.U32.AND P6, PT, R0, R2, PT ;  /* 0x000000020000720c */ /* 0x000fe20003fc4070 */
[----:B------:R-:W-:Y:S01]  /*11760*/  IMAD.MOV R13, RZ, RZ, -R13 ;  /* 0x000000ffff0d7224 */ /* 0x000fe200078e0a0d */
[----:B------:R-:W-:-:S03]  /*11770*/  IABS R12, R48 ;  /* 0x00000030000c7213 */ /* 0x000fc60000000000 */
[----:B------:R-:W-:-:S04]  /*11780*/  IMAD R9, R0, R13, R9 ;  /* 0x0000000d00097224 */ /* 0x000fc800078e0209 */
[--C-:B------:R-:W-:Y:S01]  /*11790*/  @!P5 IMAD.IADD R7, R7, 0x1, -R0.reuse ;  /* 0x000000010707d824 */ /* 0x100fe200078e0a00 */
[----:B0-----:R-:W-:Y:S01]  /*117a0*/  IABS R10, R54 ;  /* 0x00000036000a7213 */ /* 0x001fe20000000000 */
[--C-:B------:R-:W-:Y:S02]  /*117b0*/  @!P0 IMAD.IADD R6, R6, 0x1, -R0.reuse ;  /* 0x0000000106068824 */ /* 0x100fe400078e0a00 */
[----:B------:R-:W-:Y:S01]  /*117c0*/  @!P6 IMAD.IADD R2, R2, 0x1, -R0 ;  /* 0x000000010202e824 */ /* 0x000fe200078e0a00 */
[----:B------:R-:W-:Y:S01]  /*117d0*/  ISETP.GT.U32.AND P6, PT, R0, R9, PT ;  /* 0x000000090000720c */ /* 0x000fe20003fc4070 */
[----:B------:R-:W-:Y:S02]  /*117e0*/  IMAD.MOV.U32 R14, RZ, RZ, R7 ;  /* 0x000000ffff0e7224 */ /* 0x000fe400078e0007 */
[----:B-1----:R-:W-:-:S04]  /*117f0*/  IMAD.HI.U32 R4, R8, R12, RZ ;  /* 0x0000000c08047227 */ /* 0x002fc800078e00ff */
[----:B------:R-:W-:Y:S01]  /*11800*/  @!P4 IMAD.MOV R14, RZ, RZ, -R14 ;  /* 0x000000ffff0ec224 */ /* 0x000fe200078e0a0e */
[----:B------:R-:W-:Y:S01]  /*11810*/  ISETP.GT.U32.AND P4, PT, R0, R6, PT ;  /* 0x000000060000720c */ /* 0x000fe20003f84070 */
[----:B------:R-:W-:Y:S02]  /*11820*/  IMAD.MOV R4, RZ, RZ, -R4 ;  /* 0x000000ffff047224 */ /* 0x000fe400078e0a04 */
[----:B------:R-:W-:-:S04]  /*11830*/  IMAD.HI.U32 R13, R8, R10, RZ ;  /* 0x0000000a080d7227 */ /* 0x000fc800078e00ff */
[C---:B------:R-:W-:Y:S02]  /*11840*/  IMAD R4, R0.reuse, R4, R12 ;  /* 0x0000000400047224 */ /* 0x040fe400078e020c */
[----:B------:R-:W-:Y:S02]  /*11850*/  IMAD.MOV R13, RZ, RZ, -R13 ;  /* 0x000000ffff0d7224 */ /* 0x000fe400078e0a0d */
[----:B------:R-:W-:Y:S01]  /*11860*/  @!P6 IMAD.IADD R9, R9, 0x1, -R0 ;  /* 0x000000010909e824 */ /* 0x000fe200078e0a00 */
[C---:B------:R-:W-:Y:S01]  /*11870*/  ISETP.GT.U32.AND P6, PT, R0.reuse, R4, PT ;  /* 0x000000040000720c */ /* 0x040fe20003fc4070 */
[----:B------:R-:W-:Y:S02]  /*11880*/  IMAD R10, R0, R13, R10 ;  /* 0x0000000d000a7224 */ /* 0x000fe400078e020a */
[----:B------:R-:W-:-:S03]  /*11890*/  @!P4 IMAD.IADD R6, R6, 0x1, -R0 ;  /* 0x000000010606c824 */ /* 0x000fc600078e0a00 */
[C---:B------:R-:W-:Y:S01]  /*118a0*/  ISETP.GT.U32.AND P4, PT, R0.reuse, R10, PT ;  /* 0x0000000a0000720c */ /* 0x040fe20003f84070 */
[----:B------:R-:W-:Y:S01]  /*118b0*/  @!P1 IMAD.MOV R2, RZ, RZ, -R2 ;  /* 0x000000ffff029224 */ /* 0x000fe200078e0a02 */
[----:B------:R-:W-:-:S05]  /*118c0*/  ISETP.GT.U32.AND P1, PT, R0, R9, PT ;  /* 0x000000090000720c */ /* 0x000fca0003f24070 */
[----:B------:R-:W-:Y:S01]  /*118d0*/  @!P6 IMAD.IADD R4, R4, 0x1, -R0 ;  /* 0x000000010404e824 */ /* 0x000fe200078e0a00 */
[----:B------:R-:W-:Y:S02]  /*118e0*/  ISETP.GE.AND P3, PT, R53, RZ, PT ;  /* 0x000000ff3500720c */ /* 0x000fe40003f66270 */
[----:B------:R-:W-:-:S03]  /*118f0*/  ISETP.GE.AND P5, PT, R51, RZ, PT ;  /* 0x000000ff3300720c */ /* 0x000fc60003fa6270 */
[----:B------:R-:W-:Y:S01]  /*11900*/  @!P4 IMAD.IADD R10, R10, 0x1, -R0 ;  /* 0x000000010a0ac824 */ /* 0x000fe200078e0a00 */
[----:B------:R-:W-:Y:S02]  /*11910*/  ISETP.GT.U32.AND P4, PT, R0, R4, PT ;  /* 0x000000040000720c */ /* 0x000fe40003f84070 */
[----:B------:R-:W-:Y:S01]  /*11920*/  ISETP.GE.AND P0, PT, R48, RZ, PT ;  /* 0x000000ff3000720c */ /* 0x000fe20003f06270 */
[----:B------:R-:W-:Y:S02]  /*11930*/  IMAD.MOV.U32 R48, RZ, RZ, R45 ;  /* 0x000000ffff307224 */ /* 0x000fe400078e002d */
[----:B------:R-:W-:Y:S01]  /*11940*/  IMAD.MOV.U32 R45, RZ, RZ, R42 ;  /* 0x000000ffff2d7224 */ /* 0x000fe200078e002a */
[----:B------:R-:W-:Y:S01]  /*11950*/  IABS R11, R49 ;  /* 0x00000031000b7213 */ /* 0x000fe20000000000 */
[----:B------:R-:W-:Y:S01]  /*11960*/  @!P1 IMAD.IADD R9, R9, 0x1, -R0 ;  /* 0x0000000109099824 */ /* 0x000fe200078e0a00 */
[----:B------:R-:W-:Y:S01]  /*11970*/  ISETP.GE.AND P1, PT, R49, RZ, PT ;  /* 0x000000ff3100720c */ /* 0x000fe20003f26270 */
[----:B------:R-:W-:-:S02]  /*11980*/  IMAD.MOV.U32 R49, RZ, RZ, R47 ;  /* 0x000000ffff317224 */ /* 0x000fc400078e002f */
[----:B------:R-:W-:Y:S02]  /*11990*/  IMAD.MOV.U32 R15, RZ, RZ, R6 ;  /* 0x000000ffff0f7224 */ /* 0x000fe400078e0006 */
[----:B------:R-:W-:Y:S02]  /*119a0*/  IMAD.MOV.U32 R53, RZ, RZ, R46 ;  /* 0x000000ffff357224 */ /* 0x000fe400078e002e */
[----:B------:R-:W-:Y:S02]  /*119b0*/  IMAD.MOV.U32 R51, RZ, RZ, R44 ;  /* 0x000000ffff337224 */ /* 0x000fe400078e002c */
[----:B------:R-:W-:Y:S01]  /*119c0*/  IMAD.MOV.U32 R47, RZ, RZ, R45 ;  /* 0x000000ffff2f7224 */ /* 0x000fe200078e002d */
[----:B------:R-:W4:Y:S01]  /*119d0*/  LDL.LU R44, [R1+0x1f0] ;  /* 0x0001f000012c7983 */ /* 0x000f220000300800 */
[----:B------:R-:W-:Y:S02]  /*119e0*/  IMAD.MOV.U32 R46, RZ, RZ, R43 ;  /* 0x000000ffff2e7224 */ /* 0x000fe400078e002b */
[----:B------:R-:W-:Y:S01]  /*119f0*/  @!P3 IMAD.MOV R5, RZ, RZ, -R5 ;  /* 0x000000ffff05b224 */ /* 0x000fe200078e0a05 */
[----:B------:R-:W5:Y:S01]  /*11a00*/  LDL.LU R43, [R1+0x1f4] ;  /* 0x0001f400012b7983 */ /* 0x000f620000300800 */
[----:B------:R-:W-:Y:S01]  /*11a10*/  @!P4 IMAD.IADD R4, R4, 0x1, -R0 ;  /* 0x000000010404c824 */ /* 0x000fe200078e0a00 */
[----:B------:R-:W-:Y:S01]  /*11a20*/  IABS R12, R52 ;  /* 0x00000034000c7213 */ /* 0x000fe20000000000 */
[----:B------:R-:W-:Y:S01]  /*11a30*/  @!P5 IMAD.MOV R15, RZ, RZ, -R15 ;  /* 0x000000ffff0fd224 */ /* 0x000fe200078e0a0f */
[----:B------:R-:W2:Y:S01]  /*11a40*/  LDL.LU R42, [R1+0x224] ;  /* 0x00022400012a7983 */ /* 0x000ea20000300800 */
[----:B------:R-:W-:Y:S01]  /*11a50*/  ISETP.GE.AND P4, PT, R52, RZ, PT ;  /* 0x000000ff3400720c */ /* 0x000fe20003f86270 */
[----:B------:R-:W-:-:S02]  /*11a60*/  IMAD.MOV.U32 R45, RZ, RZ, R32 ;  /* 0x000000ffff2d7224 */ /* 0x000fc400078e0020 */
[----:B------:R-:W-:Y:S01]  /*11a70*/  STL [R1+0xc4], R14 ;  /* 0x0000c40e01007387 */ /* 0x000fe20000100800 */
[----:B------:R-:W-:Y:S02]  /*11a80*/  @!P2 IMAD.MOV R9, RZ, RZ, -R9 ;  /* 0x000000ffff09a224 */ /* 0x000fe400078e0a09 */
[----:B------:R-:W-:Y:S01]  /*11a90*/  IMAD.MOV.U32 R52, RZ, RZ, R47 ;  /* 0x000000ffff347224 */ /* 0x000fe200078e002f */
[----:B------:R-:W-:Y:S01]  /*11aa0*/  STL [R1+0xc0], R2 ;  /* 0x0000c00201007387 */ /* 0x000fe20000100800 */
[----:B------:R-:W-:Y:S02]  /*11ab0*/  IMAD.MOV.U32 R32, RZ, RZ, R26 ;  /* 0x000000ffff207224 */ /* 0x000fe400078e001a */
[----:B------:R-:W-:Y:S01]  /*11ac0*/  IMAD.MOV.U32 R47, RZ, RZ, R46 ;  /* 0x000000ffff2f7224 */ /* 0x000fe200078e002e */
[----:B------:R0:W-:Y:S01]  /*11ad0*/  STL [R1+0xbc], R5 ;  /* 0x0000bc0501007387 */ /* 0x0001e20000100800 */
[----:B------:R-:W-:Y:S02]  /*11ae0*/  IMAD.MOV.U32 R26, RZ, RZ, R56 ;  /* 0x000000ffff1a7224 */ /* 0x000fe400078e0038 */
[----:B------:R-:W-:Y:S01]  /*11af0*/  @!P0 IMAD.MOV R4, RZ, RZ, -R4 ;  /* 0x000000ffff048224 */ /* 0x000fe200078e0a04 */
[----:B------:R-:W2:Y:S01]  /*11b00*/  LDL.LU R56, [R1+0x26c] ;  /* 0x00026c0001387983 */ /* 0x000ea20000300800 */
[----:B------:R-:W-:-:S02]  /*11b10*/  IABS R13, R51 ;  /* 0x00000033000d7213 */ /* 0x000fc40000000000 */
[----:B------:R-:W-:Y:S01]  /*11b20*/  ISETP.GE.AND P0, PT, R51, RZ, PT ;  /* 0x000000ff3300720c */ /* 0x000fe20003f06270 */
[----:B------:R-:W-:Y:S01]  /*11b30*/  STL [R1+0x52c], R15 ;  /* 0x00052c0f01007387 */ /* 0x000fe20000100800 */
[----:B------:R-:W-:-:S03]  /*11b40*/  IMAD.MOV.U32 R51, RZ, RZ, R47 ;  /* 0x000000ffff337224 */ /* 0x000fc600078e002f */
[----:B------:R1:W-:Y:S01]  /*11b50*/  STL [R1+0x58c], R9 ;  /* 0x00058c0901007387 */ /* 0x0003e20000100800 */
[----:B---3--:R-:W-:Y:S02]  /*11b60*/  IMAD.MOV.U32 R46, RZ, RZ, R40 ;  /* 0x000000ffff2e7224 */ /* 0x008fe400078e0028 */
[----:B------:R-:W-:Y:S02]  /*11b70*/  IMAD.MOV.U32 R40, RZ, RZ, R36 ;  /* 0x000000ffff287224 */ /* 0x000fe400078e0024 */
[----:B------:R-:W-:Y:S02]  /*11b80*/  IMAD.MOV.U32 R36, RZ, RZ, R24 ;  /* 0x000000ffff247224 */ /* 0x000fe400078e0018 */
[----:B------:R-:W3:Y:S01]  /*11b90*/  LDL.LU R24, [R1+0x228] ;  /* 0x0002280001187983 */ /* 0x000ee20000300800 */
[----:B------:R-:W-:Y:S02]  /*11ba0*/  IMAD.MOV.U32 R47, RZ, RZ, R46 ;  /* 0x000000ffff2f7224 */ /* 0x000fe400078e002e */
[----:B------:R-:W-:Y:S01]  /*11bb0*/  IMAD.MOV.U32 R46, RZ, RZ, R45 ;  /* 0x000000ffff2e7224 */ /* 0x000fe200078e002d */
[----:B------:R1:W-:Y:S04]  /*11bc0*/  STL [R1+0x5dc], R4 ;  /* 0x0005dc0401007387 */ /* 0x0003e80000100800 */
[----:B------:R-:W4:Y:S01]  /*11bd0*/  LDL.LU R45, [R1+0x1ec] ;  /* 0x0001ec00012d7983 */ /* 0x000f220000300800 */
[----:B------:R-:W-:-:S04]  /*11be0*/  IMAD.HI.U32 R7, R8, R11, RZ ;  /* 0x0000000b08077227 */ /* 0x000fc800078e00ff */
[----:B------:R-:W-:-:S04]  /*11bf0*/  IMAD.MOV R7, RZ, RZ, -R7 ;  /* 0x000000ffff077224 */ /* 0x000fc800078e0a07 */
[----:B0-----:R-:W-:Y:S02]  /*11c00*/  IMAD R5, R0, R7, R11 ;  /* 0x0000000700057224 */ /* 0x001fe400078e020b */
[----:B------:R-:W-:-:S03]  /*11c10*/  IMAD.MOV.U32 R2, RZ, RZ, R12 ;  /* 0x000000ffff027224 */ /* 0x000fc600078e000c */
[----:B------:R-:W-:Y:S01]  /*11c20*/  ISETP.GT.U32.AND P6, PT, R0, R5, PT ;  /* 0x000000050000720c */ /* 0x000fe20003fc4070 */
[----:B------:R-:W-:-:S04]  /*11c30*/  IMAD.HI.U32 R12, R8, R2, RZ ;  /* 0x00000002080c7227 */ /* 0x000fc800078e00ff */
[----:B------:R-:W-:-:S04]  /*11c40*/  IMAD.MOV R12, RZ, RZ, -R12 ;  /* 0x000000ffff0c7224 */ /* 0x000fc800078e0a0c */
[----:B------:R-:W-:Y:S02]  /*11c50*/  IMAD R2, R0, R12, R2 ;  /* 0x0000000c00027224 */ /* 0x000fe400078e0202 */
[----:B------:R-:W-:-:S04]  /*11c60*/  IMAD.HI.U32 R14, R8, R13, RZ ;  /* 0x0000000d080e7227 */ /* 0x000fc800078e00ff */
[----:B------:R-:W-:Y:S01]  /*11c70*/  @!P6 IMAD.IADD R5, R5, 0x1, -R0 ;  /* 0x000000010505e824 */ /* 0x000fe200078e0a00 */
[C---:B------:R-:W-:Y:S02]  /*11c80*/  ISETP.GT.U32.AND P6, PT, R0.reuse, R10, PT ;  /* 0x0000000a0000720c */ /* 0x040fe40003fc4070 */
[----:B------:R-:W-:Y:S01]  /*11c90*/  ISETP.GT.U32.AND P2, PT, R0, R2, PT ;  /* 0x000000020000720c */ /* 0x000fe20003f44070 */
[----:B------:R-:W-:-:S04]  /*11ca0*/  IMAD.MOV R14, RZ, RZ, -R14 ;  /* 0x000000ffff0e7224 */ /* 0x000fc800078e0a0e */
[----:B-1----:R-:W-:-:S06]  /*11cb0*/  IMAD R9, R0, R14, R13 ;  /* 0x0000000e00097224 */ /* 0x002fcc00078e020d */
[--C-:B------:R-:W-:Y:S01]  /*11cc0*/  @!P6 IMAD.IADD R10, R10, 0x1, -R0.reuse ;  /* 0x000000010a0ae824 */ /* 0x100fe200078e0a00 */
[----:B------:R-:W-:Y:S01]  /*11cd0*/  ISETP.GT.U32.AND P6, PT, R0, R9, PT ;  /* 0x000000090000720c */ /* 0x000fe20003fc4070 */
[----:B------:R-:W-:Y:S01]  /*11ce0*/  @!P2 IMAD.IADD R2, R2, 0x1, -R0 ;  /* 0x000000010202a824 */ /* 0x000fe200078e0a00 */
[----:B------:R-:W-:-:S04]  /*11cf0*/  ISETP.GE.AND P3, PT, R54, RZ, PT ;  /* 0x000000ff3600720c */ /* 0x000fc80003f66270 */
[C---:B------:R-:W-:Y:S02]  /*11d00*/  ISETP.GT.U32.AND P2, PT, R0.reuse, R2, PT ;  /* 0x000000020000720c */ /* 0x040fe40003f44070 */
[----:B------:R-:W-:Y:S02]  /*11d10*/  ISETP.GT.U32.AND P5, PT, R0, R5, PT ;  /* 0x000000050000720c */ /* 0x000fe40003fa4070 */
[----:B------:R-:W-:-:S03]  /*11d20*/  IABS R7, R48 ;  /* 0x0000003000077213 */ /* 0x000fc60000000000 */
[----:B------:R-:W-:Y:S01]  /*11d30*/  @!P6 IMAD.IADD R9, R9, 0x1, -R0 ;  /* 0x000000010909e824 */ /* 0x000fe200078e0a00 */
[----:B------:R-:W-:Y:S01]  /*11d40*/  ISETP.GE.AND P6, PT, R48, RZ, PT ;  /* 0x000000ff3000720c */ /* 0x000fe20003fc6270 */
[----:B------:R-:W-:Y:S02]  /*11d50*/  IMAD.MOV.U32 R48, RZ, RZ, R47 ;  /* 0x000000ffff307224 */ /* 0x000fe400078e002f */
[----:B------:R-:W-:Y:S02]  /*11d60*/  IMAD.MOV.U32 R47, RZ, RZ, R46 ;  /* 0x000000ffff2f7224 */ /* 0x000fe400078e002e */
[----:B------:R-:W-:Y:S02]  /*11d70*/  @!P3 IMAD.MOV R10, RZ, RZ, -R10 ;  /* 0x000000ffff0ab224 */ /* 0x000fe400078e0a0a */
[--C-:B------:R-:W-:Y:S02]  /*11d80*/  @!P2 IMAD.IADD R2, R2, 0x1, -R0.reuse ;  /* 0x000000010202a824 */ /* 0x100fe400078e0a00 */
[----:B------:R-:W-:-:S04]  /*11d90*/  @!P5 IMAD.IADD R5, R5, 0x1, -R0 ;  /* 0x000000010505d824 */ /* 0x000fc800078e0a00 */
[----:B------:R-:W-:Y:S01]  /*11da0*/  @!P1 IMAD.MOV R5, RZ, RZ, -R5 ;  /* 0x000000ffff059224 */ /* 0x000fe200078e0a05 */
[----:B------:R-:W-:-:S05]  /*11db0*/  IABS R11, R53 ;  /* 0x00000035000b7213 */ /* 0x000fca0000000000 */
[----:B------:R-:W-:-:S04]  /*11dc0*/  IMAD.HI.U32 R13, R8, R11, RZ ;  /* 0x0000000b080d7227 */ /* 0x000fc800078e00ff */
[----:B------:R-:W-:-:S04]  /*11dd0*/  IMAD.MOV R13, RZ, RZ, -R13 ;  /* 0x000000ffff0d7224 */ /* 0x000fc800078e0a0d */
[----:B------:R-:W-:-:S05]  /*11de0*/  IMAD R11, R0, R13, R11 ;  /* 0x0000000d000b7224 */ /* 0x000fca00078e020b */
[----:B------:R-:W-:Y:S02]  /*11df0*/  ISETP.GT.U32.AND P2, PT, R0, R11, PT ;  /* 0x0000000b0000720c */ /* 0x000fe40003f44070 */
[----:B------:R-:W-:Y:S02]  /*11e00*/  IABS R4, R49 ;  /* 0x0000003100047213 */ /* 0x000fe40000000000 */
[----:B------:R-:W-:-:S09]  /*11e10*/  ISETP.GE.AND P1, PT, R53, RZ, PT ;  /* 0x000000ff3500720c */ /* 0x000fd20003f26270 */
[----:B------:R-:W-:Y:S01]  /*11e20*/  @!P2 IMAD.IADD R11, R11, 0x1, -R0 ;  /* 0x000000010b0ba824 */ /* 0x000fe200078e0a00 */
[----:B------:R-:W-:Y:S01]  /*11e30*/  ISETP.GE.AND P2, PT, R49, RZ, PT ;  /* 0x000000ff3100720c */ /* 0x000fe20003f46270 */
[----:B------:R-:W-:Y:S02]  /*11e40*/  IMAD.MOV.U32 R49, RZ, RZ, R47 ;  /* 0x000000ffff317224 */ /* 0x000fe400078e002f */
[----:B------:R-:W-:-:S04]  /*11e50*/  IMAD.HI.U32 R6, R8, R7, RZ ;  /* 0x0000000708067227 */ /* 0x000fc800078e00ff */
[----:B------:R-:W-:-:S04]  /*11e60*/  IMAD.MOV R6, RZ, RZ, -R6 ;  /* 0x000000ffff067224 */ /* 0x000fc800078e0a06 */
[----:B------:R-:W-:-:S05]  /*11e70*/  IMAD R7, R0, R6, R7 ;  /* 0x0000000600077224 */ /* 0x000fca00078e0207 */
[----:B------:R-:W-:-:S13]  /*11e80*/  ISETP.GT.U32.AND P5, PT, R0, R7, PT ;  /* 0x000000070000720c */ /* 0x000fda0003fa4070 */
[----:B------:R-:W-:-:S05]  /*11e90*/  @!P5 IMAD.IADD R7, R7, 0x1, -R0 ;  /* 0x000000010707d824 */ /* 0x000fca00078e0a00 */
[----:B------:R-:W-:Y:S02]  /*11ea0*/  ISETP.GT.U32.AND P5, PT, R0, R7, PT ;  /* 0x000000070000720c */ /* 0x000fe40003fa4070 */
[----:B------:R-:W-:-:S11]  /*11eb0*/  IABS R12, R50 ;  /* 0x00000032000c7213 */ /* 0x000fd60000000000 */
[----:B------:R-:W-:Y:S01]  /*11ec0*/  @!P5 IMAD.IADD R7, R7, 0x1, -R0 ;  /* 0x000000010707d824 */ /* 0x000fe200078e0a00 */
[----:B------:R-:W-:Y:S01]  /*11ed0*/  ISETP.GE.AND P5, PT, R50, RZ, PT ;  /* 0x000000ff3200720c */ /* 0x000fe20003fa6270 */
[----:B----4-:R-:W-:Y:S02]  /*11ee0*/  IMAD.MOV.U32 R46, RZ, RZ, R45 ;  /* 0x000000ffff2e7224 */ /* 0x010fe400078e002d */
[----:B------:R-:W-:Y:S02]  /*11ef0*/  IMAD.MOV.U32 R45, RZ, RZ, R44 ;  /* 0x000000ffff2d7224 */ /* 0x000fe400078e002c */
[----:B-----5:R-:W-:Y:S02]  /*11f00*/  IMAD.MOV.U32 R44, RZ, RZ, R43 ;  /* 0x000000ffff2c7224 */ /* 0x020fe400078e002b */
[----:B------:R-:W-:Y:S02]  /*11f10*/  IMAD.MOV.U32 R43, RZ, RZ, R41 ;  /* 0x000000ffff2b7224 */ /* 0x000fe400078e0029 */
[----:B------:R-:W-:-:S02]  /*11f20*/  IMAD.MOV.U32 R41, RZ, RZ, R31 ;  /* 0x000000ffff297224 */ /* 0x000fc400078e001f */
[----:B------:R-:W4:Y:S04]  /*11f30*/  LDL.LU R31, [R1+0x29c] ;  /* 0x00029c00011f7983 */ /* 0x000f280000300800 */
[----:B------:R0:W-:Y:S01]  /*11f40*/  STL [R1+0x5e4], R10 ;  /* 0x0005e40a01007387 */ /* 0x0001e20000100800 */
[----:B------:R-:W-:Y:S02]  /*11f50*/  IMAD.MOV.U32 R54, RZ, RZ, R45 ;  /* 0x000000ffff367224 */ /* 0x000fe400078e002d */
[----:B0-----:R-:W-:-:S04]  /*11f60*/  IMAD.MOV.U32 R10, RZ, RZ, R2 ;  /* 0x000000ffff0a7224 */ /* 0x001fc800078e0002 */
[----:B------:R-:W-:Y:S01]  /*11f70*/  @!P4 IMAD.MOV R10, RZ, RZ, -R10 ;  /* 0x000000ffff0ac224 */ /* 0x000fe200078e0a0a */
[----:B------:R-:W-:Y:S01]  /*11f80*/  STL [R1+0x5f4], R5 ;  /* 0x0005f40501007387 */ /* 0x000fe20000100800 */
[----:B------:R-:W-:-:S03]  /*11f90*/  IMAD.MOV.U32 R45, RZ, RZ, R38 ;  /* 0x000000ffff2d7224 */ /* 0x000fc600078e0026 */
[----:B------:R0:W-:Y:S04]  /*11fa0*/  STL [R1+0x600], R10 ;  /* 0x0006000a01007387 */ /* 0x0001e80000100800 */
[----:B------:R-:W5:Y:S01]  /*11fb0*/  LDL.LU R38, [R1+0x208] ;  /* 0x0002080001267983 */ /* 0x000f620000300800 */
[----:B------:R-:W-:Y:S02]  /*11fc0*/  IMAD.MOV.U32 R53, RZ, RZ, R44 ;  /* 0x000000ffff357224 */ /* 0x000fe400078e002c */
[----:B------:R-:W-:Y:S02]  /*11fd0*/  IMAD.MOV.U32 R47, RZ, RZ, R41 ;  /* 0x000000ffff2f7224 */ /* 0x000fe400078e0029 */
[----:B------:R-:W-:Y:S01]  /*11fe0*/  IMAD.MOV.U32 R44, RZ, RZ, R39 ;  /* 0x000000ffff2c7224 */ /* 0x000fe200078e0027 */
[----:B------:R-:W4:Y:S04]  /*11ff0*/  LDL.LU R41, [R1+0x25c] ;  /* 0x00025c0001297983 */ /* 0x000f280000300800 */
[----:B------:R-:W4:Y:S01]  /*12000*/  LDL.LU R39, [R1+0x260] ;  /* 0x0002600001277983 */ /* 0x000f220000300800 */
[----:B------:R-:W-:-:S02]  /*12010*/  IMAD.MOV.U32 R50, RZ, RZ, R46 ;  /* 0x000000ffff327224 */ /* 0x000fc400078e002e */
[----:B------:R-:W-:Y:S02]  /*12020*/  IMAD.MOV.U32 R46, RZ, RZ, R43 ;  /* 0x000000ffff2e7224 */ /* 0x000fe400078e002b */
[----:B------:R-:W-:Y:S02]  /*12030*/  IMAD.MOV.U32 R43, RZ, RZ, R40 ;  /* 0x000000ffff2b7224 */ /* 0x000fe400078e0028 */
[----:B------:R-:W-:Y:S02]  /*12040*/  IMAD.MOV.U32 R40, RZ, RZ, R37 ;  /* 0x000000ffff287224 */ /* 0x000fe400078e0025 */
[----:B------:R-:W-:Y:S02]  /*12050*/  IMAD.MOV.U32 R37, RZ, RZ, R28 ;  /* 0x000000ffff257224 */ /* 0x000fe400078e001c */
[----:B------:R-:W4:Y:S01]  /*12060*/  LDL.LU R28, [R1+0x364] ;  /* 0x00036400011c7983 */ /* 0x000f220000300800 */
[----:B------:R-:W-:-:S04]  /*12070*/  IMAD.HI.U32 R6, R8, R12, RZ ;  /* 0x0000000c08067227 */ /* 0x000fc800078e00ff */
[----:B------:R-:W-:Y:S01]  /*12080*/  IMAD.MOV R6, RZ, RZ, -R6 ;  /* 0x000000ffff067224 */ /* 0x000fe200078e0a06 */
[----:B------:R-:W-:-:S03]  /*12090*/  ISETP.GT.U32.AND P3, PT, R0, R9, PT ;  /* 0x000000090000720c */ /* 0x000fc60003f64070 */
[----:B------:R-:W-:Y:S02]  /*120a0*/  IMAD R12, R0, R6, R12 ;  /* 0x00000006000c7224 */ /* 0x000fe400078e020c */
[----:B------:R-:W-:-:S04]  /*120b0*/  IMAD.HI.U32 R6, R8, R4, RZ ;  /* 0x0000000408067227 */ /* 0x000fc800078e00ff */
[----:B------:R-:W-:Y:S01]  /*120c0*/  IMAD.MOV R6, RZ, RZ, -R6 ;  /* 0x000000ffff067224 */ /* 0x000fe200078e0a06 */
[----:B------:R-:W-:-:S03]  /*120d0*/  ISETP.GT.U32.AND P4, PT, R0, R12, PT ;  /* 0x0000000c0000720c */ /* 0x000fc60003f84070 */
[----:B------:R-:W-:Y:S02]  /*120e0*/  IMAD R4, R0, R6, R4 ;  /* 0x0000000600047224 */ /* 0x000fe400078e0204 */
[----:B------:R-:W-:-:S03]  /*120f0*/  @!P3 IMAD.IADD R9, R9, 0x1, -R0 ;  /* 0x000000010909b824 */ /* 0x000fc600078e0a00 */
[----:B------:R-:W-:Y:S02]  /*12100*/  ISETP.GT.U32.AND P3, PT, R0, R4, PT ;  /* 0x000000040000720c */ /* 0x000fe40003f64070 */
[----:B------:R-:W-:-:S03]  /*12110*/  IABS R6, R52 ;  /* 0x0000003400067213 */ /* 0x000fc60000000000 */
[----:B------:R-:W-:Y:S01]  /*12120*/  @!P4 IMAD.IADD R12, R12, 0x1, -R0 ;  /* 0x000000010c0cc824 */ /* 0x000fe200078e0a00 */
[----:B0-----:R-:W-:Y:S01]  /*12130*/  IABS R10, R48 ;  /* 0x00000030000a7213 */ /* 0x001fe20000000000 */
[----:B------:R-:W-:Y:S02]  /*12140*/  @!P0 IMAD.MOV R9, RZ, RZ, -R9 ;  /* 0x000000ffff098224 */ /* 0x000fe400078e0a09 */
[----:B------:R-:W-:-:S04]  /*12150*/  IMAD.HI.U32 R2, R8, R6, RZ ;  /* 0x0000000608027227 */ /* 0x000fc800078e00ff */
[----:B------:R-:W-:Y:S01]  /*12160*/  @!P3 IMAD.IADD R4, R4, 0x1, -R0 ;  /* 0x000000010404b824 */ /* 0x000fe200078e0a00 */
[C---:B------:R-:W-:Y:S01]  /*12170*/  ISETP.GT.U32.AND P3, PT, R0.reuse, R12, PT ;  /* 0x0000000c0000720c */ /* 0x040fe20003f64070 */
[----:B------:R0:W-:Y:S01]  /*12180*/  STL [R1+0x5fc], R9 ;  /* 0x0005fc0901007387 */ /* 0x0001e20000100800 */
[----:B------:R-:W-:Y:S01]  /*12190*/  ISETP.GT.U32.AND P4, PT, R0, R11, PT ;  /* 0x0000000b0000720c */ /* 0x000fe20003f84070 */
[----:B0-----:R-:W-:Y:S02]  /*121a0*/  IMAD.MOV.U32 R9, RZ, RZ, R10 ;  /* 0x000000ffff097224 */ /* 0x001fe400078e000a */
[----:B------:R-:W-:-:S04]  /*121b0*/  IMAD.MOV R10, RZ, RZ, -R2 ;  /* 0x000000ffff0a7224 */ /* 0x000fc800078e0a02 */
[----:B------:R-:W-:Y:S01]  /*121c0*/  IMAD R6, R0, R10, R6 ;  /* 0x0000000a00067224 */ /* 0x000fe200078e0206 */
[----:B------:R-:W-:-:S03]  /*121d0*/  IABS R5, R51 ;  /* 0x0000003300057213 */ /* 0x000fc60000000000 */
[----:B------:R-:W-:Y:S01]  /*121e0*/  @!P3 IMAD.IADD R12, R12, 0x1, -R0 ;  /* 0x000000010c0cb824 */ /* 0x000fe200078e0a00 */
[----:B------:R-:W-:Y:S01]  /*121f0*/  ISETP.GT.U32.AND P3, PT, R0, R6, PT ;  /* 0x000000060000720c */ /* 0x000fe20003f64070 */
[----:B------:R-:W-:Y:S01]  /*12200*/  IMAD.HI.U32 R2, R8, R5, RZ ;  /* 0x0000000508027227 */ /* 0x000fe200078e00ff */
[----:B------:R-:W-:-:S03]  /*12210*/  ISETP.GT.U32.AND P0, PT, R0, R4, PT ;  /* 0x000000040000720c */ /* 0x000fc60003f04070 */
[----:B------:R-:W-:Y:S02]  /*12220*/  @!P6 IMAD.MOV R7, RZ, RZ, -R7 ;  /* 0x000000ffff07e224 */ /* 0x000fe400078e0a07 */
[----:B------:R-:W-:Y:S02]  /*12230*/  @!P4 IMAD.IADD R11, R11, 0x1, -R0 ;  /* 0x000000010b0bc824 */ /* 0x000fe400078e0a00 */
[----:B------:R-:W-:Y:S01]  /*12240*/  IMAD.MOV R2, RZ, RZ, -R2 ;  /* 0x000000ffff027224 */ /* 0x000fe200078e0a02 */
[----:B------:R0:W-:Y:S01]  /*12250*/  STL [R1+0x5f8], R7 ;  /* 0x0005f80701007387 */ /* 0x0001e20000100800 */
[----:B------:R-:W-:Y:S02]  /*12260*/  IMAD.MOV.U32 R15, RZ, RZ, R11 ;  /* 0x000000ffff0f7224 */ /* 0x000fe400078e000b */
[----:B------:R-:W-:Y:S02]  /*12270*/  IMAD R5, R0, R2, R5 ;  /* 0x0000000200057224 */ /* 0x000fe400078e0205 */
[----:B------:R-:W-:-:S02]  /*12280*/  @!P3 IMAD.IADD R6, R6, 0x1, -R0 ;  /* 0x000000010606b824 */ /* 0x000fc400078e0a00 */
[----:B0-----:R-:W-:-:S03]  /*12290*/  IMAD.HI.U32 R7, R8, R9, RZ ;  /* 0x0000000908077227 */ /* 0x001fc600078e00ff */
[C---:B------:R-:W-:Y:S01]  /*122a0*/  ISETP.GT.U32.AND P3, PT, R0.reuse, R6, PT ;  /* 0x000000060000720c */ /* 0x040fe20003f64070 */
[----:B------:R-:W-:Y:S02]  /*122b0*/  IMAD.MOV R7, RZ, RZ, -R7 ;  /* 0x000000ffff077224 */ /* 0x000fe400078e0a07 */
[----:B------:R-:W-:Y:S01]  /*122c0*/  @!P1 IMAD.MOV R15, RZ, RZ, -R15 ;  /* 0x000000ffff0f9224 */ /* 0x000fe200078e0a0f */
[C---:B------:R-:W-:Y:S01]  /*122d0*/  ISETP.GT.U32.AND P1, PT, R0.reuse, R5, PT ;  /* 0x000000050000720c */ /* 0x040fe20003f24070 */
[----:B------:R-:W-:Y:S01]  /*122e0*/  IMAD R9, R0, R7, R9 ;  /* 0x0000000700097224 */ /* 0x000fe200078e0209 */
[----:B------:R-:W-:Y:S01]  /*122f0*/  IABS R7, R54 ;  /* 0x0000003600077213 */ /* 0x000fe20000000000 */
[----:B------:R-:W-:Y:S01]  /*12300*/  @!P0 IMAD.IADD R4, R4, 0x1, -R0 ;  /* 0x0000000104048824 */ /* 0x000fe200078e0a00 */
[----:B------:R-:W-:Y:S01]  /*12310*/  ISETP.GE.AND P0, PT, R48, RZ, PT ;  /* 0x000000ff3000720c */ /* 0x000fe20003f06270 */
[----:B------:R-:W-:Y:S01]  /*12320*/  IMAD.MOV.U32 R48, RZ, RZ, R46 ;  /* 0x000000ffff307224 */ /* 0x000fe200078e002e */
[----:B------:R-:W-:Y:S01]  /*12330*/  ISETP.GE.AND P6, PT, R52, RZ, PT ;  /* 0x000000ff3400720c */ /* 0x000fe20003fc6270 */
[----:B------:R-:W-:Y:S01]  /*12340*/  @!P5 IMAD.MOV R12, RZ, RZ, -R12 ;  /* 0x000000ffff0cd224 */ /* 0x000fe200078e0a0c */
[----:B------:R-:W-:Y:S01]  /*12350*/  IABS R2, R49 ;  /* 0x0000003100027213 */ /* 0x000fe20000000000 */
[----:B------:R-:W-:Y:S01]  /*12360*/  IMAD.MOV.U32 R52, RZ, RZ, R47 ;  /* 0x000000ffff347224 */ /* 0x000fe200078e002f */
[----:B------:R0:W-:Y:S01]  /*12370*/  STL [R1+0x5f0], R15 ;  /* 0x0005f00f01007387 */ /* 0x0001e20000100800 */
[----:B------:R-:W-:-:S02]  /*12380*/  IMAD.MOV.U32 R46, RZ, RZ, R37 ;  /* 0x000000ffff2e7224 */ /* 0x000fc400078e0025 */
[----:B------:R-:W-:Y:S02]  /*12390*/  IMAD.MOV.U32 R37, RZ, RZ, R33 ;  /* 0x000000ffff257224 */ /* 0x000fe400078e0021 */
[----:B------:R-:W-:-:S04]  /*123a0*/  IMAD.HI.U32 R11, R8, R7, RZ ;  /* 0x00000007080b7227 */ /* 0x000fc800078e00ff */
[----:B--2---:R-:W-:Y:S02]  /*123b0*/  IMAD.MOV.U32 R33, RZ, RZ, R56 ;  /* 0x000000ffff217224 */ /* 0x004fe400078e0038 */
[--C-:B------:R-:W-:Y:S02]  /*123c0*/  @!P3 IMAD.IADD R6, R6, 0x1, -R0.reuse ;  /* 0x000000010606b824 */ /* 0x100fe400078e0a00 */
[----:B------:R-:W-:Y:S01]  /*123d0*/  @!P1 IMAD.IADD R5, R5, 0x1, -R0 ;  /* 0x0000000105059824 */ /* 0x000fe200078e0a00 */
[----:B------:R-:W-:Y:S01]  /*123e0*/  IABS R10, R53 ;  /* 0x00000035000a7213 */ /* 0x000fe20000000000 */
[----:B0-----:R-:W-:Y:S01]  /*123f0*/  IMAD.MOV.U32 R15, RZ, RZ, R6 ;  /* 0x000000ffff0f7224 */ /* 0x001fe200078e0006 */
[----:B------:R-:W-:Y:S02]  /*12400*/  IABS R13, R50 ;  /* 0x00000032000d7213 */ /* 0x000fe40000000000 */
[C---:B------:R-:W-:Y:S02]  /*12410*/  ISETP.GT.U32.AND P5, PT, R0.reuse, R9, PT ;  /* 0x000000090000720c */ /* 0x040fe40003fa4070 */
[----:B------:R-:W-:Y:S01]  /*12420*/  ISETP.GT.U32.AND P1, PT, R0, R5, PT ;  /* 0x000000050000720c */ /* 0x000fe20003f24070 */
[----:B------:R-:W-:-:S04]  /*12430*/  IMAD.HI.U32 R14, R8, R13, RZ ;  /* 0x0000000d080e7227 */ /* 0x000fc800078e00ff */
[----:B------:R-:W-:Y:S02]  /*12440*/  @!P6 IMAD.MOV R15, RZ, RZ, -R15 ;  /* 0x000000ffff0fe224 */ /* 0x000fe400078e0a0f */
[----:B------:R-:W-:Y:S01]  /*12450*/  @!P2 IMAD.MOV R4, RZ, RZ, -R4 ;  /* 0x000000ffff04a224 */ /* 0x000fe200078e0a04 */
[----:B------:R-:W-:Y:S01]  /*12460*/  ISETP.GE.AND P4, PT, R51, RZ, PT ;  /* 0x000000ff3300720c */ /* 0x000fe20003f86270 */
[----:B------:R-:W-:Y:S02]  /*12470*/  IMAD.MOV R14, RZ, RZ, -R14 ;  /* 0x000000ffff0e7224 */ /* 0x000fe400078e0a0e */
[--C-:B------:R-:W-:Y:S02]  /*12480*/  @!P5 IMAD.IADD R9, R9, 0x1, -R0.reuse ;  /* 0x000000010909d824 */ /* 0x100fe400078e0a00 */
[----:B------:R-:W-:-:S03]  /*12490*/  @!P1 IMAD.IADD R5, R5, 0x1, -R0 ;  /* 0x0000000105059824 */ /* 0x000fc600078e0a00 */
[----:B------:R-:W-:Y:S02]  /*124a0*/  ISETP.GT.U32.AND P5, PT, R0, R9, PT ;  /* 0x000000090000720c */ /* 0x000fe40003fa4070 */
[----:B------:R-:W-:Y:S01]  /*124b0*/  ISETP.GE.AND P2, PT, R50, RZ, PT ;  /* 0x000000ff3200720c */ /* 0x000fe20003f46270 */
[----:B------:R-:W-:Y:S01]  /*124c0*/  IMAD.MOV.U32 R51, RZ, RZ, R46 ;  /* 0x000000ffff337224 */ /* 0x000fe200078e002e */
[----:B------:R-:W-:Y:S01]  /*124d0*/  IABS R6, R52 ;  /* 0x0000003400067213 */ /* 0x000fe20000000000 */
[----:B------:R-:W-:Y:S02]  /*124e0*/  IMAD.MOV.U32 R46, RZ, RZ, R42 ;  /* 0x000000ffff2e7224 */ /* 0x000fe400078e002a */
[----:B---3--:R-:W-:-:S06]  /*124f0*/  IMAD.MOV.U32 R42, RZ, RZ, R24 ;  /* 0x000000ffff2a7224 */ /* 0x008fcc00078e0018 */
[----:B------:R-:W-:-:S04]  /*12500*/  @!P5 IMAD.IADD R9, R9, 0x1, -R0 ;  /* 0x000000010909d824 */ /* 0x000fc800078e0a00 */
[----:B------:R-:W-:Y:S02]  /*12510*/  @!P0 IMAD.MOV R9, RZ, RZ, -R9 ;  /* 0x000000ffff098224 */ /* 0x000fe400078e0a09 */
[----:B-----5:R-:W-:Y:S02]  /*12520*/  IMAD.MOV.U32 R47, RZ, RZ, R38 ;  /* 0x000000ffff2f7224 */ /* 0x020fe400078e0026 */
[----:B------:R-:W2:Y:S04]  /*12530*/  LDL.LU R38, [R1+0x294] ;  /* 0x0002940001267983 */ /* 0x000ea80000300800 */
[----:B------:R-:W3:Y:S04]  /*12540*/  LDL.LU R56, [R1+0x2f8] ;  /* 0x0002f80001387983 */ /* 0x000ee80000300800 */
[----:B------:R0:W-:Y:S02]  /*12550*/  STL [R1+0x5ec], R12 ;  /* 0x0005ec0c01007387 */ /* 0x0001e40000100800 */
[----:B0-----:R-:W-:-:S02]  /*12560*/  IMAD.MOV.U32 R12, RZ, RZ, R2 ;  /* 0x000000ffff0c7224 */ /* 0x001fc400078e0002 */
[----:B------:R-:W-:-:S04]  /*12570*/  IMAD.MOV R2, RZ, RZ, -R11 ;  /* 0x000000ffff027224 */ /* 0x000fc800078e0a0b */
[----:B------:R-:W-:Y:S02]  /*12580*/  IMAD R2, R0, R2, R7 ;  /* 0x0000000200027224 */ /* 0x000fe400078e0207 */
[----:B------:R-:W-:-:S03]  /*12590*/  IMAD.HI.U32 R11, R8, R10, RZ ;  /* 0x0000000a080b7227 */ /* 0x000fc600078e00ff */
[C---:B------:R-:W-:Y:S01]  /*125a0*/  ISETP.GT.U32.AND P6, PT, R0.reuse, R2, PT ;  /* 0x000000020000720c */ /* 0x040fe20003fc4070 */
[----:B------:R-:W-:Y:S01]  /*125b0*/  IMAD.MOV R11, RZ, RZ, -R11 ;  /* 0x000000ffff0b7224 */ /* 0x000fe200078e0a0b */
[----:B------:R0:W-:Y:S03]  /*125c0*/  STL [R1+0x5e8], R4 ;  /* 0x0005e80401007387 */ /* 0x0001e60000100800 */
[----:B------:R-:W-:Y:S02]  /*125d0*/  IMAD R10, R0, R11, R10 ;  /* 0x0000000b000a7224 */ /* 0x000fe400078e020a */
[----:B------:R-:W-:-:S04]  /*125e0*/  IMAD.HI.U32 R7, R8, R12, RZ ;  /* 0x0000000c08077227 */ /* 0x000fc800078e00ff */
[C---:B0-----:R-:W-:Y:S01]  /*125f0*/  IMAD R4, R0.reuse, R14, R13 ;  /* 0x0000000e00047224 */ /* 0x041fe200078e020d */
[C---:B------:R-:W-:Y:S01]  /*12600*/  ISETP.GT.U32.AND P1, PT, R0.reuse, R10, PT ;  /* 0x0000000a0000720c */ /* 0x040fe20003f24070 */
[----:B------:R-:W-:Y:S02]  /*12610*/  IMAD.MOV R7, RZ, RZ, -R7 ;  /* 0x000000ffff077224 */ /* 0x000fe400078e0a07 */
[----:B------:R-:W-:Y:S01]  /*12620*/  IMAD.MOV.U32 R13, RZ, RZ, R5 ;  /* 0x000000ffff0d7224 */ /* 0x000fe200078e0005 */
[----:B------:R-:W-:Y:S01]  /*12630*/  ISETP.GT.U32.AND P3, PT, R0, R4, PT ;  /* 0x000000040000720c */ /* 0x000fe20003f64070 */
[----:B------:R-:W-:Y:S02]  /*12640*/  @!P6 IMAD.IADD R2, R2, 0x1, -R0 ;  /* 0x000000010202e824 */ /* 0x000fe400078e0a00 */
[C---:B------:R-:W-:Y:S01]  /*12650*/  IMAD R11, R0.reuse, R7, R12 ;  /* 0x00000007000b7224 */ /* 0x040fe200078e020c */
[----:B------:R-:W-:Y:S01]  /*12660*/  IABS R7, R48 ;  /* 0x0000003000077213 */ /* 0x000fe20000000000 */
[----:B------:R-:W-:Y:S01]  /*12670*/  @!P4 IMAD.MOV R13, RZ, RZ, -R13 ;  /* 0x000000ffff0dc224 */ /* 0x000fe200078e0a0d */
[----:B------:R-:W-:Y:S01]  /*12680*/  ISETP.GT.U32.AND P4, PT, R0, R2, PT ;  /* 0x000000020000720c */ /* 0x000fe20003f84070 */
[----:B------:R-:W-:-:S02]  /*12690*/  IMAD.MOV.U32 R50, RZ, RZ, R47 ;  /* 0x000000ffff327224 */ /* 0x000fc400078e002f */
[----:B------:R-:W-:Y:S02]  /*126a0*/  IMAD.MOV.U32 R47, RZ, RZ, R40 ;  /* 0x000000ffff2f7224 */ /* 0x000fe400078e0028 */
[----:B------:R-:W-:Y:S01]  /*126b0*/  IMAD.HI.U32 R12, R8, R7, RZ ;  /* 0x00000007080c7227 */ /* 0x000fe200078e00ff */
[----:B------:R-:W-:-:S03]  /*126c0*/  ISETP.GE.AND P6, PT, R54, RZ, PT ;  /* 0x000000ff3600720c */ /* 0x000fc60003fc6270 */
[--C-:B------:R-:W-:Y:S01]  /*126d0*/  @!P1 IMAD.IADD R10, R10, 0x1, -R0.reuse ;  /* 0x000000010a0a9824 */ /* 0x100fe200078e0a00 */
[----:B------:R-:W-:Y:S01]  /*126e0*/  ISETP.GE.AND P1, PT, R49, RZ, PT ;  /* 0x000000ff3100720c */ /* 0x000fe20003f26270 */
[----:B------:R-:W-:Y:S02]  /*126f0*/  @!P3 IMAD.IADD R4, R4, 0x1, -R0 ;  /* 0x000000010404b824 */ /* 0x000fe400078e0a00 */
[----:B------:R-:W-:Y:S02]  /*12700*/  IMAD.MOV.U32 R49, RZ, RZ, R47 ;  /* 0x000000ffff317224 */ /* 0x000fe400078e002f */
[----:B------:R-:W-:Y:S02]  /*12710*/  IMAD.MOV.U32 R40, RZ, RZ, R32 ;  /* 0x000000ffff287224 */ /* 0x000fe400078e0020 */
[----:B------:R-:W-:Y:S01]  /*12720*/  IMAD.HI.U32 R5, R8, R6, RZ ;  /* 0x0000000608057227 */ /* 0x000fe200078e00ff */
[----:B------:R-:W-:Y:S03]  /*12730*/  STL [R1+0x5e0], R15 ;  /* 0x0005e00f01007387 */ /* 0x000fe60000100800 */
[----:B------:R-:W-:-:S02]  /*12740*/  IMAD.MOV R12, RZ, RZ, -R12 ;  /* 0x000000ffff0c7224 */ /* 0x000fc400078e0a0c */
[----:B------:R-:W-:Y:S02]  /*12750*/  IMAD.MOV.U32 R47, RZ, RZ, R46 ;  /* 0x000000ffff2f7224 */ /* 0x000fe400078e002e */
[----:B------:R-:W-:Y:S02]  /*12760*/  IMAD.MOV.U32 R32, RZ, RZ, R26 ;  /* 0x000000ffff207224 */ /* 0x000fe400078e001a */
[----:B------:R-:W-:Y:S01]  /*12770*/  IMAD.MOV.U32 R46, RZ, RZ, R45 ;  /* 0x000000ffff2e7224 */ /* 0x000fe200078e002d */
[----:B------:R-:W-:Y:S01]  /*12780*/  ISETP.GT.U32.AND P3, PT, R0, R4, PT ;  /* 0x000000040000720c */ /* 0x000fe20003f64070 */
[----:B------:R-:W-:Y:S02]  /*12790*/  IMAD.MOV.U32 R26, RZ, RZ, R55 ;  /* 0x000000ffff1a7224 */ /* 0x000fe400078e0037 */
[----:B------:R-:W-:Y:S01]  /*127a0*/  IMAD.MOV.U32 R45, RZ, RZ, R44 ;  /* 0x000000ffff2d7224 */ /* 0x000fe200078e002c */
[----:B------:R-:W5:Y:S01]  /*127b0*/  LDL.LU R55, [R1+0x2e4] ;  /* 0x0002e40001377983 */ /* 0x000f620000300800 */
[----:B------:R-:W-:-:S02]  /*127c0*/  IMAD.MOV.U32 R44, RZ, RZ, R43 ;  /* 0x000000ffff2c7224 */ /* 0x000fc400078e002b */
[----:B------:R-:W-:Y:S01]  /*127d0*/  IMAD.MOV R5, RZ, RZ, -R5 ;  /* 0x000000ffff057224 */ /* 0x000fe200078e0a05 */
[----:B------:R-:W3:Y:S01]  /*127e0*/  LDL.LU R24, [R1+0x360] ;  /* 0x0003600001187983 */ /* 0x000ee20000300800 */
[----:B------:R-:W-:Y:S02]  /*127f0*/  IMAD.MOV.U32 R43, RZ, RZ, R25 ;  /* 0x000000ffff2b7224 */ /* 0x000fe400078e0019 */
[----:B------:R-:W-:Y:S01]  /*12800*/  IMAD R7, R0, R12, R7 ;  /* 0x0000000c00077224 */ /* 0x000fe200078e0207 */
[----:B------:R-:W-:Y:S01]  /*12810*/  STL [R1+0x5bc], R13 ;  /* 0x0005bc0d01007387 */ /* 0x000fe20000100800 */
[----:B------:R-:W-:Y:S02]  /*12820*/  @!P4 IMAD.IADD R2, R2, 0x1, -R0 ;  /* 0x000000010202c824 */ /* 0x000fe400078e0a00 */
[----:B------:R-:W-:Y:S02]  /*12830*/  IMAD.MOV.U32 R25, RZ, RZ, R29 ;  /* 0x000000ffff197224 */ /* 0x000fe400078e001d */
[----:B------:R-:W3:Y:S01]  /*12840*/  LDL.LU R29, [R1+0x35c] ;  /* 0x00035c00011d7983 */ /* 0x000ee20000300800 */
[C---:B------:R-:W-:Y:S01]  /*12850*/  IMAD R6, R0.reuse, R5, R6 ;  /* 0x0000000500067224 */ /* 0x040fe200078e0206 */
[----:B------:R-:W-:-:S02]  /*12860*/  ISETP.GT.U32.AND P0, PT, R0, R10, PT ;  /* 0x0000000a0000720c */ /* 0x000fc40003f04070 */
[----:B------:R0:W-:Y:S01]  /*12870*/  STL [R1+0x5c8], R9 ;  /* 0x0005c80901007387 */ /* 0x0001e20000100800 */
[----:B------:R-:W-:Y:S01]  /*12880*/  ISETP.GT.U32.AND P4, PT, R0, R7, PT ;  /* 0x000000070000720c */ /* 0x000fe20003f84070 */
[----:B------:R-:W-:Y:S02]  /*12890*/  @!P3 IMAD.IADD R4, R4, 0x1, -R0 ;  /* 0x000000010404b824 */ /* 0x000fe400078e0a00 */
[----:B0-----:R-:W-:-:S04]  /*128a0*/  IMAD.MOV.U32 R9, RZ, RZ, R2 ;  /* 0x000000ffff097224 */ /* 0x001fc800078e0002 */
[----:B------:R-:W-:Y:S01]  /*128b0*/  @!P6 IMAD.MOV R9, RZ, RZ, -R9 ;  /* 0x000000ffff09e224 */ /* 0x000fe200078e0a09 */
[----:B------:R-:W-:Y:S02]  /*128c0*/  ISETP.GT.U32.AND P6, PT, R0, R6, PT ;  /* 0x000000060000720c */ /* 0x000fe40003fc4070 */
[----:B------:R-:W-:Y:S01]  /*128d0*/  ISETP.GE.AND P3, PT, R53, RZ, PT ;  /* 0x000000ff3500720c */ /* 0x000fe20003f66270 */
[----:B------:R-:W-:Y:S01]  /*128e0*/  @!P2 IMAD.MOV R4, RZ, RZ, -R4 ;  /* 0x000000ffff04a224 */ /* 0x000fe200078e0a04 */
[----:B------:R-:W-:Y:S01]  /*128f0*/  IABS R5, R51 ;  /* 0x0000003300057213 */ /* 0x000fe20000000000 */
[--C-:B------:R-:W-:Y:S01]  /*12900*/  @!P0 IMAD.IADD R10, R10, 0x1, -R0.reuse ;  /* 0x000000010a0a8824 */ /* 0x100fe200078e0a00 */
[----:B------:R-:W-:Y:S01]  /*12910*/  ISETP.GE.AND P2, PT, R48, RZ, PT ;  /* 0x000000ff3000720c */ /* 0x000fe20003f46270 */
[----:B------:R-:W-:Y:S02]  /*12920*/  @!P4 IMAD.IADD R7, R7, 0x1, -R0 ;  /* 0x000000010707c824 */ /* 0x000fe400078e0a00 */
[----:B------:R-:W-:Y:S01]  /*12930*/  IMAD.MOV.U32 R48, RZ, RZ, R46 ;  /* 0x000000ffff307224 */ /* 0x000fe200078e002e */
[----:B------:R0:W-:Y:S01]  /*12940*/  STL [R1+0x5d0], R4 ;  /* 0x0005d00401007387 */ /* 0x0001e20000100800 */
[----:B------:R-:W-:-:S02]  /*12950*/  IMAD.MOV.U32 R46, RZ, RZ, R43 ;  /* 0x000000ffff2e7224 */ /* 0x000fc400078e002b */
[----:B------:R-:W-:Y:S02]  /*12960*/  IMAD.MOV.U32 R53, RZ, RZ, R47 ;  /* 0x000000ffff357224 */ /* 0x000fe400078e002f */
[----:B----4-:R-:W-:Y:S02]  /*12970*/  IMAD.MOV.U32 R43, RZ, RZ, R39 ;  /* 0x000000ffff2b7224 */ /* 0x010fe400078e0027 */
[----:B------:R-:W-:Y:S01]  /*12980*/  IMAD.MOV.U32 R13, RZ, RZ, R10 ;  /* 0x000000ffff0d7224 */ /* 0x000fe200078e000a */
[----:B------:R-:W4:Y:S01]  /*12990*/  LDL.LU R39, [R1+0x280] ;  /* 0x0002800001277983 */ /* 0x000f220000300800 */
[----:B------:R-:W-:Y:S01]  /*129a0*/  @!P6 IMAD.IADD R6, R6, 0x1, -R0 ;  /* 0x000000010606e824 */ /* 0x000fe200078e0a00 */
[----:B0-----:R-:W-:Y:S01]  /*129b0*/  IABS R4, R50 ;  /* 0x0000003200047213 */ /* 0x001fe20000000000 */
[----:B------:R-:W-:Y:S01]  /*129c0*/  IMAD.MOV.U32 R54, RZ, RZ, R44 ;  /* 0x000000ffff367224 */ /* 0x000fe200078e002c */
[----:B------:R-:W-:Y:S01]  /*129d0*/  ISETP.GT.U32.AND P6, PT, R0, R7, PT ;  /* 0x000000070000720c */ /* 0x000fe20003fc4070 */
[----:B------:R-:W-:-:S02]  /*129e0*/  IMAD.MOV.U32 R47, RZ, RZ, R42 ;  /* 0x000000ffff2f7224 */ /* 0x000fc400078e002a */
[----:B------:R-:W-:Y:S01]  /*129f0*/  IMAD.MOV.U32 R58, RZ, RZ, R45 ;  /* 0x000000ffff3a7224 */ /* 0x000fe200078e002d */
[----:B------:R-:W2:Y:S01]  /*12a00*/  LDL.LU R42, [R1+0x248] ;  /* 0x00024800012a7983 */ /* 0x000ea20000300800 */
[----:B------:R-:W-:Y:S02]  /*12a10*/  IMAD.MOV.U32 R44, RZ, RZ, R26 ;  /* 0x000000ffff2c7224 */ /* 0x000fe400078e001a */
[----:B------:R-:W-:Y:S01]  /*12a20*/  IMAD.HI.U32 R12, R8, R5, RZ ;  /* 0x00000005080c7227 */ /* 0x000fe200078e00ff */
[----:B------:R-:W4:Y:S03]  /*12a30*/  LDL.LU R26, [R1+0x2f4] ;  /* 0x0002f400011a7983 */ /* 0x000f260000300800 */
[----:B------:R-:W-:Y:S02]  /*12a40*/  IMAD.MOV.U32 R45, RZ, RZ, R30 ;  /* 0x000000ffff2d7224 */ /* 0x000fe400078e001e */
[----:B------:R-:W4:Y:S01]  /*12a50*/  LDL.LU R30, [R1+0x348] ;  /* 0x00034800011e7983 */ /* 0x000f220000300800 */
[----:B------:R-:W-:Y:S01]  /*12a60*/  @!P3 IMAD.MOV R13, RZ, RZ, -R13 ;  /* 0x000000ffff0db224 */ /* 0x000fe200078e0a0d */
[C---:B------:R-:W-:Y:S01]  /*12a70*/  ISETP.GT.U32.AND P3, PT, R0.reuse, R6, PT ;  /* 0x000000060000720c */ /* 0x040fe20003f64070 */
[----:B------:R-:W-:Y:S01]  /*12a80*/  IMAD.MOV R10, RZ, RZ, -R12 ;  /* 0x000000ffff0a7224 */ /* 0x000fe200078e0a0c */
[----:B------:R0:W-:Y:S01]  /*12a90*/  STL [R1+0x5d8], R9 ;  /* 0x0005d80901007387 */ /* 0x0001e20000100800 */
[----:B------:R-:W-:-:S02]  /*12aa0*/  ISETP.GT.U32.AND P5, PT, R0, R11, PT ;  /* 0x0000000b0000720c */ /* 0x000fc40003fa4070 */
[----:B------:R-:W-:Y:S02]  /*12ab0*/  IMAD R5, R0, R10, R5 ;  /* 0x0000000a00057224 */ /* 0x000fe400078e0205 */
[----:B0-----:R-:W-:-:S04]  /*12ac0*/  IMAD.HI.U32 R9, R8, R4, RZ ;  /* 0x0000000408097227 */ /* 0x001fc800078e00ff */
[----:B------:R-:W-:Y:S02]  /*12ad0*/  IMAD.MOV R9, RZ, RZ, -R9 ;  /* 0x000000ffff097224 */ /* 0x000fe400078e0a09 */
[----:B------:R-:W-:Y:S01]  /*12ae0*/  @!P6 IMAD.IADD R7, R7, 0x1, -R0 ;  /* 0x000000010707e824 */ /* 0x000fe200078e0a00 */
[C---:B------:R-:W-:Y:S01]  /*12af0*/  ISETP.GT.U32.AND P6, PT, R0.reuse, R5, PT ;  /* 0x000000050000720c */ /* 0x040fe20003fc4070 */
[----:B------:R-:W-:Y:S02]  /*12b00*/  IMAD R4, R0, R9, R4 ;  /* 0x0000000900047224 */ /* 0x000fe400078e0204 */
[--C-:B------:R-:W-:Y:S02]  /*12b10*/  @!P3 IMAD.IADD R6, R6, 0x1, -R0.reuse ;  /* 0x000000010606b824 */ /* 0x100fe400078e0a00 */
[----:B------:R-:W-:Y:S01]  /*12b20*/  @!P5 IMAD.IADD R11, R11, 0x1, -R0 ;  /* 0x000000010b0bd824 */ /* 0x000fe200078e0a00 */
[----:B------:R-:W-:-:S04]  /*12b30*/  ISETP.GT.U32.AND P3, PT, R0, R4, PT ;  /* 0x000000040000720c */ /* 0x000fc80003f64070 */
[----:B------:R-:W-:-:S03]  /*12b40*/  ISETP.GT.U32.AND P5, PT, R0, R11, PT ;  /* 0x0000000b0000720c */ /* 0x000fc60003fa4070 */
[----:B------:R-:W-:Y:S01]  /*12b50*/  @!P6 IMAD.IADD R5, R5, 0x1, -R0 ;  /* 0x000000010505e824 */ /* 0x000fe200078e0a00 */
[----:B------:R-:W-:Y:S01]  /*12b60*/  ISETP.GE.AND P0, PT, R52, RZ, PT ;  /* 0x000000ff3400720c */ /* 0x000fe20003f06270 */
[----:B------:R-:W-:-:S04]  /*12b70*/  IMAD.MOV.U32 R52, RZ, RZ, R47 ;  /* 0x000000ffff347224 */ /* 0x000fc800078e002f */
[--C-:B------:R-:W-:Y:S01]  /*12b80*/  @!P3 IMAD.IADD R4, R4, 0x1, -R0.reuse ;  /* 0x000000010404b824 */ /* 0x100fe200078e0a00 */
[----:B------:R-:W-:Y:S01]  /*12b90*/  ISETP.GT.U32.AND P3, PT, R0, R5, PT ;  /* 0x000000050000720c */ /* 0x000fe20003f64070 */
[----:B------:R-:W-:Y:S02]  /*12ba0*/  IMAD.MOV.U32 R47, RZ, RZ, R23 ;  /* 0x000000ffff2f7224 */ /* 0x000fe400078e0017 */
[----:B------:R-:W-:Y:S01]  /*12bb0*/  @!P5 IMAD.IADD R11, R11, 0x1, -R0 ;  /* 0x000000010b0bd824 */ /* 0x000fe200078e0a00 */
[----:B------:R-:W-:Y:S01]  /*12bc0*/  ISETP.GE.AND P5, PT, R51, RZ, PT ;  /* 0x000000ff3300720c */ /* 0x000fe20003fa6270 */
[----:B------:R-:W-:Y:S02]  /*12bd0*/  IMAD.MOV.U32 R18, RZ, RZ, R7 ;  /* 0x000000ffff127224 */ /* 0x000fe400078e0007 */
[----:B------:R-:W-:Y:S02]  /*12be0*/  IMAD.MOV.U32 R17, RZ, RZ, R6 ;  /* 0x000000ffff117224 */ /* 0x000fe400078e0006 */
[----:B------:R-:W-:-:S02]  /*12bf0*/  IMAD.MOV.U32 R51, RZ, RZ, R47 ;  /* 0x000000ffff337224 */ /* 0x000fc400078e002f */
[----:B------:R-:W-:Y:S02]  /*12c00*/  @!P1 IMAD.MOV R11, RZ, RZ, -R11 ;  /* 0x000000ffff0b9224 */ /* 0x000fe400078e0a0b */
[----:B------:R-:W-:Y:S02]  /*12c10*/  IMAD.MOV.U32 R47, RZ, RZ, R46 ;  /* 0x000000ffff2f7224 */ /* 0x000fe400078e002e */
[----:B------:R-:W-:Y:S02]  /*12c20*/  IMAD.MOV.U32 R46, RZ, RZ, R45 ;  /* 0x000000ffff2e7224 */ /* 0x000fe400078e002d */
[----:B------:R-:W-:Y:S02]  /*12c30*/  @!P2 IMAD.MOV R18, RZ, RZ, -R18 ;  /* 0x000000ffff12a224 */ /* 0x000fe400078e0a12 */
[----:B------:R-:W-:Y:S01]  /*12c40*/  IMAD.MOV.U32 R45, RZ, RZ, R44 ;  /* 0x000000ffff2d7224 */ /* 0x000fe200078e002c */
[----:B------:R-:W-:Y:S01]  /*12c50*/  ISETP.GE.AND P4, PT, R50, RZ, PT ;  /* 0x000000ff3200720c */ /* 0x000fe20003f86270 */
[----:B------:R-:W-:Y:S01]  /*12c60*/  @!P0 IMAD.MOV R17, RZ, RZ, -R17 ;  /* 0x000000ffff118224 */ /* 0x000fe200078e0a11 */
[----:B------:R-:W-:Y:S01]  /*12c70*/  STL [R1+0x5d4], R13 ;  /* 0x0005d40d01007387 */ /* 0x000fe20000100800 */
[----:B------:R-:W-:-:S02]  /*12c80*/  IMAD.MOV.U32 R44, RZ, RZ, R43 ;  /* 0x000000ffff2c7224 */ /* 0x000fc400078e002b */
[----:B------:R-:W-:Y:S01]  /*12c90*/  IMAD.MOV.U32 R43, RZ, RZ, R41 ;  /* 0x000000ffff2b7224 */ /* 0x000fe200078e0029 */
[----:B------:R-:W-:Y:S01]  /*12ca0*/  STL [R1+0x5cc], R11 ;  /* 0x0005cc0b01007387 */ /* 0x000fe20000100800 */
[----:B------:R-:W-:Y:S02]  /*12cb0*/  IMAD.MOV.U32 R50, RZ, RZ, R47 ;  /* 0x000000ffff327224 */ /* 0x000fe400078e002f */
[----:B------:R-:W-:Y:S01]  /*12cc0*/  @!P3 IMAD.IADD R5, R5, 0x1, -R0 ;  /* 0x000000010505b824 */ /* 0x000fe200078e0a00 */
[----:B------:R-:W4:Y:S01]  /*12cd0*/  LDL.LU R23, [R1+0x34c] ;  /* 0x00034c0001177983 */ /* 0x000f220000300800 */
[----:B------:R-:W-:Y:S02]  /*12ce0*/  IMAD.MOV.U32 R47, RZ, RZ, R46 ;  /* 0x000000ffff2f7224 */ /* 0x000fe400078e002e */
[----:B------:R-:W-:Y:S01]  /*12cf0*/  IMAD.MOV.U32 R46, RZ, RZ, R45 ;  /* 0x000000ffff2e7224 */ /* 0x000fe200078e002d */
[----:B------:R-:W-:Y:S01]  /*12d00*/  STL [R1+0x5c4], R18 ;  /* 0x0005c41201007387 */ /* 0x000fe20000100800 */
[----:B------:R-:W-:-:S02]  /*12d10*/  IMAD.MOV.U32 R41, RZ, RZ, R40 ;  /* 0x000000ffff297224 */ /* 0x000fc400078e0028 */
[----:B------:R-:W-:Y:S01]  /*12d20*/  IMAD.MOV.U32 R45, RZ, RZ, R44 ;  /* 0x000000ffff2d7224 */ /* 0x000fe200078e002c */
[----:B------:R0:W-:Y:S01]  /*12d30*/  STL [R1+0x5c0], R17 ;  /* 0x0005c01101007387 */ /* 0x0001e20000100800 */
[----:B------:R-:W-:-:S03]  /*12d40*/  IMAD.MOV.U32 R44, RZ, RZ, R43 ;  /* 0x000000ffff2c7224 */ /* 0x000fc600078e002b */
[----:B------:R-:W4:Y:S04]  /*12d50*/  LDL.LU R40, [R1+0x298] ;  /* 0x0002980001287983 */ /* 0x000f280000300800 */
[----:B------:R-:W5:Y:S01]  /*12d60*/  LDL.LU R43, [R1+0x258] ;  /* 0x00025800012b7983 */ /* 0x000f620000300800 */
[----:B0-----:R-:W-:Y:S01]  /*12d70*/  IMAD.MOV.U32 R17, RZ, RZ, R5 ;  /* 0x000000ffff117224 */ /* 0x001fe200078e0005 */
[----:B------:R-:W-:Y:S02]  /*12d80*/  IABS R2, R49 ;  /* 0x0000003100027213 */ /* 0x000fe40000000000 */
[----:B------:R-:W-:Y:S01]  /*12d90*/  ISETP.GE.AND P1, PT, R49, RZ, PT ;  /* 0x000000ff3100720c */ /* 0x000fe20003f26270 */
[----:B------:R-:W-:Y:S02]  /*12da0*/  @!P5 IMAD.MOV R17, RZ, RZ, -R17 ;  /* 0x000000ffff11d224 */ /* 0x000fe400078e0a11 */
[----:B------:R-:W-:-:S02]  /*12db0*/  IMAD.MOV.U32 R49, RZ, RZ, R46 ;  /* 0x000000ffff317224 */ /* 0x000fc400078e002e */
[----:B------:R-:W-:Y:S01]  /*12dc0*/  IMAD.MOV.U32 R46, RZ, RZ, R27 ;  /* 0x000000ffff2e7224 */ /* 0x000fe200078e001b */
[----:B------:R-:W-:Y:S01]  /*12dd0*/  STL [R1+0x5b8], R17 ;  /* 0x0005b81101007387 */ /* 0x000fe20000100800 */
[----:B------:R-:W-:Y:S02]  /*12de0*/  IMAD.MOV.U32 R27, RZ, RZ, R22 ;  /* 0x000000ffff1b7224 */ /* 0x000fe400078e0016 */
[----:B------:R-:W-:Y:S02]  /*12df0*/  IMAD.MOV.U32 R22, RZ, RZ, R28 ;  /* 0x000000ffff167224 */ /* 0x000fe400078e001c */
[----:B------:R-:W3:Y:S01]  /*12e00*/  LDL.LU R28, [R1+0x2d4] ;  /* 0x0002d400011c7983 */ /* 0x000ee20000300800 */
[----:B------:R-:W-:-:S04]  /*12e10*/  IMAD.HI.U32 R13, R8, R2, RZ ;  /* 0x00000002080d7227 */ /* 0x000fc800078e00ff */
[----:B------:R-:W-:-:S04]  /*12e20*/  IMAD.MOV R13, RZ, RZ, -R13 ;  /* 0x000000ffff0d7224 */ /* 0x000fc800078e0a0d */
[----:B------:R-:W-:Y:S01]  /*12e30*/  IMAD R2, R0, R13, R2 ;  /* 0x0000000d00027224 */ /* 0x000fe200078e0202 */
[----:B------:R-:W-:-:S04]  /*12e40*/  IABS R10, R58 ;  /* 0x0000003a000a7213 */ /* 0x000fc80000000000 */
[----:B------:R-:W-:Y:S01]  /*12e50*/  ISETP.GT.U32.AND P6, PT, R0, R2, PT ;  /* 0x000000020000720c */ /* 0x000fe20003fc4070 */
[----:B------:R-:W-:Y:S01]  /*12e60*/  IMAD.HI.U32 R14, R8, R10, RZ ;  /* 0x0000000a080e7227 */ /* 0x000fe200078e00ff */
[----:B------:R-:W-:Y:S02]  /*12e70*/  IABS R11, R54 ;  /* 0x00000036000b7213 */ /* 0x000fe40000000000 */
[----:B------:R-:W-:Y:S01]  /*12e80*/  ISETP.GT.U32.AND P2, PT, R0, R4, PT ;  /* 0x000000040000720c */ /* 0x000fe20003f44070 */
[----:B------:R-:W-:Y:S01]  /*12e90*/  IMAD.MOV R14, RZ, RZ, -R14 ;  /* 0x000000ffff0e7224 */ /* 0x000fe200078e0a0e */
[----:B------:R-:W-:Y:S01]  /*12ea0*/  IABS R9, R48 ;  /* 0x0000003000097213 */ /* 0x000fe20000000000 */
[----:B------:R-:W-:Y:S01]  /*12eb0*/  IMAD.HI.U32 R15, R8, R11, RZ ;  /* 0x0000000b080f7227 */ /* 0x000fe200078e00ff */
[----:B------:R-:W-:-:S03]  /*12ec0*/  IABS R12, R53 ;  /* 0x00000035000c7213 */ /* 0x000fc60000000000 */
[----:B------:R-:W-:Y:S02]  /*12ed0*/  IMAD.MOV R15, RZ, RZ, -R15 ;  /* 0x000000ffff0f7224 */ /* 0x000fe400078e0a0f */
[----:B------:R-:W-:Y:S02]  /*12ee0*/  @!P6 IMAD.IADD R2, R2, 0x1, -R0 ;  /* 0x000000010202e824 */ /* 0x000fe400078e0a00 */
[----:B------:R-:W-:Y:S02]  /*12ef0*/  IMAD R10, R0, R14, R10 ;  /* 0x0000000e000a7224 */ /* 0x000fe400078e020a */
[----:B------:R-:W-:Y:S01]  /*12f00*/  IMAD.HI.U32 R13, R8, R9, RZ ;  /* 0x00000009080d7227 */ /* 0x000fe200078e00ff */
[----:B------:R-:W-:-:S03]  /*12f10*/  ISETP.GT.U32.AND P6, PT, R0, R2, PT ;  /* 0x000000020000720c */ /* 0x000fc60003fc4070 */
[----:B------:R-:W-:Y:S02]  /*12f20*/  IMAD R15, R0, R15, R11 ;  /* 0x0000000f000f7224 */ /* 0x000fe400078e020b */
[----:B------:R-:W-:Y:S01]  /*12f30*/  @!P2 IMAD.IADD R4, R4, 0x1, -R0 ;  /* 0x000000010404a824 */ /* 0x000fe200078e0a00 */
[----:B------:R-:W-:Y:S01]  /*12f40*/  ISETP.GT.U32.AND P2, PT, R0, R10, PT ;  /* 0x0000000a0000720c */ /* 0x000fe20003f44070 */
[----:B------:R-:W-:Y:S01]  /*12f50*/  IMAD.HI.U32 R16, R8, R12, RZ ;  /* 0x0000000c08107227 */ /* 0x000fe200078e00ff */
[----:B------:R-:W-:-:S03]  /*12f60*/  ISETP.GT.U32.AND P5, PT, R0, R15, PT ;  /* 0x0000000f0000720c */ /* 0x000fc60003fa4070 */
[----:B------:R-:W-:Y:S02]  /*12f70*/  IMAD.MOV R13, RZ, RZ, -R13 ;  /* 0x000000ffff0d7224 */ /* 0x000fe400078e0a0d */
[----:B------:R-:W-:Y:S02]  /*12f80*/  IMAD.MOV R16, RZ, RZ, -R16 ;  /* 0x000000ffff107224 */ /* 0x000fe400078e0a10 */
[C---:B------:R-:W-:Y:S02]  /*12f90*/  IMAD R9, R0.reuse, R13, R9 ;  /* 0x0000000d00097224 */ /* 0x040fe400078e0209 */
[C---:B------:R-:W-:Y:S01]  /*12fa0*/  IMAD R12, R0.reuse, R16, R12 ;  /* 0x00000010000c7224 */ /* 0x040fe200078e020c */
[----:B------:R-:W-:Y:S02]  /*12fb0*/  IABS R6, R52 ;  /* 0x0000003400067213 */ /* 0x000fe40000000000 */
[----:B------:R-:W-:Y:S01]  /*12fc0*/  ISETP.GT.U32.AND P3, PT, R0, R9, PT ;  /* 0x000000090000720c */ /* 0x000fe20003f64070 */
[--C-:B------:R-:W-:Y:S01]  /*12fd0*/  @!P6 IMAD.IADD R2, R2, 0x1, -R0.reuse ;  /* 0x000000010202e824 */ /* 0x100fe200078e0a00 */
[----:B------:R-:W-:Y:S01]  /*12fe0*/  ISETP.GT.U32.AND P6, PT, R0, R12, PT ;  /* 0x0000000c0000720c */ /* 0x000fe20003fc4070 */
[----:B------:R-:W-:-:S02]  /*12ff0*/  @!P2 IMAD.IADD R10, R10, 0x1, -R0 ;  /* 0x000000010a0aa824 */ /* 0x000fc400078e0a00 */
[----:B------:R-:W-:Y:S02]  /*13000*/  IMAD.MOV.U32 R7, RZ, RZ, R4 ;  /* 0x000000ffff077224 */ /* 0x000fe400078e0004 */
[----:B------:R-:W-:Y:S02]  /*13010*/  IMAD.MOV.U32 R4, RZ, RZ, R6 ;  /* 0x000000ffff047224 */ /* 0x000fe400078e0006 */
[----:B------:R-:W-:Y:S01]  /*13020*/  @!P5 IMAD.IADD R15, R15, 0x1, -R0 ;  /* 0x000000010f0fd824 */ /* 0x000fe200078e0a00 */
[----:B------:R-:W-:Y:S01]  /*13030*/  ISETP.GT.U32.AND P5, PT, R0, R10, PT ;  /* 0x0000000a0000720c */ /* 0x000fe20003fa4070 */
[----:B------:R-:W-:Y:S01]  /*13040*/  IMAD.HI.U32 R6, R8, R4, RZ ;  /* 0x0000000408067227 */ /* 0x000fe200078e00ff */
[----:B------:R-:W-:-:S03]  /*13050*/  ISETP.GE.AND P0, PT, R48, RZ, PT ;  /* 0x000000ff3000720c */ /* 0x000fc60003f06270 */
[----:B------:R-:W-:Y:S01]  /*13060*/  @!P4 IMAD.MOV R7, RZ, RZ, -R7 ;  /* 0x000000ffff07c224 */ /* 0x000fe200078e0a07 */
[----:B------:R-:W-:Y:S01]  /*13070*/  IABS R5, R51 ;  /* 0x0000003300057213 */ /* 0x000fe20000000000 */
[----:B------:R-:W-:Y:S02]  /*13080*/  IMAD.MOV.U32 R48, RZ, RZ, R47 ;  /* 0x000000ffff307224 */ /* 0x000fe400078e002f */
[----:B------:R-:W-:Y:S02]  /*13090*/  IMAD.MOV.U32 R47, RZ, RZ, R25 ;  /* 0x000000ffff2f7224 */ /* 0x000fe400078e0019 */
[----:B------:R-:W-:Y:S02]  /*130a0*/  @!P3 IMAD.IADD R9, R9, 0x1, -R0 ;  /* 0x000000010909b824 */ /* 0x000fe400078e0a00 */
[----:B------:R-:W-:Y:S02]  /*130b0*/  IMAD.MOV R6, RZ, RZ, -R6 ;  /* 0x000000ffff067224 */ /* 0x000fe400078e0a06 */
[----:B------:R-:W-:-:S02]  /*130c0*/  IMAD.MOV.U32 R25, RZ, RZ, R57 ;  /* 0x000000ffff197224 */ /* 0x000fc400078e0039 */
[----:B------:R-:W4:Y:S01]  /*130d0*/  LDL.LU R57, [R1+0x3c8] ;  /* 0x0003c80001397983 */ /* 0x000f220000300800 */
[----:B------:R-:W-:Y:S01]  /*130e0*/  @!P6 IMAD.IADD R12, R12, 0x1, -R0 ;  /* 0x000000010c0ce824 */ /* 0x000fe200078e0a00 */
[C---:B------:R-:W-:Y:S01]  /*130f0*/  ISETP.GT.U32.AND P6, PT, R0.reuse, R15, PT ;  /* 0x0000000f0000720c */ /* 0x040fe20003fc4070 */
[C---:B------:R-:W-:Y:S01]  /*13100*/  IMAD R4, R0.reuse, R6, R4 ;  /* 0x0000000600047224 */ /* 0x040fe200078e0204 */
[----:B------:R0:W-:Y:S01]  /*13110*/  STL [R1+0x5b4], R7 ;  /* 0x0005b40701007387 */ /* 0x0001e20000100800 */
[----:B------:R-:W-:Y:S01]  /*13120*/  ISETP.GT.U32.AND P2, PT, R0, R9, PT ;  /* 0x000000090000720c */ /* 0x000fe20003f44070 */
[----:B------:R-:W-:Y:S02]  /*13130*/  @!P5 IMAD.IADD R10, R10, 0x1, -R0 ;  /* 0x000000010a0ad824 */ /* 0x000fe400078e0a00 */
[----:B------:R-:W-:Y:S01]  /*13140*/  ISETP.GT.U32.AND P5, PT, R0, R4, PT ;  /* 0x000000040000720c */ /* 0x000fe20003fa4070 */
[----:B0-----:R-:W-:Y:S02]  /*13150*/  IMAD.MOV.U32 R7, RZ, RZ, R2 ;  /* 0x000000ffff077224 */ /* 0x001fe400078e0002 */
[----:B------:R-:W-:-:S04]  /*13160*/  IMAD.HI.U32 R2, R8, R5, RZ ;  /* 0x0000000508027227 */ /* 0x000fc800078e00ff */
[----:B------:R-:W-:-:S04]  /*13170*/  IMAD.MOV R2, RZ, RZ, -R2 ;  /* 0x000000ffff027224 */ /* 0x000fc800078e0a02 */
[C---:B------:R-:W-:Y:S02]  /*13180*/  IMAD R2, R0.reuse, R2, R5 ;  /* 0x0000000200027224 */ /* 0x040fe400078e0205 */
[----:B------:R-:W-:Y:S01]  /*13190*/  @!P1 IMAD.MOV R7, RZ, RZ, -R7 ;  /* 0x000000ffff079224 */ /* 0x000fe200078e0a07 */
[C---:B------:R-:W-:Y:S01]  /*131a0*/  ISETP.GT.U32.AND P1, PT, R0.reuse, R12, PT ;  /* 0x0000000c0000720c */ /* 0x040fe20003f24070 */
[--C-:B------:R-:W-:Y:S01]  /*131b0*/  @!P6 IMAD.IADD R15, R15, 0x1, -R0.reuse ;  /* 0x000000010f0fe824 */ /* 0x100fe200078e0a00 */
[----:B------:R-:W-:Y:S01]  /*131c0*/  ISETP.GT.U32.AND P6, PT, R0, R2, PT ;  /* 0x000000020000720c */ /* 0x000fe20003fc4070 */
[--C-:B------:R-:W-:Y:S02]  /*131d0*/  @!P2 IMAD.IADD R9, R9, 0x1, -R0.reuse ;  /* 0x000000010909a824 */ /* 0x100fe400078e0a00 */
[----:B------:R-:W-:Y:S02]  /*131e0*/  @!P5 IMAD.IADD R4, R4, 0x1, -R0 ;  /* 0x000000010404d824 */ /* 0x000fe400078e0a00 */
[----:B------:R-:W-:Y:S01]  /*131f0*/  IMAD.MOV.U32 R14, RZ, RZ, R9 ;  /* 0x000000ffff0e7224 */ /* 0x000fe200078e0009 */
[----:B------:R-:W-:Y:S01]  /*13200*/  ISETP.GE.AND P4, PT, R58, RZ, PT ;  /* 0x000000ff3a00720c */ /* 0x000fe20003f86270 */
[----:B------:R0:W-:Y:S02]  /*13210*/  STL [R1+0x5b0], R7 ;  /* 0x0005b00701007387 */ /* 0x0001e40000100800 */
[----:B------:R-:W-:Y:S01]  /*13220*/  @!P0 IMAD.MOV R14, RZ, RZ, -R14 ;  /* 0x000000ffff0e8224 */ /* 0x000fe200078e0a0e */
[----:B------:R-:W-:Y:S01]  /*13230*/  ISETP.GT.U32.AND P0, PT, R0, R4, PT ;  /* 0x000000040000720c */ /* 0x000fe20003f04070 */
[--C-:B------:R-:W-:Y:S01]  /*13240*/  @!P1 IMAD.IADD R12, R12, 0x1, -R0.reuse ;  /* 0x000000010c0c9824 */ /* 0x100fe200078e0a00 */
[----:B------:R-:W-:Y:S01]  /*13250*/  ISETP.GE.AND P3, PT, R54, RZ, PT ;  /* 0x000000ff3600720c */ /* 0x000fe20003f66270 */
[----:B------:R-:W-:Y:S01]  /*13260*/  @!P6 IMAD.IADD R2, R2, 0x1, -R0 ;  /* 0x000000010202e824 */ /* 0x000fe200078e0a00 */
[----:B------:R-:W-:-:S02]  /*13270*/  ISETP.GE.AND P2, PT, R53, RZ, PT ;  /* 0x000000ff3500720c */ /* 0x000fc40003f46270 */
[----:B0-----:R-:W-:Y:S02]  /*13280*/  IABS R7, R49 ;  /* 0x0000003100077213 */ /* 0x001fe40000000000 */
[----:B------:R-:W-:-:S03]  /*13290*/  ISETP.GE.AND P1, PT, R52, RZ, PT ;  /* 0x000000ff3400720c */ /* 0x000fc60003f26270 */
[----:B------:R-:W-:Y:S01]  /*132a0*/  IMAD.HI.U32 R13, R8, R7, RZ ;  /* 0x00000007080d7227 */ /* 0x000fe200078e00ff */
[----:B------:R-:W-:-:S03]  /*132b0*/  ISETP.GT.U32.AND P6, PT, R0, R2, PT ;  /* 0x000000020000720c */ /* 0x000fc60003fc4070 */
[----:B------:R-:W-:Y:S02]  /*132c0*/  IMAD.MOV R9, RZ, RZ, -R13 ;  /* 0x000000ffff097224 */ /* 0x000fe400078e0a0d */
[----:B------:R-:W-:Y:S02]  /*132d0*/  IMAD.MOV.U32 R13, RZ, RZ, R15 ;  /* 0x000000ffff0d7224 */ /* 0x000fe400078e000f */
[----:B------:R-:W-:Y:S02]  /*132e0*/  @!P4 IMAD.MOV R10, RZ, RZ, -R10 ;  /* 0x000000ffff0ac224 */ /* 0x000fe400078e0a0a */
[----:B------:R-:W-:Y:S01]  /*132f0*/  @!P0 IMAD.IADD R4, R4, 0x1, -R0 ;  /* 0x0000000104048824 */ /* 0x000fe200078e0a00 */
[----:B------:R-:W-:Y:S01]  /*13300*/  IABS R5, R48 ;  /* 0x0000003000057213 */ /* 0x000fe20000000000 */
[----:B------:R-:W-:Y:S01]  /*13310*/  @!P3 IMAD.MOV R13, RZ, RZ, -R13 ;  /* 0x000000ffff0db224 */ /* 0x000fe200078e0a0d */
[----:B------:R-:W-:Y:S01]  /*13320*/  STL [R1+0x5ac], R14 ;  /* 0x0005ac0e01007387 */ /* 0x000fe20000100800 */
[----:B------:R-:W-:Y:S01]  /*13330*/  @!P2 IMAD.MOV R12, RZ, RZ, -R12 ;  /* 0x000000ffff0ca224 */ /* 0x000fe200078e0a0c */
[----:B------:R-:W-:Y:S01]  /*13340*/  ISETP.GE.AND P0, PT, R48, RZ, PT ;  /* 0x000000ff3000720c */ /* 0x000fe20003f06270 */
[----:B------:R-:W-:Y:S01]  /*13350*/  @!P1 IMAD.MOV R4, RZ, RZ, -R4 ;  /* 0x000000ffff049224 */ /* 0x000fe200078e0a04 */
[----:B------:R-:W-:Y:S01]  /*13360*/  ISETP.GE.AND P5, PT, R51, RZ, PT ;  /* 0x000000ff3300720c */ /* 0x000fe20003fa6270 */
[----:B------:R0:W-:Y:S01]  /*13370*/  STL [R1+0x5a8], R10 ;  /* 0x0005a80a01007387 */ /* 0x0001e20000100800 */
[----:B------:R-:W-:-:S02]  /*13380*/  IMAD.MOV.U32 R48, RZ, RZ, R47 ;  /* 0x000000ffff307224 */ /* 0x000fc400078e002f */
[----:B------:R-:W-:Y:S01]  /*13390*/  IMAD.MOV.U32 R47, RZ, RZ, R46 ;  /* 0x000000ffff2f7224 */ /* 0x000fe200078e002e */
[----:B------:R-:W4:Y:S01]  /*133a0*/  LDL.LU R59, [R1+0x24c] ;  /* 0x00024c00013b7983 */ /* 0x000f220000300800 */
[----:B------:R-:W-:Y:S02]  /*133b0*/  IMAD.MOV.U32 R46, RZ, RZ, R45 ;  /* 0x000000ffff2e7224 */ /* 0x000fe400078e002d */
[----:B------:R-:W-:Y:S01]  /*133c0*/  IMAD.MOV.U32 R45, RZ, RZ, R44 ;  /* 0x000000ffff2d7224 */ /* 0x000fe200078e002c */
[----:B------:R-:W4:Y:S01]  /*133d0*/  LDL.LU R58, [R1+0x250] ;  /* 0x00025000013a7983 */ /* 0x000f220000300800 */
[----:B------:R-:W-:-:S03]  /*133e0*/  @!P6 IMAD.IADD R2, R2, 0x1, -R0 ;  /* 0x000000010202e824 */ /* 0x000fc600078e0a00 */
[----:B------:R-:W-:Y:S01]  /*133f0*/  STL [R1+0x5a4], R13 ;  /* 0x0005a40d01007387 */ /* 0x000fe20000100800 */
[----:B------:R-:W-:-:S03]  /*13400*/  ISETP.GE.AND P1, PT, R48, RZ, PT ;  /* 0x000000ff3000720c */ /* 0x000fc60003f26270 */
[----:B------:R-:W-:Y:S01]  /*13410*/  STL [R1+0x598], R12 ;  /* 0x0005980c01007387 */ /* 0x000fe20000100800 */
[----:B0-----:R-:W-:-:S03]  /*13420*/  IMAD R10, R0, R9, R7 ;  /* 0x00000009000a7224 */ /* 0x001fc600078e0207 */
[----:B------:R0:W-:Y:S01]  /*13430*/  STL [R1+0x59c], R4 ;  /* 0x00059c0401007387 */ /* 0x0001e20000100800 */
[----:B------:R-:W-:Y:S01]  /*13440*/  IMAD.MOV.U32 R7, RZ, RZ, R2 ;  /* 0x000000ffff077224 */ /* 0x000fe200078e0002 */
[----:B0-----:R-:W-:Y:S01]  /*13450*/  IABS R4, R48 ;  /* 0x0000003000047213 */ /* 0x001fe20000000000 */
[----:B------:R-:W-:Y:S02]  /*13460*/  IMAD.MOV.U32 R48, RZ, RZ, R47 ;  /* 0x000000ffff307224 */ /* 0x000fe400078e002f */
[----:B------:R-:W-:Y:S02]  /*13470*/  IMAD.MOV.U32 R47, RZ, RZ, R46 ;  /* 0x000000ffff2f7224 */ /* 0x000fe400078e002e */
[----:B------:R-:W-:Y:S02]  /*13480*/  IMAD.MOV.U32 R46, RZ, RZ, R45 ;  /* 0x000000ffff2e7224 */ /* 0x000fe400078e002d */
[----:B------:R-:W-:Y:S02]  /*13490*/  @!P5 IMAD.MOV R7, RZ, RZ, -R7 ;  /* 0x000000ffff07d224 */ /* 0x000fe400078e0a07 */
[----:B-----5:R-:W-:-:S02]  /*134a0*/  IMAD.MOV.U32 R44, RZ, RZ, R43 ;  /* 0x000000ffff2c7224 */ /* 0x020fc400078e002b */
[----:B--2---:R-:W-:Y:S02]  /*134b0*/  IMAD.MOV.U32 R43, RZ, RZ, R42 ;  /* 0x000000ffff2b7224 */ /* 0x004fe400078e002a */
        /* <DEDUP_REMOVED lines=10> */
[----:B---3--:R-:W-:-:S02]  /*13560*/  IMAD.MOV.U32 R27, RZ, RZ, R28 ;  /* 0x000000ffff1b7224 */ /* 0x008fc400078e001c */
[----:B------:R-:W-:Y:S02]  /*13570*/  IMAD.MOV.U32 R42, RZ, RZ, R38 ;  /* 0x000000ffff2a7224 */ /* 0x000fe400078e0026 */
[----:B------:R-:W-:Y:S02]  /*13580*/  IMAD.MOV.U32 R38, RZ, RZ, R37 ;  /* 0x000000ffff267224 */ /* 0x000fe400078e0025 */
[----:B------:R-:W-:Y:S02]  /*13590*/  IMAD.MOV.U32 R37, RZ, RZ, R35 ;  /* 0x000000ffff257224 */ /* 0x000fe400078e0023 */
[----:B------:R-:W-:Y:S02]  /*135a0*/  IMAD.MOV.U32 R28, RZ, RZ, R55 ;  /* 0x000000ffff1c7224 */ /* 0x000fe400078e0037 */
[----:B------:R-:W-:Y:S01]  /*135b0*/  IMAD.MOV.U32 R35, RZ, RZ, R34 ;  /* 0x000000ffff237224 */ /* 0x000fe200078e0022 */
[----:B------:R-:W2:Y:S01]  /*135c0*/  LDL.LU R55, [R1+0x290] ;  /* 0x0002900001377983 */ /* 0x000ea20000300800 */
[----:B------:R-:W-:-:S02]  /*135d0*/  IMAD.MOV.U32 R34, RZ, RZ, R33 ;  /* 0x000000ffff227224 */ /* 0x000fc400078e0021 */
[----:B------:R-:W-:Y:S01]  /*135e0*/  IMAD.MOV.U32 R33, RZ, RZ, R27 ;  /* 0x000000ffff217224 */ /* 0x000fe200078e001b */
[----:B------:R0:W-:Y:S04]  /*135f0*/  STL [R1+0x5a0], R7 ;  /* 0x0005a00701007387 */ /* 0x0001e80000100800 */
[----:B------:R-:W3:Y:S01]  /*13600*/  LDL.LU R27, [R1+0x2a8] ;  /* 0x0002a800011b7983 */ /* 0x000ee20000300800 */
[----:B------:R-:W-:Y:S01]  /*13610*/  ISETP.GE.AND P2, PT, R49, RZ, PT ;  /* 0x000000ff3100720c */ /* 0x000fe20003f46270 */
[----:B------:R-:W-:Y:S01]  /*13620*/  IMAD.MOV.U32 R49, RZ, RZ, R44 ;  /* 0x000000ffff317224 */ /* 0x000fe200078e002c */
[----:B------:R-:W-:Y:S01]  /*13630*/  ISETP.GE.AND P5, PT, R48, RZ, PT ;  /* 0x000000ff3000720c */ /* 0x000fe20003fa6270 */
[----:B------:R-:W-:Y:S01]  /*13640*/  IMAD.MOV.U32 R54, RZ, RZ, R46 ;  /* 0x000000ffff367224 */ /* 0x000fe200078e002e */
[----:B------:R-:W-:Y:S01]  /*13650*/  IABS R2, R48 ;  /* 0x0000003000027213 */ /* 0x000fe20000000000 */
[----:B------:R-:W-:-:S02]  /*13660*/  IMAD.MOV.U32 R44, RZ, RZ, R43 ;  /* 0x000000ffff2c7224 */ /* 0x000fc400078e002b */
[----:B------:R-:W-:Y:S02]  /*13670*/  IMAD.MOV.U32 R43, RZ, RZ, R38 ;  /* 0x000000ffff2b7224 */ /* 0x000fe400078e0026 */
[----:B------:R-:W-:Y:S02]  /*13680*/  IMAD.MOV.U32 R46, RZ, RZ, R35 ;  /* 0x000000ffff2e7224 */ /* 0x000fe400078e0023 */
[----:B------:R-:W-:Y:S01]  /*13690*/  IMAD.MOV.U32 R48, RZ, RZ, R45 ;  /* 0x000000ffff307224 */ /* 0x000fe200078e002d */
[----:B------:R-:W5:Y:S01]  /*136a0*/  LDL.LU R35, [R1+0x318] ;  /* 0x0003180001237983 */ /* 0x000f620000300800 */
[----:B------:R-:W-:Y:S01]  /*136b0*/  IMAD.MOV.U32 R45, RZ, RZ, R37 ;  /* 0x000000ffff2d7224 */ /* 0x000fe200078e0025 */
[----:B------:R-:W-:-:S05]  /*136c0*/  IABS R11, R50 ;  /* 0x00000032000b7213 */ /* 0x000fca0000000000 */
[----:B------:R-:W-:-:S04]  /*136d0*/  IMAD.HI.U32 R6, R8, R11, RZ ;  /* 0x0000000b08067227 */ /* 0x000fc800078e00ff */
[----:B------:R-:W-:-:S04]  /*136e0*/  IMAD.MOV R6, RZ, RZ, -R6 ;  /* 0x000000ffff067224 */ /* 0x000fc800078e0a06 */
[----:B------:R-:W-:-:S05]  /*136f0*/  IMAD R11, R0, R6, R11 ;  /* 0x00000006000b7224 */ /* 0x000fca00078e020b */
[C---:B------:R-:W-:Y:S02]  /*13700*/  ISETP.GT.U32.AND P4, PT, R0.reuse, R11, PT ;  /* 0x0000000b0000720c */ /* 0x040fe40003f84070 */
[----:B------:R-:W-:Y:S01]  /*13710*/  ISETP.GT.U32.AND P6, PT, R0, R10, PT ;  /* 0x0000000a0000720c */ /* 0x000fe20003fc4070 */
[----:B---3--:R-:W-:Y:S02]  /*13720*/  IMAD.MOV.U32 R38, RZ, RZ, R27 ;  /* 0x000000ffff267224 */ /* 0x008fe400078e001b */
[----:B------:R-:W3:Y:S04]  /*13730*/  LDL.LU R27, [R1+0x314] ;  /* 0x00031400011b7983 */ /* 0x000ee80000300800 */
[----:B------:R-:W2:Y:S04]  /*13740*/  LDL.LU R37, [R1+0x27c] ;  /* 0x00027c0001257983 */ /* 0x000ea80000300800 */
[----:B------:R-:W-:-:S02]  /*13750*/  @!P4 IMAD.IADD R11, R11, 0x1, -R0 ;  /* 0x000000010b0bc824 */ /* 0x000fc400078e0a00 */
[----:B------:R-:W-:Y:S02]  /*13760*/  @!P6 IMAD.IADD R10, R10, 0x1, -R0 ;  /* 0x000000010a0ae824 */ /* 0x000fe400078e0a00 */
[----:B------:R-:W-:Y:S01]  /*13770*/  IMAD.HI.U32 R6, R8, R5, RZ ;  /* 0x0000000508067227 */ /* 0x000fe200078e00ff */
[C---:B------:R-:W-:Y:S02]  /*13780*/  ISETP.GT.U32.AND P4, PT, R0.reuse, R11, PT ;  /* 0x0000000b0000720c */ /* 0x040fe40003f84070 */
[----:B------:R-:W-:Y:S01]  /*13790*/  ISETP.GT.U32.AND P6, PT, R0, R10, PT ;  /* 0x0000000a0000720c */ /* 0x000fe20003fc4070 */
[----:B------:R-:W-:Y:S01]  /*137a0*/  IMAD.MOV R6, RZ, RZ, -R6 ;  /* 0x000000ffff067224 */ /* 0x000fe200078e0a06 */
[----:B------:R-:W-:-:S03]  /*137b0*/  ISETP.GE.AND P3, PT, R50, RZ, PT ;  /* 0x000000ff3200720c */ /* 0x000fc60003f66270 */
[----:B------:R-:W-:-:S06]  /*137c0*/  IMAD R5, R0, R6, R5 ;  /* 0x0000000600057224 */ /* 0x000fcc00078e0205 */
[--C-:B------:R-:W-:Y:S01]  /*137d0*/  @!P4 IMAD.IADD R11, R11, 0x1, -R0.reuse ;  /* 0x000000010b0bc824 */ /* 0x100fe200078e0a00 */
[----:B------:R-:W-:Y:S01]  /*137e0*/  ISETP.GT.U32.AND P4, PT, R0, R5, PT ;  /* 0x000000050000720c */ /* 0x000fe20003f84070 */
[----:B------:R-:W-:Y:S02]  /*137f0*/  IMAD.MOV.U32 R53, RZ, RZ, R47 ;  /* 0x000000ffff357224 */ /* 0x000fe400078e002f */
[----:B------:R-:W-:Y:S02]  /*13800*/  @!P6 IMAD.IADD R10, R10, 0x1, -R0 ;  /* 0x000000010a0ae824 */ /* 0x000fe400078e0a00 */
[----:B------:R-:W-:Y:S02]  /*13810*/  IMAD.MOV.U32 R47, RZ, RZ, R34 ;  /* 0x000000ffff2f7224 */ /* 0x000fe400078e0022 */
[----:B------:R-:W-:Y:S02]  /*13820*/  IMAD.MOV.U32 R34, RZ, RZ, R56 ;  /* 0x000000ffff227224 */ /* 0x000fe400078e0038 */
[----:B------:R-:W-:Y:S01]  /*13830*/  @!P3 IMAD.MOV R11, RZ, RZ, -R11 ;  /* 0x000000ffff0bb224 */ /* 0x000fe200078e0a0b */
[----:B------:R-:W3:Y:S01]  /*13840*/  LDL.LU R56, [R1+0x390] ;  /* 0x0003900001387983 */ /* 0x000ee20000300800 */
[----:B------:R-:W-:-:S02]  /*13850*/  IMAD.MOV.U32 R52, RZ, RZ, R45 ;  /* 0x000000ffff347224 */ /* 0x000fc400078e002d */
[----:B------:R-:W-:Y:S01]  /*13860*/  @!P2 IMAD.MOV R10, RZ, RZ, -R10 ;  /* 0x000000ffff0aa224 */ /* 0x000fe200078e0a0a */
[----:B------:R-:W3:Y:S01]  /*13870*/  LDL.LU R50, [R1+0x254] ;  /* 0x0002540001327983 */ /* 0x000ee20000300800 */
[----:B----4-:R-:W-:Y:S02]  /*13880*/  IMAD.MOV.U32 R45, RZ, RZ, R39 ;  /* 0x000000ffff2d7224 */ /* 0x010fe400078e0027 */
[----:B------:R-:W-:Y:S02]  /*13890*/  IMAD.MOV.U32 R39, RZ, RZ, R38 ;  /* 0x000000ffff277224 */ /* 0x000fe400078e0026 */
[----:B------:R-:W-:Y:S01]  /*138a0*/  IMAD.MOV.U32 R38, RZ, RZ, R34 ;  /* 0x000000ffff267224 */ /* 0x000fe200078e0022 */
[----:B------:R-:W-:Y:S01]  /*138b0*/  STL [R1+0x594], R11 ;  /* 0x0005940b01007387 */ /* 0x000fe20000100800 */
[----:B------:R-:W-:Y:S02]  /*138c0*/  IMAD.MOV.U32 R34, RZ, RZ, R33 ;  /* 0x000000ffff227224 */ /* 0x000fe400078e0021 */
[----:B------:R-:W-:Y:S01]  /*138d0*/  IMAD.MOV.U32 R51, RZ, RZ, R46 ;  /* 0x000000ffff337224 */ /* 0x000fe200078e002e */
[----:B------:R1:W-:Y:S01]  /*138e0*/  STL [R1+0x590], R10 ;  /* 0x0005900a01007387 */ /* 0x0003e20000100800 */
[----:B------:R-:W-:Y:S01]  /*138f0*/  IMAD.MOV.U32 R33, RZ, RZ, R28 ;  /* 0x000000ffff217224 */ /* 0x000fe200078e001c */
[----:B------:R-:W-:Y:S01]  /*13900*/  IABS R6, R49 ;  /* 0x0000003100067213 */ /* 0x000fe20000000000 */
[----:B------:R-:W-:Y:S01]  /*13910*/  @!P4 IMAD.IADD R5, R5, 0x1, -R0 ;  /* 0x000000010505c824 */ /* 0x000fe200078e0a00 */
[----:B------:R-:W-:Y:S01]  /*13920*/  ISETP.GE.AND P4, PT, R49, RZ, PT ;  /* 0x000000ff3100720c */ /* 0x000fe20003f86270 */
[----:B------:R-:W-:-:S02]  /*13930*/  IMAD.MOV.U32 R28, RZ, RZ, R31 ;  /* 0x000000ffff1c7224 */ /* 0x000fc400078e001f */
[----:B------:R-:W4:Y:S01]  /*13940*/  LDL.LU R31, [R1+0x378] ;  /* 0x00037800011f7983 */ /* 0x000f220000300800 */
[----:B------:R-:W-:Y:S02]  /*13950*/  IMAD.MOV.U32 R49, RZ, RZ, R47 ;  /* 0x000000ffff317224 */ /* 0x000fe400078e002f */
[----:B------:R-:W-:-:S04]  /*13960*/  IMAD.HI.U32 R12, R8, R4, RZ ;  /* 0x00000004080c7227 */ /* 0x000fc800078e00ff */
[----:B------:R-:W-:-:S04]  /*13970*/  IMAD.MOV R12, RZ, RZ, -R12 ;  /* 0x000000ffff0c7224 */ /* 0x000fc800078e0a0c */
[----:B------:R-:W-:-:S05]  /*13980*/  IMAD R4, R0, R12, R4 ;  /* 0x0000000c00047224 */ /* 0x000fca00078e0204 */
[----:B------:R-:W-:Y:S01]  /*13990*/  ISETP.GT.U32.AND P6, PT, R0, R4, PT ;  /* 0x000000040000720c */ /* 0x000fe20003fc4070 */
[----:B--2---:R-:W-:Y:S02]  /*139a0*/  IMAD.MOV.U32 R46, RZ, RZ, R37 ;  /* 0x000000ffff2e7224 */ /* 0x004fe400078e0025 */
[----:B-----5:R-:W-:Y:S02]  /*139b0*/  IMAD.MOV.U32 R37, RZ, RZ, R35 ;  /* 0x000000ffff257224 */ /* 0x020fe400078e0023 */
[----:B------:R-:W2:Y:S04]  /*139c0*/  LDL.LU R35, [R1+0x2ec] ;  /* 0x0002ec0001237983 */ /* 0x000ea80000300800 */
[----:B------:R-:W5:Y:S04]  /*139d0*/  LDL.LU R47, [R1+0x278] ;  /* 0x00027800012f7983 */ /* 0x000f680000300800 */
[----:B------:R-:W-:Y:S01]  /*139e0*/  @!P6 IMAD.IADD R4, R4, 0x1, -R0 ;  /* 0x000000010404e824 */ /* 0x000fe200078e0a00 */
[----:B------:R-:W-:Y:S01]  /*139f0*/  IABS R9, R59 ;  /* 0x0000003b00097213 */ /* 0x000fe20000000000 */
[----:B------:R-:W-:-:S03]  /*13a00*/  IMAD.HI.U32 R15, R8, R2, RZ ;  /* 0x00000002080f7227 */ /* 0x000fc600078e00ff */
[----:B------:R-:W-:Y:S01]  /*13a10*/  ISETP.GT.U32.AND P3, PT, R0, R4, PT ;  /* 0x000000040000720c */ /* 0x000fe20003f64070 */
[----:B------:R-:W-:Y:S01]  /*13a20*/  IMAD.HI.U32 R13, R8, R9, RZ ;  /* 0x00000009080d7227 */ /* 0x000fe200078e00ff */
[----:B------:R-:W-:-:S03]  /*13a30*/  ISETP.GT.U32.AND P6, PT, R0, R5, PT ;  /* 0x000000050000720c */ /* 0x000fc60003fc4070 */
[----:B------:R-:W-:Y:S02]  /*13a40*/  IMAD.MOV R15, RZ, RZ, -R15 ;  /* 0x000000ffff0f7224 */ /* 0x000fe400078e0a0f */
[----:B------:R-:W-:Y:S01]  /*13a50*/  IMAD.HI.U32 R14, R8, R6, RZ ;  /* 0x00000006080e7227 */ /* 0x000fe200078e00ff */
[----:B0-----:R-:W-:-:S03]  /*13a60*/  IABS R7, R58 ;  /* 0x0000003a00077213 */ /* 0x001fc60000000000 */
[----:B------:R-:W-:Y:S02]  /*13a70*/  IMAD.MOV R13, RZ, RZ, -R13 ;  /* 0x000000ffff0d7224 */ /* 0x000fe400078e0a0d */
[C---:B------:R-:W-:Y:S02]  /*13a80*/  IMAD R2, R0.reuse, R15, R2 ;  /* 0x0000000f00027224 */ /* 0x040fe400078e0202 */
[----:B------:R-:W-:Y:S02]  /*13a90*/  IMAD.MOV R14, RZ, RZ, -R14 ;  /* 0x000000ffff0e7224 */ /* 0x000fe400078e0a0e */
[C---:B------:R-:W-:Y:S01]  /*13aa0*/  IMAD R9, R0.reuse, R13, R9 ;  /* 0x0000000d00097224 */ /* 0x040fe200078e0209 */
[----:B------:R-:W-:Y:S01]  /*13ab0*/  ISETP.GT.U32.AND P2, PT, R0, R2, PT ;  /* 0x000000020000720c */ /* 0x000fe20003f44070 */
[----:B------:R-:W-:-:S04]  /*13ac0*/  IMAD.HI.U32 R12, R8, R7, RZ ;  /* 0x00000007080c7227 */ /* 0x000fc800078e00ff */
[----:B------:R-:W-:Y:S02]  /*13ad0*/  IMAD R6, R0, R14, R6 ;  /* 0x0000000e00067224 */ /* 0x000fe400078e0206 */
[----:B------:R-:W-:Y:S01]  /*13ae0*/  @!P3 IMAD.IADD R4, R4, 0x1, -R0 ;  /* 0x000000010404b824 */ /* 0x000fe200078e0a00 */
[C---:B------:R-:W-:Y:S01]  /*13af0*/  ISETP.GT.U32.AND P3, PT, R0.reuse, R9, PT ;  /* 0x000000090000720c */ /* 0x040fe20003f64070 */
[----:B------:R-:W-:Y:S02]  /*13b00*/  IMAD.MOV R12, RZ, RZ, -R12 ;  /* 0x000000ffff0c7224 */ /* 0x000fe400078e0a0c */
[--C-:B------:R-:W-:Y:S01]  /*13b10*/  @!P6 IMAD.IADD R5, R5, 0x1, -R0.reuse ;  /* 0x000000010505e824 */ /* 0x100fe200078e0a00 */
[C---:B------:R-:W-:Y:S01]  /*13b20*/  ISETP.GT.U32.AND P6, PT, R0.reuse, R6, PT ;  /* 0x000000060000720c */ /* 0x040fe20003fc4070 */
[----:B------:R-:W-:Y:S01]  /*13b30*/  IMAD R7, R0, R12, R7 ;  /* 0x0000000c00077224 */ /* 0x000fe200078e0207 */
[----:B------:R-:W-:Y:S01]  /*13b40*/  IABS R13, R48 ;  /* 0x00000030000d7213 */ /* 0x000fe20000000000 */
[----:B------:R-:W-:-:S03]  /*13b50*/  @!P2 IMAD.IADD R2, R2, 0x1, -R0 ;  /* 0x000000010202a824 */ /* 0x000fc600078e0a00 */
[C---:B------:R-:W-:Y:S01]  /*13b60*/  ISETP.GT.U32.AND P2, PT, R0.reuse, R7, PT ;  /* 0x000000070000720c */ /* 0x040fe20003f44070 */
[----:B-1----:R-:W-:Y:S02]  /*13b70*/  IMAD.MOV.U32 R10, RZ, RZ, R13 ;  /* 0x000000ffff0a7224 */ /* 0x002fe400078e000d */
[----:B------:R-:W-:Y:S01]  /*13b80*/  @!P3 IMAD.IADD R9, R9, 0x1, -R0 ;  /* 0x000000010909b824 */ /* 0x000fe200078e0a00 */
[----:B------:R-:W-:Y:S01]  /*13b90*/  ISETP.GT.U32.AND P3, PT, R0, R2, PT ;  /* 0x000000020000720c */ /* 0x000fe20003f64070 */
[----:B------:R-:W-:Y:S01]  /*13ba0*/  IMAD.HI.U32 R14, R8, R10, RZ ;  /* 0x0000000a080e7227 */ /* 0x000fe200078e00ff */
[----:B------:R-:W-:-:S03]  /*13bb0*/  IABS R11, R54 ;  /* 0x00000036000b7213 */ /* 0x000fc60000000000 */
[----:B------:R-:W-:Y:S02]  /*13bc0*/  @!P6 IMAD.IADD R6, R6, 0x1, -R0 ;  /* 0x000000010606e824 */ /* 0x000fe400078e0a00 */
[----:B------:R-:W-:Y:S02]  /*13bd0*/  IMAD.MOV.U32 R17, RZ, RZ, R5 ;  /* 0x000000ffff117224 */ /* 0x000fe400078e0005 */
[----:B------:R-:W-:Y:S02]  /*13be0*/  IMAD.MOV R14, RZ, RZ, -R14 ;  /* 0x000000ffff0e7224 */ /* 0x000fe400078e0a0e */
[----:B------:R-:W-:Y:S01]  /*13bf0*/  @!P0 IMAD.MOV R17, RZ, RZ, -R17 ;  /* 0x000000ffff118224 */ /* 0x000fe200078e0a11 */
[----:B------:R-:W-:Y:S01]  /*13c00*/  ISETP.GT.U32.AND P0, PT, R0, R6, PT ;  /* 0x000000060000720c */ /* 0x000fe20003f04070 */
[----:B------:R-:W-:-:S04]  /*13c10*/  IMAD.HI.U32 R13, R8, R11, RZ ;  /* 0x0000000b080d7227 */ /* 0x000fc800078e00ff */
[C---:B------:R-:W-:Y:S02]  /*13c20*/  IMAD R10, R0.reuse, R14, R10 ;  /* 0x0000000e000a7224 */ /* 0x040fe400078e020a */
[--C-:B------:R-:W-:Y:S01]  /*13c30*/  @!P2 IMAD.IADD R7, R7, 0x1, -R0.reuse ;  /* 0x000000010707a824 */ /* 0x100fe200078e0a00 */
[----:B------:R-:W-:Y:S01]  /*13c40*/  ISETP.GT.U32.AND P2, PT, R0, R9, PT ;  /* 0x000000090000720c */ /* 0x000fe20003f44070 */
[----:B------:R-:W-:Y:S02]  /*13c50*/  IMAD.MOV R13, RZ, RZ, -R13 ;  /* 0x000000ffff0d7224 */ /* 0x000fe400078e0a0d */
[--C-:B------:R-:W-:Y:S01]  /*13c60*/  @!P3 IMAD.IADD R2, R2, 0x1, -R0.reuse ;  /* 0x000000010202b824 */ /* 0x100fe200078e0a00 */
[C---:B------:R-:W-:Y:S01]  /*13c70*/  ISETP.GT.U32.AND P3, PT, R0.reuse, R10, PT ;  /* 0x0000000a0000720c */ /* 0x040fe20003f64070 */
[----:B------:R-:W-:Y:S02]  /*13c80*/  IMAD R11, R0, R13, R11 ;  /* 0x0000000d000b7224 */ /* 0x000fe400078e020b */
[----:B------:R-:W-:-:S02]  /*13c90*/  @!P0 IMAD.IADD R6, R6, 0x1, -R0 ;  /* 0x0000000106068824 */ /* 0x000fc400078e0a00 */
[----:B------:R-:W-:Y:S01]  /*13ca0*/  IMAD.MOV.U32 R5, RZ, RZ, R4 ;  /* 0x000000ffff057224 */ /* 0x000fe200078e0004 */
[----:B------:R-:W-:-:S03]  /*13cb0*/  ISETP.GT.U32.AND P0, PT, R0, R11, PT ;  /* 0x0000000b0000720c */ /* 0x000fc60003f04070 */
[--C-:B------:R-:W-:Y:S01]  /*13cc0*/  @!P2 IMAD.IADD R9, R9, 0x1, -R0.reuse ;  /* 0x000000010909a824 */ /* 0x100fe200078e0a00 */
[----:B------:R-:W-:Y:S01]  /*13cd0*/  ISETP.GE.AND P2, PT, R59, RZ, PT ;  /* 0x000000ff3b00720c */ /* 0x000fe20003f46270 */
[----:B------:R-:W-:Y:S01]  /*13ce0*/  @!P1 IMAD.MOV R5, RZ, RZ, -R5 ;  /* 0x000000ffff059224 */ /* 0x000fe200078e0a05 */
[----:B---3--:R-:W-:Y:S01]  /*13cf0*/  IABS R15, R50 ;  /* 0x00000032000f7213 */ /* 0x008fe20000000000 */
[----:B------:R-:W-:Y:S01]  /*13d00*/  @!P3 IMAD.IADD R10, R10, 0x1, -R0 ;  /* 0x000000010a0ab824 */ /* 0x000fe200078e0a00 */
[----:B------:R-:W-:Y:S01]  /*13d10*/  ISETP.GE.AND P3, PT, R50, RZ, PT ;  /* 0x000000ff3200720c */ /* 0x000fe20003f66270 */
[----:B------:R-:W-:Y:S01]  /*13d20*/  @!P5 IMAD.MOV R2, RZ, RZ, -R2 ;  /* 0x000000ffff02d224 */ /* 0x000fe200078e0a02 */
[----:B------:R-:W-:Y:S04]  /*13d30*/  STL [R1+0x588], R17 ;  /* 0x0005881101007387 */ /* 0x000fe80000100800 */
[----:B------:R-:W-:Y:S01]  /*13d40*/  STL [R1+0x584], R5 ;  /* 0x0005840501007387 */ /* 0x000fe20000100800 */
[----:B------:R-:W-:-:S03]  /*13d50*/  @!P0 IMAD.IADD R11, R11, 0x1, -R0 ;  /* 0x000000010b0b8824 */ /* 0x000fc600078e0a00 */
[----:B------:R0:W-:Y:S01]  /*13d60*/  STL [R1+0x580], R2 ;  /* 0x0005800201007387 */ /* 0x0001e20000100800 */
[----:B------:R-:W-:Y:S01]  /*13d70*/  ISETP.GE.AND P0, PT, R48, RZ, PT ;  /* 0x000000ff3000720c */ /* 0x000fe20003f06270 */
[----:B------:R-:W-:Y:S02]  /*13d80*/  @!P4 IMAD.MOV R6, RZ, RZ, -R6 ;  /* 0x000000ffff06c224 */ /* 0x000fe400078e0a06 */
[----:B0-----:R-:W-:-:S03]  /*13d90*/  IMAD.MOV.U32 R2, RZ, RZ, R9 ;  /* 0x000000ffff027224 */ /* 0x001fc600078e0009 */
[----:B------:R0:W-:Y:S01]  /*13da0*/  STL [R1+0x57c], R6 ;  /* 0x00057c0601007387 */ /* 0x0001e20000100800 */
[----:B------:R-:W-:Y:S02]  /*13db0*/  @!P2 IMAD.MOV R2, RZ, RZ, -R2 ;  /* 0x000000ffff02a224 */ /* 0x000fe400078e0a02 */
[----:B-----5:R-:W-:Y:S02]  /*13dc0*/  IMAD.MOV.U32 R50, RZ, RZ, R47 ;  /* 0x000000ffff327224 */ /* 0x020fe400078e002f */
        /* <DEDUP_REMOVED lines=9> */
[----:B------:R-:W-:Y:S01]  /*13e60*/  IMAD.MOV.U32 R47, RZ, RZ, R46 ;  /* 0x000000ffff2f7224 */ /* 0x000fe200078e002e */
[----:B------:R-:W3:Y:S01]  /*13e70*/  LDL.LU R28, [R1+0x2f0] ;  /* 0x0002f000011c7983 */ /* 0x000ee20000300800 */
[----:B------:R-:W-:-:S02]  /*13e80*/  IMAD.MOV.U32 R46, RZ, RZ, R45 ;  /* 0x000000ffff2e7224 */ /* 0x000fc400078e002d */
[----:B------:R-:W-:Y:S02]  /*13e90*/  IMAD.MOV.U32 R45, RZ, RZ, R44 ;  /* 0x000000ffff2d7224 */ /* 0x000fe400078e002c */
[----:B------:R-:W-:Y:S01]  /*13ea0*/  IMAD.MOV.U32 R44, RZ, RZ, R42 ;  /* 0x000000ffff2c7224 */ /* 0x000fe200078e002a */
[----:B------:R1:W-:Y:S01]  /*13eb0*/  STL [R1+0x578], R2 ;  /* 0x0005780201007387 */ /* 0x0003e20000100800 */
[----:B------:R-:W-:Y:S02]  /*13ec0*/  IMAD.MOV.U32 R42, RZ, RZ, R41 ;  /* 0x000000ffff2a7224 */ /* 0x000fe400078e0029 */
[----:B------:R-:W-:Y:S02]  /*13ed0*/  IMAD.MOV.U32 R41, RZ, RZ, R40 ;  /* 0x000000ffff297224 */ /* 0x000fe400078e0028 */
[----:B------:R-:W5:Y:S01]  /*13ee0*/  LDL.LU R40, [R1+0x28c] ;  /* 0x00028c0001287983 */ /* 0x000f620000300800 */
[----:B------:R-:W-:-:S04]  /*13ef0*/  IMAD.HI.U32 R16, R8, R15, RZ ;  /* 0x0000000f08107227 */ /* 0x000fc800078e00ff */
[----:B------:R-:W-:-:S04]  /*13f00*/  IMAD.MOV R16, RZ, RZ, -R16 ;  /* 0x000000ffff107224 */ /* 0x000fc800078e0a10 */
[----:B------:R-:W-:-:S05]  /*13f10*/  IMAD R15, R0, R16, R15 ;  /* 0x00000010000f7224 */ /* 0x000fca00078e020f */
[----:B------:R-:W-:Y:S02]  /*13f20*/  ISETP.GT.U32.AND P6, PT, R0, R15, PT ;  /* 0x0000000f0000720c */ /* 0x000fe40003fc4070 */
[----:B------:R-:W-:-:S05]  /*13f30*/  IABS R12, R53 ;  /* 0x00000035000c7213 */ /* 0x000fca0000000000 */
[----:B------:R-:W-:-:S06]  /*13f40*/  IMAD.HI.U32 R16, R8, R12, RZ ;  /* 0x0000000c08107227 */ /* 0x000fcc00078e00ff */
[----:B------:R-:W-:Y:S01]  /*13f50*/  @!P6 IMAD.IADD R15, R15, 0x1, -R0 ;  /* 0x000000010f0fe824 */ /* 0x000fe200078e0a00 */
[----:B------:R-:W-:Y:S01]  /*13f60*/  ISETP.GT.U32.AND P6, PT, R0, R7, PT ;  /* 0x000000070000720c */ /* 0x000fe20003fc4070 */
[----:B------:R-:W-:-:S04]  /*13f70*/  IMAD.MOV R16, RZ, RZ, -R16 ;  /* 0x000000ffff107224 */ /* 0x000fc800078e0a10 */
[C---:B------:R-:W-:Y:S01]  /*13f80*/  IMAD R12, R0.reuse, R16, R12 ;  /* 0x00000010000c7224 */ /* 0x040fe200078e020c */
[----:B------:R-:W-:Y:S02]  /*13f90*/  ISETP.GT.U32.AND P1, PT, R0, R15, PT ;  /* 0x0000000f0000720c */ /* 0x000fe40003f24070 */
[----:B------:R-:W-:-:S05]  /*13fa0*/  IABS R4, R52 ;  /* 0x0000003400047213 */ /* 0x000fca0000000000 */
[----:B------:R-:W-:Y:S01]  /*13fb0*/  @!P6 IMAD.IADD R7, R7, 0x1, -R0 ;  /* 0x000000010707e824 */ /* 0x000fe200078e0a00 */
[----:B------:R-:W-:Y:S01]  /*13fc0*/  ISETP.GT.U32.AND P6, PT, R0, R12, PT ;  /* 0x0000000c0000720c */ /* 0x000fe20003fc4070 */
[----:B------:R-:W-:Y:S01]  /*13fd0*/  IMAD.HI.U32 R13, R8, R4, RZ ;  /* 0x00000004080d7227 */ /* 0x000fe200078e00ff */
[----:B------:R-:W-:-:S03]  /*13fe0*/  ISETP.GT.U32.AND P5, PT, R0, R11, PT ;  /* 0x0000000b0000720c */ /* 0x000fc60003fa4070 */
[----:B------:R-:W-:Y:S02]  /*13ff0*/  IMAD.MOV R13, RZ, RZ, -R13 ;  /* 0x000000ffff0d7224 */ /* 0x000fe400078e0a0d */
[----:B------:R-:W-:Y:S01]  /*14000*/  @!P1 IMAD.IADD R15, R15, 0x1, -R0 ;  /* 0x000000010f0f9824 */ /* 0x000fe200078e0a00 */
[----:B------:R-:W-:Y:S01]  /*14010*/  ISETP.GE.AND P1, PT, R58, RZ, PT ;  /* 0x000000ff3a00720c */ /* 0x000fe20003f26270 */
[----:B------:R-:W-:-:S04]  /*14020*/  IMAD R4, R0, R13, R4 ;  /* 0x0000000d00047224 */ /* 0x000fc800078e0204 */
[--C-:B------:R-:W-:Y:S01]  /*14030*/  @!P6 IMAD.IADD R12, R12, 0x1, -R0.reuse ;  /* 0x000000010c0ce824 */ /* 0x100fe200078e0a00 */
[C---:B------:R-:W-:Y:S02]  /*14040*/  ISETP.GT.U32.AND P6, PT, R0.reuse, R10, PT ;  /* 0x0000000a0000720c */ /* 0x040fe40003fc4070 */
[C---:B------:R-:W-:Y:S01]  /*14050*/  ISETP.GT.U32.AND P2, PT, R0.reuse, R4, PT ;  /* 0x000000040000720c */ /* 0x040fe20003f44070 */
[----:B0-----:R-:W-:Y:S01]  /*14060*/  IMAD.MOV.U32 R6, RZ, RZ, R7 ;  /* 0x000000ffff067224 */ /* 0x001fe200078e0007 */
[----:B------:R-:W-:Y:S01]  /*14070*/  ISETP.GT.U32.AND P4, PT, R0, R12, PT ;  /* 0x0000000c0000720c */ /* 0x000fe20003f84070 */
[----:B------:R-:W-:Y:S01]  /*14080*/  @!P5 IMAD.IADD R11, R11, 0x1, -R0 ;  /* 0x000000010b0bd824 */ /* 0x000fe200078e0a00 */
[----:B------:R-:W-:Y:S01]  /*14090*/  ISETP.GE.AND P5, PT, R52, RZ, PT ;  /* 0x000000ff3400720c */ /* 0x000fe20003fa6270 */
[----:B-1----:R-:W-:Y:S02]  /*140a0*/  IMAD.MOV.U32 R2, RZ, RZ, R15 ;  /* 0x000000ffff027224 */ /* 0x002fe400078e000f */
[----:B------:R-:W-:Y:S01]  /*140b0*/  @!P1 IMAD.MOV R6, RZ, RZ, -R6 ;  /* 0x000000ffff069224 */ /* 0x000fe200078e0a06 */
[----:B------:R-:W-:Y:S01]  /*140c0*/  ISETP.GE.AND P1, PT, R54, RZ, PT ;  /* 0x000000ff3600720c */ /* 0x000fe20003f26270 */
[----:B------:R-:W-:-:S02]  /*140d0*/  IMAD.MOV.U32 R52, RZ, RZ, R47 ;  /* 0x000000ffff347224 */ /* 0x000fc400078e002f */
[----:B------:R-:W-:Y:S02]  /*140e0*/  IMAD.MOV.U32 R47, RZ, RZ, R46 ;  /* 0x000000ffff2f7224 */ /* 0x000fe400078e002e */
[----:B------:R-:W-:Y:S01]  /*140f0*/  @!P6 IMAD.IADD R10, R10, 0x1, -R0 ;  /* 0x000000010a0ae824 */ /* 0x000fe200078e0a00 */
[----:B------:R-:W-:Y:S01]  /*14100*/  ISETP.GE.AND P6, PT, R53, RZ, PT ;  /* 0x000000ff3500720c */ /* 0x000fe20003fc6270 */
[----:B------:R-:W-:Y:S02]  /*14110*/  IMAD.MOV.U32 R46, RZ, RZ, R45 ;  /* 0x000000ffff2e7224 */ /* 0x000fe400078e002d */
[----:B------:R-:W-:Y:S02]  /*14120*/  @!P3 IMAD.MOV R2, RZ, RZ, -R2 ;  /* 0x000000ffff02b224 */ /* 0x000fe400078e0a02 */
[----:B------:R-:W-:Y:S02]  /*14130*/  IMAD.MOV.U32 R45, RZ, RZ, R42 ;  /* 0x000000ffff2d7224 */ /* 0x000fe400078e002a */
[----:B------:R-:W-:Y:S01]  /*14140*/  IMAD.MOV.U32 R42, RZ, RZ, R41 ;  /* 0x000000ffff2a7224 */ /* 0x000fe200078e0029 */
[----:B------:R-:W-:Y:S01]  /*14150*/  IABS R16, R49 ;  /* 0x0000003100107213 */ /* 0x000fe20000000000 */
[----:B------:R-:W-:Y:S01]  /*14160*/  @!P2 IMAD.IADD R4, R4, 0x1, -R0 ;  /* 0x000000010404a824 */ /* 0x000fe200078e0a00 */
[----:B------:R-:W-:Y:S01]  /*14170*/  ISETP.GE.AND P2, PT, R49, RZ, PT ;  /* 0x000000ff3100720c */ /* 0x000fe20003f46270 */
[----:B------:R-:W-:Y:S01]  /*14180*/  STL [R1+0x574], R6 ;  /* 0x0005740601007387 */ /* 0x000fe20000100800 */
[----:B------:R-:W-:-:S02]  /*14190*/  IMAD.MOV.U32 R49, RZ, RZ, R47 ;  /* 0x000000ffff317224 */ /* 0x000fc400078e002f */
[----:B------:R-:W-:Y:S01]  /*141a0*/  @!P4 IMAD.IADD R12, R12, 0x1, -R0 ;  /* 0x000000010c0cc824 */ /* 0x000fe200078e0a00 */
[----:B------:R0:W-:Y:S01]  /*141b0*/  STL [R1+0x56c], R2 ;  /* 0x00056c0201007387 */ /* 0x0001e20000100800 */
[----:B------:R-:W-:Y:S02]  /*141c0*/  IMAD.MOV.U32 R7, RZ, RZ, R10 ;  /* 0x000000ffff077224 */ /* 0x000fe400078e000a */
[----:B------:R-:W-:Y:S01]  /*141d0*/  IMAD.MOV.U32 R47, RZ, RZ, R46 ;  /* 0x000000ffff2f7224 */ /* 0x000fe200078e002e */
[----:B------:R-:W-:Y:S01]  /*141e0*/  IABS R5, R51 ;  /* 0x0000003300057213 */ /* 0x000fe20000000000 */
[----:B------:R-:W-:Y:S01]  /*141f0*/  @!P0 IMAD.MOV R7, RZ, RZ, -R7 ;  /* 0x000000ffff078224 */ /* 0x000fe200078e0a07 */
[----:B------:R-:W-:Y:S01]  /*14200*/  ISETP.GE.AND P4, PT, R51, RZ, PT ;  /* 0x000000ff3300720c */ /* 0x000fe20003f86270 */
[----:B------:R-:W-:Y:S02]  /*14210*/  IMAD.MOV.U32 R51, RZ, RZ, R47 ;  /* 0x000000ffff337224 */ /* 0x000fe400078e002f */
[----:B0-----:R-:W-:-:S02]  /*14220*/  IMAD.MOV.U32 R2, RZ, RZ, R11 ;  /* 0x000000ffff027224 */ /* 0x001fc400078e000b */
[----:B------:R-:W-:Y:S02]  /*14230*/  IMAD.MOV.U32 R10, RZ, RZ, R12 ;  /* 0x000000ffff0a7224 */ /* 0x000fe400078e000c */
[----:B------:R-:W-:Y:S02]  /*14240*/  @!P1 IMAD.MOV R2, RZ, RZ, -R2 ;  /* 0x000000ffff029224 */ /* 0x000fe400078e0a02 */
[----:B------:R-:W-:Y:S01]  /*14250*/  @!P6 IMAD.MOV R10, RZ, RZ, -R10 ;  /* 0x000000ffff0ae224 */ /* 0x000fe200078e0a0a */
[----:B------:R-:W-:Y:S01]  /*14260*/  ISETP.GE.AND P1, PT, R49, RZ, PT ;  /* 0x000000ff3100720c */ /* 0x000fe20003f26270 */
[----:B-----5:R-:W-:-:S04]  /*14270*/  IMAD.MOV.U32 R41, RZ, RZ, R40 ;  /* 0x000000ffff297224 */ /* 0x020fc800078e0028 */
[----:B------:R-:W-:Y:S02]  /*14280*/  IMAD.MOV.U32 R46, RZ, RZ, R41 ;  /* 0x000000ffff2e7224 */ /* 0x000fe400078e0029 */
[----:B------:R-:W-:Y:S02]  /*14290*/  IMAD.MOV.U32 R40, RZ, RZ, R33 ;  /* 0x000000ffff287224 */ /* 0x000fe400078e0021 */
[----:B------:R-:W-:Y:S01]  /*142a0*/  IMAD.MOV.U32 R47, RZ, RZ, R46 ;  /* 0x000000ffff2f7224 */ /* 0x000fe200078e002e */
[----:B------:R-:W5:Y:S01]  /*142b0*/  LDL.LU R33, [R1+0x388] ;  /* 0x0003880001217983 */ /* 0x000f620000300800 */
[----:B------:R-:W-:Y:S02]  /*142c0*/  IMAD.MOV.U32 R46, RZ, RZ, R55 ;  /* 0x000000ffff2e7224 */ /* 0x000fe400078e0037 */
[----:B------:R-:W-:Y:S01]  /*142d0*/  IMAD.MOV.U32 R41, RZ, RZ, R39 ;  /* 0x000000ffff297224 */ /* 0x000fe200078e0027 */
[----:B------:R0:W-:Y:S01]  /*142e0*/  STL [R1+0x568], R7 ;  /* 0x0005680701007387 */ /* 0x0001e20000100800 */
[----:B------:R-:W-:-:S02]  /*142f0*/  IMAD.MOV.U32 R54, RZ, RZ, R47 ;  /* 0x000000ffff367224 */ /* 0x000fc400078e002f */
[----:B------:R-:W-:Y:S01]  /*14300*/  IMAD.MOV.U32 R39, RZ, RZ, R32 ;  /* 0x000000ffff277224 */ /* 0x000fe200078e0020 */
[----:B------:R1:W-:Y:S01]  /*14310*/  STL [R1+0x564], R2 ;  /* 0x0005640201007387 */ /* 0x0003e20000100800 */
[----:B------:R-:W-:Y:S02]  /*14320*/  IMAD.MOV.U32 R47, RZ, RZ, R46 ;  /* 0x000000ffff2f7224 */ /* 0x000fe400078e002e */
[----:B------:R-:W-:Y:S01]  /*14330*/  IMAD.MOV.U32 R46, RZ, RZ, R45 ;  /* 0x000000ffff2e7224 */ /* 0x000fe200078e002d */
[----:B------:R-:W5:Y:S01]  /*14340*/  LDL.LU R32, [R1+0x334] ;  /* 0x0003340001207983 */ /* 0x000f620000300800 */
[----:B------:R-:W-:Y:S01]  /*14350*/  IMAD.MOV.U32 R45, RZ, RZ, R44 ;  /* 0x000000ffff2d7224 */ /* 0x000fe200078e002c */
[----:B0-----:R-:W-:Y:S01]  /*14360*/  IABS R7, R49 ;  /* 0x0000003100077213 */ /* 0x001fe20000000000 */
[----:B------:R-:W-:Y:S01]  /*14370*/  IMAD.MOV.U32 R44, RZ, RZ, R43 ;  /* 0x000000ffff2c7224 */ /* 0x000fe200078e002b */
[----:B------:R-:W2:Y:S01]  /*14380*/  LDL.LU R55, [R1+0x338] ;  /* 0x0003380001377983 */ /* 0x000ea20000300800 */
[----:B------:R-:W-:-:S03]  /*14390*/  IMAD.MOV.U32 R43, RZ, RZ, R42 ;  /* 0x000000ffff2b7224 */ /* 0x000fc600078e002a */
[----:B------:R0:W-:Y:S04]  /*143a0*/  STL [R1+0x560], R10 ;  /* 0x0005600a01007387 */ /* 0x0001e80000100800 */
[----:B------:R-:W3:Y:S04]  /*143b0*/  LDL.LU R49, [R1+0x288] ;  /* 0x0002880001317983 */ /* 0x000ee80000300800 */
[----:B------:R-:W4:Y:S01]  /*143c0*/  LDL.LU R42, [R1+0x2a0] ;  /* 0x0002a000012a7983 */ /* 0x000f220000300800 */
[----:B------:R-:W-:Y:S01]  /*143d0*/  ISETP.GT.U32.AND P0, PT, R0, R4, PT ;  /* 0x000000040000720c */ /* 0x000fe20003f04070 */
[----:B------:R-:W-:-:S02]  /*143e0*/  IMAD.MOV.U32 R53, RZ, RZ, R47 ;  /* 0x000000ffff357224 */ /* 0x000fc400078e002f */
[----:B------:R-:W-:-:S10]  /*143f0*/  IMAD.MOV.U32 R47, RZ, RZ, R46 ;  /* 0x000000ffff2f7224 */ /* 0x000fd400078e002e */
[----:B------:R-:W-:-:S04]  /*14400*/  @!P0 IMAD.IADD R4, R4, 0x1, -R0 ;  /* 0x0000000104048824 */ /* 0x000fc800078e0a00 */
[----:B------:R-:W-:Y:S02]  /*14410*/  IMAD.MOV.U32 R15, RZ, RZ, R4 ;  /* 0x000000ffff0f7224 */ /* 0x000fe400078e0004 */
[----:B------:R-:W-:Y:S02]  /*14420*/  IMAD.MOV.U32 R46, RZ, RZ, R45 ;  /* 0x000000ffff2e7224 */ /* 0x000fe400078e002d */
[----:B------:R-:W-:Y:S02]  /*14430*/  @!P5 IMAD.MOV R15, RZ, RZ, -R15 ;  /* 0x000000ffff0fd224 */ /* 0x000fe400078e0a0f */
[----:B------:R-:W-:Y:S02]  /*14440*/  IMAD.MOV.U32 R45, RZ, RZ, R44 ;  /* 0x000000ffff2d7224 */ /* 0x000fe400078e002c */
[----:B------:R-:W-:Y:S01]  /*14450*/  IMAD.MOV.U32 R44, RZ, RZ, R43 ;  /* 0x000000ffff2c7224 */ /* 0x000fe200078e002b */
        /* <DEDUP_REMOVED lines=9> */
[C---:B------:R-:W-:Y:S01]  /*144f0*/  ISETP.GT.U32.AND P6, PT, R0.reuse, R6, PT ;  /* 0x000000060000720c */ /* 0x040fe20003fc4070 */
[----:B----4-:R-:W-:Y:S02]  /*14500*/  IMAD.MOV.U32 R43, RZ, RZ, R42 ;  /* 0x000000ffff2b7224 */ /* 0x010fe400078e002a */
[----:B------:R-:W-:Y:S02]  /*14510*/  IMAD.MOV.U32 R42, RZ, RZ, R34 ;  /* 0x000000ffff2a7224 */ /* 0x000fe400078e0022 */
[----:B------:R-:W4:Y:S01]  /*14520*/  LDL.LU R34, [R1+0x2cc] ;  /* 0x0002cc0001227983 */ /* 0x000f220000300800 */
[----:B------:R-:W-:Y:S01]  /*14530*/  ISETP.GT.U32.AND P3, PT, R0, R5, PT ;  /* 0x000000050000720c */ /* 0x000fe20003f64070 */
[----:B------:R-:W-:Y:S01]  /*14540*/  IMAD.HI.U32 R13, R8, R7, RZ ;  /* 0x00000007080d7227 */ /* 0x000fe200078e00ff */
[----:B-1----:R-:W-:-:S03]  /*14550*/  IABS R2, R50 ;  /* 0x0000003200027213 */ /* 0x002fc60000000000 */
[----:B------:R-:W-:Y:S02]  /*14560*/  IMAD.MOV R13, RZ, RZ, -R13 ;  /* 0x000000ffff0d7224 */ /* 0x000fe400078e0a0d */
[----:B------:R-:W-:Y:S01]  /*14570*/  IMAD.HI.U32 R12, R8, R2, RZ ;  /* 0x00000002080c7227 */ /* 0x000fe200078e00ff */
[----:B------:R-:W-:-:S03]  /*14580*/  IABS R9, R48 ;  /* 0x0000003000097213 */ /* 0x000fc60000000000 */
[----:B------:R-:W-:Y:S02]  /*14590*/  IMAD.MOV R12, RZ, RZ, -R12 ;  /* 0x000000ffff0c7224 */ /* 0x000fe400078e0a0c */
[--C-:B------:R-:W-:Y:S02]  /*145a0*/  @!P3 IMAD.IADD R5, R5, 0x1, -R0.reuse ;  /* 0x000000010505b824 */ /* 0x100fe400078e0a00 */
[----:B------:R-:W-:Y:S02]  /*145b0*/  IMAD R7, R0, R13, R7 ;  /* 0x0000000d00077224 */ /* 0x000fe400078e0207 */
[----:B------:R-:W-:Y:S02]  /*145c0*/  @!P6 IMAD.IADD R6, R6, 0x1, -R0 ;  /* 0x000000010606e824 */ /* 0x000fe400078e0a00 */
[C---:B------:R-:W-:Y:S01]  /*145d0*/  IMAD R2, R0.reuse, R12, R2 ;  /* 0x0000000c00027224 */ /* 0x040fe200078e0202 */
[C---:B------:R-:W-:Y:S01]  /*145e0*/  ISETP.GT.U32.AND P5, PT, R0.reuse, R7, PT ;  /* 0x000000070000720c */ /* 0x040fe20003fa4070 */
[----:B------:R-:W-:Y:S01]  /*145f0*/  IMAD.MOV.U32 R14, RZ, RZ, R5 ;  /* 0x000000ffff0e7224 */ /* 0x000fe200078e0005 */
[----:B------:R-:W-:Y:S01]  /*14600*/  ISETP.GT.U32.AND P6, PT, R0, R6, PT ;  /* 0x000000060000720c */ /* 0x000fe20003fc4070 */
[----:B0-----:R-:W-:Y:S01]  /*14610*/  IMAD.HI.U32 R10, R8, R9, RZ ;  /* 0x00000009080a7227 */ /* 0x001fe200078e00ff */
[----:B------:R-:W-:-:S03]  /*14620*/  IABS R11, R52 ;  /* 0x00000034000b7213 */ /* 0x000fc60000000000 */
[----:B------:R-:W-:Y:S01]  /*14630*/  @!P4 IMAD.MOV R14, RZ, RZ, -R14 ;  /* 0x000000ffff0ec224 */ /* 0x000fe200078e0a0e */
[----:B------:R-:W-:Y:S01]  /*14640*/  ISETP.GT.U32.AND P4, PT, R0, R2, PT ;  /* 0x000000020000720c */ /* 0x000fe20003f84070 */
[----:B------:R-:W-:Y:S02]  /*14650*/  IMAD.MOV R10, RZ, RZ, -R10 ;  /* 0x000000ffff0a7224 */ /* 0x000fe400078e0a0a */
[----:B------:R-:W-:-:S04]  /*14660*/  IMAD.HI.U32 R4, R8, R11, RZ ;  /* 0x0000000b08047227 */ /* 0x000fc800078e00ff */
[----:B------:R-:W-:Y:S01]  /*14670*/  IMAD R9, R0, R10, R9 ;  /* 0x0000000a00097224 */ /* 0x000fe200078e0209 */
[----:B------:R-:W-:Y:S01]  /*14680*/  IABS R5, R51 ;  /* 0x0000003300057213 */ /* 0x000fe20000000000 */
[----:B------:R-:W-:Y:S02]  /*14690*/  @!P5 IMAD.IADD R7, R7, 0x1, -R0 ;  /* 0x000000010707d824 */ /* 0x000fe400078e0a00 */
[----:B------:R-:W-:Y:S02]  /*146a0*/  IMAD.MOV R4, RZ, RZ, -R4 ;  /* 0x000000ffff047224 */ /* 0x000fe400078e0a04 */
[--C-:B------:R-:W-:Y:S01]  /*146b0*/  @!P6 IMAD.IADD R6, R6, 0x1, -R0.reuse ;  /* 0x000000010606e824 */ /* 0x100fe200078e0a00 */
[----:B------:R-:W-:Y:S01]  /*146c0*/  ISETP.GT.U32.AND P6, PT, R0, R9, PT ;  /* 0x000000090000720c */ /* 0x000fe20003fc4070 */
[----:B------:R-:W-:Y:S01]  /*146d0*/  @!P4 IMAD.IADD R2, R2, 0x1, -R0 ;  /* 0x000000010202c824 */ /* 0x000fe200078e0a00 */
[C---:B------:R-:W-:Y:S01]  /*146e0*/  ISETP.GT.U32.AND P4, PT, R0.reuse, R7, PT ;  /* 0x000000070000720c */ /* 0x040fe20003f84070 */
[----:B------:R-:W-:-:S02]  /*146f0*/  IMAD R11, R0, R4, R11 ;  /* 0x00000004000b7224 */ /* 0x000fc400078e020b */
[----:B------:R-:W-:-:S04]  /*14700*/  IMAD.HI.U32 R4, R8, R5, RZ ;  /* 0x0000000508047227 */ /* 0x000fc800078e00ff */
[----:B------:R-:W-:-:S04]  /*14710*/  IMAD.MOV R4, RZ, RZ, -R4 ;  /* 0x000000ffff047224 */ /* 0x000fc800078e0a04 */
[C---:B------:R-:W-:Y:S02]  /*14720*/  IMAD R5, R0.reuse, R4, R5 ;  /* 0x0000000400057224 */ /* 0x040fe400078e0205 */
[--C-:B------:R-:W-:Y:S02]  /*14730*/  @!P6 IMAD.IADD R9, R9, 0x1, -R0.reuse ;  /* 0x000000010909e824 */ /* 0x100fe400078e0a00 */
[----:B------:R-:W-:Y:S01]  /*14740*/  @!P4 IMAD.IADD R7, R7, 0x1, -R0 ;  /* 0x000000010707c824 */ /* 0x000fe200078e0a00 */
[C---:B------:R-:W-:Y:S02]  /*14750*/  ISETP.GT.U32.AND P4, PT, R0.reuse, R5, PT ;  /* 0x000000050000720c */ /* 0x040fe40003f84070 */
[----:B------:R-:W-:Y:S01]  /*14760*/  ISETP.GT.U32.AND P6, PT, R0, R9, PT ;  /* 0x000000090000720c */ /* 0x000fe20003fc4070 */
[----:B------:R0:W-:Y:S01]  /*14770*/  STL [R1+0x548], R14 ;  /* 0x0005480e01007387 */ /* 0x0001e20000100800 */
[----:B------:R-:W-:Y:S01]  /*14780*/  ISETP.GE.AND P0, PT, R50, RZ, PT ;  /* 0x000000ff3200720c */ /* 0x000fe20003f06270 */
[----:B------:R-:W-:Y:S01]  /*14790*/  IMAD.MOV.U32 R50, RZ, RZ, R47 ;  /* 0x000000ffff327224 */ /* 0x000fe200078e002f */
[----:B------:R-:W-:Y:S01]  /*147a0*/  ISETP.GE.AND P3, PT, R48, RZ, PT ;  /* 0x000000ff3000720c */ /* 0x000fe20003f66270 */
[----:B------:R-:W-:-:S02]  /*147b0*/  IMAD.MOV.U32 R47, RZ, RZ, R43 ;  /* 0x000000ffff2f7224 */ /* 0x000fc400078e002b */
[----:B------:R-:W-:Y:S02]  /*147c0*/  IMAD.MOV.U32 R48, RZ, RZ, R46 ;  /* 0x000000ffff307224 */ /* 0x000fe400078e002e */
[----:B0-----:R-:W-:Y:S02]  /*147d0*/  IMAD.MOV.U32 R14, RZ, RZ, R6 ;  /* 0x000000ffff0e7224 */ /* 0x001fe400078e0006 */
[----:B------:R-:W-:Y:S02]  /*147e0*/  IMAD.MOV.U32 R46, RZ, RZ, R44 ;  /* 0x000000ffff2e7224 */ /* 0x000fe400078e002c */
[----:B------:R-:W-:Y:S02]  /*147f0*/  @!P2 IMAD.MOV R14, RZ, RZ, -R14 ;  /* 0x000000ffff0ea224 */ /* 0x000fe400078e0a0e */
[----:B------:R-:W-:Y:S01]  /*14800*/  @!P4 IMAD.IADD R5, R5, 0x1, -R0 ;  /* 0x000000010505c824 */ /* 0x000fe200078e0a00 */
[----:B------:R-:W-:Y:S01]  /*14810*/  ISETP.GE.AND P4, PT, R51, RZ, PT ;  /* 0x000000ff3300720c */ /* 0x000fe20003f86270 */
[----:B------:R-:W-:-:S02]  /*14820*/  IMAD.MOV.U32 R44, RZ, RZ, R42 ;  /* 0x000000ffff2c7224 */ /* 0x000fc400078e002a */
[----:B------:R-:W-:Y:S01]  /*14830*/  @!P6 IMAD.IADD R9, R9, 0x1, -R0 ;  /* 0x000000010909e824 */ /* 0x000fe200078e0a00 */
[----:B------:R-:W-:Y:S01]  /*14840*/  ISETP.GE.AND P6, PT, R52, RZ, PT ;  /* 0x000000ff3400720c */ /* 0x000fe20003fc6270 */
[----:B------:R-:W-:Y:S02]  /*14850*/  IMAD.MOV.U32 R51, RZ, RZ, R47 ;  /* 0x000000ffff337224 */ /* 0x000fe400078e002f */
[----:B------:R-:W-:Y:S02]  /*14860*/  IMAD.MOV.U32 R52, RZ, RZ, R46 ;  /* 0x000000ffff347224 */ /* 0x000fe400078e002e */
[----:B------:R-:W-:Y:S02]  /*14870*/  IMAD.MOV.U32 R47, RZ, RZ, R45 ;  /* 0x000000ffff2f7224 */ /* 0x000fe400078e002d */
[----:B------:R-:W-:Y:S02]  /*14880*/  IMAD.MOV.U32 R46, RZ, RZ, R41 ;  /* 0x000000ffff2e7224 */ /* 0x000fe400078e0029 */
[----:B----4-:R-:W-:-:S02]  /*14890*/  IMAD.MOV.U32 R43, RZ, RZ, R34 ;  /* 0x000000ffff2b7224 */ /* 0x010fc400078e0022 */
[----:B------:R-:W-:Y:S02]  /*148a0*/  IMAD.MOV.U32 R34, RZ, RZ, R23 ;  /* 0x000000ffff227224 */ /* 0x000fe400078e0017 */
[----:B------:R-:W-:Y:S02]  /*148b0*/  IMAD.MOV.U32 R23, RZ, RZ, R31 ;  /* 0x000000ffff177224 */ /* 0x000fe400078e001f */
[----:B--2---:R-:W-:Y:S02]  /*148c0*/  IMAD.MOV.U32 R31, RZ, RZ, R55 ;  /* 0x000000ffff1f7224 */ /* 0x004fe400078e0037 */
[----:B------:R-:W2:Y:S04]  /*148d0*/  LDL.LU R55, [R1+0x354] ;  /* 0x0003540001377983 */ /* 0x000ea80000300800 */
[----:B------:R-:W4:Y:S04]  /*148e0*/  LDL.LU R42, [R1+0x2e8] ;  /* 0x0002e800012a7983 */ /* 0x000f280000300800 */
[----:B------:R-:W-:Y:S04]  /*148f0*/  STL [R1+0x558], R14 ;  /* 0x0005580e01007387 */ /* 0x000fe80000100800 */
[----:B------:R-:W5:Y:S04]  /*14900*/  LDL.LU R45, [R1+0x2c4] ;  /* 0x0002c400012d7983 */ /* 0x000f680000300800 */
[----:B------:R-:W2:Y:S01]  /*14910*/  LDL.LU R41, [R1+0x2c8] ;  /* 0x0002c80001297983 */ /* 0x000ea20000300800 */
[----:B------:R-:W-:-:S02]  /*14920*/  ISETP.GT.U32.AND P5, PT, R0, R11, PT ;  /* 0x0000000b0000720c */ /* 0x000fc40003fa4070 */
[----:B---3--:R-:W-:Y:S02]  /*14930*/  IABS R13, R49 ;  /* 0x00000031000d7213 */ /* 0x008fe40000000000 */
[----:B------:R-:W-:-:S03]  /*14940*/  IABS R12, R54 ;  /* 0x00000036000c7213 */ /* 0x000fc60000000000 */
[----:B------:R-:W-:-:S04]  /*14950*/  IMAD.HI.U32 R10, R8, R13, RZ ;  /* 0x0000000d080a7227 */ /* 0x000fc800078e00ff */
[----:B------:R-:W-:Y:S02]  /*14960*/  IMAD.MOV R10, RZ, RZ, -R10 ;  /* 0x000000ffff0a7224 */ /* 0x000fe400078e0a0a */
[----:B------:R-:W-:Y:S02]  /*14970*/  @!P5 IMAD.IADD R11, R11, 0x1, -R0 ;  /* 0x000000010b0bd824 */ /* 0x000fe400078e0a00 */
[----:B------:R-:W-:Y:S02]  /*14980*/  IMAD.MOV.U32 R6, RZ, RZ, R12 ;  /* 0x000000ffff067224 */ /* 0x000fe400078e000c */
[C---:B------:R-:W-:Y:S01]  /*14990*/  IMAD R13, R0.reuse, R10, R13 ;  /* 0x0000000a000d7224 */ /* 0x040fe200078e020d */
[----:B------:R-:W-:Y:S01]  /*149a0*/  ISETP.GT.U32.AND P5, PT, R0, R11, PT ;  /* 0x0000000b0000720c */ /* 0x000fe20003fa4070 */
[----:B------:R-:W-:Y:S01]  /*149b0*/  IMAD.HI.U32 R10, R8, R6, RZ ;  /* 0x00000006080a7227 */ /* 0x000fe200078e00ff */
[----:B------:R-:W-:-:S03]  /*149c0*/  ISETP.GT.U32.AND P2, PT, R0, R2, PT ;  /* 0x000000020000720c */ /* 0x000fc60003f44070 */
[----:B------:R-:W-:-:S04]  /*149d0*/  IMAD.MOV R10, RZ, RZ, -R10 ;  /* 0x000000ffff0a7224 */ /* 0x000fc800078e0a0a */
[----:B------:R-:W-:-:S04]  /*149e0*/  IMAD R6, R0, R10, R6 ;  /* 0x0000000a00067224 */ /* 0x000fc800078e0206 */
[--C-:B------:R-:W-:Y:S01]  /*149f0*/  @!P5 IMAD.IADD R11, R11, 0x1, -R0.reuse ;  /* 0x000000010b0bd824 */ /* 0x100fe200078e0a00 */
[----:B------:R-:W-:Y:S01]  /*14a00*/  ISETP.GT.U32.AND P5, PT, R0, R6, PT ;  /* 0x000000060000720c */ /* 0x000fe20003fa4070 */
[----:B------:R-:W-:Y:S01]  /*14a10*/  @!P2 IMAD.IADD R2, R2, 0x1, -R0 ;  /* 0x000000010202a824 */ /* 0x000fe200078e0a00 */
[----:B------:R-:W-:Y:S01]  /*14a20*/  ISETP.GT.U32.AND P2, PT, R0, R13, PT ;  /* 0x0000000d0000720c */ /* 0x000fe20003f44070 */
[----:B------:R-:W-:Y:S02]  /*14a30*/  IMAD.MOV.U32 R15, RZ, RZ, R7 ;  /* 0x000000ffff0f7224 */ /* 0x000fe400078e0007 */
[----:B------:R-:W-:Y:S02]  /*14a40*/  @!P0 IMAD.MOV R2, RZ, RZ, -R2 ;  /* 0x000000ffff028224 */ /* 0x000fe400078e0a02 */
[----:B------:R-:W-:-:S06]  /*14a50*/  @!P1 IMAD.MOV R15, RZ, RZ, -R15 ;  /* 0x000000ffff0f9224 */ /* 0x000fcc00078e0a0f */
[--C-:B------:R-:W-:Y:S02]  /*14a60*/  @!P5 IMAD.IADD R6, R6, 0x1, -R0.reuse ;  /* 0x000000010606d824 */ /* 0x100fe400078e0a00 */
[----:B------:R-:W-:Y:S01]  /*14a70*/  @!P2 IMAD.IADD R13, R13, 0x1, -R0 ;  /* 0x000000010d0da824 */ /* 0x000fe200078e0a00 */
[----:B------:R-:W-:Y:S01]  /*14a80*/  ISETP.GE.AND P2, PT, R49, RZ, PT ;  /* 0x000000ff3100720c */ /* 0x000fe20003f46270 */
[----:B------:R-:W-:Y:S01]  /*14a90*/  IMAD.MOV.U32 R49, RZ, RZ, R47 ;  /* 0x000000ffff317224 */ /* 0x000fe200078e002f */
[----:B------:R-:W-:Y:S01]  /*14aa0*/  ISETP.GT.U32.AND P0, PT, R0, R6, PT ;  /* 0x000000060000720c */ /* 0x000fe20003f04070 */
[----:B------:R-:W-:Y:S02]  /*14ab0*/  IMAD.MOV.U32 R47, RZ, RZ, R46 ;  /* 0x000000ffff2f7224 */ /* 0x000fe400078e002e */
[----:B------:R-:W-:Y:S01]  /*14ac0*/  @!P3 IMAD.MOV R9, RZ, RZ, -R9 ;  /* 0x000000ffff09b224 */ /* 0x000fe200078e0a09 */
[----:B------:R-:W-:-:S09]  /*14ad0*/  IABS R10, R48 ;  /* 0x00000030000a7213 */ /* 0x000fd20000000000 */
[----:B------:R-:W-:Y:S01]  /*14ae0*/  @!P0 IMAD.IADD R6, R6, 0x1, -R0 ;  /* 0x0000000106068824 */ /* 0x000fe200078e0a00 */
[----:B------:R-:W-:Y:S01]  /*14af0*/  ISETP.GE.AND P0, PT, R48, RZ, PT ;  /* 0x000000ff3000720c */ /* 0x000fe20003f06270 */
[----:B------:R-:W-:Y:S02]  /*14b00*/  IMAD.MOV.U32 R48, RZ, RZ, R47 ;  /* 0x000000ffff307224 */ /* 0x000fe400078e002f */
[----:B-----5:R-:W-:Y:S02]  /*14b10*/  IMAD.MOV.U32 R46, RZ, RZ, R45 ;  /* 0x000000ffff2e7224 */ /* 0x020fe400078e002d */
[----:B--2---:R-:W-:Y:S02]  /*14b20*/  IMAD.MOV.U32 R45, RZ, RZ, R41 ;  /* 0x000000ffff2d7224 */ /* 0x004fe400078e0029 */
[----:B------:R-:W-:Y:S02]  /*14b30*/  IMAD.MOV.U32 R41, RZ, RZ, R35 ;  /* 0x000000ffff297224 */ /* 0x000fe400078e0023 */
[----:B------:R-:W-:-:S02]  /*14b40*/  IMAD.MOV.U32 R35, RZ, RZ, R28 ;  /* 0x000000ffff237224 */ /* 0x000fc400078e001c */
[----:B------:R-:W2:Y:S04]  /*14b50*/  LDL.LU R28, [R1+0x310] ;  /* 0x00031000011c7983 */ /* 0x000ea80000300800 */
[----:B------:R-:W-:Y:S04]  /*14b60*/  STL [R1+0x554], R15 ;  /* 0x0005540f01007387 */ /* 0x000fe80000100800 */
[----:B------:R0:W-:Y:S01]  /*14b70*/  STL [R1+0x550], R2 ;  /* 0x0005500201007387 */ /* 0x0001e20000100800 */
[----:B------:R-:W-:Y:S02]  /*14b80*/  IMAD.MOV.U32 R47, RZ, RZ, R45 ;  /* 0x000000ffff2f7224 */ /* 0x000fe400078e002d */
[----:B0-----:R-:W-:-:S04]  /*14b90*/  IMAD.MOV.U32 R2, RZ, RZ, R11 ;  /* 0x000000ffff027224 */ /* 0x001fc800078e000b */
[----:B------:R-:W-:Y:S01]  /*14ba0*/  @!P6 IMAD.MOV R2, RZ, RZ, -R2 ;  /* 0x000000ffff02e224 */ /* 0x000fe200078e0a02 */
[----:B------:R-:W-:Y:S01]  /*14bb0*/  STL [R1+0x54c], R9 ;  /* 0x00054c0901007387 */ /* 0x000fe20000100800 */
[----:B------:R-:W-:-:S03]  /*14bc0*/  IMAD.MOV.U32 R45, RZ, RZ, R43 ;  /* 0x000000ffff2d7224 */ /* 0x000fc600078e002b */
[----:B------:R0:W-:Y:S04]  /*14bd0*/  STL [R1+0x530], R2 ;  /* 0x0005300201007387 */ /* 0x0001e80000100800 */
[----:B------:R-:W3:Y:S01]  /*14be0*/  LDL.LU R43, [R1+0x2d0] ;  /* 0x0002d000012b7983 */ /* 0x000ee20000300800 */
[----:B------:R-:W-:-:S05]  /*14bf0*/  IABS R4, R53 ;  /* 0x0000003500047213 */ /* 0x000fca0000000000 */
[----:B------:R-:W-:-:S04]  /*14c00*/  IMAD.HI.U32 R14, R8, R4, RZ ;  /* 0x00000004080e7227 */ /* 0x000fc800078e00ff */
[----:B------:R-:W-:Y:S01]  /*14c10*/  IMAD.MOV R14, RZ, RZ, -R14 ;  /* 0x000000ffff0e7224 */ /* 0x000fe200078e0a0e */
[----:B------:R-:W-:Y:S02]  /*14c20*/  IABS R12, R50 ;  /* 0x00000032000c7213 */ /* 0x000fe40000000000 */
[C---:B------:R-:W-:Y:S01]  /*14c30*/  ISETP.GT.U32.AND P5, PT, R0.reuse, R13, PT ;  /* 0x0000000d0000720c */ /* 0x040fe20003fa4070 */
[----:B------:R-:W-:Y:S02]  /*14c40*/  IMAD R4, R0, R14, R4 ;  /* 0x0000000e00047224 */ /* 0x000fe400078e0204 */
[----:B------:R-:W-:-:S03]  /*14c50*/  IMAD.HI.U32 R14, R8, R10, RZ ;  /* 0x0000000a080e7227 */ /* 0x000fc600078e00ff */
[----:B------:R-:W-:Y:S01]  /*14c60*/  ISETP.GT.U32.AND P6, PT, R0, R4, PT ;  /* 0x000000040000720c */ /* 0x000fe20003fc4070 */
[----:B------:R-:W-:-:S04]  /*14c70*/  IMAD.HI.U32 R7, R8, R12, RZ ;  /* 0x0000000c08077227 */ /* 0x000fc800078e00ff */
[----:B------:R-:W-:Y:S02]  /*14c80*/  IMAD.MOV R14, RZ, RZ, -R14 ;  /* 0x000000ffff0e7224 */ /* 0x000fe400078e0a0e */
[----:B------:R-:W-:Y:S02]  /*14c90*/  IMAD.MOV R7, RZ, RZ, -R7 ;  /* 0x000000ffff077224 */ /* 0x000fe400078e0a07 */
[C---:B0-----:R-:W-:Y:S02]  /*14ca0*/  IMAD R2, R0.reuse, R14, R10 ;  /* 0x0000000e00027224 */ /* 0x041fe400078e020a */
[C---:B------:R-:W-:Y:S02]  /*14cb0*/  IMAD R12, R0.reuse, R7, R12 ;  /* 0x00000007000c7224 */ /* 0x040fe400078e020c */
[--C-:B------:R-:W-:Y:S01]  /*14cc0*/  @!P5 IMAD.IADD R13, R13, 0x1, -R0.reuse ;  /* 0x000000010d0dd824 */ /* 0x100fe200078e0a00 */
[----:B------:R-:W-:Y:S01]  /*14cd0*/  ISETP.GT.U32.AND P5, PT, R0, R2, PT ;  /* 0x000000020000720c */ /* 0x000fe20003fa4070 */
[----:B------:R-:W-:Y:S01]  /*14ce0*/  @!P6 IMAD.IADD R4, R4, 0x1, -R0 ;  /* 0x000000010404e824 */ /* 0x000fe200078e0a00 */
[----:B------:R-:W-:-:S02]  /*14cf0*/  ISETP.GT.U32.AND P6, PT, R0, R12, PT ;  /* 0x0000000c0000720c */ /* 0x000fc40003fc4070 */
[----:B------:R-:W-:-:S09]  /*14d00*/  ISETP.GT.U32.AND P1, PT, R0, R5, PT ;  /* 0x000000050000720c */ /* 0x000fd20003f24070 */
[--C-:B------:R-:W-:Y:S02]  /*14d10*/  @!P5 IMAD.IADD R2, R2, 0x1, -R0.reuse ;  /* 0x000000010202d824 */ /* 0x100fe400078e0a00 */
[--C-:B------:R-:W-:Y:S01]  /*14d20*/  @!P6 IMAD.IADD R12, R12, 0x1, -R0.reuse ;  /* 0x000000010c0ce824 */ /* 0x100fe200078e0a00 */
[C---:B------:R-:W-:Y:S02]  /*14d30*/  ISETP.GT.U32.AND P5, PT, R0.reuse, R4, PT ;  /* 0x000000040000720c */ /* 0x040fe40003fa4070 */
[----:B------:R-:W-:Y:S01]  /*14d40*/  ISETP.GT.U32.AND P6, PT, R0, R2, PT ;  /* 0x000000020000720c */ /* 0x000fe20003fc4070 */
[----:B------:R-:W-:Y:S01]  /*14d50*/  @!P1 IMAD.IADD R5, R5, 0x1, -R0 ;  /* 0x0000000105059824 */ /* 0x000fe200078e0a00 */
[----:B------:R-:W-:-:S03]  /*14d60*/  ISETP.GE.AND P3, PT, R54, RZ, PT ;  /* 0x000000ff3600720c */ /* 0x000fc60003f66270 */
[----:B------:R-:W-:Y:S01]  /*14d70*/  IMAD.MOV.U32 R14, RZ, RZ, R5 ;  /* 0x000000ffff0e7224 */ /* 0x000fe200078e0005 */
[----:B------:R-:W-:Y:S01]  /*14d80*/  ISETP.GE.AND P1, PT, R53, RZ, PT ;  /* 0x000000ff3500720c */ /* 0x000fe20003f26270 */
[----:B------:R-:W-:Y:S02]  /*14d90*/  @!P2 IMAD.MOV R13, RZ, RZ, -R13 ;  /* 0x000000ffff0da224 */ /* 0x000fe400078e0a0d */
[----:B------:R-:W-:Y:S02]  /*14da0*/  @!P4 IMAD.MOV R14, RZ, RZ, -R14 ;  /* 0x000000ffff0ec224 */ /* 0x000fe400078e0a0e */
[--C-:B------:R-:W-:Y:S02]  /*14db0*/  @!P5 IMAD.IADD R4, R4, 0x1, -R0.reuse ;  /* 0x000000010404d824 */ /* 0x100fe400078e0a00 */
[----:B------:R-:W-:Y:S01]  /*14dc0*/  @!P6 IMAD.IADD R2, R2, 0x1, -R0 ;  /* 0x000000010202e824 */ /* 0x000fe200078e0a00 */
[----:B------:R-:W-:Y:S01]  /*14dd0*/  STL [R1+0x534], R14 ;  /* 0x0005340e01007387 */ /* 0x000fe20000100800 */
[----:B------:R-:W-:-:S02]  /*14de0*/  IABS R9, R49 ;  /* 0x0000003100097213 */ /* 0x000fc40000000000 */
[----:B------:R-:W-:Y:S01]  /*14df0*/  @!P0 IMAD.MOV R2, RZ, RZ, -R2 ;  /* 0x000000ffff028224 */ /* 0x000fe200078e0a02 */
[----:B------:R0:W-:Y:S01]  /*14e00*/  STL [R1+0x538], R13 ;  /* 0x0005380d01007387 */ /* 0x0001e20000100800 */
[----:B------:R-:W-:Y:S01]  /*14e10*/  ISETP.GE.AND P0, PT, R49, RZ, PT ;  /* 0x000000ff3100720c */ /* 0x000fe20003f06270 */
[----:B------:R-:W-:Y:S02]  /*14e20*/  IMAD.MOV.U32 R49, RZ, RZ, R47 ;  /* 0x000000ffff317224 */ /* 0x000fe400078e002f */
[----:B------:R-:W-:Y:S01]  /*14e30*/  IMAD.MOV.U32 R47, RZ, RZ, R46 ;  /* 0x000000ffff2f7224 */ /* 0x000fe200078e002e */
[----:B------:R-:W-:Y:S01]  /*14e40*/  ISETP.GE.AND P4, PT, R50, RZ, PT ;  /* 0x000000ff3200720c */ /* 0x000fe20003f86270 */
[----:B------:R-:W-:Y:S01]  /*14e50*/  @!P3 IMAD.MOV R6, RZ, RZ, -R6 ;  /* 0x000000ffff06b224 */ /* 0x000fe200078e0a06 */
[----:B------:R-:W5:Y:S01]  /*14e60*/  LDL.LU R50, [R1+0x2ac] ;  /* 0x0002ac0001327983 */ /* 0x000f620000300800 */
[----:B0-----:R-:W-:-:S03]  /*14e70*/  IMAD.MOV.U32 R13, RZ, RZ, R4 ;  /* 0x000000ffff0d7224 */ /* 0x001fc600078e0004 */
[----:B------:R-:W4:Y:S01]  /*14e80*/  LDL.LU R60, [R1+0x2b0] ;  /* 0x0002b000013c7983 */ /* 0x000f220000300800 */
[----:B------:R-:W-:Y:S02]  /*14e90*/  IMAD.MOV.U32 R46, RZ, RZ, R45 ;  /* 0x000000ffff2e7224 */ /* 0x000fe400078e002d */
[----:B------:R-:W-:Y:S01]  /*14ea0*/  @!P1 IMAD.MOV R13, RZ, RZ, -R13 ;  /* 0x000000ffff0d9224 */ /* 0x000fe200078e0a0d */
[----:B------:R-:W2:Y:S01]  /*14eb0*/  LDL.LU R59, [R1+0x2b8] ;  /* 0x0002b800013b7983 */ /* 0x000ea20000300800 */
[----:B------:R-:W-:Y:S02]  /*14ec0*/  IMAD.MOV.U32 R45, RZ, RZ, R44 ;  /* 0x000000ffff2d7224 */ /* 0x000fe400078e002c */
[----:B------:R-:W-:Y:S01]  /*14ed0*/  IMAD.MOV.U32 R54, RZ, RZ, R47 ;  /* 0x000000ffff367224 */ /* 0x000fe200078e002f */
[----:B------:R-:W-:Y:S01]  /*14ee0*/  STL [R1+0x53c], R6 ;  /* 0x00053c0601007387 */ /* 0x000fe20000100800 */
[----:B------:R-:W-:Y:S02]  /*14ef0*/  IMAD.MOV.U32 R47, RZ, RZ, R46 ;  /* 0x000000ffff2f7224 */ /* 0x000fe400078e002e */
[----:B------:R-:W-:Y:S01]  /*14f00*/  IMAD.MOV.U32 R46, RZ, RZ, R45 ;  /* 0x000000ffff2e7224 */ /* 0x000fe200078e002d */
[----:B------:R0:W-:Y:S04]  /*14f10*/  STL [R1+0x540], R13 ;  /* 0x0005400d01007387 */ /* 0x0001e80000100800 */
[----:B------:R1:W-:Y:S01]  /*14f20*/  STL [R1+0x544], R2 ;  /* 0x0005440201007387 */ /* 0x0003e20000100800 */
[----:B---3--:R-:W-:-:S02]  /*14f30*/  IMAD.MOV.U32 R44, RZ, RZ, R43 ;  /* 0x000000ffff2c7224 */ /* 0x008fc400078e002b */
[----:B------:R-:W-:Y:S02]  /*14f40*/  IMAD.MOV.U32 R43, RZ, RZ, R41 ;  /* 0x000000ffff2b7224 */ /* 0x000fe400078e0029 */
[----:B------:R-:W-:Y:S02]  /*14f50*/  IMAD.MOV.U32 R41, RZ, RZ, R35 ;  /* 0x000000ffff297224 */ /* 0x000fe400078e0023 */
[----:B------:R-:W-:Y:S01]  /*14f60*/  IMAD.MOV.U32 R45, RZ, RZ, R44 ;  /* 0x000000ffff2d7224 */ /* 0x000fe200078e002c */
[----:B------:R-:W3:Y:S01]  /*14f70*/  LDL.LU R35, [R1+0x788] ;  /* 0x0007880001237983 */ /* 0x000ee20000300800 */
[----:B------:R-:W-:Y:S02]  /*14f80*/  IMAD.MOV.U32 R44, RZ, RZ, R43 ;  /* 0x000000ffff2c7224 */ /* 0x000fe400078e002b */
[----:B------:R-:W-:Y:S01]  /*14f90*/  IMAD.MOV.U32 R43, RZ, RZ, R41 ;  /* 0x000000ffff2b7224 */ /* 0x000fe200078e0029 */
[----:B------:R-:W2:Y:S04]  /*14fa0*/  LDL.LU R58, [R1+0x2bc] ;  /* 0x0002bc00013a7983 */ /* 0x000ea80000300800 */
[----:B------:R-:W5:Y:S01]  /*14fb0*/  LDL.LU R41, [R1+0x2e0] ;  /* 0x0002e00001297983 */ /* 0x000f620000300800 */
[----:B------:R-:W-:Y:S01]  /*14fc0*/  IABS R11, R52 ;  /* 0x00000034000b7213 */ /* 0x000fe20000000000 */
[----:B------:R-:W-:-:S02]  /*14fd0*/  IMAD.MOV.U32 R53, RZ, RZ, R49 ;  /* 0x000000ffff357224 */ /* 0x000fc400078e0031 */
[----:B------:R-:W3:Y:S02]  /*14fe0*/  LDL.LU R49, [R1+0x2c0] ;  /* 0x0002c00001317983 */ /* 0x000ee40000300800 */
[----:B------:R-:W-:-:S04]  /*14ff0*/  IMAD.HI.U32 R5, R8, R11, RZ ;  /* 0x0000000b08057227 */ /* 0x000fc800078e00ff */
[----:B------:R-:W-:-:S04]  /*15000*/  IMAD.MOV R5, RZ, RZ, -R5 ;  /* 0x000000ffff057224 */ /* 0x000fc800078e0a05 */
[----:B------:R-:W-:-:S05]  /*15010*/  IMAD R11, R0, R5, R11 ;  /* 0x00000005000b7224 */ /* 0x000fca00078e020b */
[----:B------:R-:W-:Y:S02]  /*15020*/  ISETP.GT.U32.AND P5, PT, R0, R11, PT ;  /* 0x0000000b0000720c */ /* 0x000fe40003fa4070 */
[----:B------:R-:W-:-:S11]  /*15030*/  IABS R10, R51 ;  /* 0x00000033000a7213 */ /* 0x000fd60000000000 */
[----:B------:R-:W-:-:S05]  /*15040*/  @!P5 IMAD.IADD R11, R11, 0x1, -R0 ;  /* 0x000000010b0bd824 */ /* 0x000fca00078e0a00 */
[----:B------:R-:W-:Y:S01]  /*15050*/  ISETP.GT.U32.AND P5, PT, R0, R11, PT ;  /* 0x0000000b0000720c */ /* 0x000fe20003fa4070 */
[----:B------:R-:W-:Y:S01]  /*15060*/  IMAD.HI.U32 R7, R8, R10, RZ ;  /* 0x0000000a08077227 */ /* 0x000fe200078e00ff */
[----:B------:R-:W-:-:S03]  /*15070*/  ISETP.GE.AND P3, PT, R52, RZ, PT ;  /* 0x000000ff3400720c */ /* 0x000fc60003f66270 */
[----:B------:R-:W-:Y:S02]  /*15080*/  IMAD.MOV R7, RZ, RZ, -R7 ;  /* 0x000000ffff077224 */ /* 0x000fe400078e0a07 */
[----:B------:R-:W-:Y:S02]  /*15090*/  IMAD.MOV.U32 R52, RZ, RZ, R47 ;  /* 0x000000ffff347224 */ /* 0x000fe400078e002f */
[----:B------:R-:W-:Y:S01]  /*150a0*/  IMAD R10, R0, R7, R10 ;  /* 0x00000007000a7224 */ /* 0x000fe200078e020a */
[----:B------:R-:W-:Y:S01]  /*150b0*/  IABS R7, R48 ;  /* 0x0000003000077213 */ /* 0x000fe20000000000 */
[----:B------:R-:W-:Y:S02]  /*150c0*/  IMAD.MOV.U32 R47, RZ, RZ, R39 ;  /* 0x000000ffff2f7224 */ /* 0x000fe400078e0027 */
[----:B------:R-:W-:Y:S01]  /*150d0*/  @!P5 IMAD.IADD R11, R11, 0x1, -R0 ;  /* 0x000000010b0bd824 */ /* 0x000fe200078e0a00 */
[----:B------:R-:W-:Y:S01]  /*150e0*/  ISETP.GE.AND P5, PT, R48, RZ, PT ;  /* 0x000000ff3000720c */ /* 0x000fe20003fa6270 */
        /* <DEDUP_REMOVED lines=9> */
[----:B------:R-:W-:Y:S01]  /*15180*/  IMAD.MOV.U32 R43, RZ, RZ, R40 ;  /* 0x000000ffff2b7224 */ /* 0x000fe200078e0028 */
[----:B------:R-:W-:Y:S01]  /*15190*/  ISETP.GT.U32.AND P6, PT, R0, R10, PT ;  /* 0x0000000a0000720c */ /* 0x000fe20003fc4070 */
[----:B------:R-:W-:Y:S01]  /*151a0*/  IMAD.HI.U32 R5, R8, R9, RZ ;  /* 0x0000000908057227 */ /* 0x000fe200078e00ff */
[----:B------:R-:W-:-:S03]  /*151b0*/  ISETP.GT.U32.AND P2, PT, R0, R12, PT ;  /* 0x0000000c0000720c */ /* 0x000fc60003f44070 */
[----:B------:R-:W-:Y:S02]  /*151c0*/  IMAD.MOV R5, RZ, RZ, -R5 ;  /* 0x000000ffff057224 */ /* 0x000fe400078e0a05 */
[----:B0-----:R-:W-:-:S06]  /*151d0*/  IMAD.HI.U32 R13, R8, R7, RZ ;  /* 0x00000007080d7227 */ /* 0x001fcc00078e00ff */
[----:B------:R-:W-:Y:S02]  /*151e0*/  @!P6 IMAD.IADD R10, R10, 0x1, -R0 ;  /* 0x000000010a0ae824 */ /* 0x000fe400078e0a00 */
[----:B------:R-:W-:-:S03]  /*151f0*/  IMAD R9, R0, R5, R9 ;  /* 0x0000000500097224 */ /* 0x000fc600078e0209 */
[----:B------:R-:W-:Y:S01]  /*15200*/  ISETP.GT.U32.AND P6, PT, R0, R10, PT ;  /* 0x0000000a0000720c */ /* 0x000fe20003fc4070 */
[----:B-----5:R-:W-:Y:S02]  /*15210*/  IMAD.MOV.U32 R44, RZ, RZ, R41 ;  /* 0x000000ffff2c7224 */ /* 0x020fe400078e0029 */
[----:B------:R-:W5:Y:S04]  /*15220*/  LDL.LU R41, [R1+0x300] ;  /* 0x0003000001297983 */ /* 0x000f680000300800 */
[----:B------:R-:W5:Y:S04]  /*15230*/  LDL.LU R21, [R1+0x324] ;  /* 0x0003240001157983 */ /* 0x000f680000300800 */
[----:B------:R-:W5:Y:S01]  /*15240*/  LDL.LU R40, [R1+0x2dc] ;  /* 0x0002dc0001287983 */ /* 0x000f620000300800 */
[----:B------:R-:W-:Y:S01]  /*15250*/  @!P2 IMAD.IADD R12, R12, 0x1, -R0 ;  /* 0x000000010c0ca824 */ /* 0x000fe200078e0a00 */
[----:B------:R-:W-:Y:S01]  /*15260*/  ISETP.GT.U32.AND P2, PT, R0, R9, PT ;  /* 0x000000090000720c */ /* 0x000fe20003f44070 */
[----:B------:R-:W-:Y:S01]  /*15270*/  IMAD.MOV R13, RZ, RZ, -R13 ;  /* 0x000000ffff0d7224 */ /* 0x000fe200078e0a0d */
[----:B------:R-:W-:-:S02]  /*15280*/  IABS R6, R50 ;  /* 0x0000003200067213 */ /* 0x000fc40000000000 */
[----:B----4-:R-:W-:Y:S01]  /*15290*/  IABS R5, R60 ;  /* 0x0000003c00057213 */ /* 0x010fe20000000000 */
[----:B------:R-:W-:Y:S02]  /*152a0*/  IMAD R7, R0, R13, R7 ;  /* 0x0000000d00077224 */ /* 0x000fe400078e0207 */
[----:B------:R-:W-:Y:S02]  /*152b0*/  @!P6 IMAD.IADD R10, R10, 0x1, -R0 ;  /* 0x000000010a0ae824 */ /* 0x000fe400078e0a00 */
[----:B-1----:R-:W-:Y:S01]  /*152c0*/  IMAD.HI.U32 R2, R8, R6, RZ ;  /* 0x0000000608027227 */ /* 0x002fe200078e00ff */
[----:B------:R-:W-:-:S03]  /*152d0*/  ISETP.GT.U32.AND P6, PT, R0, R7, PT ;  /* 0x000000070000720c */ /* 0x000fc60003fc4070 */
[----:B------:R-:W-:-:S04]  /*152e0*/  IMAD.HI.U32 R14, R8, R5, RZ ;  /* 0x00000005080e7227 */ /* 0x000fc800078e00ff */
[----:B------:R-:W-:Y:S02]  /*152f0*/  @!P2 IMAD.IADD R9, R9, 0x1, -R0 ;  /* 0x000000010909a824 */ /* 0x000fe400078e0a00 */
[----:B------:R-:W-:Y:S02]  /*15300*/  IMAD.MOV R2, RZ, RZ, -R2 ;  /* 0x000000ffff027224 */ /* 0x000fe400078e0a02 */
[----:B------:R-:W-:Y:S01]  /*15310*/  IMAD.MOV R14, RZ, RZ, -R14 ;  /* 0x000000ffff0e7224 */ /* 0x000fe200078e0a0e */
[C---:B------:R-:W-:Y:S01]  /*15320*/  ISETP.GT.U32.AND P2, PT, R0.reuse, R9, PT ;  /* 0x000000090000720c */ /* 0x040fe20003f44070 */
[C---:B------:R-:W-:Y:S01]  /*15330*/  IMAD R6, R0.reuse, R2, R6 ;  /* 0x0000000200067224 */ /* 0x040fe200078e0206 */
[----:B--2---:R-:W-:Y:S01]  /*15340*/  IABS R2, R58 ;  /* 0x0000003a00027213 */ /* 0x004fe20000000000 */
[----:B------:R-:W-:Y:S01]  /*15350*/  IMAD R5, R0, R14, R5 ;  /* 0x0000000e00057224 */ /* 0x000fe200078e0205 */
[----:B------:R-:W-:Y:S01]  /*15360*/  IABS R4, R59 ;  /* 0x0000003b00047213 */ /* 0x000fe20000000000 */
[----:B------:R-:W-:-:S02]  /*15370*/  @!P6 IMAD.IADD R7, R7, 0x1, -R0 ;  /* 0x000000010707e824 */ /* 0x000fc400078e0a00 */
[----:B------:R-:W-:Y:S01]  /*15380*/  IMAD.HI.U32 R16, R8, R2, RZ ;  /* 0x0000000208107227 */ /* 0x000fe200078e00ff */
[----:B------:R-:W-:-:S03]  /*15390*/  ISETP.GT.U32.AND P6, PT, R0, R5, PT ;  /* 0x000000050000720c */ /* 0x000fc60003fc4070 */
[----:B------:R-:W-:-:S04]  /*153a0*/  IMAD.HI.U32 R13, R8, R4, RZ ;  /* 0x00000004080d7227 */ /* 0x000fc800078e00ff */
[----:B------:R-:W-:Y:S02]  /*153b0*/  IMAD.MOV R16, RZ, RZ, -R16 ;  /* 0x000000ffff107224 */ /* 0x000fe400078e0a10 */
[----:B------:R-:W-:Y:S02]  /*153c0*/  IMAD.MOV R13, RZ, RZ, -R13 ;  /* 0x000000ffff0d7224 */ /* 0x000fe400078e0a0d */
[----:B------:R-:W-:Y:S01]  /*153d0*/  @!P2 IMAD.IADD R9, R9, 0x1, -R0 ;  /* 0x000000010909a824 */ /* 0x000fe200078e0a00 */
[C---:B------:R-:W-:Y:S01]  /*153e0*/  ISETP.GT.U32.AND P2, PT, R0.reuse, R6, PT ;  /* 0x000000060000720c */ /* 0x040fe20003f44070 */
[C---:B------:R-:W-:Y:S02]  /*153f0*/  IMAD R2, R0.reuse, R16, R2 ;  /* 0x0000001000027224 */ /* 0x040fe400078e0202 */
[C---:B------:R-:W-:Y:S01]  /*15400*/  IMAD R4, R0.reuse, R13, R4 ;  /* 0x0000000d00047224 */ /* 0x040fe200078e0204 */
[----:B---3--:R-:W-:Y:S01]  /*15410*/  IABS R13, R49 ;  /* 0x00000031000d7213 */ /* 0x008fe20000000000 */
[----:B------:R-:W-:Y:S01]  /*15420*/  @!P6 IMAD.IADD R5, R5, 0x1, -R0 ;  /* 0x000000010505e824 */ /* 0x000fe200078e0a00 */
[C---:B------:R-:W-:Y:S01]  /*15430*/  ISETP.GT.U32.AND P6, PT, R0.reuse, R2, PT ;  /* 0x000000020000720c */ /* 0x040fe20003fc4070 */
[----:B------:R-:W-:Y:S01]  /*15440*/  @!P4 IMAD.MOV R12, RZ, RZ, -R12 ;  /* 0x000000ffff0cc224 */ /* 0x000fe200078e0a0c */
[----:B------:R-:W-:Y:S01]  /*15450*/  ISETP.GT.U32.AND P4, PT, R0, R7, PT ;  /* 0x000000070000720c */ /* 0x000fe20003f84070 */
[----:B------:R-:W-:Y:S01]  /*15460*/  IMAD.HI.U32 R17, R8, R13, RZ ;  /* 0x0000000d08117227 */ /* 0x000fe200078e00ff */
[----:B------:R-:W-:-:S03]  /*15470*/  IABS R14, R54 ;  /* 0x00000036000e7213 */ /* 0x000fc60000000000 */
[--C-:B------:R-:W-:Y:S01]  /*15480*/  @!P2 IMAD.IADD R6, R6, 0x1, -R0.reuse ;  /* 0x000000010606a824 */ /* 0x100fe200078e0a00 */
[C---:B------:R-:W-:Y:S01]  /*15490*/  ISETP.GT.U32.AND P2, PT, R0.reuse, R4, PT ;  /* 0x000000040000720c */ /* 0x040fe20003f44070 */
[----:B------:R-:W-:Y:S01]  /*154a0*/  IMAD.MOV R17, RZ, RZ, -R17 ;  /* 0x000000ffff117224 */ /* 0x000fe200078e0a11 */
[----:B------:R-:W-:Y:S01]  /*154b0*/  IABS R16, R52 ;  /* 0x0000003400107213 */ /* 0x000fe20000000000 */
[----:B------:R-:W-:Y:S02]  /*154c0*/  @!P3 IMAD.MOV R11, RZ, RZ, -R11 ;  /* 0x000000ffff0bb224 */ /* 0x000fe400078e0a0b */
[----:B------:R-:W-:Y:S02]  /*154d0*/  IMAD R13, R0, R17, R13 ;  /* 0x00000011000d7224 */ /* 0x000fe400078e020d */
[----:B------:R-:W-:Y:S01]  /*154e0*/  @!P6 IMAD.IADD R2, R2, 0x1, -R0 ;  /* 0x000000010202e824 */ /* 0x000fe200078e0a00 */
[----:B------:R-:W-:Y:S01]  /*154f0*/  ISETP.GT.U32.AND P3, PT, R0, R6, PT ;  /* 0x000000060000720c */ /* 0x000fe20003f64070 */
[----:B------:R-:W-:Y:S01]  /*15500*/  IMAD.HI.U32 R18, R8, R14, RZ ;  /* 0x0000000e08127227 */ /* 0x000fe200078e00ff */
[----:B------:R-:W-:-:S02]  /*15510*/  IABS R15, R53 ;  /* 0x00000035000f7213 */ /* 0x000fc40000000000 */
[C---:B------:R-:W-:Y:S01]  /*15520*/  ISETP.GT.U32.AND P6, PT, R0.reuse, R2, PT ;  /* 0x000000020000720c */ /* 0x040fe20003fc4070 */
[----:B------:R-:W-:Y:S01]  /*15530*/  @!P4 IMAD.IADD R7, R7, 0x1, -R0 ;  /* 0x000000010707c824 */ /* 0x000fe200078e0a00 */
[----:B------:R-:W-:Y:S01]  /*15540*/  ISETP.GT.U32.AND P4, PT, R0, R13, PT ;  /* 0x0000000d0000720c */ /* 0x000fe20003f84070 */
[----:B------:R-:W-:-:S04]  /*15550*/  IMAD.HI.U32 R20, R8, R16, RZ ;  /* 0x0000001008147227 */ /* 0x000fc800078e00ff */
[----:B------:R-:W-:Y:S02]  /*15560*/  IMAD.MOV R18, RZ, RZ, -R18 ;  /* 0x000000ffff127224 */ /* 0x000fe400078e0a12 */
[----:B------:R-:W-:Y:S01]  /*15570*/  @!P1 IMAD.MOV R10, RZ, RZ, -R10 ;  /* 0x000000ffff0a9224 */ /* 0x000fe200078e0a0a */
[----:B------:R-:W-:Y:S01]  /*15580*/  ISETP.GT.U32.AND P1, PT, R0, R5, PT ;  /* 0x000000050000720c */ /* 0x000fe20003f24070 */
[----:B------:R-:W-:Y:S02]  /*15590*/  @!P2 IMAD.IADD R4, R4, 0x1, -R0 ;  /* 0x000000010404a824 */ /* 0x000fe400078e0a00 */
[----:B------:R-:W-:Y:S01]  /*155a0*/  IMAD.MOV R20, RZ, RZ, -R20 ;  /* 0x000000ffff147224 */ /* 0x000fe200078e0a14 */
[----:B------:R-:W-:Y:S01]  /*155b0*/  STL [R1+0x528], R12 ;  /* 0x0005280c01007387 */ /* 0x000fe20000100800 */
[----:B------:R-:W-:-:S03]  /*155c0*/  IMAD.HI.U32 R19, R8, R15, RZ ;  /* 0x0000000f08137227 */ /* 0x000fc600078e00ff */
[----:B------:R-:W-:Y:S01]  /*155d0*/  STL [R1+0x524], R11 ;  /* 0x0005240b01007387 */ /* 0x000fe20000100800 */
[C---:B------:R-:W-:Y:S02]  /*155e0*/  IMAD R14, R0.reuse, R18, R14 ;  /* 0x00000012000e7224 */ /* 0x040fe400078e020e */
[----:B------:R-:W-:Y:S01]  /*155f0*/  @!P0 IMAD.MOV R9, RZ, RZ, -R9 ;  /* 0x000000ffff098224 */ /* 0x000fe200078e0a09 */
[----:B------:R0:W-:Y:S01]  /*15600*/  STL [R1+0x520], R10 ;  /* 0x0005200a01007387 */ /* 0x0001e20000100800 */
[C---:B------:R-:W-:Y:S01]  /*15610*/  IMAD R16, R0.reuse, R20, R16 ;  /* 0x0000001400107224 */ /* 0x040fe200078e0210 */
[----:B------:R-:W-:Y:S01]  /*15620*/  ISETP.GT.U32.AND P0, PT, R0, R4, PT ;  /* 0x000000040000720c */ /* 0x000fe20003f04070 */
[----:B------:R-:W-:Y:S02]  /*15630*/  IMAD.MOV R19, RZ, RZ, -R19 ;  /* 0x000000ffff137224 */ /* 0x000fe400078e0a13 */
[--C-:B------:R-:W-:Y:S01]  /*15640*/  @!P3 IMAD.IADD R6, R6, 0x1, -R0.reuse ;  /* 0x000000010606b824 */ /* 0x100fe200078e0a00 */
[----:B------:R-:W-:Y:S01]  /*15650*/  ISETP.GT.U32.AND P3, PT, R0, R14, PT ;  /* 0x0000000e0000720c */ /* 0x000fe20003f64070 */
[--C-:B------:R-:W-:Y:S01]  /*15660*/  @!P6 IMAD.IADD R2, R2, 0x1, -R0.reuse ;  /* 0x000000010202e824 */ /* 0x100fe200078e0a00 */
[----:B0-----:R-:W-:Y:S01]  /*15670*/  IABS R10, R51 ;  /* 0x00000033000a7213 */ /* 0x001fe20000000000 */
[----:B------:R-:W-:Y:S01]  /*15680*/  @!P4 IMAD.IADD R13, R13, 0x1, -R0 ;  /* 0x000000010d0dc824 */ /* 0x000fe200078e0a00 */
[C---:B------:R-:W-:Y:S01]  /*15690*/  ISETP.GT.U32.AND P6, PT, R0.reuse, R16, PT ;  /* 0x000000100000720c */ /* 0x040fe20003fc4070 */
[----:B------:R-:W-:Y:S01]  /*156a0*/  IMAD R15, R0, R19, R15 ;  /* 0x00000013000f7224 */ /* 0x000fe200078e020f */
[----:B------:R-:W-:Y:S01]  /*156b0*/  ISETP.GE.AND P4, PT, R59, RZ, PT ;  /* 0x000000ff3b00720c */ /* 0x000fe20003f86270 */
[----:B------:R-:W-:-:S04]  /*156c0*/  IMAD.HI.U32 R12, R8, R10, RZ ;  /* 0x0000000a080c7227 */ /* 0x000fc800078e00ff */
[----:B------:R-:W-:Y:S01]  /*156d0*/  @!P1 IMAD.IADD R5, R5, 0x1, -R0 ;  /* 0x0000000105059824 */ /* 0x000fe200078e0a00 */
[----:B------:R-:W-:Y:S01]  /*156e0*/  ISETP.GT.U32.AND P1, PT, R0, R15, PT ;  /* 0x0000000f0000720c */ /* 0x000fe20003f24070 */
[----:B------:R-:W-:Y:S01]  /*156f0*/  IMAD.MOV R12, RZ, RZ, -R12 ;  /* 0x000000ffff0c7224 */ /* 0x000fe200078e0a0c */
[----:B------:R-:W-:Y:S01]  /*15700*/  ISETP.GE.AND P2, PT, R50, RZ, PT ;  /* 0x000000ff3200720c */ /* 0x000fe20003f46270 */
[----:B------:R-:W-:Y:S01]  /*15710*/  @!P0 IMAD.IADD R4, R4, 0x1, -R0 ;  /* 0x0000000104048824 */ /* 0x000fe200078e0a00 */
[----:B------:R-:W-:Y:S01]  /*15720*/  ISETP.GE.AND P0, PT, R60, RZ, PT ;  /* 0x000000ff3c00720c */ /* 0x000fe20003f06270 */
[----:B------:R-:W-:Y:S02]  /*15730*/  IMAD R10, R0, R12, R10 ;  /* 0x0000000c000a7224 */ /* 0x000fe400078e020a */
[--C-:B------:R-:W-:Y:S01]  /*15740*/  @!P3 IMAD.IADD R14, R14, 0x1, -R0.reuse ;  /* 0x000000010e0eb824 */ /* 0x100fe200078e0a00 */
[----:B------:R-:W-:Y:S01]  /*15750*/  ISETP.GE.AND P3, PT, R58, RZ, PT ;  /* 0x000000ff3a00720c */ /* 0x000fe20003f66270 */
[----:B------:R-:W-:Y:S01]  /*15760*/  @!P6 IMAD.IADD R16, R16, 0x1, -R0 ;  /* 0x000000011010e824 */ /* 0x000fe200078e0a00 */
[C---:B------:R-:W-:Y:S01]  /*15770*/  ISETP.GT.U32.AND P6, PT, R0.reuse, R13, PT ;  /* 0x0000000d0000720c */ /* 0x040fe20003fc4070 */
[----:B------:R-:W-:Y:S01]  /*15780*/  @!P4 IMAD.MOV R4, RZ, RZ, -R4 ;  /* 0x000000ffff04c224 */ /* 0x000fe200078e0a04 */
[----:B------:R-:W-:Y:S01]  /*15790*/  ISETP.GT.U32.AND P4, PT, R0, R10, PT ;  /* 0x0000000a0000720c */ /* 0x000fe20003f84070 */
[----:B------:R-:W-:-:S02]  /*157a0*/  IMAD.MOV.U32 R50, RZ, RZ, R47 ;  /* 0x000000ffff327224 */ /* 0x000fc400078e002f */
[----:B------:R-:W-:Y:S01]  /*157b0*/  @!P1 IMAD.IADD R15, R15, 0x1, -R0 ;  /* 0x000000010f0f9824 */ /* 0x000fe200078e0a00 */
[----:B------:R-:W-:Y:S01]  /*157c0*/  ISETP.GE.AND P1, PT, R49, RZ, PT ;  /* 0x000000ff3100720c */ /* 0x000fe20003f26270 */
[----:B------:R-:W-:Y:S01]  /*157d0*/  @!P5 IMAD.MOV R7, RZ, RZ, -R7 ;  /* 0x000000ffff07d224 */ /* 0x000fe200078e0a07 */
[----:B------:R-:W-:Y:S01]  /*157e0*/  ISETP.GT.U32.AND P5, PT, R0, R16, PT ;  /* 0x000000100000720c */ /* 0x000fe20003fa4070 */
[----:B------:R-:W-:Y:S01]  /*157f0*/  @!P2 IMAD.MOV R6, RZ, RZ, -R6 ;  /* 0x000000ffff06a224 */ /* 0x000fe200078e0a06 */
[----:B------:R0:W-:Y:S01]  /*15800*/  STL [R1+0x51c], R9 ;  /* 0x00051c0901007387 */ /* 0x0001e20000100800 */
[----:B------:R-:W-:Y:S02]  /*15810*/  @!P0 IMAD.MOV R5, RZ, RZ, -R5 ;  /* 0x000000ffff058224 */ /* 0x000fe400078e0a05 */
[----:B------:R-:W-:Y:S02]  /*15820*/  @!P3 IMAD.MOV R2, RZ, RZ, -R2 ;  /* 0x000000ffff02b224 */ /* 0x000fe400078e0a02 */
[----:B------:R-:W-:-:S02]  /*15830*/  @!P6 IMAD.IADD R13, R13, 0x1, -R0 ;  /* 0x000000010d0de824 */ /* 0x000fc400078e0a00 */
[--C-:B------:R-:W-:Y:S01]  /*15840*/  @!P4 IMAD.IADD R10, R10, 0x1, -R0.reuse ;  /* 0x000000010a0ac824 */ /* 0x100fe200078e0a00 */
[----:B------:R-:W-:Y:S02]  /*15850*/  ISETP.GE.AND P4, PT, R48, RZ, PT ;  /* 0x000000ff3000720c */ /* 0x000fe40003f86270 */
[----:B0-----:R-:W-:Y:S01]  /*15860*/  IABS R9, R48 ;  /* 0x0000003000097213 */ /* 0x001fe20000000000 */
[----:B------:R-:W-:Y:S01]  /*15870*/  @!P5 IMAD.IADD R16, R16, 0x1, -R0 ;  /* 0x000000011010d824 */ /* 0x000fe200078e0a00 */
[----:B------:R-:W-:Y:S01]  /*15880*/  ISETP.GE.AND P5, PT, R51, RZ, PT ;  /* 0x000000ff3300720c */ /* 0x000fe20003fa6270 */
[----:B-----5:R-:W-:-:S04]  /*15890*/  IMAD.MOV.U32 R47, RZ, RZ, R40 ;  /* 0x000000ffff2f7224 */ /* 0x020fc800078e0028 */
[----:B------:R-:W-:Y:S02]  /*158a0*/  IMAD.MOV.U32 R49, RZ, RZ, R47 ;  /* 0x000000ffff317224 */ /* 0x000fe400078e002f */
[----:B------:R-:W-:Y:S02]  /*158b0*/  IMAD.MOV.U32 R47, RZ, RZ, R42 ;  /* 0x000000ffff2f7224 */ /* 0x000fe400078e002a */
[----:B------:R-:W-:Y:S02]  /*158c0*/  IMAD.MOV.U32 R42, RZ, RZ, R27 ;  /* 0x000000ffff2a7224 */ /* 0x000fe400078e001b */
[----:B------:R-:W-:Y:S02]  /*158d0*/  IMAD.MOV.U32 R40, RZ, RZ, R39 ;  /* 0x000000ffff287224 */ /* 0x000fe400078e0027 */
[----:B------:R-:W-:Y:S01]  /*158e0*/  IMAD.MOV.U32 R27, RZ, RZ, R25 ;  /* 0x000000ffff1b7224 */ /* 0x000fe200078e0019 */
[----:B------:R-:W2:Y:S01]  /*158f0*/  LDL.LU R39, [R1+0x31c] ;  /* 0x00031c0001277983 */ /* 0x000ea20000300800 */
[----:B------:R-:W-:-:S03]  /*15900*/  IMAD.MOV.U32 R25, RZ, RZ, R21 ;  /* 0x000000ffff197224 */ /* 0x000fc600078e0015 */
[----:B------:R-:W3:Y:S01]  /*15910*/  LDL.LU R21, [R1+0x8e0] ;  /* 0x0008e00001157983 */ /* 0x000ee20000300800 */
[----:B------:R-:W-:-:S03]  /*15920*/  IMAD.MOV.U32 R48, RZ, RZ, R47 ;  /* 0x000000ffff307224 */ /* 0x000fc600078e002f */
[----:B------:R-:W-:Y:S01]  /*15930*/  STL [R1+0x518], R7 ;  /* 0x0005180701007387 */ /* 0x000fe20000100800 */
[----:B------:R-:W-:-:S03]  /*15940*/  IMAD.MOV.U32 R47, RZ, RZ, R46 ;  /* 0x000000ffff2f7224 */ /* 0x000fc600078e002e */
[----:B------:R-:W-:Y:S01]  /*15950*/  STL [R1+0x514], R6 ;  /* 0x0005140601007387 */ /* 0x000fe20000100800 */
[----:B------:R-:W-:-:S03]  /*15960*/  IMAD.MOV.U32 R46, RZ, RZ, R45 ;  /* 0x000000ffff2e7224 */ /* 0x000fc600078e002d */
[----:B------:R-:W-:Y:S01]  /*15970*/  STL [R1+0x510], R5 ;  /* 0x0005100501007387 */ /* 0x000fe20000100800 */
[----:B------:R-:W-:-:S03]  /*15980*/  IMAD.MOV.U32 R45, RZ, RZ, R44 ;  /* 0x000000ffff2d7224 */ /* 0x000fc600078e002c */
        /* <DEDUP_REMOVED lines=8> */
[----:B------:R-:W-:-:S02]  /*15a10*/  @!P1 IMAD.MOV R2, RZ, RZ, -R2 ;  /* 0x000000ffff029224 */ /* 0x000fc400078e0a02 */
[----:B------:R-:W-:Y:S02]  /*15a20*/  IMAD.MOV.U32 R26, RZ, RZ, R24 ;  /* 0x000000ffff1a7224 */ /* 0x000fe400078e0018 */
[----:B------:R-:W-:Y:S02]  /*15a30*/  IMAD.MOV.U32 R45, RZ, RZ, R44 ;  /* 0x000000ffff2d7224 */ /* 0x000fe400078e002c */
        /* <DEDUP_REMOVED lines=14> */
[----:B------:R-:W-:-:S04]  /*15b20*/  IMAD.MOV.U32 R6, RZ, RZ, R14 ;  /* 0x000000ffff067224 */ /* 0x000fc800078e000e */
[----:B------:R-:W-:Y:S02]  /*15b30*/  @!P3 IMAD.MOV R6, RZ, RZ, -R6 ;  /* 0x000000ffff06b224 */ /* 0x000fe400078e0a06 */
[----:B------:R-:W-:-:S03]  /*15b40*/  IMAD.MOV.U32 R7, RZ, RZ, R15 ;  /* 0x000000ffff077224 */ /* 0x000fc600078e000f */
[----:B------:R0:W-:Y:S01]  /*15b50*/  STL [R1+0x500], R6 ;  /* 0x0005000601007387 */ /* 0x0001e20000100800 */
[----:B------:R-:W-:Y:S01]  /*15b60*/  @!P2 IMAD.MOV R7, RZ, RZ, -R7 ;  /* 0x000000ffff07a224 */ /* 0x000fe200078e0a07 */
[----:B------:R-:W-:Y:S01]  /*15b70*/  IABS R5, R49 ;  /* 0x0000003100057213 */ /* 0x000fe20000000000 */
[----:B------:R-:W-:Y:S02]  /*15b80*/  IMAD.MOV.U32 R53, RZ, RZ, R47 ;  /* 0x000000ffff357224 */ /* 0x000fe400078e002f */
[----:B0-----:R-:W-:-:S04]  /*15b90*/  IMAD.MOV.U32 R6, RZ, RZ, R16 ;  /* 0x000000ffff067224 */ /* 0x001fc800078e0010 */
[----:B------:R-:W-:Y:S01]  /*15ba0*/  @!P0 IMAD.MOV R6, RZ, RZ, -R6 ;  /* 0x000000ffff068224 */ /* 0x000fe200078e0a06 */
[----:B------:R-:W-:Y:S01]  /*15bb0*/  ISETP.GE.AND P0, PT, R49, RZ, PT ;  /* 0x000000ff3100720c */ /* 0x000fe20003f06270 */
        /* <DEDUP_REMOVED lines=9> */
[----:B------:R-:W3:Y:S01]  /*15c50*/  LDL.LU R38, [R1+0x33c] ;  /* 0x00033c0001267983 */ /* 0x000ee20000300800 */
[----:B-----5:R-:W-:Y:S02]  /*15c60*/  IMAD.MOV.U32 R43, RZ, RZ, R41 ;  /* 0x000000ffff2b7224 */ /* 0x020fe400078e0029 */
[----:B--2---:R-:W-:Y:S02]  /*15c70*/  IMAD.MOV.U32 R41, RZ, RZ, R39 ;  /* 0x000000ffff297224 */ /* 0x004fe400078e0027 */
[----:B------:R-:W-:Y:S02]  /*15c80*/  IMAD.MOV.U32 R39, RZ, RZ, R37 ;  /* 0x000000ffff277224 */ /* 0x000fe400078e0025 */
[----:B------:R-:W2:Y:S01]  /*15c90*/  LDL.LU R37, [R1+0x328] ;  /* 0x0003280001257983 */ /* 0x000ea20000300800 */
[----:B------:R-:W-:-:S04]  /*15ca0*/  IMAD.HI.U32 R11, R8, R9, RZ ;  /* 0x00000009080b7227 */ /* 0x000fc800078e00ff */
[----:B------:R-:W-:Y:S01]  /*15cb0*/  IMAD.MOV R11, RZ, RZ, -R11 ;  /* 0x000000ffff0b7224 */ /* 0x000fe200078e0a0b */
[----:B------:R-:W-:-:S03]  /*15cc0*/  ISETP.GT.U32.AND P1, PT, R0, R10, PT ;  /* 0x0000000a0000720c */ /* 0x000fc60003f24070 */
[----:B------:R-:W-:Y:S01]  /*15cd0*/  IMAD R9, R0, R11, R9 ;  /* 0x0000000b00097224 */ /* 0x000fe200078e0209 */
[----:B------:R-:W-:-:S05]  /*15ce0*/  IABS R11, R50 ;  /* 0x00000032000b7213 */ /* 0x000fca0000000000 */
[----:B------:R-:W-:-:S04]  /*15cf0*/  IMAD.HI.U32 R4, R8, R11, RZ ;  /* 0x0000000b08047227 */ /* 0x000fc800078e00ff */
[----:B------:R-:W-:Y:S02]  /*15d00*/  IMAD.MOV R4, RZ, RZ, -R4 ;  /* 0x000000ffff047224 */ /* 0x000fe400078e0a04 */
[----:B------:R-:W-:Y:S01]  /*15d10*/  @!P1 IMAD.IADD R10, R10, 0x1, -R0 ;  /* 0x000000010a0a9824 */ /* 0x000fe200078e0a00 */
[----:B------:R-:W-:Y:S01]  /*15d20*/  ISETP.GE.AND P1, PT, R49, RZ, PT ;  /* 0x000000ff3100720c */ /* 0x000fe20003f26270 */
[----:B------:R-:W-:Y:S01]  /*15d30*/  IMAD R4, R0, R4, R11 ;  /* 0x0000000400047224 */ /* 0x000fe200078e020b */
[----:B------:R-:W-:Y:S01]  /*15d40*/  IABS R11, R49 ;  /* 0x00000031000b7213 */ /* 0x000fe20000000000 */
        /* <DEDUP_REMOVED lines=9> */
[----:B---3--:R-:W-:Y:S02]  /*15de0*/  IMAD.MOV.U32 R39, RZ, RZ, R38 ;  /* 0x000000ffff277224 */ /* 0x008fe400078e0026 */
[----:B--2---:R-:W-:Y:S02]  /*15df0*/  IMAD.MOV.U32 R38, RZ, RZ, R37 ;  /* 0x000000ffff267224 */ /* 0x004fe400078e0025 */
[----:B------:R-:W-:Y:S02]  /*15e00*/  IMAD.MOV.U32 R37, RZ, RZ, R36 ;  /* 0x000000ffff257224 */ /* 0x000fe400078e0024 */
[----:B------:R-:W2:Y:S01]  /*15e10*/  LDL.LU R36, [R1+0x368] ;  /* 0x0003680001247983 */ /* 0x000ea20000300800 */
[----:B------:R-:W-:Y:S01]  /*15e20*/  ISETP.GT.U32.AND P6, PT, R0, R9, PT ;  /* 0x000000090000720c */ /* 0x000fe20003fc4070 */
[----:B------:R-:W-:Y:S02]  /*15e30*/  IMAD.MOV.U32 R52, RZ, RZ, R47 ;  /* 0x000000ffff347224 */ /* 0x000fe400078e002f */
[----:B------:R-:W-:-:S02]  /*15e40*/  IMAD.MOV.U32 R47, RZ, RZ, R46 ;  /* 0x000000ffff2f7224 */ /* 0x000fc400078e002e */
[----:B------:R-:W-:-:S08]  /*15e50*/  IMAD.MOV.U32 R46, RZ, RZ, R45 ;  /* 0x000000ffff2e7224 */ /* 0x000fd000078e002d */
[----:B------:R-:W-:-:S05]  /*15e60*/  @!P6 IMAD.IADD R9, R9, 0x1, -R0 ;  /* 0x000000010909e824 */ /* 0x000fca00078e0a00 */
[----:B------:R-:W-:Y:S01]  /*15e70*/  ISETP.GT.U32.AND P3, PT, R0, R9, PT ;  /* 0x000000090000720c */ /* 0x000fe20003f64070 */
[----:B------:R-:W-:Y:S02]  /*15e80*/  IMAD.MOV.U32 R45, RZ, RZ, R44 ;  /* 0x000000ffff2d7224 */ /* 0x000fe400078e002c */
[----:B------:R-:W-:Y:S02]  /*15e90*/  IMAD.MOV.U32 R44, RZ, RZ, R43 ;  /* 0x000000ffff2c7224 */ /* 0x000fe400078e002b */
[----:B------:R-:W-:Y:S02]  /*15ea0*/  IMAD.MOV.U32 R43, RZ, RZ, R42 ;  /* 0x000000ffff2b7224 */ /* 0x000fe400078e002a */
[----:B0-----:R-:W-:Y:S02]  /*15eb0*/  IMAD.MOV.U32 R7, RZ, RZ, R10 ;  /* 0x000000ffff077224 */ /* 0x001fe400078e000a */
[----:B------:R-:W-:Y:S02]  /*15ec0*/  IMAD.MOV.U32 R42, RZ, RZ, R41 ;  /* 0x000000ffff2a7224 */ /* 0x000fe400078e0029 */
[----:B------:R-:W-:-:S02]  /*15ed0*/  IMAD.MOV.U32 R41, RZ, RZ, R40 ;  /* 0x000000ffff297224 */ /* 0x000fc400078e0028 */
[----:B------:R-:W-:Y:S02]  /*15ee0*/  IMAD.MOV.U32 R40, RZ, RZ, R39 ;  /* 0x000000ffff287224 */ /* 0x000fe400078e0027 */
[----:B------:R-:W-:Y:S02]  /*15ef0*/  IMAD.MOV.U32 R39, RZ, RZ, R38 ;  /* 0x000000ffff277224 */ /* 0x000fe400078e0026 */
[----:B------:R-:W-:Y:S02]  /*15f00*/  IMAD.MOV.U32 R38, RZ, RZ, R37 ;  /* 0x000000ffff267224 */ /* 0x000fe400078e0025 */
[----:B------:R-:W-:Y:S02]  /*15f10*/  @!P5 IMAD.MOV R7, RZ, RZ, -R7 ;  /* 0x000000ffff07d224 */ /* 0x000fe400078e0a07 */
[----:B------:R-:W-:Y:S02]  /*15f20*/  @!P3 IMAD.IADD R9, R9, 0x1, -R0 ;  /* 0x000000010909b824 */ /* 0x000fe400078e0a00 */
[----:B------:R-:W-:-:S04]  /*15f30*/  IMAD.HI.U32 R2, R8, R5, RZ ;  /* 0x0000000508027227 */ /* 0x000fc800078e00ff */
[----:B------:R-:W-:Y:S01]  /*15f40*/  IMAD.MOV R2, RZ, RZ, -R2 ;  /* 0x000000ffff027224 */ /* 0x000fe200078e0a02 */
[----:B------:R-:W-:Y:S01]  /*15f50*/  ISETP.GE.AND P2, PT, R50, RZ, PT ;  /* 0x000000ff3200720c */ /* 0x000fe20003f46270 */
[----:B------:R-:W-:Y:S01]  /*15f60*/  IMAD.MOV.U32 R50, RZ, RZ, R46 ;  /* 0x000000ffff327224 */ /* 0x000fe200078e002e */
[----:B------:R-:W-:Y:S01]  /*15f70*/  ISETP.GE.AND P3, PT, R49, RZ, PT ;  /* 0x000000ff3100720c */ /* 0x000fe20003f66270 */
[----:B------:R-:W-:Y:S01]  /*15f80*/  IMAD R5, R0, R2, R5 ;  /* 0x0000000200057224 */ /* 0x000fe200078e0205 */
[----:B------:R-:W-:Y:S01]  /*15f90*/  IABS R2, R49 ;  /* 0x0000003100027213 */ /* 0x000fe20000000000 */
[----:B------:R-:W-:Y:S01]  /*15fa0*/  IMAD.MOV.U32 R49, RZ, RZ, R44 ;  /* 0x000000ffff317224 */ /* 0x000fe200078e002c */
[----:B------:R-:W-:Y:S01]  /*15fb0*/  IABS R13, R48 ;  /* 0x00000030000d7213 */ /* 0x000fe20000000000 */
        /* <DEDUP_REMOVED lines=10> */
[----:B--2---:R-:W-:Y:S02]  /*16060*/  IMAD.MOV.U32 R37, RZ, RZ, R36 ;  /* 0x000000ffff257224 */ /* 0x004fe400078e0024 */
[----:B------:R-:W-:Y:S02]  /*16070*/  IMAD.MOV.U32 R36, RZ, RZ, R28 ;  /* 0x000000ffff247224 */ /* 0x000fe400078e001c */
[----:B------:R-:W-:Y:S02]  /*16080*/  IMAD.MOV.U32 R28, RZ, RZ, R55 ;  /* 0x000000ffff1c7224 */ /* 0x000fe400078e0037 */
[----:B------:R-:W2:Y:S04]  /*16090*/  LDL.LU R55, [R1+0x374] ;  /* 0x0003740001377983 */ /* 0x000ea80000300800 */
[----:B------:R0:W-:Y:S02]  /*160a0*/  STL [R1+0x4e8], R7 ;  /* 0x0004e80701007387 */ /* 0x0001e40000100800 */
[----:B0-----:R-:W-:-:S04]  /*160b0*/  IMAD.MOV.U32 R7, RZ, RZ, R9 ;  /* 0x000000ffff077224 */ /* 0x001fc800078e0009 */
[----:B------:R-:W-:Y:S01]  /*160c0*/  @!P4 IMAD.MOV R7, RZ, RZ, -R7 ;  /* 0x000000ffff07c224 */ /* 0x000fe200078e0a07 */
[----:B------:R-:W-:Y:S01]  /*160d0*/  ISETP.GE.AND P4, PT, R48, RZ, PT ;  /* 0x000000ff3000720c */ /* 0x000fe20003f86270 */
[----:B------:R-:W-:Y:S02]  /*160e0*/  IMAD.MOV.U32 R48, RZ, RZ, R47 ;  /* 0x000000ffff307224 */ /* 0x000fe400078e002f */
[----:B------:R-:W-:Y:S01]  /*160f0*/  IMAD.MOV.U32 R47, RZ, RZ, R36 ;  /* 0x000000ffff2f7224 */ /* 0x000fe200078e0024 */
[----:B------:R0:W-:Y:S01]  /*16100*/  STL [R1+0x4f8], R7 ;  /* 0x0004f80701007387 */ /* 0x0001e20000100800 */
[----:B------:R-:W-:Y:S02]  /*16110*/  IMAD.MOV.U32 R36, RZ, RZ, R24 ;  /* 0x000000ffff247224 */ /* 0x000fe400078e0018 */
[----:B------:R-:W-:Y:S01]  /*16120*/  IMAD.MOV.U32 R24, RZ, RZ, R22 ;  /* 0x000000ffff187224 */ /* 0x000fe200078e0016 */
[----:B------:R-:W3:Y:S01]  /*16130*/  LDL.LU R25, [R1+0x350] ;  /* 0x0003500001197983 */ /* 0x000ee20000300800 */
[----:B------:R-:W-:-:S03]  /*16140*/  IMAD.MOV.U32 R39, RZ, RZ, R37 ;  /* 0x000000ffff277224 */ /* 0x000fc600078e0025 */
[----:B------:R-:W5:Y:S04]  /*16150*/  LDL.LU R22, [R1+0x3d4] ;  /* 0x0003d40001167983 */ /* 0x000f680000300800 */
[----:B------:R-:W4:Y:S04]  /*16160*/  LDL.LU R31, [R1+0x3e0] ;  /* 0x0003e000011f7983 */ /* 0x000f280000300800 */
[----:B------:R-:W2:Y:S01]  /*16170*/  LDL.LU R37, [R1+0x330] ;  /* 0x0003300001257983 */ /* 0x000ea20000300800 */
[----:B------:R-:W-:Y:S01]  /*16180*/  ISETP.GT.U32.AND P5, PT, R0, R5, PT ;  /* 0x000000050000720c */ /* 0x000fe20003fa4070 */
[----:B------:R-:W-:-:S02]  /*16190*/  @!P6 IMAD.IADD R4, R4, 0x1, -R0 ;  /* 0x000000010404e824 */ /* 0x000fc400078e0a00 */
[----:B------:R-:W-:-:S03]  /*161a0*/  IMAD.HI.U32 R6, R8, R11, RZ ;  /* 0x0000000b08067227 */ /* 0x000fc600078e00ff */
[----:B------:R-:W-:Y:S01]  /*161b0*/  ISETP.GT.U32.AND P6, PT, R0, R4, PT ;  /* 0x000000040000720c */ /* 0x000fe20003fc4070 */
[----:B------:R-:W-:-:S06]  /*161c0*/  IMAD.MOV R6, RZ, RZ, -R6 ;  /* 0x000000ffff067224 */ /* 0x000fcc00078e0a06 */
[----:B------:R-:W-:Y:S02]  /*161d0*/  @!P5 IMAD.IADD R5, R5, 0x1, -R0 ;  /* 0x000000010505d824 */ /* 0x000fe400078e0a00 */
[----:B------:R-:W-:-:S03]  /*161e0*/  IMAD R11, R0, R6, R11 ;  /* 0x00000006000b7224 */ /* 0x000fc600078e020b */
[----:B------:R-:W-:Y:S01]  /*161f0*/  ISETP.GT.U32.AND P5, PT, R0, R5, PT ;  /* 0x000000050000720c */ /* 0x000fe20003fa4070 */
[----:B0-----:R-:W-:-:S04]  /*16200*/  IMAD.HI.U32 R7, R8, R2, RZ ;  /* 0x0000000208077227 */ /* 0x001fc800078e00ff */
[----:B------:R-:W-:Y:S01]  /*16210*/  @!P6 IMAD.IADD R4, R4, 0x1, -R0 ;  /* 0x000000010404e824 */ /* 0x000fe200078e0a00 */
        /* <DEDUP_REMOVED lines=16> */
[----:B------:R-:W-:-:S03]  /*16320*/  @!P5 IMAD.IADD R2, R2, 0x1, -R0 ;  /* 0x000000010202d824 */ /* 0x000fc600078e0a00 */
[----:B------:R0:W-:Y:S01]  /*16330*/  STL [R1+0x4f4], R15 ;  /* 0x0004f40f01007387 */ /* 0x0001e20000100800 */
[----:B------:R-:W-:-:S03]  /*16340*/  IABS R7, R52 ;  /* 0x0000003400077213 */ /* 0x000fc60000000000 */
        /* <DEDUP_REMOVED lines=10> */
[----:B------:R-:W-:-:S03]  /*163f0*/  @!P2 IMAD.IADD R2, R2, 0x1, -R0 ;  /* 0x000000010202a824 */ /* 0x000fc600078e0a00 */
[----:B------:R-:W-:Y:S01]  /*16400*/  ISETP.GT.U32.AND P2, PT, R0, R7, PT ;  /* 0x000000070000720c */ /* 0x000fe20003f44070 */
[----:B------:R-:W-:Y:S01]  /*16410*/  IMAD.MOV.U32 R14, RZ, RZ, R11 ;  /* 0x000000ffff0e7224 */ /* 0x000fe200078e000b */
[----:B------:R-:W-:-:S03]  /*16420*/  IABS R4, R49 ;  /* 0x0000003100047213 */ /* 0x000fc60000000000 */
[----:B------:R-:W-:-:S08]  /*16430*/  @!P1 IMAD.MOV R14, RZ, RZ, -R14 ;  /* 0x000000ffff0e9224 */ /* 0x000fd000078e0a0e */
        /* <DEDUP_REMOVED lines=8> */
[----:B------:R-:W-:Y:S01]  /*164c0*/  IMAD.MOV.U32 R39, RZ, RZ, R38 ;  /* 0x000000ffff277224 */ /* 0x000fe200078e0026 */
[----:B------:R1:W-:Y:S01]  /*164d0*/  STL [R1+0x4f0], R14 ;  /* 0x0004f00e01007387 */ /* 0x0003e20000100800 */
[----:B------:R-:W-:Y:S01]  /*164e0*/  IABS R6, R53 ;  /* 0x0000003500067213 */ /* 0x000fe20000000000 */
[----:B------:R-:W-:-:S04]  /*164f0*/  IMAD.HI.U32 R10, R8, R12, RZ ;  /* 0x0000000c080a7227 */ /* 0x000fc800078e00ff */
[----:B------:R-:W-:Y:S02]  /*16500*/  IMAD.MOV R10, RZ, RZ, -R10 ;  /* 0x000000ffff0a7224 */ /* 0x000fe400078e0a0a */
[----:B--2---:R-:W-:Y:S02]  /*16510*/  IMAD.MOV.U32 R38, RZ, RZ, R37 ;  /* 0x000000ffff267224 */ /* 0x004fe400078e0025 */
[----:B------:R-:W-:Y:S02]  /*16520*/  IMAD.MOV.U32 R37, RZ, RZ, R34 ;  /* 0x000000ffff257224 */ /* 0x000fe400078e0022 */
[----:B------:R-:W2:Y:S01]  /*16530*/  LDL.LU R34, [R1+0x32c] ;  /* 0x00032c0001227983 */ /* 0x000ea20000300800 */
[----:B------:R-:W-:-:S04]  /*16540*/  IMAD.HI.U32 R9, R8, R6, RZ ;  /* 0x0000000608097227 */ /* 0x000fc800078e00ff */
[----:B------:R-:W-:Y:S02]  /*16550*/  IMAD R12, R0, R10, R12 ;  /* 0x0000000a000c7224 */ /* 0x000fe400078e020c */
[----:B------:R-:W-:-:S03]  /*16560*/  IMAD.MOV R9, RZ, RZ, -R9 ;  /* 0x000000ffff097224 */ /* 0x000fc600078e0a09 */
[C---:B------:R-:W-:Y:S01]  /*16570*/  ISETP.GT.U32.AND P0, PT, R0.reuse, R12, PT ;  /* 0x0000000c0000720c */ /* 0x040fe20003f04070 */
[----:B------:R-:W-:-:S05]  /*16580*/  IMAD R6, R0, R9, R6 ;  /* 0x0000000900067224 */ /* 0x000fca00078e0206 */
[----:B------:R-:W-:Y:S01]  /*16590*/  ISETP.GT.U32.AND P5, PT, R0, R6, PT ;  /* 0x000000060000720c */ /* 0x000fe20003fa4070 */
[----:B------:R-:W-:-:S06]  /*165a0*/  IMAD.HI.U32 R11, R8, R4, RZ ;  /* 0x00000004080b7227 */ /* 0x000fcc00078e00ff */
[----:B------:R-:W-:Y:S01]  /*165b0*/  @!P0 IMAD.IADD R12, R12, 0x1, -R0 ;  /* 0x000000010c0c8824 */ /* 0x000fe200078e0a00 */
[----:B------:R-:W-:-:S05]  /*165c0*/  ISETP.GT.U32.AND P0, PT, R0, R13, PT ;  /* 0x0000000d0000720c */ /* 0x000fca0003f04070 */
[----:B------:R-:W-:Y:S01]  /*165d0*/  @!P5 IMAD.IADD R6, R6, 0x1, -R0 ;  /* 0x000000010606d824 */ /* 0x000fe200078e0a00 */
[----:B------:R-:W-:Y:S01]  /*165e0*/  ISETP.GT.U32.AND P5, PT, R0, R12, PT ;  /* 0x0000000c0000720c */ /* 0x000fe20003fa4070 */
[----:B------:R-:W-:Y:S01]  /*165f0*/  IMAD.MOV R11, RZ, RZ, -R11 ;  /* 0x000000ffff0b7224 */ /* 0x000fe200078e0a0b */
[----:B------:R-:W-:-:S03]  /*16600*/  IABS R5, R59 ;  /* 0x0000003b00057213 */ /* 0x000fc60000000000 */
[----:B------:R-:W-:Y:S01]  /*16610*/  IMAD R4, R0, R11, R4 ;  /* 0x0000000b00047224 */ /* 0x000fe200078e0204 */
[----:B------:R-:W-:Y:S01]  /*16620*/  IABS R9, R50 ;  /* 0x0000003200097213 */ /* 0x000fe20000000000 */
[----:B0-----:R-:W-:-:S06]  /*16630*/  IMAD.HI.U32 R15, R8, R5, RZ ;  /* 0x00000005080f7227 */ /* 0x001fcc00078e00ff */
[----:B------:R-:W-:Y:S01]  /*16640*/  @!P5 IMAD.IADD R12, R12, 0x1, -R0 ;  /* 0x000000010c0cd824 */ /* 0x000fe200078e0a00 */
[----:B------:R-:W-:Y:S01]  /*16650*/  ISETP.GT.U32.AND P5, PT, R0, R4, PT ;  /* 0x000000040000720c */ /* 0x000fe20003fa4070 */
[----:B------:R-:W-:Y:S02]  /*16660*/  IMAD.MOV.U32 R16, RZ, RZ, R2 ;  /* 0x000000ffff107224 */ /* 0x000fe400078e0002 */
[----:B------:R-:W-:Y:S02]  /*16670*/  @!P0 IMAD.IADD R13, R13, 0x1, -R0 ;  /* 0x000000010d0d8824 */ /* 0x000fe400078e0a00 */
[----:B-1----:R-:W-:-:S04]  /*16680*/  IMAD.HI.U32 R14, R8, R9, RZ ;  /* 0x00000009080e7227 */ /* 0x002fc800078e00ff */
[----:B------:R-:W-:Y:S02]  /*16690*/  IMAD.MOV R15, RZ, RZ, -R15 ;  /* 0x000000ffff0f7224 */ /* 0x000fe400078e0a0f */
[----:B------:R-:W-:Y:S02]  /*166a0*/  @!P3 IMAD.MOV R16, RZ, RZ, -R16 ;  /* 0x000000ffff10b224 */ /* 0x000fe400078e0a10 */
[----:B------:R-:W-:Y:S01]  /*166b0*/  @!P4 IMAD.MOV R13, RZ, RZ, -R13 ;  /* 0x000000ffff0dc224 */ /* 0x000fe200078e0a0d */
[----:B------:R-:W-:Y:S01]  /*166c0*/  IABS R10, R48 ;  /* 0x00000030000a7213 */ /* 0x000fe20000000000 */
[----:B------:R-:W-:Y:S02]  /*166d0*/  IMAD.MOV R14, RZ, RZ, -R14 ;  /* 0x000000ffff0e7224 */ /* 0x000fe400078e0a0e */
[C---:B------:R-:W-:Y:S01]  /*166e0*/  IMAD R5, R0.reuse, R15, R5 ;  /* 0x0000000f00057224 */ /* 0x040fe200078e0205 */
[----:B------:R-:W-:Y:S01]  /*166f0*/  STL [R1+0x4d4], R16 ;  /* 0x0004d41001007387 */ /* 0x000fe20000100800 */
[C---:B------:R-:W-:Y:S01]  /*16700*/  IMAD R9, R0.reuse, R14, R9 ;  /* 0x0000000e00097224 */ /* 0x040fe200078e0209 */
[----:B------:R-:W-:Y:S01]  /*16710*/  ISETP.GT.U32.AND P3, PT, R0, R7, PT ;  /* 0x000000070000720c */ /* 0x000fe20003f64070 */
[----:B------:R-:W-:Y:S01]  /*16720*/  @!P5 IMAD.IADD R4, R4, 0x1, -R0 ;  /* 0x000000010404d824 */ /* 0x000fe200078e0a00 */
[----:B------:R0:W-:Y:S01]  /*16730*/  STL [R1+0x4d8], R13 ;  /* 0x0004d80d01007387 */ /* 0x0001e20000100800 */
[----:B------:R-:W-:Y:S01]  /*16740*/  ISETP.GT.U32.AND P5, PT, R0, R5, PT ;  /* 0x000000050000720c */ /* 0x000fe20003fa4070 */
[----:B------:R-:W-:Y:S01]  /*16750*/  IMAD.HI.U32 R11, R8, R10, RZ ;  /* 0x0000000a080b7227 */ /* 0x000fe200078e00ff */
[----:B------:R-:W-:-:S03]  /*16760*/  ISETP.GT.U32.AND P1, PT, R0, R6, PT ;  /* 0x000000060000720c */ /* 0x000fc60003f24070 */
[----:B0-----:R-:W-:Y:S02]  /*16770*/  IMAD.MOV.U32 R13, RZ, RZ, R12 ;  /* 0x000000ffff0d7224 */ /* 0x001fe400078e000c */
[----:B------:R-:W-:Y:S02]  /*16780*/  IMAD.MOV R11, RZ, RZ, -R11 ;  /* 0x000000ffff0b7224 */ /* 0x000fe400078e0a0b */
[----:B------:R-:W-:Y:S01]  /*16790*/  @!P6 IMAD.MOV R13, RZ, RZ, -R13 ;  /* 0x000000ffff0de224 */ /* 0x000fe200078e0a0d */
[C---:B------:R-:W-:Y:S01]  /*167a0*/  ISETP.GT.U32.AND P6, PT, R0.reuse, R9, PT ;  /* 0x000000090000720c */ /* 0x040fe20003fc4070 */
[C---:B------:R-:W-:Y:S01]  /*167b0*/  IMAD R10, R0.reuse, R11, R10 ;  /* 0x0000000b000a7224 */ /* 0x040fe200078e020a */
[----:B------:R-:W-:Y:S01]  /*167c0*/  ISETP.GE.AND P0, PT, R53, RZ, PT ;  /* 0x000000ff3500720c */ /* 0x000fe20003f06270 */
[--C-:B------:R-:W-:Y:S01]  /*167d0*/  @!P3 IMAD.IADD R7, R7, 0x1, -R0.reuse ;  /* 0x000000010707b824 */ /* 0x100fe200078e0a00 */
[----:B---3--:R-:W-:Y:S01]  /*167e0*/  IABS R11, R58 ;  /* 0x0000003a000b7213 */ /* 0x008fe20000000000 */
[--C-:B------:R-:W-:Y:S01]  /*167f0*/  @!P5 IMAD.IADD R5, R5, 0x1, -R0.reuse ;  /* 0x000000010505d824 */ /* 0x100fe200078e0a00 */
[----:B------:R-:W-:Y:S01]  /*16800*/  ISETP.GT.U32.AND P3, PT, R0, R10, PT ;  /* 0x0000000a0000720c */ /* 0x000fe20003f64070 */
[----:B------:R-:W-:-:S02]  /*16810*/  @!P1 IMAD.IADD R6, R6, 0x1, -R0 ;  /* 0x0000000106069824 */ /* 0x000fc400078e0a00 */
[----:B------:R-:W-:-:S04]  /*16820*/  IMAD.HI.U32 R12, R8, R11, RZ ;  /* 0x0000000b080c7227 */ /* 0x000fc800078e00ff */
[----:B------:R-:W-:Y:S01]  /*16830*/  @!P6 IMAD.IADD R9, R9, 0x1, -R0 ;  /* 0x000000010909e824 */ /* 0x000fe200078e0a00 */
[----:B------:R-:W-:Y:S01]  /*16840*/  ISETP.GT.U32.AND P6, PT, R0, R5, PT ;  /* 0x000000050000720c */ /* 0x000fe20003fc4070 */
[----:B------:R-:W-:Y:S01]  /*16850*/  IMAD.MOV.U32 R53, RZ, RZ, R47 ;  /* 0x000000ffff357224 */ /* 0x000fe200078e002f */
[----:B------:R-:W-:Y:S01]  /*16860*/  ISETP.GE.AND P1, PT, R52, RZ, PT ;  /* 0x000000ff3400720c */ /* 0x000fe20003f26270 */
[----:B------:R-:W-:Y:S02]  /*16870*/  IMAD.MOV.U32 R54, RZ, RZ, R45 ;  /* 0x000000ffff367224 */ /* 0x000fe400078e002d */
[----:B------:R-:W-:Y:S02]  /*16880*/  IMAD.MOV.U32 R52, RZ, RZ, R46 ;  /* 0x000000ffff347224 */ /* 0x000fe400078e002e */
[----:B------:R-:W-:Y:S02]  /*16890*/  IMAD.MOV.U32 R47, RZ, RZ, R43 ;  /* 0x000000ffff2f7224 */ /* 0x000fe400078e002b */
[----:B------:R-:W-:Y:S01]  /*168a0*/  IMAD.MOV.U32 R45, RZ, RZ, R32 ;  /* 0x000000ffff2d7224 */ /* 0x000fe200078e0020 */
[----:B------:R-:W3:Y:S01]  /*168b0*/  LDL.LU R43, [R1+0x358] ;  /* 0x00035800012b7983 */ /* 0x000ee20000300800 */
[----:B------:R-:W-:Y:S01]  /*168c0*/  IMAD.MOV.U32 R46, RZ, RZ, R40 ;  /* 0x000000ffff2e7224 */ /* 0x000fe200078e0028 */
[----:B-----5:R-:W-:Y:S01]  /*168d0*/  IABS R2, R51 ;  /* 0x0000003300027213 */ /* 0x020fe20000000000 */
[----:B------:R-:W-:-:S02]  /*168e0*/  IMAD.MOV.U32 R32, RZ, RZ, R27 ;  /* 0x000000ffff207224 */ /* 0x000fc400078e001b */
[----:B------:R-:W-:Y:S01]  /*168f0*/  @!P0 IMAD.MOV R6, RZ, RZ, -R6 ;  /* 0x000000ffff068224 */ /* 0x000fe200078e0a06 */
[----:B------:R-:W5:Y:S01]  /*16900*/  LDL.LU R27, [R1+0x3b0] ;  /* 0x0003b000011b7983 */ /* 0x000f620000300800 */
[----:B------:R-:W-:Y:S02]  /*16910*/  IMAD.MOV R12, RZ, RZ, -R12 ;  /* 0x000000ffff0c7224 */ /* 0x000fe400078e0a0c */
[----:B------:R-:W-:Y:S02]  /*16920*/  IMAD.MOV.U32 R40, RZ, RZ, R24 ;  /* 0x000000ffff287224 */ /* 0x000fe400078e0018 */
[----:B------:R-:W4:Y:S01]  /*16930*/  LDL.LU R24, [R1+0x3b4] ;  /* 0x0003b40001187983 */ /* 0x000f220000300800 */
[----:B------:R-:W-:Y:S02]  /*16940*/  IMAD R11, R0, R12, R11 ;  /* 0x0000000c000b7224 */ /* 0x000fe400078e020b */
[----:B------:R-:W-:Y:S01]  /*16950*/  @!P3 IMAD.IADD R10, R10, 0x1, -R0 ;  /* 0x000000010a0ab824 */ /* 0x000fe200078e0a00 */
[----:B------:R0:W-:Y:S01]  /*16960*/  STL [R1+0x4dc], R13 ;  /* 0x0004dc0d01007387 */ /* 0x0001e20000100800 */
[----:B------:R-:W-:-:S03]  /*16970*/  ISETP.GT.U32.AND P3, PT, R0, R9, PT ;  /* 0x000000090000720c */ /* 0x000fc60003f64070 */
[----:B------:R1:W-:Y:S01]  /*16980*/  STL [R1+0x4e4], R6 ;  /* 0x0004e40601007387 */ /* 0x0003e20000100800 */
[----:B------:R-:W-:Y:S02]  /*16990*/  @!P6 IMAD.IADD R5, R5, 0x1, -R0 ;  /* 0x000000010505e824 */ /* 0x000fe400078e0a00 */
[----:B0-----:R-:W-:Y:S01]  /*169a0*/  IMAD.MOV.U32 R13, RZ, RZ, R7 ;  /* 0x000000ffff0d7224 */ /* 0x001fe200078e0007 */
[----:B------:R-:W-:Y:S01]  /*169b0*/  IABS R7, R49 ;  /* 0x0000003100077213 */ /* 0x000fe20000000000 */
[----:B-1----:R-:W-:Y:S01]  /*169c0*/  IMAD.HI.U32 R6, R8, R2, RZ ;  /* 0x0000000208067227 */ /* 0x002fe200078e00ff */
[----:B------:R-:W-:-:S03]  /*169d0*/  ISETP.GT.U32.AND P6, PT, R0, R11, PT ;  /* 0x0000000b0000720c */ /* 0x000fc60003fc4070 */
[----:B------:R-:W-:Y:S02]  /*169e0*/  IMAD.MOV R6, RZ, RZ, -R6 ;  /* 0x000000ffff067224 */ /* 0x000fe400078e0a06 */
[----:B------:R-:W-:Y:S01]  /*169f0*/  IMAD.HI.U32 R15, R8, R7, RZ ;  /* 0x00000007080f7227 */ /* 0x000fe200078e00ff */
[----:B------:R-:W-:-:S03]  /*16a00*/  ISETP.GT.U32.AND P4, PT, R0, R4, PT ;  /* 0x000000040000720c */ /* 0x000fc60003f84070 */
[C---:B------:R-:W-:Y:S02]  /*16a10*/  IMAD R2, R0.reuse, R6, R2 ;  /* 0x0000000600027224 */ /* 0x040fe400078e0202 */
[----:B------:R-:W-:Y:S02]  /*16a20*/  IMAD.MOV R15, RZ, RZ, -R15 ;  /* 0x000000ffff0f7224 */ /* 0x000fe400078e0a0f */
[--C-:B------:R-:W-:Y:S01]  /*16a30*/  @!P3 IMAD.IADD R9, R9, 0x1, -R0.reuse ;  /* 0x000000010909b824 */ /* 0x100fe200078e0a00 */
[C---:B------:R-:W-:Y:S01]  /*16a40*/  ISETP.GT.U32.AND P3, PT, R0.reuse, R2, PT ;  /* 0x000000020000720c */ /* 0x040fe20003f64070 */
[C---:B------:R-:W-:Y:S02]  /*16a50*/  IMAD R7, R0.reuse, R15, R7 ;  /* 0x0000000f00077224 */ /* 0x040fe400078e0207 */
[--C-:B------:R-:W-:Y:S01]  /*16a60*/  @!P6 IMAD.IADD R11, R11, 0x1, -R0.reuse ;  /* 0x000000010b0be824 */ /* 0x100fe200078e0a00 */
[----:B------:R-:W-:Y:S01]  /*16a70*/  IABS R14, R54 ;  /* 0x00000036000e7213 */ /* 0x000fe20000000000 */
[----:B------:R-:W-:Y:S01]  /*16a80*/  @!P1 IMAD.MOV R13, RZ, RZ, -R13 ;  /* 0x000000ffff0d9224 */ /* 0x000fe200078e0a0d */
[----:B------:R-:W-:Y:S01]  /*16a90*/  ISETP.GT.U32.AND P6, PT, R0, R7, PT ;  /* 0x000000070000720c */ /* 0x000fe20003fc4070 */
[----:B------:R-:W-:Y:S01]  /*16aa0*/  @!P4 IMAD.IADD R4, R4, 0x1, -R0 ;  /* 0x000000010404c824 */ /* 0x000fe200078e0a00 */
[----:B------:R-:W-:-:S02]  /*16ab0*/  ISETP.GT.U32.AND P1, PT, R0, R10, PT ;  /* 0x0000000a0000720c */ /* 0x000fc40003f24070 */
[----:B------:R-:W-:Y:S01]  /*16ac0*/  ISETP.GE.AND P4, PT, R50, RZ, PT ;  /* 0x000000ff3200720c */ /* 0x000fe20003f86270 */
[----:B------:R0:W-:Y:S01]  /*16ad0*/  STL [R1+0x4e0], R13 ;  /* 0x0004e00d01007387 */ /* 0x0001e20000100800 */
[----:B------:R-:W-:Y:S01]  /*16ae0*/  ISETP.GE.AND P5, PT, R48, RZ, PT ;  /* 0x000000ff3000720c */ /* 0x000fe20003fa6270 */
[----:B------:R-:W-:Y:S02]  /*16af0*/  IMAD.MOV.U32 R48, RZ, RZ, R47 ;  /* 0x000000ffff307224 */ /* 0x000fe400078e002f */
[----:B------:R-:W-:Y:S02]  /*16b00*/  IMAD.MOV.U32 R47, RZ, RZ, R44 ;  /* 0x000000ffff2f7224 */ /* 0x000fe400078e002c */
[----:B------:R-:W-:Y:S02]  /*16b10*/  @!P3 IMAD.IADD R2, R2, 0x1, -R0 ;  /* 0x000000010202b824 */ /* 0x000fe400078e0a00 */
[----:B------:R-:W-:Y:S02]  /*16b20*/  @!P2 IMAD.MOV R4, RZ, RZ, -R4 ;  /* 0x000000ffff04a224 */ /* 0x000fe400078e0a04 */
[----:B0-----:R-:W-:Y:S01]  /*16b30*/  IMAD.HI.U32 R13, R8, R14, RZ ;  /* 0x0000000e080d7227 */ /* 0x001fe200078e00ff */
[----:B------:R-:W-:-:S03]  /*16b40*/  ISETP.GT.U32.AND P2, PT, R0, R11, PT ;  /* 0x0000000b0000720c */ /* 0x000fc60003f44070 */
[----:B------:R-:W-:Y:S02]  /*16b50*/  IMAD.MOV.U32 R44, RZ, RZ, R38 ;  /* 0x000000ffff2c7224 */ /* 0x000fe400078e0026 */
[----:B------:R-:W-:Y:S02]  /*16b60*/  IMAD.MOV.U32 R50, RZ, RZ, R46 ;  /* 0x000000ffff327224 */ /* 0x000fe400078e002e */
[----:B------:R-:W-:Y:S02]  /*16b70*/  IMAD.MOV.U32 R38, RZ, RZ, R33 ;  /* 0x000000ffff267224 */ /* 0x000fe400078e0021 */
[----:B------:R-:W-:Y:S01]  /*16b80*/  IMAD.MOV R13, RZ, RZ, -R13 ;  /* 0x000000ffff0d7224 */ /* 0x000fe200078e0a0d */
[----:B------:R-:W4:Y:S01]  /*16b90*/  LDL.LU R33, [R1+0x3b8] ;  /* 0x0003b80001217983 */ /* 0x000f220000300800 */
[----:B------:R-:W-:Y:S01]  /*16ba0*/  @!P6 IMAD.IADD R7, R7, 0x1, -R0 ;  /* 0x000000010707e824 */ /* 0x000fe200078e0a00 */
[----:B------:R-:W-:Y:S01]  /*16bb0*/  ISETP.GE.AND P0, PT, R59, RZ, PT ;  /* 0x000000ff3b00720c */ /* 0x000fe20003f06270 */
[C---:B------:R-:W-:Y:S01]  /*16bc0*/  IMAD R13, R0.reuse, R13, R14 ;  /* 0x0000000d000d7224 */ /* 0x040fe200078e020e */
[----:B------:R-:W-:Y:S01]  /*16bd0*/  ISETP.GT.U32.AND P6, PT, R0, R2, PT ;  /* 0x000000020000720c */ /* 0x000fe20003fc4070 */
[--C-:B------:R-:W-:Y:S01]  /*16be0*/  @!P1 IMAD.IADD R10, R10, 0x1, -R0.reuse ;  /* 0x000000010a0a9824 */ /* 0x100fe200078e0a00 */
[----:B------:R-:W-:Y:S01]  /*16bf0*/  ISETP.GE.AND P1, PT, R58, RZ, PT ;  /* 0x000000ff3a00720c */ /* 0x000fe20003f26270 */
[----:B------:R-:W-:Y:S01]  /*16c00*/  @!P2 IMAD.IADD R11, R11, 0x1, -R0 ;  /* 0x000000010b0ba824 */ /* 0x000fe200078e0a00 */
[----:B------:R-:W-:Y:S01]  /*16c10*/  ISETP.GE.AND P3, PT, R51, RZ, PT ;  /* 0x000000ff3300720c */ /* 0x000fe20003f66270 */
[----:B------:R-:W-:-:S02]  /*16c20*/  IMAD.MOV.U32 R51, RZ, RZ, R47 ;  /* 0x000000ffff337224 */ /* 0x000fc400078e002f */
[----:B------:R-:W-:-:S04]  /*16c30*/  @!P5 IMAD.MOV R10, RZ, RZ, -R10 ;  /* 0x000000ffff0ad224 */ /* 0x000fc800078e0a0a */
[----:B------:R-:W-:Y:S02]  /*16c40*/  @!P0 IMAD.MOV R5, RZ, RZ, -R5 ;  /* 0x000000ffff058224 */ /* 0x000fe400078e0a05 */
[----:B------:R-:W-:Y:S01]  /*16c50*/  @!P6 IMAD.IADD R2, R2, 0x1, -R0 ;  /* 0x000000010202e824 */ /* 0x000fe200078e0a00 */
[----:B------:R-:W-:Y:S02]  /*16c60*/  ISETP.GE.AND P6, PT, R49, RZ, PT ;  /* 0x000000ff3100720c */ /* 0x000fe40003fc6270 */
[----:B------:R-:W-:Y:S01]  /*16c70*/  IABS R12, R52 ;  /* 0x00000034000c7213 */ /* 0x000fe20000000000 */
[----:B--2---:R-:W-:Y:S02]  /*16c80*/  IMAD.MOV.U32 R46, RZ, RZ, R34 ;  /* 0x000000ffff2e7224 */ /* 0x004fe400078e0022 */
[----:B------:R-:W2:Y:S04]  /*16c90*/  LDL.LU R34, [R1+0x3d8] ;  /* 0x0003d80001227983 */ /* 0x000ea80000300800 */
[----:B------:R0:W-:Y:S02]  /*16ca0*/  STL [R1+0x4d0], R4 ;  /* 0x0004d00401007387 */ /* 0x0001e40000100800 */
[----:B0-----:R-:W-:-:S04]  /*16cb0*/  IMAD.MOV.U32 R4, RZ, RZ, R9 ;  /* 0x000000ffff047224 */ /* 0x001fc800078e0009 */
[----:B------:R-:W-:Y:S01]  /*16cc0*/  @!P4 IMAD.MOV R4, RZ, RZ, -R4 ;  /* 0x000000ffff04c224 */ /* 0x000fe200078e0a04 */
[----:B------:R-:W-:Y:S01]  /*16cd0*/  ISETP.GT.U32.AND P4, PT, R0, R13, PT ;  /* 0x0000000d0000720c */ /* 0x000fe20003f84070 */
[----:B------:R-:W-:Y:S02]  /*16ce0*/  IMAD.MOV.U32 R47, RZ, RZ, R46 ;  /* 0x000000ffff2f7224 */ /* 0x000fe400078e002e */
[----:B------:R-:W-:Y:S02]  /*16cf0*/  IMAD.MOV.U32 R46, RZ, RZ, R44 ;  /* 0x000000ffff2e7224 */ /* 0x000fe400078e002c */
[----:B------:R-:W-:Y:S02]  /*16d00*/  IMAD.MOV.U32 R9, RZ, RZ, R11 ;  /* 0x000000ffff097224 */ /* 0x000fe400078e000b */
[----:B------:R-:W-:Y:S02]  /*16d10*/  IMAD.MOV.U32 R49, RZ, RZ, R47 ;  /* 0x000000ffff317224 */ /* 0x000fe400078e002f */
[----:B------:R-:W-:Y:S01]  /*16d20*/  IMAD.MOV.U32 R47, RZ, RZ, R46 ;  /* 0x000000ffff2f7224 */ /* 0x000fe200078e002e */
[----:B------:R-:W-:Y:S01]  /*16d30*/  STL [R1+0x4cc], R5 ;  /* 0x0004cc0501007387 */ /* 0x000fe20000100800 */
[----:B------:R-:W-:-:S02]  /*16d40*/  IMAD.MOV.U32 R46, RZ, RZ, R45 ;  /* 0x000000ffff2e7224 */ /* 0x000fc400078e002d */
[----:B------:R-:W-:Y:S02]  /*16d50*/  IMAD.MOV.U32 R44, RZ, RZ, R41 ;  /* 0x000000ffff2c7224 */ /* 0x000fe400078e0029 */
[----:B------:R-:W-:Y:S01]  /*16d60*/  IMAD.MOV.U32 R45, RZ, RZ, R32 ;  /* 0x000000ffff2d7224 */ /* 0x000fe200078e0020 */
[----:B------:R-:W5:Y:S01]  /*16d70*/  LDL.LU R41, [R1+0x36c] ;  /* 0x00036c0001297983 */ /* 0x000f620000300800 */
[----:B------:R-:W-:Y:S02]  /*16d80*/  @!P1 IMAD.MOV R9, RZ, RZ, -R9 ;  /* 0x000000ffff099224 */ /* 0x000fe400078e0a09 */
[----:B------:R-:W-:Y:S01]  /*16d90*/  @!P4 IMAD.IADD R13, R13, 0x1, -R0 ;  /* 0x000000010d0dc824 */ /* 0x000fe200078e0a00 */
[----:B------:R-:W-:Y:S01]  /*16da0*/  STL [R1+0x4c8], R4 ;  /* 0x0004c80401007387 */ /* 0x000fe20000100800 */
[----:B------:R-:W-:Y:S01]  /*16db0*/  ISETP.GE.AND P4, PT, R52, RZ, PT ;  /* 0x000000ff3400720c */ /* 0x000fe20003f86270 */
[----:B------:R-:W-:Y:S02]  /*16dc0*/  IMAD.MOV.U32 R32, RZ, RZ, R55 ;  /* 0x000000ffff207224 */ /* 0x000fe400078e0037 */
[----:B------:R0:W-:Y:S01]  /*16dd0*/  STL [R1+0x4c4], R10 ;  /* 0x0004c40a01007387 */ /* 0x0001e20000100800 */
[----:B------:R-:W-:-:S02]  /*16de0*/  IMAD.MOV.U32 R52, RZ, RZ, R47 ;  /* 0x000000ffff347224 */ /* 0x000fc400078e002f */
[----:B------:R-:W-:Y:S01]  /*16df0*/  IMAD.MOV.U32 R47, RZ, RZ, R46 ;  /* 0x000000ffff2f7224 */ /* 0x000fe200078e002e */
[----:B------:R-:W2:Y:S01]  /*16e00*/  LDL.LU R55, [R1+0x3dc] ;  /* 0x0003dc0001377983 */ /* 0x000ea20000300800 */
[----:B------:R-:W-:-:S03]  /*16e10*/  IMAD.MOV.U32 R46, RZ, RZ, R45 ;  /* 0x000000ffff2e7224 */ /* 0x000fc600078e002d */
        /* <DEDUP_REMOVED lines=10> */
[----:B0-----:R-:W-:Y:S02]  /*16ec0*/  IMAD.MOV.U32 R10, RZ, RZ, R2 ;  /* 0x000000ffff0a7224 */ /* 0x001fe400078e0002 */
[----:B-1----:R-:W-:Y:S02]  /*16ed0*/  IMAD.MOV.U32 R9, RZ, RZ, R7 ;  /* 0x000000ffff097224 */ /* 0x002fe400078e0007 */
[----:B------:R-:W-:Y:S02]  /*16ee0*/  @!P3 IMAD.MOV R10, RZ, RZ, -R10 ;  /* 0x000000ffff0ab224 */ /* 0x000fe400078e0a0a */
[----:B------:R-:W-:Y:S01]  /*16ef0*/  @!P6 IMAD.MOV R9, RZ, RZ, -R9 ;  /* 0x000000ffff09e224 */ /* 0x000fe200078e0a09 */
[----:B------:R-:W-:Y:S02]  /*16f00*/  IABS R14, R50 ;  /* 0x00000032000e7213 */ /* 0x000fe40000000000 */
[----:B------:R0:W-:Y:S03]  /*16f10*/  STL [R1+0x4bc], R10 ;  /* 0x0004bc0a01007387 */ /* 0x0001e60000100800 */
        /* <DEDUP_REMOVED lines=12> */
[----:B------:R-:W-:-:S04]  /*16fe0*/  IMAD.HI.U32 R5, R8, R15, RZ ;  /* 0x0000000f08057227 */ /* 0x000fc800078e00ff */
[----:B------:R-:W-:-:S04]  /*16ff0*/  IMAD.HI.U32 R4, R8, R14, RZ ;  /* 0x0000000e08047227 */ /* 0x000fc800078e00ff */
[----:B------:R-:W-:Y:S01]  /*17000*/  IMAD.MOV R5, RZ, RZ, -R5 ;  /* 0x000000ffff057224 */ /* 0x000fe200078e0a05 */
[C---:B------:R-:W-:Y:S01]  /*17010*/  ISETP.GT.U32.AND P2, PT, R0.reuse, R6, PT ;  /* 0x000000060000720c */ /* 0x040fe20003f44070 */
[----:B------:R-:W-:Y:S02]  /*17020*/  IMAD.MOV R4, RZ, RZ, -R4 ;  /* 0x000000ffff047224 */ /* 0x000fe400078e0a04 */
[C---:B------:R-:W-:Y:S02]  /*17030*/  IMAD R5, R0.reuse, R5, R15 ;  /* 0x0000000500057224 */ /* 0x040fe400078e020f */
[C---:B------:R-:W-:Y:S02]  /*17040*/  IMAD R4, R0.reuse, R4, R14 ;  /* 0x0000000400047224 */ /* 0x040fe400078e020e */
[----:B------:R-:W-:Y:S01]  /*17050*/  @!P5 IMAD.IADD R13, R13, 0x1, -R0 ;  /* 0x000000010d0dd824 */ /* 0x000fe200078e0a00 */
[----:B------:R-:W-:Y:S02]  /*17060*/  ISETP.GT.U32.AND P5, PT, R0, R5, PT ;  /* 0x000000050000720c */ /* 0x000fe40003fa4070 */
[----:B------:R-:W-:-:S02]  /*17070*/  IABS R2, R51 ;  /* 0x0000003300027213 */ /* 0x000fc40000000000 */
[----:B------:R-:W-:Y:S01]  /*17080*/  ISETP.GT.U32.AND P3, PT, R0, R4, PT ;  /* 0x000000040000720c */ /* 0x000fe20003f64070 */
[----:B------:R-:W-:Y:S01]  /*17090*/  @!P2 IMAD.IADD R6, R6, 0x1, -R0 ;  /* 0x000000010606a824 */ /* 0x000fe200078e0a00 */
[----:B------:R-:W-:Y:S01]  /*170a0*/  ISETP.GE.AND P0, PT, R54, RZ, PT ;  /* 0x000000ff3600720c */ /* 0x000fe20003f06270 */
[----:B------:R-:W-:-:S04]  /*170b0*/  IMAD.MOV.U32 R7, RZ, RZ, R2 ;  /* 0x000000ffff077224 */ /* 0x000fc800078e0002 */
[----:B------:R-:W-:Y:S01]  /*170c0*/  IMAD.HI.U32 R2, R8, R7, RZ ;  /* 0x0000000708027227 */ /* 0x000fe200078e00ff */
[----:B------:R-:W-:Y:S02]  /*170d0*/  ISETP.GT.U32.AND P2, PT, R0, R6, PT ;  /* 0x000000060000720c */ /* 0x000fe40003f44070 */
[----:B0-----:R-:W-:Y:S01]  /*170e0*/  IABS R10, R49 ;  /* 0x00000031000a7213 */ /* 0x001fe20000000000 */
[----:B------:R-:W-:Y:S02]  /*170f0*/  @!P5 IMAD.IADD R5, R5, 0x1, -R0 ;  /* 0x000000010505d824 */ /* 0x000fe400078e0a00 */
[----:B------:R-:W-:Y:S02]  /*17100*/  IMAD.MOV R2, RZ, RZ, -R2 ;  /* 0x000000ffff027224 */ /* 0x000fe400078e0a02 */
[----:B------:R-:W-:Y:S02]  /*17110*/  @!P3 IMAD.IADD R4, R4, 0x1, -R0 ;  /* 0x000000010404b824 */ /* 0x000fe400078e0a00 */
[----:B-1----:R-:W-:Y:S01]  /*17120*/  IMAD.MOV.U32 R9, RZ, RZ, R13 ;  /* 0x000000ffff097224 */ /* 0x002fe200078e000d */
[C---:B------:R-:W-:Y:S01]  /*17130*/  ISETP.GT.U32.AND P5, PT, R0.reuse, R5, PT ;  /* 0x000000050000720c */ /* 0x040fe20003fa4070 */
[----:B------:R-:W-:-:S02]  /*17140*/  IMAD R7, R0, R2, R7 ;  /* 0x0000000200077224 */ /* 0x000fc400078e0207 */
[----:B------:R-:W-:Y:S01]  /*17150*/  IMAD.HI.U32 R2, R8, R10, RZ ;  /* 0x0000000a08027227 */ /* 0x000fe200078e00ff */
[----:B------:R-:W-:-:S03]  /*17160*/  ISETP.GE.AND P6, PT, R53, RZ, PT ;  /* 0x000000ff3500720c */ /* 0x000fc60003fc6270 */
[----:B------:R-:W-:Y:S01]  /*17170*/  @!P0 IMAD.MOV R9, RZ, RZ, -R9 ;  /* 0x000000ffff098224 */ /* 0x000fe200078e0a09 */
[C---:B------:R-:W-:Y:S01]  /*17180*/  ISETP.GT.U32.AND P0, PT, R0.reuse, R4, PT ;  /* 0x000000040000720c */ /* 0x040fe20003f04070 */
[----:B------:R-:W-:Y:S02]  /*17190*/  IMAD.MOV.U32 R11, RZ, RZ, R12 ;  /* 0x000000ffff0b7224 */ /* 0x000fe400078e000c */
[----:B------:R-:W-:Y:S02]  /*171a0*/  IMAD.MOV R2, RZ, RZ, -R2 ;  /* 0x000000ffff027224 */ /* 0x000fe400078e0a02 */
[----:B------:R-:W-:Y:S01]  /*171b0*/  @!P4 IMAD.MOV R11, RZ, RZ, -R11 ;  /* 0x000000ffff0bc224 */ /* 0x000fe200078e0a0b */
[----:B------:R-:W-:Y:S01]  /*171c0*/  ISETP.GT.U32.AND P4, PT, R0, R7, PT ;  /* 0x000000070000720c */ /* 0x000fe20003f84070 */
[----:B------:R-:W-:Y:S01]  /*171d0*/  @!P2 IMAD.IADD R6, R6, 0x1, -R0 ;  /* 0x000000010606a824 */ /* 0x000fe200078e0a00 */
[----:B------:R-:W-:Y:S01]  /*171e0*/  ISETP.GE.AND P2, PT, R48, RZ, PT ;  /* 0x000000ff3000720c */ /* 0x000fe20003f46270 */
[----:B------:R-:W-:-:S02]  /*171f0*/  IMAD R10, R0, R2, R10 ;  /* 0x00000002000a7224 */ /* 0x000fc400078e020a */
[----:B------:R-:W-:Y:S02]  /*17200*/  IMAD.MOV.U32 R48, RZ, RZ, R46 ;  /* 0x000000ffff307224 */ /* 0x000fe400078e002e */
[----:B------:R-:W-:Y:S02]  /*17210*/  IMAD.MOV.U32 R46, RZ, RZ, R44 ;  /* 0x000000ffff2e7224 */ /* 0x000fe400078e002c */
[----:B------:R-:W-:Y:S02]  /*17220*/  IMAD.MOV.U32 R44, RZ, RZ, R28 ;  /* 0x000000ffff2c7224 */ /* 0x000fe400078e001c */
[----:B------:R-:W2:Y:S01]  /*17230*/  LDL.LU R28, [R1+0x800] ;  /* 0x00080000011c7983 */ /* 0x000ea20000300800 */
[--C-:B------:R-:W-:Y:S01]  /*17240*/  @!P5 IMAD.IADD R5, R5, 0x1, -R0.reuse ;  /* 0x000000010505d824 */ /* 0x100fe200078e0a00 */
[----:B------:R-:W-:Y:S02]  /*17250*/  ISETP.GT.U32.AND P5, PT, R0, R10, PT ;  /* 0x0000000a0000720c */ /* 0x000fe40003fa4070 */
[----:B------:R0:W-:Y:S01]  /*17260*/  STL [R1+0x4b4], R9 ;  /* 0x0004b40901007387 */ /* 0x0001e20000100800 */
[----:B------:R-:W-:-:S02]  /*17270*/  @!P0 IMAD.IADD R4, R4, 0x1, -R0 ;  /* 0x0000000104048824 */ /* 0x000fc400078e0a00 */
[----:B------:R-:W-:Y:S02]  /*17280*/  @!P6 IMAD.MOV R6, RZ, RZ, -R6 ;  /* 0x000000ffff06e224 */ /* 0x000fe400078e0a06 */
[----:B------:R-:W-:Y:S01]  /*17290*/  IMAD.MOV.U32 R12, RZ, RZ, R4 ;  /* 0x000000ffff0c7224 */ /* 0x000fe200078e0004 */
[----:B0-----:R-:W-:Y:S01]  /*172a0*/  IABS R9, R52 ;  /* 0x0000003400097213 */ /* 0x001fe20000000000 */
[----:B------:R-:W-:Y:S01]  /*172b0*/  @!P4 IMAD.IADD R7, R7, 0x1, -R0 ;  /* 0x000000010707c824 */ /* 0x000fe200078e0a00 */
[----:B------:R-:W-:Y:S03]  /*172c0*/  STL [R1+0x31c], R11 ;  /* 0x00031c0b01007387 */ /* 0x000fe60000100800 */
[----:B------:R-:W-:Y:S01]  /*172d0*/  IMAD.MOV.U32 R2, RZ, RZ, R9 ;  /* 0x000000ffff027224 */ /* 0x000fe200078e0009 */
[----:B------:R0:W-:Y:S01]  /*172e0*/  STL [R1+0x45c], R6 ;  /* 0x00045c0601007387 */ /* 0x0001e20000100800 */
[----:B------:R-:W-:Y:S01]  /*172f0*/  @!P1 IMAD.MOV R12, RZ, RZ, -R12 ;  /* 0x000000ffff0c9224 */ /* 0x000fe200078e0a0c */
[----:B------:R-:W-:Y:S01]  /*17300*/  ISETP.GT.U32.AND P1, PT, R0, R7, PT ;  /* 0x000000070000720c */ /* 0x000fe20003f24070 */
[----:B------:R-:W-:Y:S01]  /*17310*/  @!P5 IMAD.IADD R10, R10, 0x1, -R0 ;  /* 0x000000010a0ad824 */ /* 0x000fe200078e0a00 */
[----:B------:R-:W-:Y:S01]  /*17320*/  ISETP.GE.AND P3, PT, R51, RZ, PT ;  /* 0x000000ff3300720c */ /* 0x000fe20003f66270 */
[----:B------:R-:W-:Y:S01]  /*17330*/  IMAD.MOV.U32 R51, RZ, RZ, R46 ;  /* 0x000000ffff337224 */ /* 0x000fe200078e002e */
[----:B------:R-:W-:Y:S01]  /*17340*/  ISETP.GE.AND P6, PT, R49, RZ, PT ;  /* 0x000000ff3100720c */ /* 0x000fe20003fc6270 */
[----:B0-----:R-:W-:Y:S01]  /*17350*/  IMAD.HI.U32 R6, R8, R2, RZ ;  /* 0x0000000208067227 */ /* 0x001fe200078e00ff */
[----:B------:R-:W-:-:S02]  /*17360*/  IABS R9, R50 ;  /* 0x0000003200097213 */ /* 0x000fc40000000000 */
[----:B------:R-:W-:Y:S01]  /*17370*/  IABS R11, R48 ;  /* 0x00000030000b7213 */ /* 0x000fe20000000000 */
[----:B------:R-:W-:Y:S02]  /*17380*/  IMAD.MOV.U32 R49, RZ, RZ, R47 ;  /* 0x000000ffff317224 */ /* 0x000fe400078e002f */
[----:B------:R-:W-:Y:S02]  /*17390*/  IMAD.MOV R4, RZ, RZ, -R6 ;  /* 0x000000ffff047224 */ /* 0x000fe400078e0a06 */
[----:B------:R-:W-:Y:S02]  /*173a0*/  IMAD.MOV.U32 R46, RZ, RZ, R37 ;  /* 0x000000ffff2e7224 */ /* 0x000fe400078e0025 */
[----:B------:R-:W4:Y:S01]  /*173b0*/  LDL.LU R37, [R1+0x3f4] ;  /* 0x0003f40001257983 */ /* 0x000f220000300800 */
[C---:B------:R-:W-:Y:S01]  /*173c0*/  IMAD R4, R0.reuse, R4, R2 ;  /* 0x0000000400047224 */ /* 0x040fe200078e0202 */
[----:B------:R-:W-:Y:S01]  /*173d0*/  ISETP.GT.U32.AND P5, PT, R0, R10, PT ;  /* 0x0000000a0000720c */ /* 0x000fe20003fa4070 */
[----:B------:R-:W-:-:S02]  /*173e0*/  IMAD.MOV.U32 R6, RZ, RZ, R5 ;  /* 0x000000ffff067224 */ /* 0x000fc400078e0005 */
[----:B------:R-:W-:-:S04]  /*173f0*/  IMAD.HI.U32 R5, R8, R11, RZ ;  /* 0x0000000b08057227 */ /* 0x000fc800078e00ff */
[----:B------:R-:W-:Y:S01]  /*17400*/  @!P2 IMAD.MOV R6, RZ, RZ, -R6 ;  /* 0x000000ffff06a224 */ /* 0x000fe200078e0a06 */
[C---:B------:R-:W-:Y:S01]  /*17410*/  ISETP.GT.U32.AND P2, PT, R0.reuse, R4, PT ;  /* 0x000000040000720c */ /* 0x040fe20003f44070 */
[----:B------:R-:W-:Y:S02]  /*17420*/  IMAD.MOV R5, RZ, RZ, -R5 ;  /* 0x000000ffff057224 */ /* 0x000fe400078e0a05 */
[--C-:B------:R-:W-:Y:S02]  /*17430*/  @!P1 IMAD.IADD R7, R7, 0x1, -R0.reuse ;  /* 0x0000000107079824 */ /* 0x100fe400078e0a00 */
[----:B------:R-:W-:Y:S02]  /*17440*/  IMAD R11, R0, R5, R11 ;  /* 0x00000005000b7224 */ /* 0x000fe400078e020b */
[----:B------:R-:W-:Y:S02]  /*17450*/  IMAD.MOV.U32 R14, RZ, RZ, R7 ;  /* 0x000000ffff0e7224 */ /* 0x000fe400078e0007 */
[----:B------:R-:W-:-:S02]  /*17460*/  @!P5 IMAD.IADD R10, R10, 0x1, -R0 ;  /* 0x000000010a0ad824 */ /* 0x000fc400078e0a00 */
[----:B------:R-:W-:Y:S01]  /*17470*/  @!P3 IMAD.MOV R14, RZ, RZ, -R14 ;  /* 0x000000ffff0eb224 */ /* 0x000fe200078e0a0e */
[----:B------:R-:W-:Y:S01]  /*17480*/  ISETP.GT.U32.AND P3, PT, R0, R11, PT ;  /* 0x0000000b0000720c */ /* 0x000fe20003f64070 */
[----:B------:R-:W-:-:S05]  /*17490*/  @!P2 IMAD.IADD R4, R4, 0x1, -R0 ;  /* 0x000000010404a824 */ /* 0x000fca00078e0a00 */
[----:B------:R-:W-:Y:S02]  /*174a0*/  ISETP.GT.U32.AND P2, PT, R0, R4, PT ;  /* 0x000000040000720c */ /* 0x000fe40003f44070 */
[----:B------:R-:W-:-:S05]  /*174b0*/  ISETP.GE.AND P0, PT, R52, RZ, PT ;  /* 0x000000ff3400720c */ /* 0x000fca0003f06270 */
[----:B------:R-:W-:Y:S01]  /*174c0*/  @!P3 IMAD.IADD R11, R11, 0x1, -R0 ;  /* 0x000000010b0bb824 */ /* 0x000fe200078e0a00 */
[----:B------:R-:W-:-:S04]  /*174d0*/  IABS R2, R51 ;  /* 0x0000003300027213 */ /* 0x000fc80000000000 */
[----:B------:R-:W-:Y:S01]  /*174e0*/  ISETP.GT.U32.AND P3, PT, R0, R11, PT ;  /* 0x0000000b0000720c */ /* 0x000fe20003f64070 */
[----:B------:R-:W-:Y:S01]  /*174f0*/  @!P2 IMAD.IADD R4, R4, 0x1, -R0 ;  /* 0x000000010404a824 */ /* 0x000fe200078e0a00 */
[----:B------:R-:W-:Y:S01]  /*17500*/  ISETP.GE.AND P4, PT, R50, RZ, PT ;  /* 0x000000ff3200720c */ /* 0x000fe20003f86270 */
[----:B------:R-:W-:Y:S01]  /*17510*/  IMAD.MOV.U32 R13, RZ, RZ, R10 ;  /* 0x000000ffff0d7224 */ /* 0x000fe200078e000a */
[----:B------:R-:W-:Y:S01]  /*17520*/  ISETP.GE.AND P1, PT, R48, RZ, PT ;  /* 0x000000ff3000720c */ /* 0x000fe20003f26270 */
[----:B------:R-:W-:-:S04]  /*17530*/  IMAD.HI.U32 R5, R8, R2, RZ ;  /* 0x0000000208057227 */ /* 0x000fc800078e00ff */
[----:B------:R-:W-:Y:S02]  /*17540*/  @!P6 IMAD.MOV R13, RZ, RZ, -R13 ;  /* 0x000000ffff0de224 */ /* 0x000fe400078e0a0d */
[----:B------:R-:W-:Y:S02]  /*17550*/  IMAD.MOV R5, RZ, RZ, -R5 ;  /* 0x000000ffff057224 */ /* 0x000fe400078e0a05 */
[----:B------:R-:W-:Y:S02]  /*17560*/  @!P3 IMAD.IADD R11, R11, 0x1, -R0 ;  /* 0x000000010b0bb824 */ /* 0x000fe400078e0a00 */
[----:B------:R-:W-:Y:S01]  /*17570*/  IMAD R2, R0, R5, R2 ;  /* 0x0000000500027224 */ /* 0x000fe200078e0202 */
[----:B------:R-:W-:Y:S01]  /*17580*/  ISETP.GE.AND P6, PT, R51, RZ, PT ;  /* 0x000000ff3300720c */ /* 0x000fe20003fc6270 */
[----:B---3--:R-:W-:Y:S02]  /*17590*/  IMAD.MOV.U32 R47, RZ, RZ, R45 ;  /* 0x000000ffff2f7224 */ /* 0x008fe400078e002d */
[----:B------:R-:W-:-:S02]  /*175a0*/  IMAD.MOV.U32 R45, RZ, RZ, R36 ;  /* 0x000000ffff2d7224 */ /* 0x000fc400078e0024 */
        /* <DEDUP_REMOVED lines=14> */
[----:B------:R-:W3:Y:S01]  /*17690*/  LDL.LU R25, [R1+0x3c0] ;  /* 0x0003c00001197983 */ /* 0x000ee20000300800 */
[----:B------:R-:W-:Y:S02]  /*176a0*/  IMAD.MOV.U32 R50, RZ, RZ, R47 ;  /* 0x000000ffff327224 */ /* 0x000fe400078e002f */
[----:B------:R-:W-:Y:S01]  /*176b0*/  IMAD.MOV.U32 R12, RZ, RZ, R4 ;  /* 0x000000ffff0c7224 */ /* 0x000fe200078e0004 */
[----:B------:R0:W-:Y:S01]  /*176c0*/  STL [R1+0x4ac], R6 ;  /* 0x0004ac0601007387 */ /* 0x0001e20000100800 */
[----:B------:R-:W-:-:S02]  /*176d0*/  IMAD.MOV.U32 R48, RZ, RZ, R46 ;  /* 0x000000ffff307224 */ /* 0x000fc400078e002e */
[----:B------:R-:W-:Y:S02]  /*176e0*/  IMAD.MOV.U32 R47, RZ, RZ, R43 ;  /* 0x000000ffff2f7224 */ /* 0x000fe400078e002b */
[----:B------:R-:W-:Y:S01]  /*176f0*/  IMAD.MOV.U32 R46, RZ, RZ, R44 ;  /* 0x000000ffff2e7224 */ /* 0x000fe200078e002c */
[----:B0-----:R-:W-:Y:S01]  /*17700*/  IABS R6, R49 ;  /* 0x0000003100067213 */ /* 0x001fe20000000000 */
[----:B------:R-:W-:Y:S02]  /*17710*/  IMAD.MOV.U32 R43, RZ, RZ, R39 ;  /* 0x000000ffff2b7224 */ /* 0x000fe400078e0027 */
[----:B------:R-:W-:Y:S01]  /*17720*/  IMAD.MOV.U32 R44, RZ, RZ, R29 ;  /* 0x000000ffff2c7224 */ /* 0x000fe200078e001d */
[----:B------:R-:W2:Y:S01]  /*17730*/  LDL.LU R39, [R1+0x39c] ;  /* 0x00039c0001277983 */ /* 0x000ea20000300800 */
[----:B------:R-:W-:Y:S02]  /*17740*/  @!P0 IMAD.MOV R12, RZ, RZ, -R12 ;  /* 0x000000ffff0c8224 */ /* 0x000fe400078e0a0c */
[----:B------:R-:W-:Y:S01]  /*17750*/  IMAD.HI.U32 R7, R8, R6, RZ ;  /* 0x0000000608077227 */ /* 0x000fe200078e00ff */
[----:B------:R-:W3:Y:S03]  /*17760*/  LDL.LU R29, [R1+0x3cc] ;  /* 0x0003cc00011d7983 */ /* 0x000ee60000300800 */
[----:B------:R-:W-:-:S02]  /*17770*/  IMAD.MOV.U32 R52, RZ, RZ, R47 ;  /* 0x000000ffff347224 */ /* 0x000fc400078e002f */
[----:B------:R-:W-:Y:S01]  /*17780*/  @!P5 IMAD.IADD R9, R9, 0x1, -R0 ;  /* 0x000000010909d824 */ /* 0x000fe200078e0a00 */
[----:B------:R-:W-:Y:S01]  /*17790*/  STL [R1+0x480], R14 ;  /* 0x0004800e01007387 */ /* 0x000fe20000100800 */
[----:B------:R-:W-:Y:S02]  /*177a0*/  IMAD.MOV.U32 R47, RZ, RZ, R46 ;  /* 0x000000ffff2f7224 */ /* 0x000fe400078e002e */
[----:B------:R-:W-:Y:S01]  /*177b0*/  IMAD.MOV.U32 R46, RZ, RZ, R45 ;  /* 0x000000ffff2e7224 */ /* 0x000fe200078e002d */
[----:B------:R0:W-:Y:S01]  /*177c0*/  STL [R1+0x490], R13 ;  /* 0x0004900d01007387 */ /* 0x0001e20000100800 */
[----:B------:R-:W-:Y:S01]  /*177d0*/  IMAD.MOV.U32 R45, RZ, RZ, R44 ;  /* 0x000000ffff2d7224 */ /* 0x000fe200078e002c */
[----:B------:R-:W-:Y:S01]  /*177e0*/  IABS R5, R53 ;  /* 0x0000003500057213 */ /* 0x000fe20000000000 */
[----:B------:R-:W-:Y:S01]  /*177f0*/  IMAD.MOV R7, RZ, RZ, -R7 ;  /* 0x000000ffff077224 */ /* 0x000fe200078e0a07 */
[----:B------:R1:W-:Y:S01]  /*17800*/  STL [R1+0x4a8], R12 ;  /* 0x0004a80c01007387 */ /* 0x0003e20000100800 */
[----:B------:R-:W-:Y:S01]  /*17810*/  IMAD.MOV.U32 R44, RZ, RZ, R26 ;  /* 0x000000ffff2c7224 */ /* 0x000fe200078e001a */
[----:B------:R-:W-:Y:S01]  /*17820*/  ISETP.GE.AND P5, PT, R49, RZ, PT ;  /* 0x000000ff3100720c */ /* 0x000fe20003fa6270 */
[----:B------:R-:W-:-:S02]  /*17830*/  IMAD.MOV.U32 R51, RZ, RZ, R47 ;  /* 0x000000ffff337224 */ /* 0x000fc400078e002f */
[----:B0-----:R-:W-:Y:S02]  /*17840*/  IMAD.MOV.U32 R13, RZ, RZ, R9 ;  /* 0x000000ffff0d7224 */ /* 0x001fe400078e0009 */
[----:B------:R-:W-:Y:S02]  /*17850*/  IMAD.MOV.U32 R49, RZ, RZ, R46 ;  /* 0x000000ffff317224 */ /* 0x000fe400078e002e */
[----:B-1----:R-:W-:Y:S02]  /*17860*/  IMAD.MOV.U32 R12, RZ, RZ, R11 ;  /* 0x000000ffff0c7224 */ /* 0x002fe400078e000b */
[----:B------:R-:W-:Y:S02]  /*17870*/  IMAD.MOV.U32 R47, RZ, RZ, R45 ;  /* 0x000000ffff2f7224 */ /* 0x000fe400078e002d */
[----:B------:R-:W-:Y:S02]  /*17880*/  IMAD R6, R0, R7, R6 ;  /* 0x0000000700067224 */ /* 0x000fe400078e0206 */
[----:B------:R-:W-:-:S02]  /*17890*/  IMAD.MOV.U32 R26, RZ, RZ, R23 ;  /* 0x000000ffff1a7224 */ /* 0x000fc400078e0017 */
[----:B------:R-:W-:Y:S02]  /*178a0*/  IMAD.MOV.U32 R46, RZ, RZ, R44 ;  /* 0x000000ffff2e7224 */ /* 0x000fe400078e002c */
[----:B------:R-:W-:Y:S02]  /*178b0*/  IMAD.MOV.U32 R45, RZ, RZ, R42 ;  /* 0x000000ffff2d7224 */ /* 0x000fe400078e002a */
[----:B------:R-:W-:Y:S02]  /*178c0*/  @!P4 IMAD.MOV R13, RZ, RZ, -R13 ;  /* 0x000000ffff0dc224 */ /* 0x000fe400078e0a0d */
[----:B------:R-:W-:Y:S01]  /*178d0*/  IMAD.MOV.U32 R7, RZ, RZ, R5 ;  /* 0x000000ffff077224 */ /* 0x000fe200078e0005 */
[----:B------:R-:W-:Y:S01]  /*178e0*/  IABS R5, R48 ;  /* 0x0000003000057213 */ /* 0x000fe20000000000 */
[----:B------:R-:W-:Y:S02]  /*178f0*/  IMAD.MOV.U32 R23, RZ, RZ, R21 ;  /* 0x000000ffff177224 */ /* 0x000fe400078e0015 */
[----:B-----5:R-:W-:Y:S01]  /*17900*/  IMAD.MOV.U32 R44, RZ, RZ, R41 ;  /* 0x000000ffff2c7224 */ /* 0x020fe200078e0029 */
[----:B------:R-:W5:Y:S01]  /*17910*/  LDL.LU R21, [R1+0x3a0] ;  /* 0x0003a00001157983 */ /* 0x000f620000300800 */
[----:B------:R-:W-:-:S02]  /*17920*/  IMAD.MOV.U32 R42, RZ, RZ, R40 ;  /* 0x000000ffff2a7224 */ /* 0x000fc400078e0028 */
[----:B------:R-:W-:Y:S01]  /*17930*/  @!P1 IMAD.MOV R12, RZ, RZ, -R12 ;  /* 0x000000ffff0c9224 */ /* 0x000fe200078e0a0c */
[----:B------:R-:W-:Y:S01]  /*17940*/  ISETP.GE.AND P1, PT, R48, RZ, PT ;  /* 0x000000ff3000720c */ /* 0x000fe20003f26270 */
[----:B------:R-:W4:Y:S01]  /*17950*/  LDL.LU R41, [R1+0x394] ;  /* 0x0003940001297983 */ /* 0x000f220000300800 */
[----:B------:R-:W-:Y:S02]  /*17960*/  IMAD.MOV.U32 R48, RZ, RZ, R47 ;  /* 0x000000ffff307224 */ /* 0x000fe400078e002f */
[----:B------:R-:W-:Y:S01]  /*17970*/  IMAD.MOV.U32 R47, RZ, RZ, R46 ;  /* 0x000000ffff2f7224 */ /* 0x000fe200078e002e */
[----:B------:R-:W3:Y:S01]  /*17980*/  LDL.LU R40, [R1+0x398] ;  /* 0x0003980001287983 */ /* 0x000ee20000300800 */
[----:B------:R-:W-:Y:S02]  /*17990*/  IMAD.MOV.U32 R46, RZ, RZ, R44 ;  /* 0x000000ffff2e7224 */ /* 0x000fe400078e002c */
[----:B------:R-:W-:Y:S01]  /*179a0*/  IMAD.MOV.U32 R44, RZ, RZ, R42 ;  /* 0x000000ffff2c7224 */ /* 0x000fe200078e002a */
[----:B------:R0:W-:Y:S04]  /*179b0*/  STL [R1+0x4a4], R13 ;  /* 0x0004a40d01007387 */ /* 0x0001e80000100800 */
[----:B------:R1:W-:Y:S04]  /*179c0*/  STL [R1+0x494], R12 ;  /* 0x0004940c01007387 */ /* 0x0003e80000100800 */
[----:B------:R-:W2:Y:S01]  /*179d0*/  LDL.LU R42, [R1+0x370] ;  /* 0x00037000012a7983 */ /* 0x000ea20000300800 */
[----:B------:R-:W-:Y:S01]  /*179e0*/  ISETP.GE.AND P4, PT, R53, RZ, PT ;  /* 0x000000ff3500720c */ /* 0x000fe20003f86270 */
[----:B------:R-:W-:-:S02]  /*179f0*/  IMAD.MOV.U32 R53, RZ, RZ, R47 ;  /* 0x000000ffff357224 */ /* 0x000fc400078e002f */
[----:B------:R-:W-:Y:S02]  /*17a00*/  IMAD.MOV.U32 R47, RZ, RZ, R44 ;  /* 0x000000ffff2f7224 */ /* 0x000fe400078e002c */
[----:B------:R-:W-:Y:S02]  /*17a10*/  IMAD.MOV.U32 R44, RZ, RZ, R43 ;  /* 0x000000ffff2c7224 */ /* 0x000fe400078e002b */
[----:B------:R-:W5:Y:S01]  /*17a20*/  LDL.LU R43, [R1+0x38c] ;  /* 0x00038c00012b7983 */ /* 0x000f620000300800 */
[----:B------:R-:W-:Y:S01]  /*17a30*/  ISETP.GT.U32.AND P0, PT, R0, R6, PT ;  /* 0x000000060000720c */ /* 0x000fe20003f04070 */
[----:B------:R-:W-:Y:S01]  /*17a40*/  IMAD.HI.U32 R10, R8, R7, RZ ;  /* 0x00000007080a7227 */ /* 0x000fe200078e00ff */
[----:B------:R-:W-:-:S03]  /*17a50*/  ISETP.GT.U32.AND P2, PT, R0, R2, PT ;  /* 0x000000020000720c */ /* 0x000fc60003f44070 */
[----:B------:R-:W-:-:S08]  /*17a60*/  IMAD.MOV R10, RZ, RZ, -R10 ;  /* 0x000000ffff0a7224 */ /* 0x000fd000078e0a0a */
[----:B------:R-:W-:Y:S02]  /*17a70*/  @!P0 IMAD.IADD R6, R6, 0x1, -R0 ;  /* 0x0000000106068824 */ /* 0x000fe400078e0a00 */
[----:B------:R-:W-:Y:S02]  /*17a80*/  IMAD R7, R0, R10, R7 ;  /* 0x0000000a00077224 */ /* 0x000fe400078e0207 */
[----:B------:R-:W-:Y:S01]  /*17a90*/  IMAD.HI.U32 R10, R8, R5, RZ ;  /* 0x00000005080a7227 */ /* 0x000fe200078e00ff */
[----:B------:R-:W-:-:S03]  /*17aa0*/  ISETP.GT.U32.AND P0, PT, R0, R6, PT ;  /* 0x000000060000720c */ /* 0x000fc60003f04070 */
[----:B------:R-:W-:Y:S02]  /*17ab0*/  IMAD.MOV R10, RZ, RZ, -R10 ;  /* 0x000000ffff0a7224 */ /* 0x000fe400078e0a0a */
[----:B------:R-:W-:Y:S02]  /*17ac0*/  @!P2 IMAD.IADD R2, R2, 0x1, -R0 ;  /* 0x000000010202a824 */ /* 0x000fe400078e0a00 */
[C---:B------:R-:W-:Y:S01]  /*17ad0*/  IMAD R5, R0.reuse, R10, R5 ;  /* 0x0000000a00057224 */ /* 0x040fe200078e0205 */
[----:B------:R-:W-:Y:S02]  /*17ae0*/  IABS R4, R50 ;  /* 0x0000003200047213 */ /* 0x000fe40000000000 */
[----:B------:R-:W-:-:S03]  /*17af0*/  ISETP.GT.U32.AND P2, PT, R0, R2, PT ;  /* 0x000000020000720c */ /* 0x000fc60003f44070 */
[----:B------:R-:W-:Y:S01]  /*17b00*/  @!P0 IMAD.IADD R6, R6, 0x1, -R0 ;  /* 0x0000000106068824 */ /* 0x000fe200078e0a00 */
[----:B------:R-:W-:Y:S01]  /*17b10*/  ISETP.GT.U32.AND P0, PT, R0, R5, PT ;  /* 0x000000050000720c */ /* 0x000fe20003f04070 */
[----:B------:R-:W-:Y:S01]  /*17b20*/  IMAD.HI.U32 R9, R8, R4, RZ ;  /* 0x0000000408097227 */ /* 0x000fe200078e00ff */
[----:B------:R-:W-:-:S03]  /*17b30*/  ISETP.GT.U32.AND P3, PT, R0, R7, PT ;  /* 0x000000070000720c */ /* 0x000fc60003f64070 */
[----:B------:R-:W-:Y:S02]  /*17b40*/  IMAD.MOV R9, RZ, RZ, -R9 ;  /* 0x000000ffff097224 */ /* 0x000fe400078e0a09 */
[----:B------:R-:W-:Y:S02]  /*17b50*/  IMAD.MOV.U32 R11, RZ, RZ, R6 ;  /* 0x000000ffff0b7224 */ /* 0x000fe400078e0006 */
[----:B------:R-:W-:Y:S01]  /*17b60*/  IMAD R4, R0, R9, R4 ;  /* 0x0000000900047224 */ /* 0x000fe200078e0204 */
[----:B------:R-:W-:Y:S01]  /*17b70*/  IABS R9, R52 ;  /* 0x0000003400097213 */ /* 0x000fe20000000000 */
[--C-:B------:R-:W-:Y:S01]  /*17b80*/  @!P2 IMAD.IADD R2, R2, 0x1, -R0.reuse ;  /* 0x000000010202a824 */ /* 0x100fe200078e0a00 */
[----:B0-----:R-:W-:Y:S01]  /*17b90*/  IABS R13, R49 ;  /* 0x00000031000d7213 */ /* 0x001fe20000000000 */
[----:B------:R-:W-:Y:S02]  /*17ba0*/  @!P0 IMAD.IADD R5, R5, 0x1, -R0 ;  /* 0x0000000105058824 */ /* 0x000fe400078e0a00 */
[----:B------:R-:W-:Y:S01]  /*17bb0*/  @!P5 IMAD.MOV R11, RZ, RZ, -R11 ;  /* 0x000000ffff0bd224 */ /* 0x000fe200078e0a0b */
[C---:B------:R-:W-:Y:S01]  /*17bc0*/  ISETP.GT.U32.AND P5, PT, R0.reuse, R4, PT ;  /* 0x000000040000720c */ /* 0x040fe20003fa4070 */
[----:B-1----:R-:W-:Y:S01]  /*17bd0*/  IMAD.MOV.U32 R12, RZ, RZ, R2 ;  /* 0x000000ffff0c7224 */ /* 0x002fe200078e0002 */
[----:B------:R-:W-:Y:S01]  /*17be0*/  ISETP.GT.U32.AND P0, PT, R0, R5, PT ;  /* 0x000000050000720c */ /* 0x000fe20003f04070 */
[----:B------:R-:W-:-:S02]  /*17bf0*/  IMAD.MOV.U32 R2, RZ, RZ, R9 ;  /* 0x000000ffff027224 */ /* 0x000fc400078e0009 */
[----:B------:R-:W-:-:S04]  /*17c00*/  IMAD.HI.U32 R9, R8, R13, RZ ;  /* 0x0000000d08097227 */ /* 0x000fc800078e00ff */
[----:B------:R-:W-:Y:S02]  /*17c10*/  @!P3 IMAD.IADD R7, R7, 0x1, -R0 ;  /* 0x000000010707b824 */ /* 0x000fe400078e0a00 */
[----:B------:R-:W-:-:S03]  /*17c20*/  IMAD.MOV R9, RZ, RZ, -R9 ;  /* 0x000000ffff097224 */ /* 0x000fc600078e0a09 */
[C---:B------:R-:W-:Y:S01]  /*17c30*/  ISETP.GT.U32.AND P3, PT, R0.reuse, R7, PT ;  /* 0x000000070000720c */ /* 0x040fe20003f64070 */
[----:B------:R-:W-:Y:S02]  /*17c40*/  IMAD R13, R0, R9, R13 ;  /* 0x00000009000d7224 */ /* 0x000fe400078e020d */
[--C-:B------:R-:W-:Y:S02]  /*17c50*/  @!P5 IMAD.IADD R4, R4, 0x1, -R0.reuse ;  /* 0x000000010404d824 */ /* 0x100fe400078e0a00 */
[----:B------:R-:W-:Y:S01]  /*17c60*/  @!P0 IMAD.IADD R5, R5, 0x1, -R0 ;  /* 0x0000000105058824 */ /* 0x000fe200078e0a00 */
[C---:B------:R-:W-:Y:S02]  /*17c70*/  ISETP.GT.U32.AND P0, PT, R0.reuse, R13, PT ;  /* 0x0000000d0000720c */ /* 0x040fe40003f04070 */
[----:B------:R-:W-:Y:S02]  /*17c80*/  ISETP.GT.U32.AND P5, PT, R0, R4, PT ;  /* 0x000000040000720c */ /* 0x000fe40003fa4070 */
[----:B------:R-:W-:Y:S01]  /*17c90*/  ISETP.GE.AND P2, PT, R50, RZ, PT ;  /* 0x000000ff3200720c */ /* 0x000fe20003f46270 */
[----:B------:R-:W-:-:S02]  /*17ca0*/  IMAD.MOV.U32 R50, RZ, RZ, R47 ;  /* 0x000000ffff327224 */ /* 0x000fc400078e002f */
[----:B------:R-:W-:Y:S02]  /*17cb0*/  IMAD.MOV.U32 R47, RZ, RZ, R46 ;  /* 0x000000ffff2f7224 */ /* 0x000fe400078e002e */
[----:B------:R-:W-:Y:S02]  /*17cc0*/  IMAD.MOV.U32 R46, RZ, RZ, R45 ;  /* 0x000000ffff2e7224 */ /* 0x000fe400078e002d */
[----:B------:R-:W-:Y:S01]  /*17cd0*/  @!P3 IMAD.IADD R7, R7, 0x1, -R0 ;  /* 0x000000010707b824 */ /* 0x000fe200078e0a00 */
[----:B------:R-:W-:Y:S01]  /*17ce0*/  ISETP.GE.AND P3, PT, R49, RZ, PT ;  /* 0x000000ff3100720c */ /* 0x000fe20003f66270 */
[----:B------:R-:W-:Y:S01]  /*17cf0*/  @!P6 IMAD.MOV R12, RZ, RZ, -R12 ;  /* 0x000000ffff0ce224 */ /* 0x000fe200078e0a0c */
[----:B------:R-:W-:Y:S01]  /*17d00*/  ISETP.GE.AND P6, PT, R52, RZ, PT ;  /* 0x000000ff3400720c */ /* 0x000fe20003fc6270 */
[----:B------:R-:W-:Y:S02]  /*17d10*/  IMAD.MOV.U32 R49, RZ, RZ, R47 ;  /* 0x000000ffff317224 */ /* 0x000fe400078e002f */
[----:B------:R-:W-:-:S02]  /*17d20*/  IMAD.MOV.U32 R52, RZ, RZ, R46 ;  /* 0x000000ffff347224 */ /* 0x000fc400078e002e */
[----:B------:R-:W-:Y:S01]  /*17d30*/  IMAD.MOV.U32 R46, RZ, RZ, R32 ;  /* 0x000000ffff2e7224 */ /* 0x000fe200078e0020 */
[----:B------:R-:W-:Y:S01]  /*17d40*/  IABS R10, R48 ;  /* 0x00000030000a7213 */ /* 0x000fe20000000000 */
[----:B------:R-:W-:Y:S02]  /*17d50*/  IMAD.MOV.U32 R45, RZ, RZ, R26 ;  /* 0x000000ffff2d7224 */ /* 0x000fe400078e001a */
[--C-:B------:R-:W-:Y:S01]  /*17d60*/  @!P0 IMAD.IADD R13, R13, 0x1, -R0.reuse ;  /* 0x000000010d0d8824 */ /* 0x100fe200078e0a00 */
[----:B------:R-:W-:Y:S01]  /*17d70*/  ISETP.GE.AND P0, PT, R48, RZ, PT ;  /* 0x000000ff3000720c */ /* 0x000fe20003f06270 */
[----:B------:R-:W-:Y:S02]  /*17d80*/  IMAD.MOV.U32 R14, RZ, RZ, R5 ;  /* 0x000000ffff0e7224 */ /* 0x000fe400078e0005 */
[----:B------:R-:W-:Y:S01]  /*17d90*/  @!P4 IMAD.MOV R7, RZ, RZ, -R7 ;  /* 0x000000ffff07c224 */ /* 0x000fe200078e0a07 */
[----:B------:R0:W-:Y:S01]  /*17da0*/  STL [R1+0x49c], R12 ;  /* 0x00049c0c01007387 */ /* 0x0001e20000100800 */
[----:B------:R-:W-:-:S02]  /*17db0*/  @!P5 IMAD.IADD R4, R4, 0x1, -R0 ;  /* 0x000000010404d824 */ /* 0x000fc400078e0a00 */
[----:B------:R-:W-:Y:S02]  /*17dc0*/  IMAD.MOV.U32 R26, RZ, RZ, R57 ;  /* 0x000000ffff1a7224 */ /* 0x000fe400078e0039 */
[----:B------:R-:W3:Y:S01]  /*17dd0*/  LDL.LU R57, [R1+0x7a4] ;  /* 0x0007a40001397983 */ /* 0x000ee20000300800 */
[----:B------:R-:W-:Y:S02]  /*17de0*/  @!P1 IMAD.MOV R14, RZ, RZ, -R14 ;  /* 0x000000ffff0e9224 */ /* 0x000fe400078e0a0e */
[----:B------:R-:W-:Y:S01]  /*17df0*/  @!P2 IMAD.MOV R4, RZ, RZ, -R4 ;  /* 0x000000ffff04a224 */ /* 0x000fe200078e0a04 */
[----:B------:R1:W-:Y:S04]  /*17e00*/  STL [R1+0x4a0], R11 ;  /* 0x0004a00b01007387 */ /* 0x0003e80000100800 */
[----:B------:R1:W-:Y:S04]  /*17e10*/  STL [R1+0x498], R7 ;  /* 0x0004980701007387 */ /* 0x0003e80000100800 */
[----:B------:R-:W3:Y:S01]  /*17e20*/  LDL.LU R32, [R1+0x78c] ;  /* 0x00078c0001207983 */ /* 0x000ee20000300800 */
[----:B--2---:R-:W-:-:S04]  /*17e30*/  IMAD.MOV.U32 R47, RZ, RZ, R42 ;  /* 0x000000ffff2f7224 */ /* 0x004fc800078e002a */
[----:B------:R-:W-:Y:S02]  /*17e40*/  IMAD.MOV.U32 R48, RZ, RZ, R47 ;  /* 0x000000ffff307224 */ /* 0x000fe400078e002f */
[----:B------:R-:W-:Y:S02]  /*17e50*/  IMAD.MOV.U32 R47, RZ, RZ, R46 ;  /* 0x000000ffff2f7224 */ /* 0x000fe400078e002e */
[----:B------:R-:W-:Y:S02]  /*17e60*/  IMAD.MOV.U32 R46, RZ, RZ, R45 ;  /* 0x000000ffff2e7224 */ /* 0x000fe400078e002d */
[----:B------:R-:W-:Y:S02]  /*17e70*/  IMAD.MOV.U32 R45, RZ, RZ, R44 ;  /* 0x000000ffff2d7224 */ /* 0x000fe400078e002c */
[----:B-----5:R-:W-:Y:S02]  /*17e80*/  IMAD.MOV.U32 R44, RZ, RZ, R43 ;  /* 0x000000ffff2c7224 */ /* 0x020fe400078e002b */
        /* <DEDUP_REMOVED lines=8> */
[----:B------:R-:W-:Y:S01]  /*17f10*/  STL [R1+0x48c], R14 ;  /* 0x00048c0e01007387 */ /* 0x000fe20000100800 */
[----:B------:R-:W-:-:S02]  /*17f20*/  IMAD.MOV.U32 R44, RZ, RZ, R43 ;  /* 0x000000ffff2c7224 */ /* 0x000fc400078e002b */
[----:B------:R-:W-:Y:S01]  /*17f30*/  IMAD.MOV.U32 R43, RZ, RZ, R42 ;  /* 0x000000ffff2b7224 */ /* 0x000fe200078e002a */
[----:B------:R-:W5:Y:S04]  /*17f40*/  LDL.LU R56, [R1+0x3e4] ;  /* 0x0003e40001387983 */ /* 0x000f680000300800 */
[----:B------:R4:W-:Y:S04]  /*17f50*/  STL [R1+0x488], R4 ;  /* 0x0004880401007387 */ /* 0x0009e80000100800 */
[----:B------:R-:W4:Y:S01]  /*17f60*/  LDL.LU R42, [R1+0x380] ;  /* 0x00038000012a7983 */ /* 0x000f220000300800 */
[----:B------:R-:W-:-:S04]  /*17f70*/  IMAD.HI.U32 R6, R8, R2, RZ ;  /* 0x0000000208067227 */ /* 0x000fc800078e00ff */
[----:B------:R-:W-:Y:S01]  /*17f80*/  IMAD.MOV R6, RZ, RZ, -R6 ;  /* 0x000000ffff067224 */ /* 0x000fe200078e0a06 */
[----:B0-----:R-:W-:-:S03]  /*17f90*/  IABS R12, R51 ;  /* 0x00000033000c7213 */ /* 0x001fc60000000000 */
[----:B------:R-:W-:Y:S02]  /*17fa0*/  IMAD R2, R0, R6, R2 ;  /* 0x0000000600027224 */ /* 0x000fe400078e0202 */
[----:B------:R-:W-:-:S03]  /*17fb0*/  IMAD.HI.U32 R6, R8, R12, RZ ;  /* 0x0000000c08067227 */ /* 0x000fc600078e00ff */
[----:B------:R-:W-:Y:S01]  /*17fc0*/  ISETP.GT.U32.AND P4, PT, R0, R2, PT ;  /* 0x000000020000720c */ /* 0x000fe20003f84070 */
[----:B------:R-:W-:-:S04]  /*17fd0*/  IMAD.MOV R6, RZ, RZ, -R6 ;  /* 0x000000ffff067224 */ /* 0x000fc800078e0a06 */
[----:B------:R-:W-:-:S05]  /*17fe0*/  IMAD R12, R0, R6, R12 ;  /* 0x00000006000c7224 */ /* 0x000fca00078e020c */
[----:B------:R-:W-:-:S03]  /*17ff0*/  ISETP.GT.U32.AND P5, PT, R0, R12, PT ;  /* 0x0000000c0000720c */ /* 0x000fc60003fa4070 */
[----:B------:R-:W-:Y:S02]  /*18000*/  @!P4 IMAD.IADD R2, R2, 0x1, -R0 ;  /* 0x000000010202c824 */ /* 0x000fe400078e0a00 */
[----:B-1----:R-:W-:-:S03]  /*18010*/  IMAD.HI.U32 R11, R8, R10, RZ ;  /* 0x0000000a080b7227 */ /* 0x002fc600078e00ff */
[----:B------:R-:W-:Y:S01]  /*18020*/  ISETP.GT.U32.AND P4, PT, R0, R2, PT ;  /* 0x000000020000720c */ /* 0x000fe20003f84070 */
[----:B------:R-:W-:-:S04]  /*18030*/  IMAD.MOV R11, RZ, RZ, -R11 ;  /* 0x000000ffff0b7224 */ /* 0x000fc800078e0a0b */
[----:B------:R-:W-:Y:S02]  /*18040*/  IMAD R10, R0, R11, R10 ;  /* 0x0000000b000a7224 */ /* 0x000fe400078e020a */
[----:B------:R-:W-:Y:S01]  /*18050*/  @!P5 IMAD.IADD R12, R12, 0x1, -R0 ;  /* 0x000000010c0cd824 */ /* 0x000fe200078e0a00 */
[----:B------:R-:W-:-:S05]  /*18060*/  ISETP.GT.U32.AND P5, PT, R0, R13, PT ;  /* 0x0000000d0000720c */ /* 0x000fca0003fa4070 */
[----:B------:R-:W-:Y:S01]  /*18070*/  @!P4 IMAD.IADD R2, R2, 0x1, -R0 ;  /* 0x000000010202c824 */ /* 0x000fe200078e0a00 */
[C---:B------:R-:W-:Y:S02]  /*18080*/  ISETP.GT.U32.AND P4, PT, R0.reuse, R10, PT ;  /* 0x0000000a0000720c */ /* 0x040fe40003f84070 */
[----:B------:R-:W-:Y:S02]  /*18090*/  ISETP.GT.U32.AND P2, PT, R0, R12, PT ;  /* 0x0000000c0000720c */ /* 0x000fe40003f44070 */
[----:B------:R-:W-:Y:S01]  /*180a0*/  ISETP.GE.AND P1, PT, R51, RZ, PT ;  /* 0x000000ff3300720c */ /* 0x000fe20003f26270 */
[----:B------:R-:W-:Y:S02]  /*180b0*/  IMAD.MOV.U32 R51, RZ, RZ, R47 ;  /* 0x000000ffff337224 */ /* 0x000fe400078e002f */
[----:B------:R-:W-:Y:S02]  /*180c0*/  IMAD.MOV.U32 R47, RZ, RZ, R46 ;  /* 0x000000ffff2f7224 */ /* 0x000fe400078e002e */
[----:B------:R-:W-:-:S02]  /*180d0*/  IMAD.MOV.U32 R11, RZ, RZ, R2 ;  /* 0x000000ffff0b7224 */ /* 0x000fc400078e0002 */
[----:B------:R-:W-:Y:S02]  /*180e0*/  IMAD.MOV.U32 R46, RZ, RZ, R44 ;  /* 0x000000ffff2e7224 */ /* 0x000fe400078e002c */
[----:B------:R-:W-:Y:S01]  /*180f0*/  IMAD.MOV.U32 R44, RZ, RZ, R43 ;  /* 0x000000ffff2c7224 */ /* 0x000fe200078e002b */
[----:B------:R-:W-:Y:S01]  /*18100*/  IABS R7, R50 ;  /* 0x0000003200077213 */ /* 0x000fe20000000000 */
[--C-:B------:R-:W-:Y:S02]  /*18110*/  @!P5 IMAD.IADD R13, R13, 0x1, -R0.reuse ;  /* 0x000000010d0dd824 */ /* 0x100fe400078e0a00 */
[--C-:B------:R-:W-:Y:S01]  /*18120*/  @!P4 IMAD.IADD R10, R10, 0x1, -R0.reuse ;  /* 0x000000010a0ac824 */ /* 0x100fe200078e0a00 */
[----:B------:R-:W-:Y:S01]  /*18130*/  ISETP.GE.AND P4, PT, R50, RZ, PT ;  /* 0x000000ff3200720c */ /* 0x000fe20003f86270 */
[----:B------:R-:W-:Y:S02]  /*18140*/  @!P6 IMAD.MOV R11, RZ, RZ, -R11 ;  /* 0x000000ffff0be224 */ /* 0x000fe400078e0a0b */
[----:B------:R-:W-:-:S02]  /*18150*/  @!P2 IMAD.IADD R12, R12, 0x1, -R0 ;  /* 0x000000010c0ca824 */ /* 0x000fc400078e0a00 */
[----:B------:R-:W-:Y:S02]  /*18160*/  IMAD.MOV.U32 R50, RZ, RZ, R47 ;  /* 0x000000ffff327224 */ /* 0x000fe400078e002f */
[----:B------:R-:W-:Y:S01]  /*18170*/  @!P3 IMAD.MOV R13, RZ, RZ, -R13 ;  /* 0x000000ffff0db224 */ /* 0x000fe200078e0a0d */
[----:B------:R-:W-:Y:S01]  /*18180*/  IABS R9, R53 ;  /* 0x0000003500097213 */ /* 0x000fe20000000000 */
[----:B------:R-:W-:Y:S01]  /*18190*/  @!P1 IMAD.MOV R12, RZ, RZ, -R12 ;  /* 0x000000ffff0c9224 */ /* 0x000fe200078e0a0c */
[----:B------:R0:W-:Y:S01]  /*181a0*/  STL [R1+0x484], R11 ;  /* 0x0004840b01007387 */ /* 0x0001e20000100800 */
[----:B------:R-:W-:Y:S01]  /*181b0*/  ISETP.GE.AND P2, PT, R53, RZ, PT ;  /* 0x000000ff3500720c */ /* 0x000fe20003f46270 */
[----:B----4-:R-:W-:Y:S02]  /*181c0*/  IMAD.MOV.U32 R43, RZ, RZ, R42 ;  /* 0x000000ffff2b7224 */ /* 0x010fe400078e002a */
[----:B------:R-:W-:Y:S02]  /*181d0*/  IMAD.MOV.U32 R42, RZ, RZ, R41 ;  /* 0x000000ffff2a7224 */ /* 0x000fe400078e0029 */
[----:B------:R-:W-:-:S02]  /*181e0*/  IMAD.MOV.U32 R41, RZ, RZ, R39 ;  /* 0x000000ffff297224 */ /* 0x000fc400078e0027 */
[----:B------:R-:W-:Y:S02]  /*181f0*/  IMAD.MOV.U32 R47, RZ, RZ, R43 ;  /* 0x000000ffff2f7224 */ /* 0x000fe400078e002b */
[----:B------:R-:W-:Y:S02]  /*18200*/  IMAD.MOV.U32 R39, RZ, RZ, R22 ;  /* 0x000000ffff277224 */ /* 0x000fe400078e0016 */
[----:B------:R-:W-:Y:S01]  /*18210*/  IMAD.MOV.U32 R43, RZ, RZ, R41 ;  /* 0x000000ffff2b7224 */ /* 0x000fe200078e0029 */
[----:B------:R-:W4:Y:S01]  /*18220*/  LDL.LU R22, [R1+0x80c] ;  /* 0x00080c0001167983 */ /* 0x000f220000300800 */
[----:B------:R-:W-:Y:S02]  /*18230*/  IMAD.MOV.U32 R41, RZ, RZ, R27 ;  /* 0x000000ffff297224 */ /* 0x000fe400078e001b */
[----:B------:R-:W-:Y:S01]  /*18240*/  IMAD.MOV.U32 R53, RZ, RZ, R47 ;  /* 0x000000ffff357224 */ /* 0x000fe200078e002f */
[----:B------:R-:W2:Y:S01]  /*18250*/  LDL.LU R27, [R1+0x7c8] ;  /* 0x0007c800011b7983 */ /* 0x000ea20000300800 */
[----:B------:R-:W-:-:S02]  /*18260*/  IMAD.MOV.U32 R47, RZ, RZ, R46 ;  /* 0x000000ffff2f7224 */ /* 0x000fc400078e002e */
[----:B------:R-:W-:Y:S01]  /*18270*/  IMAD.MOV.U32 R46, RZ, RZ, R45 ;  /* 0x000000ffff2e7224 */ /* 0x000fe200078e002d */
[----:B------:R-:W-:Y:S01]  /*18280*/  STL [R1+0x474], R13 ;  /* 0x0004740d01007387 */ /* 0x000fe20000100800 */
[----:B------:R-:W-:-:S03]  /*18290*/  IMAD.MOV.U32 R45, RZ, RZ, R44 ;  /* 0x000000ffff2d7224 */ /* 0x000fc600078e002c */
[----:B------:R1:W-:Y:S04]  /*182a0*/  STL [R1+0x47c], R12 ;  /* 0x00047c0c01007387 */ /* 0x0003e80000100800 */
[----:B------:R-:W4:Y:S01]  /*182b0*/  LDL.LU R44, [R1+0x384] ;  /* 0x00038400012c7983 */ /* 0x000f220000300800 */
[----:B------:R-:W-:-:S04]  /*182c0*/  IMAD.HI.U32 R5, R8, R9, RZ ;  /* 0x0000000908057227 */ /* 0x000fc800078e00ff */
[----:B------:R-:W-:-:S04]  /*182d0*/  IMAD.HI.U32 R6, R8, R7, RZ ;  /* 0x0000000708067227 */ /* 0x000fc800078e00ff */
[----:B------:R-:W-:Y:S02]  /*182e0*/  IMAD.MOV R5, RZ, RZ, -R5 ;  /* 0x000000ffff057224 */ /* 0x000fe400078e0a05 */
[----:B------:R-:W-:Y:S02]  /*182f0*/  IMAD.MOV R6, RZ, RZ, -R6 ;  /* 0x000000ffff067224 */ /* 0x000fe400078e0a06 */
[C---:B------:R-:W-:Y:S02]  /*18300*/  IMAD R9, R0.reuse, R5, R9 ;  /* 0x0000000500097224 */ /* 0x040fe400078e0209 */
[----:B------:R-:W-:-:S03]  /*18310*/  IMAD R7, R0, R6, R7 ;  /* 0x0000000600077224 */ /* 0x000fc600078e0207 */
[C---:B------:R-:W-:Y:S02]  /*18320*/  ISETP.GT.U32.AND P6, PT, R0.reuse, R9, PT ;  /* 0x000000090000720c */ /* 0x040fe40003fc4070 */
[----:B------:R-:W-:Y:S02]  /*18330*/  ISETP.GT.U32.AND P5, PT, R0, R7, PT ;  /* 0x000000070000720c */ /* 0x000fe40003fa4070 */
[----:B------:R-:W-:Y:S02]  /*18340*/  IABS R4, R52 ;  /* 0x0000003400047213 */ /* 0x000fe40000000000 */
[----:B------:R-:W-:-:S03]  /*18350*/  IABS R5, R49 ;  /* 0x0000003100057213 */ /* 0x000fc60000000000 */
[----:B------:R-:W-:-:S04]  /*18360*/  IMAD.MOV.U32 R2, RZ, RZ, R4 ;  /* 0x000000ffff027224 */ /* 0x000fc800078e0004 */
[----:B------:R-:W-:Y:S01]  /*18370*/  @!P6 IMAD.IADD R9, R9, 0x1, -R0 ;  /* 0x000000010909e824 */ /* 0x000fe200078e0a00 */
[----:B------:R-:W-:Y:S01]  /*18380*/  ISETP.GT.U32.AND P6, PT, R0, R10, PT ;  /* 0x0000000a0000720c */ /* 0x000fe20003fc4070 */
[----:B0-----:R-:W-:-:S04]  /*18390*/  IMAD.HI.U32 R11, R8, R2, RZ ;  /* 0x00000002080b7227 */ /* 0x001fc800078e00ff */
[----:B------:R-:W-:Y:S01]  /*183a0*/  @!P5 IMAD.IADD R7, R7, 0x1, -R0 ;  /* 0x000000010707d824 */ /* 0x000fe200078e0a00 */
[----:B------:R-:W-:Y:S01]  /*183b0*/  ISETP.GT.U32.AND P5, PT, R0, R9, PT ;  /* 0x000000090000720c */ /* 0x000fe20003fa4070 */
[----:B------:R-:W-:-:S04]  /*183c0*/  IMAD.HI.U32 R6, R8, R5, RZ ;  /* 0x0000000508067227 */ /* 0x000fc800078e00ff */
[----:B------:R-:W-:Y:S01]  /*183d0*/  IMAD.MOV R11, RZ, RZ, -R11 ;  /* 0x000000ffff0b7224 */ /* 0x000fe200078e0a0b */
[----:B------:R-:W-:Y:S01]  /*183e0*/  IABS R4, R48 ;  /* 0x0000003000047213 */ /* 0x000fe20000000000 */
[----:B------:R-:W-:Y:S02]  /*183f0*/  IMAD.MOV R6, RZ, RZ, -R6 ;  /* 0x000000ffff067224 */ /* 0x000fe400078e0a06 */
[C---:B------:R-:W-:Y:S02]  /*18400*/  IMAD R2, R0.reuse, R11, R2 ;  /* 0x0000000b00027224 */ /* 0x040fe400078e0202 */
[----:B------:R-:W-:Y:S02]  /*18410*/  IMAD R5, R0, R6, R5 ;  /* 0x0000000600057224 */ /* 0x000fe400078e0205 */
[----:B------:R-:W-:Y:S01]  /*18420*/  @!P6 IMAD.IADD R10, R10, 0x1, -R0 ;  /* 0x000000010a0ae824 */ /* 0x000fe200078e0a00 */
[----:B------:R-:W-:Y:S01]  /*18430*/  ISETP.GT.U32.AND P6, PT, R0, R2, PT ;  /* 0x000000020000720c */ /* 0x000fe20003fc4070 */
[----:B------:R-:W-:-:S04]  /*18440*/  IMAD.HI.U32 R6, R8, R4, RZ ;  /* 0x0000000408067227 */ /* 0x000fc800078e00ff */
[----:B------:R-:W-:Y:S01]  /*18450*/  @!P5 IMAD.IADD R9, R9, 0x1, -R0 ;  /* 0x000000010909d824 */ /* 0x000fe200078e0a00 */
[----:B------:R-:W-:Y:S01]  /*18460*/  ISETP.GT.U32.AND P5, PT, R0, R5, PT ;  /* 0x000000050000720c */ /* 0x000fe20003fa4070 */
[----:B------:R-:W-:Y:S01]  /*18470*/  IMAD.MOV R6, RZ, RZ, -R6 ;  /* 0x000000ffff067224 */ /* 0x000fe200078e0a06 */
[----:B------:R-:W-:-:S03]  /*18480*/  IABS R11, R54 ;  /* 0x00000036000b7213 */ /* 0x000fc60000000000 */
[----:B------:R-:W-:Y:S02]  /*18490*/  IMAD R4, R0, R6, R4 ;  /* 0x0000000600047224 */ /* 0x000fe400078e0204 */
[----:B------:R-:W-:Y:S01]  /*184a0*/  @!P6 IMAD.IADD R2, R2, 0x1, -R0 ;  /* 0x000000010202e824 */ /* 0x000fe200078e0a00 */
[C---:B------:R-:W-:Y:S02]  /*184b0*/  ISETP.GT.U32.AND P3, PT, R0.reuse, R7, PT ;  /* 0x000000070000720c */ /* 0x040fe40003f64070 */
[----:B------:R-:W-:Y:S01]  /*184c0*/  ISETP.GT.U32.AND P6, PT, R0, R4, PT ;  /* 0x000000040000720c */ /* 0x000fe20003fc4070 */
[----:B------:R-:W-:-:S04]  /*184d0*/  IMAD.HI.U32 R14, R8, R11, RZ ;  /* 0x0000000b080e7227 */ /* 0x000fc800078e00ff */
[----:B------:R-:W-:Y:S02]  /*184e0*/  @!P5 IMAD.IADD R5, R5, 0x1, -R0 ;  /* 0x000000010505d824 */ /* 0x000fe400078e0a00 */
[----:B------:R-:W-:Y:S01]  /*184f0*/  IMAD.MOV.U32 R15, RZ, RZ, R9 ;  /* 0x000000ffff0f7224 */ /* 0x000fe200078e0009 */
[C---:B------:R-:W-:Y:S01]  /*18500*/  ISETP.GT.U32.AND P5, PT, R0.reuse, R2, PT ;  /* 0x000000020000720c */ /* 0x040fe20003fa4070 */
[----:B------:R-:W-:Y:S01]  /*18510*/  IMAD.MOV R14, RZ, RZ, -R14 ;  /* 0x000000ffff0e7224 */ /* 0x000fe200078e0a0e */
[----:B------:R-:W-:Y:S01]  /*18520*/  IABS R6, R50 ;  /* 0x0000003200067213 */ /* 0x000fe20000000000 */
[----:B------:R-:W-:Y:S01]  /*18530*/  @!P2 IMAD.MOV R15, RZ, RZ, -R15 ;  /* 0x000000ffff0fa224 */ /* 0x000fe200078e0a0f */
[C---:B------:R-:W-:Y:S02]  /*18540*/  ISETP.GT.U32.AND P2, PT, R0.reuse, R5, PT ;  /* 0x000000050000720c */ /* 0x040fe40003f44070 */
[----:B-1----:R-:W-:Y:S01]  /*18550*/  IABS R12, R51 ;  /* 0x00000033000c7213 */ /* 0x002fe20000000000 */
[----:B------:R-:W-:-:S02]  /*18560*/  IMAD R11, R0, R14, R11 ;  /* 0x0000000e000b7224 */ /* 0x000fc400078e020b */
[----:B------:R-:W-:Y:S02]  /*18570*/  IMAD.MOV.U32 R14, RZ, RZ, R6 ;  /* 0x000000ffff0e7224 */ /* 0x000fe400078e0006 */
[----:B------:R-:W-:Y:S01]  /*18580*/  @!P6 IMAD.IADD R4, R4, 0x1, -R0 ;  /* 0x000000010404e824 */ /* 0x000fe200078e0a00 */
[----:B------:R-:W-:Y:S01]  /*18590*/  ISETP.GE.AND P1, PT, R52, RZ, PT ;  /* 0x000000ff3400720c */ /* 0x000fe20003f26270 */
[----:B------:R-:W-:-:S04]  /*185a0*/  IMAD.HI.U32 R13, R8, R12, RZ ;  /* 0x0000000c080d7227 */ /* 0x000fc800078e00ff */
[----:B------:R-:W-:Y:S01]  /*185b0*/  @!P3 IMAD.IADD R7, R7, 0x1, -R0 ;  /* 0x000000010707b824 */ /* 0x000fe200078e0a00 */
[----:B------:R-:W-:Y:S01]  /*185c0*/  ISETP.GE.AND P3, PT, R49, RZ, PT ;  /* 0x000000ff3100720c */ /* 0x000fe20003f66270 */
[----:B------:R-:W-:Y:S01]  /*185d0*/  IMAD.HI.U32 R9, R8, R14, RZ ;  /* 0x0000000e08097227 */ /* 0x000fe200078e00ff */
[----:B------:R-:W-:-:S03]  /*185e0*/  ISETP.GT.U32.AND P6, PT, R0, R4, PT ;  /* 0x000000040000720c */ /* 0x000fc60003fc4070 */
[----:B------:R-:W-:Y:S02]  /*185f0*/  IMAD.MOV R13, RZ, RZ, -R13 ;  /* 0x000000ffff0d7224 */ /* 0x000fe400078e0a0d */
[----:B------:R-:W-:Y:S02]  /*18600*/  @!P5 IMAD.IADD R2, R2, 0x1, -R0 ;  /* 0x000000010202d824 */ /* 0x000fe400078e0a00 */
[----:B------:R-:W-:Y:S02]  /*18610*/  IMAD.MOV R9, RZ, RZ, -R9 ;  /* 0x000000ffff097224 */ /* 0x000fe400078e0a09 */
[----:B------:R-:W-:Y:S01]  /*18620*/  @!P0 IMAD.MOV R10, RZ, RZ, -R10 ;  /* 0x000000ffff0a8224 */ /* 0x000fe200078e0a0a */
[----:B------:R-:W-:Y:S01]  /*18630*/  ISETP.GE.AND P0, PT, R48, RZ, PT ;  /* 0x000000ff3000720c */ /* 0x000fe20003f06270 */
[----:B------:R-:W-:Y:S02]  /*18640*/  @!P2 IMAD.IADD R5, R5, 0x1, -R0 ;  /* 0x000000010505a824 */ /* 0x000fe400078e0a00 */
[----:B------:R-:W-:-:S02]  /*18650*/  IMAD R6, R0, R13, R12 ;  /* 0x0000000d00067224 */ /* 0x000fc400078e020c */
[----:B------:R-:W-:Y:S02]  /*18660*/  IMAD.MOV.U32 R48, RZ, RZ, R46 ;  /* 0x000000ffff307224 */ /* 0x000fe400078e002e */
[----:B------:R-:W-:Y:S02]  /*18670*/  IMAD.MOV.U32 R49, RZ, RZ, R45 ;  /* 0x000000ffff317224 */ /* 0x000fe400078e002d */
[----:B------:R-:W-:Y:S02]  /*18680*/  IMAD.MOV.U32 R12, RZ, RZ, R2 ;  /* 0x000000ffff0c7224 */ /* 0x000fe400078e0002 */
[----:B------:R-:W-:Y:S02]  /*18690*/  IMAD.MOV.U32 R45, RZ, RZ, R43 ;  /* 0x000000ffff2d7224 */ /* 0x000fe400078e002b */
[----:B------:R-:W-:Y:S02]  /*186a0*/  IMAD.MOV.U32 R46, RZ, RZ, R42 ;  /* 0x000000ffff2e7224 */ /* 0x000fe400078e002a */
[----:B------:R-:W-:Y:S01]  /*186b0*/  IMAD R2, R0, R9, R14 ;  /* 0x0000000900027224 */ /* 0x000fe200078e020e */
[----:B------:R-:W-:Y:S01]  /*186c0*/  STL [R1+0x478], R10 ;  /* 0x0004780a01007387 */ /* 0x000fe20000100800 */
[----:B------:R-:W-:-:S02]  /*186d0*/  IMAD.MOV.U32 R43, RZ, RZ, R37 ;  /* 0x000000ffff2b7224 */ /* 0x000fc400078e0025 */
[----:B------:R-:W-:Y:S02]  /*186e0*/  IMAD.MOV.U32 R42, RZ, RZ, R24 ;  /* 0x000000ffff2a7224 */ /* 0x000fe400078e0018 */
[----:B------:R-:W-:Y:S02]  /*186f0*/  IMAD.MOV.U32 R14, RZ, RZ, R5 ;  /* 0x000000ffff0e7224 */ /* 0x000fe400078e0005 */
[----:B------:R-:W-:Y:S02]  /*18700*/  IMAD.MOV.U32 R58, RZ, RZ, R47 ;  /* 0x000000ffff3a7224 */ /* 0x000fe400078e002f */
[----:B------:R-:W-:Y:S01]  /*18710*/  IMAD.MOV.U32 R24, RZ, RZ, R28 ;  /* 0x000000ffff187224 */ /* 0x000fe200078e001c */
[----:B------:R-:W-:Y:S01]  /*18720*/  ISETP.GT.U32.AND P5, PT, R0, R11, PT ;  /* 0x0000000b0000720c */ /* 0x000fe20003fa4070 */
[----:B---3--:R-:W-:Y:S01]  /*18730*/  IMAD.MOV.U32 R47, RZ, RZ, R40 ;  /* 0x000000ffff2f7224 */ /* 0x008fe200078e0028 */
[----:B------:R-:W3:Y:S01]  /*18740*/  LDL.LU R28, [R1+0x880] ;  /* 0x00088000011c7983 */ /* 0x000ee20000300800 */
[----:B------:R-:W-:-:S02]  /*18750*/  @!P4 IMAD.MOV R7, RZ, RZ, -R7 ;  /* 0x000000ffff07c224 */ /* 0x000fc400078e0a07 */
[----:B------:R-:W-:Y:S02]  /*18760*/  IMAD.MOV.U32 R40, RZ, RZ, R38 ;  /* 0x000000ffff287224 */ /* 0x000fe400078e0026 */
[----:B------:R-:W-:Y:S02]  /*18770*/  @!P1 IMAD.MOV R12, RZ, RZ, -R12 ;  /* 0x000000ffff0c9224 */ /* 0x000fe400078e0a0c */
[----:B------:R-:W-:Y:S02]  /*18780*/  IMAD.MOV.U32 R38, RZ, RZ, R33 ;  /* 0x000000ffff267224 */ /* 0x000fe400078e0021 */
[----:B------:R-:W-:Y:S02]  /*18790*/  @!P3 IMAD.MOV R14, RZ, RZ, -R14 ;  /* 0x000000ffff0eb224 */ /* 0x000fe400078e0a0e */
[--C-:B------:R-:W-:Y:S02]  /*187a0*/  @!P6 IMAD.IADD R4, R4, 0x1, -R0.reuse ;  /* 0x000000010404e824 */ /* 0x100fe400078e0a00 */
[----:B------:R-:W-:Y:S01]  /*187b0*/  @!P5 IMAD.IADD R11, R11, 0x1, -R0 ;  /* 0x000000010b0bd824 */ /* 0x000fe200078e0a00 */
[----:B------:R-:W-:Y:S01]  /*187c0*/  ISETP.GE.AND P5, PT, R50, RZ, PT ;  /* 0x000000ff3200720c */ /* 0x000fe20003fa6270 */
[----:B------:R-:W-:-:S02]  /*187d0*/  IMAD.MOV.U32 R50, RZ, RZ, R47 ;  /* 0x000000ffff327224 */ /* 0x000fc400078e002f */
[----:B------:R-:W-:Y:S02]  /*187e0*/  IMAD.MOV.U32 R47, RZ, RZ, R45 ;  /* 0x000000ffff2f7224 */ /* 0x000fe400078e002d */
[----:B--2---:R-:W-:Y:S02]  /*187f0*/  IMAD.MOV.U32 R37, RZ, RZ, R27 ;  /* 0x000000ffff257224 */ /* 0x004fe400078e001b */
[----:B-----5:R-:W-:Y:S02]  /*18800*/  IMAD.MOV.U32 R27, RZ, RZ, R56 ;  /* 0x000000ffff1b7224 */ /* 0x020fe400078e0038 */
[----:B------:R-:W2:Y:S01]  /*18810*/  LDL.LU R56, [R1+0x930] ;  /* 0x0009300001387983 */ /* 0x000ea20000300800 */
[----:B----4-:R-:W-:Y:S02]  /*18820*/  IMAD.MOV.U32 R52, RZ, RZ, R44 ;  /* 0x000000ffff347224 */ /* 0x010fe400078e002c */
[----:B------:R-:W-:Y:S02]  /*18830*/  IMAD.MOV.U32 R44, RZ, RZ, R36 ;  /* 0x000000ffff2c7224 */ /* 0x000fe400078e0024 */
[----:B------:R-:W-:-:S02]  /*18840*/  IMAD.MOV.U32 R36, RZ, RZ, R34 ;  /* 0x000000ffff247224 */ /* 0x000fc400078e0022 */
[----:B------:R-:W4:Y:S04]  /*18850*/  LDL.LU R34, [R1+0x7e4] ;  /* 0x0007e40001227983 */ /* 0x000f280000300800 */
[----:B------:R-:W5:Y:S04]  /*18860*/  LDL.LU R33, [R1+0x864] ;  /* 0x0008640001217983 */ /* 0x000f680000300800 */
[----:B------:R-:W-:Y:S04]  /*18870*/  STL [R1+0x470], R15 ;  /* 0x0004700f01007387 */ /* 0x000fe80000100800 */
[----:B------:R-:W-:Y:S04]  /*18880*/  STL [R1+0x46c], R7 ;  /* 0x00046c0701007387 */ /* 0x000fe80000100800 */
[----:B------:R-:W-:Y:S04]  /*18890*/  STL [R1+0x468], R12 ;  /* 0x0004680c01007387 */ /* 0x000fe80000100800 */
[----:B------:R0:W-:Y:S02]  /*188a0*/  STL [R1+0x464], R14 ;  /* 0x0004640e01007387 */ /* 0x0001e40000100800 */
[----:B0-----:R-:W-:-:S04]  /*188b0*/  IMAD.MOV.U32 R14, RZ, RZ, R4 ;  /* 0x000000ffff0e7224 */ /* 0x001fc800078e0004 */
[----:B------:R-:W-:-:S05]  /*188c0*/  @!P0 IMAD.MOV R14, RZ, RZ, -R14 ;  /* 0x000000ffff0e8224 */ /* 0x000fca00078e0a0e */
[----:B------:R-:W-:Y:S04]  /*188d0*/  STL [R1+0x460], R14 ;  /* 0x0004600e01007387 */ /* 0x000fe80000100800 */
[----:B------:R-:W3:Y:S01]  /*188e0*/  LDL.LU R45, [R1+0x3a4] ;  /* 0x0003a400012d7983 */ /* 0x000ee20000300800 */
[----:B------:R-:W-:Y:S01]  /*188f0*/  ISETP.GE.AND P2, PT, R51, RZ, PT ;  /* 0x000000ff3300720c */ /* 0x000fe20003f46270 */
[----:B------:R-:W-:Y:S02]  /*18900*/  IMAD.MOV.U32 R51, RZ, RZ, R46 ;  /* 0x000000ffff337224 */ /* 0x000fe400078e002e */
[----:B------:R-:W-:Y:S01]  /*18910*/  IMAD.MOV.U32 R46, RZ, RZ, R21 ;  /* 0x000000ffff2e7224 */ /* 0x000fe200078e0015 */
[----:B------:R-:W-:Y:S01]  /*18920*/  ISETP.GE.AND P4, PT, R54, RZ, PT ;  /* 0x000000ff3600720c */ /* 0x000fe20003f86270 */
[----:B------:R-:W-:Y:S01]  /*18930*/  IMAD.MOV.U32 R54, RZ, RZ, R47 ;  /* 0x000000ffff367224 */ /* 0x000fe200078e002f */
[----:B------:R-:W2:Y:S01]  /*18940*/  LDL.LU R21, [R1+0x820] ;  /* 0x0008200001157983 */ /* 0x000ea20000300800 */
[----:B------:R-:W-:Y:S01]  /*18950*/  IMAD.MOV.U32 R47, RZ, RZ, R46 ;  /* 0x000000ffff2f7224 */ /* 0x000fe200078e002e */
[----:B------:R-:W-:-:S02]  /*18960*/  ISETP.GT.U32.AND P1, PT, R0, R6, PT ;  /* 0x000000060000720c */ /* 0x000fc40003f24070 */
[----:B------:R-:W-:Y:S02]  /*18970*/  ISETP.GT.U32.AND P6, PT, R0, R2, PT ;  /* 0x000000020000720c */ /* 0x000fe40003fc4070 */
[----:B------:R-:W-:Y:S02]  /*18980*/  IABS R10, R53 ;  /* 0x00000035000a7213 */ /* 0x000fe40000000000 */
[----:B------:R-:W-:Y:S02]  /*18990*/  IABS R12, R49 ;  /* 0x00000031000c7213 */ /* 0x000fe40000000000 */
[----:B------:R-:W-:-:S05]  /*189a0*/  IABS R9, R52 ;  /* 0x0000003400097213 */ /* 0x000fca0000000000 */
[--C-:B------:R-:W-:Y:S02]  /*189b0*/  @!P1 IMAD.IADD R6, R6, 0x1, -R0.reuse ;  /* 0x0000000106069824 */ /* 0x100fe400078e0a00 */
[----:B------:R-:W-:Y:S02]  /*189c0*/  @!P6 IMAD.IADD R2, R2, 0x1, -R0 ;  /* 0x000000010202e824 */ /* 0x000fe400078e0a00 */
[----:B------:R-:W-:Y:S01]  /*189d0*/  IMAD.HI.U32 R7, R8, R10, RZ ;  /* 0x0000000a08077227 */ /* 0x000fe200078e00ff */
[----:B------:R-:W-:-:S03]  /*189e0*/  ISETP.GT.U32.AND P6, PT, R0, R6, PT ;  /* 0x000000060000720c */ /* 0x000fc60003fc4070 */
[----:B------:R-:W-:Y:S02]  /*189f0*/  IMAD.MOV.U32 R5, RZ, RZ, R12 ;  /* 0x000000ffff057224 */ /* 0x000fe400078e000c */
[----:B------:R-:W-:-:S04]  /*18a00*/  IMAD.HI.U32 R12, R8, R9, RZ ;  /* 0x00000009080c7227 */ /* 0x000fc800078e00ff */
[----:B------:R-:W-:Y:S02]  /*18a10*/  IMAD.MOV R7, RZ, RZ, -R7 ;  /* 0x000000ffff077224 */ /* 0x000fe400078e0a07 */
[----:B------:R-:W-:Y:S02]  /*18a20*/  IMAD.MOV R12, RZ, RZ, -R12 ;  /* 0x000000ffff0c7224 */ /* 0x000fe400078e0a0c */
[C---:B------:R-:W-:Y:S02]  /*18a30*/  IMAD R13, R0.reuse, R7, R10 ;  /* 0x00000007000d7224 */ /* 0x040fe400078e020a */
[----:B---3--:R-:W-:Y:S02]  /*18a40*/  IMAD.MOV.U32 R46, RZ, RZ, R45 ;  /* 0x000000ffff2e7224 */ /* 0x008fe400078e002d */
[----:B------:R-:W3:Y:S01]  /*18a50*/  LDL.LU R45, [R1+0x3c4] ;  /* 0x0003c400012d7983 */ /* 0x000ee20000300800 */
[C---:B------:R-:W-:Y:S01]  /*18a60*/  IMAD R9, R0.reuse, R12, R9 ;  /* 0x0000000c00097224 */ /* 0x040fe200078e0209 */
[----:B------:R-:W-:Y:S01]  /*18a70*/  ISETP.GT.U32.AND P0, PT, R0, R13, PT ;  /* 0x0000000d0000720c */ /* 0x000fe20003f04070 */
[----:B------:R-:W-:-:S03]  /*18a80*/  @!P6 IMAD.IADD R6, R6, 0x1, -R0 ;  /* 0x000000010606e824 */ /* 0x000fc600078e0a00 */
[C---:B------:R-:W-:Y:S02]  /*18a90*/  ISETP.GT.U32.AND P6, PT, R0.reuse, R9, PT ;  /* 0x000000090000720c */ /* 0x040fe40003fc4070 */
[C---:B------:R-:W-:Y:S02]  /*18aa0*/  ISETP.GT.U32.AND P1, PT, R0.reuse, R11, PT ;  /* 0x0000000b0000720c */ /* 0x040fe40003f24070 */
[----:B------:R-:W-:-:S05]  /*18ab0*/  ISETP.GT.U32.AND P3, PT, R0, R2, PT ;  /* 0x000000020000720c */ /* 0x000fca0003f64070 */
[----:B------:R-:W-:-:S04]  /*18ac0*/  @!P0 IMAD.IADD R13, R13, 0x1, -R0 ;  /* 0x000000010d0d8824 */ /* 0x000fc800078e0a00 */
[--C-:B------:R-:W-:Y:S01]  /*18ad0*/  @!P6 IMAD.IADD R9, R9, 0x1, -R0.reuse ;  /* 0x000000010909e824 */ /* 0x100fe200078e0a00 */
[C---:B------:R-:W-:Y:S01]  /*18ae0*/  ISETP.GT.U32.AND P6, PT, R0.reuse, R13, PT ;  /* 0x0000000d0000720c */ /* 0x040fe20003fc4070 */
[----:B------:R-:W-:Y:S02]  /*18af0*/  @!P1 IMAD.IADD R11, R11, 0x1, -R0 ;  /* 0x000000010b0b9824 */ /* 0x000fe400078e0a00 */
[----:B------:R-:W-:Y:S01]  /*18b00*/  @!P2 IMAD.MOV R6, RZ, RZ, -R6 ;  /* 0x000000ffff06a224 */ /* 0x000fe200078e0a06 */
[----:B------:R-:W-:Y:S01]  /*18b10*/  ISETP.GT.U32.AND P2, PT, R0, R9, PT ;  /* 0x000000090000720c */ /* 0x000fe20003f44070 */
[----:B------:R-:W-:Y:S01]  /*18b20*/  @!P4 IMAD.MOV R11, RZ, RZ, -R11 ;  /* 0x000000ffff0bc224 */ /* 0x000fe200078e0a0b */
[----:B------:R-:W-:Y:S01]  /*18b30*/  ISETP.GE.AND P1, PT, R53, RZ, PT ;  /* 0x000000ff3500720c */ /* 0x000fe20003f26270 */
[----:B------:R-:W-:Y:S01]  /*18b40*/  @!P3 IMAD.IADD R2, R2, 0x1, -R0 ;  /* 0x000000010202b824 */ /* 0x000fe200078e0a00 */
[----:B------:R-:W-:Y:S02]  /*18b50*/  ISETP.GE.AND P3, PT, R52, RZ, PT ;  /* 0x000000ff3400720c */ /* 0x000fe40003f66270 */
[----:B------:R0:W-:Y:S01]  /*18b60*/  STL [R1+0x44c], R11 ;  /* 0x00044c0b01007387 */ /* 0x0001e20000100800 */
[----:B------:R-:W-:Y:S01]  /*18b70*/  ISETP.GE.AND P0, PT, R49, RZ, PT ;  /* 0x000000ff3100720c */ /* 0x000fe20003f06270 */
[----:B------:R-:W-:-:S02]  /*18b80*/  IMAD.MOV.U32 R52, RZ, RZ, R47 ;  /* 0x000000ffff347224 */ /* 0x000fc400078e002f */
[----:B------:R-:W-:Y:S02]  /*18b90*/  IMAD.MOV.U32 R49, RZ, RZ, R46 ;  /* 0x000000ffff317224 */ /* 0x000fe400078e002e */
[----:B------:R-:W-:Y:S02]  /*18ba0*/  IMAD.MOV.U32 R47, RZ, RZ, R44 ;  /* 0x000000ffff2f7224 */ /* 0x000fe400078e002c */
[----:B0-----:R-:W-:Y:S02]  /*18bb0*/  IMAD.MOV.U32 R11, RZ, RZ, R2 ;  /* 0x000000ffff0b7224 */ /* 0x001fe400078e0002 */
[----:B------:R-:W-:Y:S02]  /*18bc0*/  IMAD.MOV.U32 R46, RZ, RZ, R35 ;  /* 0x000000ffff2e7224 */ /* 0x000fe400078e0023 */
[----:B------:R-:W-:Y:S02]  /*18bd0*/  @!P5 IMAD.MOV R11, RZ, RZ, -R11 ;  /* 0x000000ffff0bd224 */ /* 0x000fe400078e0a0b */
[--C-:B------:R-:W-:Y:S01]  /*18be0*/  @!P6 IMAD.IADD R13, R13, 0x1, -R0.reuse ;  /* 0x000000010d0de824 */ /* 0x100fe200078e0a00 */
[----:B------:R-:W-:Y:S01]  /*18bf0*/  IABS R7, R48 ;  /* 0x0000003000077213 */ /* 0x000fe20000000000 */
[----:B------:R-:W-:Y:S01]  /*18c00*/  @!P2 IMAD.IADD R9, R9, 0x1, -R0 ;  /* 0x000000010909a824 */ /* 0x000fe200078e0a00 */
[----:B------:R-:W-:Y:S01]  /*18c10*/  ISETP.GE.AND P2, PT, R48, RZ, PT ;  /* 0x000000ff3000720c */ /* 0x000fe20003f46270 */
[----:B------:R-:W-:Y:S01]  /*18c20*/  IMAD.MOV.U32 R44, RZ, RZ, R41 ;  /* 0x000000ffff2c7224 */ /* 0x000fe200078e0029 */
[----:B------:R0:W-:Y:S01]  /*18c30*/  STL [R1+0x454], R6 ;  /* 0x0004540601007387 */ /* 0x0001e20000100800 */
[----:B------:R-:W-:-:S02]  /*18c40*/  IMAD.MOV.U32 R48, RZ, RZ, R47 ;  /* 0x000000ffff307224 */ /* 0x000fc400078e002f */
[----:B------:R-:W-:Y:S01]  /*18c50*/  IMAD.MOV.U32 R41, RZ, RZ, R26 ;  /* 0x000000ffff297224 */ /* 0x000fe200078e001a */
[----:B------:R1:W-:Y:S01]  /*18c60*/  STL [R1+0x458], R11 ;  /* 0x0004580b01007387 */ /* 0x0003e20000100800 */
[----:B------:R-:W-:Y:S02]  /*18c70*/  IMAD.MOV.U32 R47, RZ, RZ, R46 ;  /* 0x000000ffff2f7224 */ /* 0x000fe400078e002e */
[----:B------:R-:W-:Y:S02]  /*18c80*/  @!P1 IMAD.MOV R13, RZ, RZ, -R13 ;  /* 0x000000ffff0d9224 */ /* 0x000fe400078e0a0d */
[----:B------:R-:W-:Y:S02]  /*18c90*/  IMAD.MOV.U32 R35, RZ, RZ, R32 ;  /* 0x000000ffff237224 */ /* 0x000fe400078e0020 */
        /* <DEDUP_REMOVED lines=10> */
[----:B--2---:R-:W-:Y:S02]  /*18d40*/  IMAD.MOV.U32 R25, RZ, RZ, R21 ;  /* 0x000000ffff197224 */ /* 0x004fe400078e0015 */
[----:B------:R-:W2:Y:S04]  /*18d50*/  LDL.LU R21, [R1+0x7a8] ;  /* 0x0007a80001157983 */ /* 0x000ea80000300800 */
[----:B------:R3:W-:Y:S04]  /*18d60*/  STL [R1+0x450], R13 ;  /* 0x0004500d01007387 */ /* 0x0007e80000100800 */
[----:B------:R-:W4:Y:S01]  /*18d70*/  LDL.LU R44, [R1+0x3bc] ;  /* 0x0003bc00012c7983 */ /* 0x000f220000300800 */
[----:B------:R-:W-:-:S02]  /*18d80*/  IMAD R5, R0, R14, R5 ;  /* 0x0000000e00057224 */ /* 0x000fc400078e0205 */
[----:B------:R-:W-:-:S03]  /*18d90*/  IMAD.MOV.U32 R4, RZ, RZ, R7 ;  /* 0x000000ffff047224 */ /* 0x000fc600078e0007 */
[----:B------:R-:W-:Y:S01]  /*18da0*/  ISETP.GT.U32.AND P4, PT, R0, R5, PT ;  /* 0x000000050000720c */ /* 0x000fe20003f84070 */
[----:B------:R-:W-:-:S04]  /*18db0*/  IMAD.HI.U32 R12, R8, R4, RZ ;  /* 0x00000004080c7227 */ /* 0x000fc800078e00ff */
[----:B------:R-:W-:Y:S01]  /*18dc0*/  IMAD.MOV R12, RZ, RZ, -R12 ;  /* 0x000000ffff0c7224 */ /* 0x000fe200078e0a0c */
[----:B------:R-:W-:-:S03]  /*18dd0*/  IABS R10, R58 ;  /* 0x0000003a000a7213 */ /* 0x000fc60000000000 */
[----:B------:R-:W-:Y:S01]  /*18de0*/  IMAD R4, R0, R12, R4 ;  /* 0x0000000c00047224 */ /* 0x000fe200078e0204 */
[----:B0-----:R-:W-:Y:S01]  /*18df0*/  IABS R6, R51 ;  /* 0x0000003300067213 */ /* 0x001fe20000000000 */
[----:B------:R-:W-:-:S03]  /*18e00*/  IMAD.HI.U32 R7, R8, R10, RZ ;  /* 0x0000000a08077227 */ /* 0x000fc600078e00ff */
[----:B------:R-:W-:Y:S01]  /*18e10*/  ISETP.GT.U32.AND P5, PT, R0, R4, PT ;  /* 0x000000040000720c */ /* 0x000fe20003fa4070 */
[----:B------:R-:W-:Y:S02]  /*18e20*/  @!P4 IMAD.IADD R5, R5, 0x1, -R0 ;  /* 0x000000010505c824 */ /* 0x000fe400078e0a00 */
[----:B------:R-:W-:Y:S02]  /*18e30*/  IMAD.MOV R7, RZ, RZ, -R7 ;  /* 0x000000ffff077224 */ /* 0x000fe400078e0a07 */
[----:B------:R-:W-:Y:S01]  /*18e40*/  IMAD.HI.U32 R12, R8, R6, RZ ;  /* 0x00000006080c7227 */ /* 0x000fe200078e00ff */
[----:B------:R-:W-:-:S03]  /*18e50*/  ISETP.GT.U32.AND P4, PT, R0, R5, PT ;  /* 0x000000050000720c */ /* 0x000fc60003f84070 */
[----:B------:R-:W-:Y:S02]  /*18e60*/  IMAD R10, R0, R7, R10 ;  /* 0x00000007000a7224 */ /* 0x000fe400078e020a */
[----:B------:R-:W-:Y:S01]  /*18e70*/  IMAD.MOV R12, RZ, RZ, -R12 ;  /* 0x000000ffff0c7224 */ /* 0x000fe200078e0a0c */
[----:B------:R-:W-:Y:S01]  /*18e80*/  IABS R2, R50 ;  /* 0x0000003200027213 */ /* 0x000fe20000000000 */
[----:B------:R-:W-:Y:S01]  /*18e90*/  @!P5 IMAD.IADD R4, R4, 0x1, -R0 ;  /* 0x000000010404d824 */ /* 0x000fe200078e0a00 */
[----:B------:R-:W-:Y:S01]  /*18ea0*/  IABS R7, R54 ;  /* 0x0000003600077213 */ /* 0x000fe20000000000 */
[C---:B------:R-:W-:Y:S01]  /*18eb0*/  IMAD R6, R0.reuse, R12, R6 ;  /* 0x0000000c00067224 */ /* 0x040fe200078e0206 */
[----:B------:R-:W-:Y:S01]  /*18ec0*/  ISETP.GT.U32.AND P6, PT, R0, R10, PT ;  /* 0x0000000a0000720c */ /* 0x000fe20003fc4070 */
[----:B-1----:R-:W-:Y:S01]  /*18ed0*/  IMAD.HI.U32 R11, R8, R2, RZ ;  /* 0x00000002080b7227 */ /* 0x002fe200078e00ff */
[----:B------:R-:W-:-:S03]  /*18ee0*/  ISETP.GT.U32.AND P5, PT, R0, R4, PT ;  /* 0x000000040000720c */ /* 0x000fc60003fa4070 */
[----:B------:R-:W-:Y:S01]  /*18ef0*/  @!P4 IMAD.IADD R5, R5, 0x1, -R0 ;  /* 0x000000010505c824 */ /* 0x000fe200078e0a00 */
[----:B------:R-:W-:Y:S01]  /*18f00*/  ISETP.GT.U32.AND P4, PT, R0, R6, PT ;  /* 0x000000060000720c */ /* 0x000fe20003f84070 */
[----:B---3--:R-:W-:-:S04]  /*18f10*/  IMAD.HI.U32 R13, R8, R7, RZ ;  /* 0x00000007080d7227 */ /* 0x008fc800078e00ff */
[----:B------:R-:W-:Y:S02]  /*18f20*/  IMAD.MOV R11, RZ, RZ, -R11 ;  /* 0x000000ffff0b7224 */ /* 0x000fe400078e0a0b */
[----:B------:R-:W-:Y:S02]  /*18f30*/  IMAD.MOV R13, RZ, RZ, -R13 ;  /* 0x000000ffff0d7224 */ /* 0x000fe400078e0a0d */
[----:B------:R-:W-:Y:S02]  /*18f40*/  IMAD R2, R0, R11, R2 ;  /* 0x0000000b00027224 */ /* 0x000fe400078e0202 */
[--C-:B------:R-:W-:Y:S02]  /*18f50*/  @!P6 IMAD.IADD R10, R10, 0x1, -R0.reuse ;  /* 0x000000010a0ae824 */ /* 0x100fe400078e0a00 */
[----:B------:R-:W-:Y:S02]  /*18f60*/  IMAD R7, R0, R13, R7 ;  /* 0x0000000d00077224 */ /* 0x000fe400078e0207 */
[--C-:B------:R-:W-:Y:S01]  /*18f70*/  @!P5 IMAD.IADD R4, R4, 0x1, -R0.reuse ;  /* 0x000000010404d824 */ /* 0x100fe200078e0a00 */
[----:B------:R-:W-:Y:S01]  /*18f80*/  ISETP.GT.U32.AND P5, PT, R0, R2, PT ;  /* 0x000000020000720c */ /* 0x000fe20003fa4070 */
[----:B------:R-:W-:Y:S01]  /*18f90*/  @!P4 IMAD.IADD R6, R6, 0x1, -R0 ;  /* 0x000000010606c824 */ /* 0x000fe200078e0a00 */
[----:B------:R-:W-:-:S02]  /*18fa0*/  ISETP.GT.U32.AND P6, PT, R0, R10, PT ;  /* 0x0000000a0000720c */ /* 0x000fc40003fc4070 */
[----:B------:R-:W-:Y:S02]  /*18fb0*/  IABS R11, R52 ;  /* 0x00000034000b7213 */ /* 0x000fe40000000000 */
[----:B------:R-:W-:Y:S01]  /*18fc0*/  ISETP.GT.U32.AND P4, PT, R0, R7, PT ;  /* 0x000000070000720c */ /* 0x000fe20003f84070 */
[----:B------:R-:W-:Y:S01]  /*18fd0*/  IMAD.MOV.U32 R16, RZ, RZ, R9 ;  /* 0x000000ffff107224 */ /* 0x000fe200078e0009 */
[----:B------:R-:W-:Y:S01]  /*18fe0*/  IABS R12, R49 ;  /* 0x00000031000c7213 */ /* 0x000fe20000000000 */
[----:B------:R-:W-:-:S04]  /*18ff0*/  IMAD.HI.U32 R13, R8, R11, RZ ;  /* 0x0000000b080d7227 */ /* 0x000fc800078e00ff */
[----:B------:R-:W-:Y:S01]  /*19000*/  @!P3 IMAD.MOV R16, RZ, RZ, -R16 ;  /* 0x000000ffff10b224 */ /* 0x000fe200078e0a10 */
[----:B------:R-:W-:Y:S01]  /*19010*/  ISETP.GT.U32.AND P3, PT, R0, R6, PT ;  /* 0x000000060000720c */ /* 0x000fe20003f64070 */
[----:B------:R-:W-:-:S04]  /*19020*/  IMAD.HI.U32 R15, R8, R12, RZ ;  /* 0x0000000c080f7227 */ /* 0x000fc800078e00ff */
[----:B------:R-:W-:Y:S02]  /*19030*/  IMAD.MOV R13, RZ, RZ, -R13 ;  /* 0x000000ffff0d7224 */ /* 0x000fe400078e0a0d */
[----:B------:R-:W-:Y:S02]  /*19040*/  IMAD.MOV R15, RZ, RZ, -R15 ;  /* 0x000000ffff0f7224 */ /* 0x000fe400078e0a0f */
[--C-:B------:R-:W-:Y:S01]  /*19050*/  @!P5 IMAD.IADD R2, R2, 0x1, -R0.reuse ;  /* 0x000000010202d824 */ /* 0x100fe200078e0a00 */
[----:B------:R-:W-:Y:S01]  /*19060*/  ISETP.GE.AND P1, PT, R58, RZ, PT ;  /* 0x000000ff3a00720c */ /* 0x000fe20003f26270 */
[--C-:B------:R-:W-:Y:S01]  /*19070*/  @!P6 IMAD.IADD R10, R10, 0x1, -R0.reuse ;  /* 0x000000010a0ae824 */ /* 0x100fe200078e0a00 */
[----:B------:R-:W-:Y:S01]  /*19080*/  ISETP.GE.AND P6, PT, R51, RZ, PT ;  /* 0x000000ff3300720c */ /* 0x000fe20003fc6270 */
[----:B------:R-:W-:Y:S01]  /*19090*/  IMAD R11, R0, R13, R11 ;  /* 0x0000000d000b7224 */ /* 0x000fe200078e020b */
[----:B------:R-:W-:Y:S01]  /*190a0*/  IABS R14, R48 ;  /* 0x00000030000e7213 */ /* 0x000fe20000000000 */
[----:B------:R-:W-:-:S02]  /*190b0*/  @!P4 IMAD.IADD R7, R7, 0x1, -R0 ;  /* 0x000000010707c824 */ /* 0x000fc400078e0a00 */
[----:B------:R-:W-:Y:S01]  /*190c0*/  IMAD.MOV.U32 R51, RZ, RZ, R47 ;  /* 0x000000ffff337224 */ /* 0x000fe200078e002f */
[C---:B------:R-:W-:Y:S01]  /*190d0*/  ISETP.GT.U32.AND P4, PT, R0.reuse, R2, PT ;  /* 0x000000020000720c */ /* 0x040fe20003f84070 */
[----:B------:R-:W-:Y:S02]  /*190e0*/  IMAD.MOV.U32 R47, RZ, RZ, R42 ;  /* 0x000000ffff2f7224 */ /* 0x000fe400078e002a */
[C---:B------:R-:W-:Y:S02]  /*190f0*/  IMAD R15, R0.reuse, R15, R12 ;  /* 0x0000000f000f7224 */ /* 0x040fe400078e020c */
[----:B------:R-:W-:Y:S02]  /*19100*/  IMAD.MOV.U32 R42, RZ, RZ, R41 ;  /* 0x000000ffff2a7224 */ /* 0x000fe400078e0029 */
[----:B------:R-:W-:Y:S01]  /*19110*/  @!P0 IMAD.MOV R5, RZ, RZ, -R5 ;  /* 0x000000ffff058224 */ /* 0x000fe200078e0a05 */
[C---:B------:R-:W-:Y:S01]  /*19120*/  ISETP.GT.U32.AND P0, PT, R0.reuse, R7, PT ;  /* 0x000000070000720c */ /* 0x040fe20003f04070 */
[----:B------:R-:W-:Y:S01]  /*19130*/  @!P2 IMAD.MOV R4, RZ, RZ, -R4 ;  /* 0x000000ffff04a224 */ /* 0x000fe200078e0a04 */
[----:B------:R-:W-:Y:S01]  /*19140*/  ISETP.GT.U32.AND P2, PT, R0, R11, PT ;  /* 0x0000000b0000720c */ /* 0x000fe20003f44070 */
[----:B------:R-:W-:-:S02]  /*19150*/  IMAD.MOV.U32 R41, RZ, RZ, R38 ;  /* 0x000000ffff297224 */ /* 0x000fc400078e0026 */
[----:B------:R-:W-:Y:S02]  /*19160*/  IMAD.MOV.U32 R38, RZ, RZ, R29 ;  /* 0x000000ffff267224 */ /* 0x000fe400078e001d */
[----:B------:R-:W-:Y:S01]  /*19170*/  IMAD.HI.U32 R9, R8, R14, RZ ;  /* 0x0000000e08097227 */ /* 0x000fe200078e00ff */
[----:B------:R-:W3:Y:S03]  /*19180*/  LDL.LU R29, [R1+0x7c0] ;  /* 0x0007c000011d7983 */ /* 0x000ee60000300800 */
[----:B------:R-:W-:Y:S01]  /*19190*/  @!P3 IMAD.IADD R6, R6, 0x1, -R0 ;  /* 0x000000010606b824 */ /* 0x000fe200078e0a00 */
[----:B------:R-:W-:Y:S01]  /*191a0*/  STL [R1+0x448], R16 ;  /* 0x0004481001007387 */ /* 0x000fe20000100800 */
[----:B------:R-:W-:Y:S01]  /*191b0*/  ISETP.GT.U32.AND P3, PT, R0, R15, PT ;  /* 0x0000000f0000720c */ /* 0x000fe20003f64070 */
[----:B------:R-:W-:Y:S02]  /*191c0*/  IMAD.MOV R9, RZ, RZ, -R9 ;  /* 0x000000ffff097224 */ /* 0x000fe400078e0a09 */
[----:B------:R0:W-:Y:S01]  /*191d0*/  STL [R1+0x444], R5 ;  /* 0x0004440501007387 */ /* 0x0001e20000100800 */
[----:B------:R-:W-:Y:S01]  /*191e0*/  ISETP.GE.AND P5, PT, R50, RZ, PT ;  /* 0x000000ff3200720c */ /* 0x000fe20003fa6270 */
[----:B------:R-:W-:-:S02]  /*191f0*/  IMAD.MOV.U32 R50, RZ, RZ, R47 ;  /* 0x000000ffff327224 */ /* 0x000fc400078e002f */
[----:B------:R-:W-:Y:S02]  /*19200*/  IMAD.MOV.U32 R47, RZ, RZ, R46 ;  /* 0x000000ffff2f7224 */ /* 0x000fe400078e002e */
[----:B------:R-:W-:Y:S02]  /*19210*/  IMAD.MOV.U32 R46, RZ, RZ, R45 ;  /* 0x000000ffff2e7224 */ /* 0x000fe400078e002d */
[----:B0-----:R-:W-:Y:S02]  /*19220*/  IMAD.MOV.U32 R5, RZ, RZ, R10 ;  /* 0x000000ffff057224 */ /* 0x001fe400078e000a */
[----:B------:R-:W-:Y:S02]  /*19230*/  IMAD R14, R0, R9, R14 ;  /* 0x00000009000e7224 */ /* 0x000fe400078e020e */
[----:B------:R-:W-:Y:S02]  /*19240*/  @!P1 IMAD.MOV R5, RZ, RZ, -R5 ;  /* 0x000000ffff059224 */ /* 0x000fe400078e0a05 */
[----:B------:R-:W-:Y:S01]  /*19250*/  @!P6 IMAD.MOV R6, RZ, RZ, -R6 ;  /* 0x000000ffff06e224 */ /* 0x000fe200078e0a06 */
[----:B------:R-:W-:Y:S01]  /*19260*/  IABS R12, R53 ;  /* 0x00000035000c7213 */ /* 0x000fe20000000000 */
[----:B------:R-:W-:-:S02]  /*19270*/  @!P4 IMAD.IADD R2, R2, 0x1, -R0 ;  /* 0x000000010202c824 */ /* 0x000fc400078e0a00 */
[--C-:B------:R-:W-:Y:S01]  /*19280*/  @!P0 IMAD.IADD R7, R7, 0x1, -R0.reuse ;  /* 0x0000000107078824 */ /* 0x100fe200078e0a00 */
[----:B------:R-:W-:Y:S01]  /*19290*/  ISETP.GT.U32.AND P0, PT, R0, R14, PT ;  /* 0x0000000e0000720c */ /* 0x000fe20003f04070 */
[--C-:B------:R-:W-:Y:S02]  /*192a0*/  @!P2 IMAD.IADD R11, R11, 0x1, -R0.reuse ;  /* 0x000000010b0ba824 */ /* 0x100fe400078e0a00 */
[----:B------:R-:W-:-:S03]  /*192b0*/  @!P3 IMAD.IADD R15, R15, 0x1, -R0 ;  /* 0x000000010f0fb824 */ /* 0x000fc600078e0a00 */
[----:B------:R-:W-:Y:S02]  /*192c0*/  ISETP.GT.U32.AND P2, PT, R0, R11, PT ;  /* 0x0000000b0000720c */ /* 0x000fe40003f44070 */
[----:B------:R-:W-:Y:S02]  /*192d0*/  ISETP.GE.AND P1, PT, R54, RZ, PT ;  /* 0x000000ff3600720c */ /* 0x000fe40003f26270 */
[----:B------:R-:W-:Y:S02]  /*192e0*/  ISETP.GE.AND P4, PT, R52, RZ, PT ;  /* 0x000000ff3400720c */ /* 0x000fe40003f86270 */
[----:B------:R-:W-:Y:S01]  /*192f0*/  ISETP.GE.AND P6, PT, R49, RZ, PT ;  /* 0x000000ff3100720c */ /* 0x000fe20003fc6270 */
[----:B------:R-:W-:Y:S02]  /*19300*/  @!P0 IMAD.IADD R14, R14, 0x1, -R0 ;  /* 0x000000010e0e8824 */ /* 0x000fe400078e0a00 */
[----:B------:R-:W-:Y:S01]  /*19310*/  IMAD.MOV.U32 R49, RZ, RZ, R46 ;  /* 0x000000ffff317224 */ /* 0x000fe200078e002e */
[----:B------:R-:W-:Y:S01]  /*19320*/  ISETP.GE.AND P3, PT, R48, RZ, PT ;  /* 0x000000ff3000720c */ /* 0x000fe20003f66270 */
[----:B------:R-:W-:-:S02]  /*19330*/  IMAD.MOV.U32 R46, RZ, RZ, R41 ;  /* 0x000000ffff2e7224 */ /* 0x000fc400078e0029 */
[----:B------:R-:W-:Y:S01]  /*19340*/  IMAD.MOV.U32 R52, RZ, RZ, R47 ;  /* 0x000000ffff347224 */ /* 0x000fe200078e002f */
[----:B------:R-:W-:Y:S01]  /*19350*/  ISETP.GT.U32.AND P0, PT, R0, R14, PT ;  /* 0x0000000e0000720c */ /* 0x000fe20003f04070 */
[----:B------:R-:W-:Y:S02]  /*19360*/  IMAD.MOV.U32 R47, RZ, RZ, R42 ;  /* 0x000000ffff2f7224 */ /* 0x000fe400078e002a */
[----:B------:R-:W-:Y:S01]  /*19370*/  @!P2 IMAD.IADD R11, R11, 0x1, -R0 ;  /* 0x000000010b0ba824 */ /* 0x000fe200078e0a00 */
[----:B------:R-:W-:-:S09]  /*19380*/  IABS R13, R51 ;  /* 0x00000033000d7213 */ /* 0x000fd20000000000 */
[----:B------:R-:W-:Y:S02]  /*19390*/  @!P0 IMAD.IADD R14, R14, 0x1, -R0 ;  /* 0x000000010e0e8824 */ /* 0x000fe400078e0a00 */
[----:B----4-:R-:W-:Y:S02]  /*193a0*/  IMAD.MOV.U32 R45, RZ, RZ, R44 ;  /* 0x000000ffff2d7224 */ /* 0x010fe400078e002c */
[----:B------:R-:W-:Y:S02]  /*193b0*/  IMAD.MOV.U32 R44, RZ, RZ, R39 ;  /* 0x000000ffff2c7224 */ /* 0x000fe400078e0027 */
[----:B------:R-:W4:Y:S04]  /*193c0*/  LDL.LU R39, [R1+0x7e0] ;  /* 0x0007e00001277983 */ /* 0x000f280000300800 */
[----:B------:R0:W-:Y:S04]  /*193d0*/  STL [R1+0x440], R4 ;  /* 0x0004400401007387 */ /* 0x0001e80000100800 */
[----:B------:R-:W-:Y:S04]  /*193e0*/  STL [R1+0x43c], R5 ;  /* 0x00043c0501007387 */ /* 0x000fe80000100800 */
[----:B------:R1:W-:Y:S01]  /*193f0*/  STL [R1+0x438], R6 ;  /* 0x0004380601007387 */ /* 0x0003e20000100800 */
[----:B0-----:R-:W-:-:S02]  /*19400*/  IMAD.MOV.U32 R4, RZ, RZ, R12 ;  /* 0x000000ffff047224 */ /* 0x001fc400078e000c */
[----:B-1----:R-:W-:Y:S02]  /*19410*/  IMAD.MOV.U32 R6, RZ, RZ, R2 ;  /* 0x000000ffff067224 */ /* 0x002fe400078e0002 */
[----:B------:R-:W-:-:S04]  /*19420*/  IMAD.HI.U32 R5, R8, R4, RZ ;  /* 0x0000000408057227 */ /* 0x000fc800078e00ff */
[----:B------:R-:W-:Y:S01]  /*19430*/  @!P5 IMAD.MOV R6, RZ, RZ, -R6 ;  /* 0x000000ffff06d224 */ /* 0x000fe200078e0a06 */
[C---:B------:R-:W-:Y:S01]  /*19440*/  ISETP.GT.U32.AND P5, PT, R0.reuse, R15, PT ;  /* 0x0000000f0000720c */ /* 0x040fe20003fa4070 */
[----:B------:R-:W-:Y:S02]  /*19450*/  IMAD.MOV R5, RZ, RZ, -R5 ;  /* 0x000000ffff057224 */ /* 0x000fe400078e0a05 */
[----:B--2---:R-:W-:Y:S02]  /*19460*/  IMAD.MOV.U32 R41, RZ, RZ, R21 ;  /* 0x000000ffff297224 */ /* 0x004fe400078e0015 */
[----:B------:R-:W-:Y:S01]  /*19470*/  IMAD R4, R0, R5, R4 ;  /* 0x0000000500047224 */ /* 0x000fe200078e0204 */
[----:B------:R-:W2:Y:S01]  /*19480*/  LDL.LU R21, [R1+0x7ac] ;  /* 0x0007ac0001157983 */ /* 0x000ea20000300800 */
[----:B------:R-:W-:Y:S02]  /*19490*/  IMAD.MOV.U32 R5, RZ, RZ, R7 ;  /* 0x000000ffff057224 */ /* 0x000fe400078e0007 */
[----:B------:R-:W-:Y:S01]  /*194a0*/  IMAD.MOV.U32 R48, RZ, RZ, R45 ;  /* 0x000000ffff307224 */ /* 0x000fe200078e002d */
[----:B------:R-:W3:Y:S01]  /*194b0*/  LDL.LU R42, [R1+0x790] ;  /* 0x00079000012a7983 */ /* 0x000ee20000300800 */
[----:B------:R-:W-:Y:S01]  /*194c0*/  IMAD.MOV.U32 R45, RZ, RZ, R38 ;  /* 0x000000ffff2d7224 */ /* 0x000fe200078e0026 */
[----:B------:R-:W-:Y:S01]  /*194d0*/  IABS R12, R50 ;  /* 0x00000032000c7213 */ /* 0x000fe20000000000 */
[----:B------:R-:W-:Y:S01]  /*194e0*/  @!P1 IMAD.MOV R5, RZ, RZ, -R5 ;  /* 0x000000ffff059224 */ /* 0x000fe200078e0a05 */
[----:B------:R-:W4:Y:S01]  /*194f0*/  LDL.LU R38, [R1+0x7cc] ;  /* 0x0007cc0001267983 */ /* 0x000f220000300800 */
[----:B------:R-:W-:Y:S01]  /*19500*/  @!P5 IMAD.IADD R15, R15, 0x1, -R0 ;  /* 0x000000010f0fd824 */ /* 0x000fe200078e0a00 */
[----:B------:R-:W-:-:S02]  /*19510*/  ISETP.GE.AND P1, PT, R53, RZ, PT ;  /* 0x000000ff3500720c */ /* 0x000fc40003f26270 */
[----:B------:R0:W-:Y:S01]  /*19520*/  STL [R1+0x434], R6 ;  /* 0x0004340601007387 */ /* 0x0001e20000100800 */
[----:B------:R-:W-:Y:S01]  /*19530*/  ISETP.GE.AND P5, PT, R50, RZ, PT ;  /* 0x000000ff3200720c */ /* 0x000fe20003fa6270 */
[----:B------:R-:W-:Y:S02]  /*19540*/  IMAD.MOV.U32 R53, RZ, RZ, R47 ;  /* 0x000000ffff357224 */ /* 0x000fe400078e002f */
[----:B------:R-:W-:Y:S02]  /*19550*/  IMAD.MOV.U32 R50, RZ, RZ, R46 ;  /* 0x000000ffff327224 */ /* 0x000fe400078e002e */
[----:B------:R-:W-:Y:S02]  /*19560*/  IMAD.MOV.U32 R47, RZ, RZ, R45 ;  /* 0x000000ffff2f7224 */ /* 0x000fe400078e002d */
[----:B------:R-:W-:Y:S02]  /*19570*/  IMAD.MOV.U32 R46, RZ, RZ, R44 ;  /* 0x000000ffff2e7224 */ /* 0x000fe400078e002c */
[----:B0-----:R-:W-:-:S02]  /*19580*/  IMAD.MOV.U32 R6, RZ, RZ, R11 ;  /* 0x000000ffff067224 */ /* 0x001fc400078e000b */
[----:B------:R-:W-:Y:S02]  /*19590*/  IMAD.MOV.U32 R45, RZ, RZ, R43 ;  /* 0x000000ffff2d7224 */ /* 0x000fe400078e002b */
[----:B------:R-:W-:Y:S02]  /*195a0*/  IMAD.MOV.U32 R44, RZ, RZ, R36 ;  /* 0x000000ffff2c7224 */ /* 0x000fe400078e0024 */
[----:B------:R-:W-:Y:S02]  /*195b0*/  @!P4 IMAD.MOV R6, RZ, RZ, -R6 ;  /* 0x000000ffff06c224 */ /* 0x000fe400078e0a06 */
[----:B------:R-:W-:Y:S02]  /*195c0*/  IMAD.MOV.U32 R36, RZ, RZ, R35 ;  /* 0x000000ffff247224 */ /* 0x000fe400078e0023 */
[----:B------:R-:W-:Y:S02]  /*195d0*/  IMAD.MOV.U32 R43, RZ, RZ, R32 ;  /* 0x000000ffff2b7224 */ /* 0x000fe400078e0020 */
[----:B------:R-:W-:Y:S01]  /*195e0*/  IMAD.MOV.U32 R11, RZ, RZ, R15 ;  /* 0x000000ffff0b7224 */ /* 0x000fe200078e000f */
[----:B------:R-:W-:Y:S01]  /*195f0*/  ISETP.GT.U32.AND P2, PT, R0, R4, PT ;  /* 0x000000040000720c */ /* 0x000fe20003f44070 */
[----:B------:R-:W-:Y:S01]  /*19600*/  IMAD.MOV.U32 R35, RZ, RZ, R55 ;  /* 0x000000ffff237224 */ /* 0x000fe200078e0037 */
[----:B------:R-:W-:Y:S01]  /*19610*/  ISETP.GE.AND P4, PT, R51, RZ, PT ;  /* 0x000000ff3300720c */ /* 0x000fe20003f86270 */
[----:B------:R-:W-:Y:S01]  /*19620*/  IMAD.MOV.U32 R51, RZ, RZ, R47 ;  /* 0x000000ffff337224 */ /* 0x000fe200078e002f */
[----:B------:R-:W-:Y:S01]  /*19630*/  STL [R1+0x430], R5 ;  /* 0x0004300501007387 */ /* 0x000fe20000100800 */
[----:B------:R-:W-:-:S02]  /*19640*/  IMAD.MOV.U32 R47, RZ, RZ, R43 ;  /* 0x000000ffff2f7224 */ /* 0x000fc400078e002b */
[----:B------:R-:W-:Y:S01]  /*19650*/  @!P6 IMAD.MOV R11, RZ, RZ, -R11 ;  /* 0x000000ffff0be224 */ /* 0x000fe200078e0a0b */
[----:B------:R-:W-:Y:S01]  /*19660*/  STL [R1+0x42c], R6 ;  /* 0x00042c0601007387 */ /* 0x000fe20000100800 */
[----:B------:R-:W-:Y:S02]  /*19670*/  IMAD.MOV.U32 R43, RZ, RZ, R35 ;  /* 0x000000ffff2b7224 */ /* 0x000fe400078e0023 */
[----:B------:R-:W-:Y:S01]  /*19680*/  IMAD.MOV.U32 R32, RZ, RZ, R27 ;  /* 0x000000ffff207224 */ /* 0x000fe200078e001b */
[----:B------:R-:W4:Y:S01]  /*19690*/  LDL.LU R55, [R1+0x9bc] ;  /* 0x0009bc0001377983 */ /* 0x000f220000300800 */
[----:B------:R-:W-:Y:S02]  /*196a0*/  IMAD.MOV.U32 R35, RZ, RZ, R34 ;  /* 0x000000ffff237224 */ /* 0x000fe400078e0022 */
[----:B-----5:R-:W-:Y:S01]  /*196b0*/  IMAD.MOV.U32 R34, RZ, RZ, R33 ;  /* 0x000000ffff227224 */ /* 0x020fe200078e0021 */
[----:B------:R-:W5:Y:S04]  /*196c0*/  LDL.LU R27, [R1+0x824] ;  /* 0x00082400011b7983 */ /* 0x000f680000300800 */
[----:B------:R-:W2:Y:S04]  /*196d0*/  LDL.LU R33, [R1+0x8a0] ;  /* 0x0008a00001217983 */ /* 0x000ea80000300800 */
[----:B------:R0:W-:Y:S01]  /*196e0*/  STL [R1+0x428], R11 ;  /* 0x0004280b01007387 */ /* 0x0001e20000100800 */
[----:B------:R-:W-:Y:S01]  /*196f0*/  @!P2 IMAD.IADD R4, R4, 0x1, -R0 ;  /* 0x000000010404a824 */ /* 0x000fe200078e0a00 */
[----:B------:R-:W-:-:S02]  /*19700*/  ISETP.GE.AND P2, PT, R50, RZ, PT ;  /* 0x000000ff3200720c */ /* 0x000fc40003f46270 */
[----:B------:R-:W-:Y:S01]  /*19710*/  IABS R10, R50 ;  /* 0x00000032000a7213 */ /* 0x000fe20000000000 */
[----:B0-----:R-:W-:-:S04]  /*19720*/  IMAD.MOV.U32 R11, RZ, RZ, R14 ;  /* 0x000000ffff0b7224 */ /* 0x001fc800078e000e */
[----:B------:R-:W-:Y:S02]  /*19730*/  @!P3 IMAD.MOV R11, RZ, RZ, -R11 ;  /* 0x000000ffff0bb224 */ /* 0x000fe400078e0a0b */
[----:B------:R-:W-:Y:S02]  /*19740*/  IMAD.MOV.U32 R50, RZ, RZ, R47 ;  /* 0x000000ffff327224 */ /* 0x000fe400078e002f */
[----:B------:R-:W-:Y:S01]  /*19750*/  IMAD.MOV.U32 R47, RZ, RZ, R46 ;  /* 0x000000ffff2f7224 */ /* 0x000fe200078e002e */
[----:B------:R-:W-:Y:S01]  /*19760*/  STL [R1+0x424], R11 ;  /* 0x0004240b01007387 */ /* 0x000fe20000100800 */
[----:B------:R-:W-:-:S03]  /*19770*/  IMAD.MOV.U32 R46, RZ, RZ, R44 ;  /* 0x000000ffff2e7224 */ /* 0x000fc600078e002c */
[----:B------:R-:W4:Y:S01]  /*19780*/  LDL.LU R44, [R1+0x3f0] ;  /* 0x0003f000012c7983 */ /* 0x000f220000300800 */
[----:B------:R-:W-:-:S04]  /*19790*/  IMAD.HI.U32 R2, R8, R13, RZ ;  /* 0x0000000d08027227 */ /* 0x000fc800078e00ff */
[----:B------:R-:W-:-:S04]  /*197a0*/  IMAD.MOV R2, RZ, RZ, -R2 ;  /* 0x000000ffff027224 */ /* 0x000fc800078e0a02 */
[----:B------:R-:W-:-:S05]  /*197b0*/  IMAD R13, R0, R2, R13 ;  /* 0x00000002000d7224 */ /* 0x000fca00078e020d */
[----:B------:R-:W-:Y:S01]  /*197c0*/  ISETP.GT.U32.AND P0, PT, R0, R13, PT ;  /* 0x0000000d0000720c */ /* 0x000fe20003f04070 */
[----:B------:R-:W-:-:S04]  /*197d0*/  IMAD.HI.U32 R5, R8, R12, RZ ;  /* 0x0000000c08057227 */ /* 0x000fc800078e00ff */
[----:B------:R-:W-:-:S04]  /*197e0*/  IMAD.MOV R5, RZ, RZ, -R5 ;  /* 0x000000ffff057224 */ /* 0x000fc800078e0a05 */
[----:B------:R-:W-:Y:S01]  /*197f0*/  IMAD R12, R0, R5, R12 ;  /* 0x00000005000c7224 */ /* 0x000fe200078e020c */
[----:B------:R-:W-:-:S03]  /*19800*/  IABS R5, R48 ;  /* 0x0000003000057213 */ /* 0x000fc60000000000 */
[----:B------:R-:W-:Y:S02]  /*19810*/  @!P0 IMAD.IADD R13, R13, 0x1, -R0 ;  /* 0x000000010d0d8824 */ /* 0x000fe400078e0a00 */
[----:B------:R-:W-:-:S03]  /*19820*/  IMAD.HI.U32 R2, R8, R5, RZ ;  /* 0x0000000508027227 */ /* 0x000fc600078e00ff */
[----:B------:R-:W-:Y:S01]  /*19830*/  ISETP.GT.U32.AND P0, PT, R0, R13, PT ;  /* 0x0000000d0000720c */ /* 0x000fe20003f04070 */
[----:B------:R-:W-:-:S04]  /*19840*/  IMAD.MOV R2, RZ, RZ, -R2 ;  /* 0x000000ffff027224 */ /* 0x000fc800078e0a02 */
[C---:B------:R-:W-:Y:S01]  /*19850*/  IMAD R5, R0.reuse, R2, R5 ;  /* 0x0000000200057224 */ /* 0x040fe200078e0205 */
[----:B------:R-:W-:-:S07]  /*19860*/  ISETP.GT.U32.AND P6, PT, R0, R4, PT ;  /* 0x000000040000720c */ /* 0x000fce0003fc4070 */
        /* <DEDUP_REMOVED lines=13> */
[----:B------:R-:W5:Y:S01]  /*19940*/  LDL.LU R31, [R1+0x808] ;  /* 0x00080800011f7983 */ /* 0x000f620000300800 */
        /* <DEDUP_REMOVED lines=13> */
[----:B---3--:R-:W-:Y:S02]  /*19a20*/  IMAD.MOV.U32 R43, RZ, RZ, R42 ;  /* 0x000000ffff2b7224 */ /* 0x008fe400078e002a */
[----:B------:R-:W-:-:S02]  /*19a30*/  IMAD.MOV.U32 R42, RZ, RZ, R36 ;  /* 0x000000ffff2a7224 */ /* 0x000fc400078e0024 */
[----:B------:R-:W-:Y:S02]  /*19a40*/  IMAD.MOV.U32 R36, RZ, RZ, R26 ;  /* 0x000000ffff247224 */ /* 0x000fe400078e001a */
[----:B------:R-:W-:Y:S02]  /*19a50*/  IMAD.MOV.U32 R26, RZ, RZ, R57 ;  /* 0x000000ffff1a7224 */ /* 0x000fe400078e0039 */
[----:B------:R-:W3:Y:S01]  /*19a60*/  LDL.LU R57, [R1+0x954] ;  /* 0x0009540001397983 */ /* 0x000ee20000300800 */
[----:B----4-:R-:W-:-:S03]  /*19a70*/  IMAD.MOV.U32 R45, RZ, RZ, R44 ;  /* 0x000000ffff2d7224 */ /* 0x010fc600078e002c */
[----:B------:R-:W4:Y:S01]  /*19a80*/  LDL.LU R44, [R1+0x3e8] ;  /* 0x0003e800012c7983 */ /* 0x000f220000300800 */
        /* <DEDUP_REMOVED lines=12> */
[----:B------:R-:W-:Y:S02]  /*19b50*/  IMAD.MOV R2, RZ, RZ, -R2 ;  /* 0x000000ffff027224 */ /* 0x000fe400078e0a02 */
[----:B------:R-:W-:-:S04]  /*19b60*/  IMAD.HI.U32 R6, R8, R7, RZ ;  /* 0x0000000708067227 */ /* 0x000fc800078e00ff */
[----:B------:R-:W-:Y:S02]  /*19b70*/  IMAD R11, R0, R2, R11 ;  /* 0x00000002000b7224 */ /* 0x000fe400078e020b */
[----:B------:R-:W-:Y:S02]  /*19b80*/  IMAD.MOV R6, RZ, RZ, -R6 ;  /* 0x000000ffff067224 */ /* 0x000fe400078e0a06 */
[----:B------:R-:W-:Y:S01]  /*19b90*/  @!P0 IMAD.IADD R10, R10, 0x1, -R0 ;  /* 0x000000010a0a8824 */ /* 0x000fe200078e0a00 */
[C---:B------:R-:W-:Y:S01]  /*19ba0*/  ISETP.GT.U32.AND P0, PT, R0.reuse, R11, PT ;  /* 0x0000000b0000720c */ /* 0x040fe20003f04070 */
[C---:B------:R-:W-:Y:S01]  /*19bb0*/  IMAD R7, R0.reuse, R6, R7 ;  /* 0x0000000600077224 */ /* 0x040fe200078e0207 */
[----:B------:R-:W-:-:S04]  /*19bc0*/  ISETP.GT.U32.AND P6, PT, R0, R12, PT ;  /* 0x0000000c0000720c */ /* 0x000fc80003fc4070 */
[----:B------:R-:W-:-:S07]  /*19bd0*/  ISETP.GT.U32.AND P4, PT, R0, R7, PT ;  /* 0x000000070000720c */ /* 0x000fce0003f84070 */
[----:B------:R-:W-:-:S05]  /*19be0*/  @!P0 IMAD.IADD R11, R11, 0x1, -R0 ;  /* 0x000000010b0b8824 */ /* 0x000fca00078e0a00 */
[----:B------:R-:W-:Y:S01]  /*19bf0*/  ISETP.GT.U32.AND P0, PT, R0, R11, PT ;  /* 0x0000000b0000720c */ /* 0x000fe20003f04070 */
[--C-:B------:R-:W-:Y:S02]  /*19c00*/  @!P6 IMAD.IADD R12, R12, 0x1, -R0.reuse ;  /* 0x000000010c0ce824 */ /* 0x100fe400078e0a00 */
[----:B------:R-:W-:Y:S01]  /*19c10*/  @!P4 IMAD.IADD R7, R7, 0x1, -R0 ;  /* 0x000000010707c824 */ /* 0x000fe200078e0a00 */
[----:B------:R-:W-:Y:S01]  /*19c20*/  ISETP.GE.AND P4, PT, R52, RZ, PT ;  /* 0x000000ff3400720c */ /* 0x000fe20003f86270 */
[----:B------:R-:W-:Y:S02]  /*19c30*/  IMAD.MOV.U32 R52, RZ, RZ, R47 ;  /* 0x000000ffff347224 */ /* 0x000fe400078e002f */
[----:B------:R-:W-:Y:S02]  /*19c40*/  IMAD.MOV.U32 R47, RZ, RZ, R46 ;  /* 0x000000ffff2f7224 */ /* 0x000fe400078e002e */
[----:B------:R-:W-:Y:S02]  /*19c50*/  IMAD.MOV.U32 R46, RZ, RZ, R45 ;  /* 0x000000ffff2e7224 */ /* 0x000fe400078e002d */
[----:B------:R-:W-:-:S02]  /*19c60*/  @!P5 IMAD.MOV R12, RZ, RZ, -R12 ;  /* 0x000000ffff0cd224 */ /* 0x000fc400078e0a0c */
[----:B------:R-:W-:Y:S02]  /*19c70*/  @!P2 IMAD.MOV R10, RZ, RZ, -R10 ;  /* 0x000000ffff0aa224 */ /* 0x000fe400078e0a0a */
[----:B------:R-:W-:Y:S01]  /*19c80*/  @!P3 IMAD.MOV R5, RZ, RZ, -R5 ;  /* 0x000000ffff05b224 */ /* 0x000fe200078e0a05 */
[----:B------:R-:W-:Y:S01]  /*19c90*/  IABS R13, R50 ;  /* 0x00000032000d7213 */ /* 0x000fe20000000000 */
[----:B------:R-:W-:Y:S01]  /*19ca0*/  @!P0 IMAD.IADD R11, R11, 0x1, -R0 ;  /* 0x000000010b0b8824 */ /* 0x000fe200078e0a00 */
[----:B------:R-:W-:Y:S01]  /*19cb0*/  ISETP.GE.AND P0, PT, R50, RZ, PT ;  /* 0x000000ff3200720c */ /* 0x000fe20003f06270 */
[----:B------:R-:W-:Y:S02]  /*19cc0*/  IMAD.MOV.U32 R50, RZ, RZ, R47 ;  /* 0x000000ffff327224 */ /* 0x000fe400078e002f */
[----:B------:R-:W-:Y:S02]  /*19cd0*/  IMAD.MOV.U32 R47, RZ, RZ, R40 ;  /* 0x000000ffff2f7224 */ /* 0x000fe400078e0028 */
[----:B----4-:R-:W-:-:S02]  /*19ce0*/  IMAD.MOV.U32 R45, RZ, RZ, R44 ;  /* 0x000000ffff2d7224 */ /* 0x010fc400078e002c */
[----:B------:R-:W-:Y:S02]  /*19cf0*/  IMAD.MOV.U32 R44, RZ, RZ, R32 ;  /* 0x000000ffff2c7224 */ /* 0x000fe400078e0020 */
[----:B------:R-:W-:Y:S02]  /*19d00*/  IMAD.MOV.U32 R32, RZ, RZ, R23 ;  /* 0x000000ffff207224 */ /* 0x000fe400078e0017 */
[----:B------:R-:W4:Y:S04]  /*19d10*/  LDL.LU R23, [R1+0x86c] ;  /* 0x00086c0001177983 */ /* 0x000f280000300800 */
[----:B------:R-:W-:Y:S04]  /*19d20*/  STL [R1+0x40c], R12 ;  /* 0x00040c0c01007387 */ /* 0x000fe80000100800 */
[----:B------:R1:W-:Y:S04]  /*19d30*/  STL [R1+0x418], R10 ;  /* 0x0004180a01007387 */ /* 0x0003e80000100800 */
[----:B------:R2:W-:Y:S04]  /*19d40*/  STL [R1+0x41c], R5 ;  /* 0x00041c0501007387 */ /* 0x0005e80000100800 */
[----:B------:R-:W5:Y:S01]  /*19d50*/  LDL.LU R40, [R1+0x794] ;  /* 0x0007940001287983 */ /* 0x000f620000300800 */
[----:B------:R-:W-:-:S02]  /*19d60*/  IABS R6, R51 ;  /* 0x0000003300067213 */ /* 0x000fc40000000000 */
[----:B------:R-:W-:-:S03]  /*19d70*/  ISETP.GT.U32.AND P6, PT, R0, R9, PT ;  /* 0x000000090000720c */ /* 0x000fc60003fc4070 */
[----:B0-----:R-:W-:-:S04]  /*19d80*/  IMAD.HI.U32 R4, R8, R6, RZ ;  /* 0x0000000608047227 */ /* 0x001fc800078e00ff */
[----:B------:R-:W-:-:S04]  /*19d90*/  IMAD.MOV R4, RZ, RZ, -R4 ;  /* 0x000000ffff047224 */ /* 0x000fc800078e0a04 */
[C---:B------:R-:W-:Y:S02]  /*19da0*/  IMAD R6, R0.reuse, R4, R6 ;  /* 0x0000000400067224 */ /* 0x040fe400078e0206 */
[----:B------:R-:W-:Y:S01]  /*19db0*/  @!P6 IMAD.IADD R9, R9, 0x1, -R0 ;  /* 0x000000010909e824 */ /* 0x000fe200078e0a00 */
[C---:B------:R-:W-:Y:S02]  /*19dc0*/  ISETP.GT.U32.AND P6, PT, R0.reuse, R7, PT ;  /* 0x000000070000720c */ /* 0x040fe40003fc4070 */
[----:B------:R-:W-:Y:S01]  /*19dd0*/  ISETP.GT.U32.AND P3, PT, R0, R6, PT ;  /* 0x000000060000720c */ /* 0x000fe20003f64070 */
[----:B------:R-:W-:Y:S01]  /*19de0*/  IMAD.HI.U32 R2, R8, R13, RZ ;  /* 0x0000000d08027227 */ /* 0x000fe200078e00ff */
[----:B------:R-:W-:-:S03]  /*19df0*/  ISETP.GT.U32.AND P5, PT, R0, R9, PT ;  /* 0x000000090000720c */ /* 0x000fc60003fa4070 */
[----:B------:R-:W-:Y:S01]  /*19e00*/  IMAD.MOV R2, RZ, RZ, -R2 ;  /* 0x000000ffff027224 */ /* 0x000fe200078e0a02 */
[----:B------:R-:W-:-:S03]  /*19e10*/  IABS R4, R48 ;  /* 0x0000003000047213 */ /* 0x000fc60000000000 */
[----:B------:R-:W-:Y:S02]  /*19e20*/  IMAD R13, R0, R2, R13 ;  /* 0x00000002000d7224 */ /* 0x000fe400078e020d */
[--C-:B------:R-:W-:Y:S01]  /*19e30*/  @!P6 IMAD.IADD R7, R7, 0x1, -R0.reuse ;  /* 0x000000010707e824 */ /* 0x100fe200078e0a00 */
[----:B-1----:R-:W-:Y:S01]  /*19e40*/  IABS R10, R54 ;  /* 0x00000036000a7213 */ /* 0x002fe20000000000 */
[--C-:B------:R-:W-:Y:S02]  /*19e50*/  @!P3 IMAD.IADD R6, R6, 0x1, -R0.reuse ;  /* 0x000000010606b824 */ /* 0x100fe400078e0a00 */
[----:B------:R-:W-:Y:S02]  /*19e60*/  IMAD.MOV.U32 R15, RZ, RZ, R7 ;  /* 0x000000ffff0f7224 */ /* 0x000fe400078e0007 */
[----:B------:R-:W-:Y:S01]  /*19e70*/  @!P5 IMAD.IADD R9, R9, 0x1, -R0 ;  /* 0x000000010909d824 */ /* 0x000fe200078e0a00 */
[----:B------:R-:W-:Y:S01]  /*19e80*/  ISETP.GT.U32.AND P5, PT, R0, R13, PT ;  /* 0x0000000d0000720c */ /* 0x000fe20003fa4070 */
[----:B------:R-:W-:-:S04]  /*19e90*/  IMAD.HI.U32 R2, R8, R4, RZ ;  /* 0x0000000408027227 */ /* 0x000fc800078e00ff */
[----:B------:R-:W-:Y:S01]  /*19ea0*/  @!P1 IMAD.MOV R15, RZ, RZ, -R15 ;  /* 0x000000ffff0f9224 */ /* 0x000fe200078e0a0f */
[----:B------:R-:W-:Y:S01]  /*19eb0*/  ISETP.GT.U32.AND P1, PT, R0, R6, PT ;  /* 0x000000060000720c */ /* 0x000fe20003f24070 */
[----:B------:R-:W-:Y:S02]  /*19ec0*/  IMAD.MOV R2, RZ, RZ, -R2 ;  /* 0x000000ffff027224 */ /* 0x000fe400078e0a02 */
[----:B------:R-:W-:-:S04]  /*19ed0*/  IMAD.HI.U32 R12, R8, R10, RZ ;  /* 0x0000000a080c7227 */ /* 0x000fc800078e00ff */
[----:B------:R-:W-:Y:S02]  /*19ee0*/  IMAD.MOV.U32 R14, RZ, RZ, R9 ;  /* 0x000000ffff0e7224 */ /* 0x000fe400078e0009 */
[C---:B------:R-:W-:Y:S02]  /*19ef0*/  IMAD R4, R0.reuse, R2, R4 ;  /* 0x0000000200047224 */ /* 0x040fe400078e0204 */
[----:B------:R-:W-:Y:S02]  /*19f00*/  IMAD.MOV R9, RZ, RZ, -R12 ;  /* 0x000000ffff097224 */ /* 0x000fe400078e0a0c */
[----:B------:R-:W-:Y:S01]  /*19f10*/  @!P4 IMAD.MOV R14, RZ, RZ, -R14 ;  /* 0x000000ffff0ec224 */ /* 0x000fe200078e0a0e */
[C---:B------:R-:W-:Y:S01]  /*19f20*/  ISETP.GT.U32.AND P4, PT, R0.reuse, R4, PT ;  /* 0x000000040000720c */ /* 0x040fe20003f84070 */
[----:B------:R-:W-:Y:S02]  /*19f30*/  IMAD R10, R0, R9, R10 ;  /* 0x00000009000a7224 */ /* 0x000fe400078e020a */
[----:B------:R-:W-:-:S02]  /*19f40*/  @!P5 IMAD.IADD R13, R13, 0x1, -R0 ;  /* 0x000000010d0dd824 */ /* 0x000fc400078e0a00 */
[----:B------:R-:W-:Y:S01]  /*19f50*/  @!P1 IMAD.IADD R6, R6, 0x1, -R0 ;  /* 0x0000000106069824 */ /* 0x000fe200078e0a00 */
[C---:B------:R-:W-:Y:S02]  /*19f60*/  ISETP.GT.U32.AND P1, PT, R0.reuse, R10, PT ;  /* 0x0000000a0000720c */ /* 0x040fe40003f24070 */
[----:B------:R-:W-:Y:S02]  /*19f70*/  IABS R2, R52 ;  /* 0x0000003400027213 */ /* 0x000fe40000000000 */
[----:B------:R-:W-:-:S03]  /*19f80*/  ISETP.GT.U32.AND P5, PT, R0, R13, PT ;  /* 0x0000000d0000720c */ /* 0x000fc60003fa4070 */
[----:B------:R-:W-:-:S04]  /*19f90*/  IMAD.HI.U32 R9, R8, R2, RZ ;  /* 0x0000000208097227 */ /* 0x000fc800078e00ff */
[--C-:B------:R-:W-:Y:S02]  /*19fa0*/  @!P4 IMAD.IADD R4, R4, 0x1, -R0.reuse ;  /* 0x000000010404c824 */ /* 0x100fe400078e0a00 */
[----:B------:R-:W-:Y:S01]  /*19fb0*/  IMAD.MOV R9, RZ, RZ, -R9 ;  /* 0x000000ffff097224 */ /* 0x000fe200078e0a09 */
[----:B------:R-:W-:Y:S01]  /*19fc0*/  ISETP.GE.AND P2, PT, R53, RZ, PT ;  /* 0x000000ff3500720c */ /* 0x000fe20003f46270 */
[--C-:B------:R-:W-:Y:S01]  /*19fd0*/  @!P1 IMAD.IADD R10, R10, 0x1, -R0.reuse ;  /* 0x000000010a0a9824 */ /* 0x100fe200078e0a00 */
[C---:B------:R-:W-:Y:S01]  /*19fe0*/  ISETP.GT.U32.AND P1, PT, R0.reuse, R4, PT ;  /* 0x000000040000720c */ /* 0x040fe20003f24070 */
[----:B------:R-:W-:Y:S01]  /*19ff0*/  @!P5 IMAD.IADD R13, R13, 0x1, -R0 ;  /* 0x000000010d0dd824 */ /* 0x000fe200078e0a00 */
[----:B------:R-:W-:Y:S01]  /*1a000*/  ISETP.GE.AND P6, PT, R51, RZ, PT ;  /* 0x000000ff3300720c */ /* 0x000fe20003fc6270 */
[----:B------:R-:W-:Y:S01]  /*1a010*/  IMAD R2, R0, R9, R2 ;  /* 0x0000000900027224 */ /* 0x000fe200078e0202 */
[----:B------:R-:W-:Y:S01]  /*1a020*/  ISETP.GE.AND P3, PT, R48, RZ, PT ;  /* 0x000000ff3000720c */ /* 0x000fe20003f66270 */
[----:B------:R-:W-:-:S02]  /*1a030*/  @!P0 IMAD.MOV R13, RZ, RZ, -R13 ;  /* 0x000000ffff0d8224 */ /* 0x000fc400078e0a0d */
[----:B------:R-:W-:Y:S01]  /*1a040*/  IMAD.MOV.U32 R53, RZ, RZ, R46 ;  /* 0x000000ffff357224 */ /* 0x000fe200078e002e */
[----:B------:R-:W-:Y:S01]  /*1a050*/  ISETP.GT.U32.AND P0, PT, R0, R2, PT ;  /* 0x000000020000720c */ /* 0x000fe20003f04070 */
[----:B------:R-:W-:Y:S02]  /*1a060*/  IMAD.MOV.U32 R51, RZ, RZ, R44 ;  /* 0x000000ffff337224 */ /* 0x000fe400078e002c */
[----:B------:R-:W-:Y:S01]  /*1a070*/  IMAD.MOV.U32 R48, RZ, RZ, R45 ;  /* 0x000000ffff307224 */ /* 0x000fe200078e002d */
[----:B------:R-:W3:Y:S01]  /*1a080*/  LDL.LU R44, [R1+0x79c] ;  /* 0x00079c00012c7983 */ /* 0x000ee20000300800 */
[----:B------:R-:W-:Y:S02]  /*1a090*/  IMAD.MOV.U32 R46, RZ, RZ, R43 ;  /* 0x000000ffff2e7224 */ /* 0x000fe400078e002b */
[----:B------:R-:W-:Y:S01]  /*1a0a0*/  IMAD.MOV.U32 R45, RZ, RZ, R42 ;  /* 0x000000ffff2d7224 */ /* 0x000fe200078e002a */
[----:B------:R-:W4:Y:S01]  /*1a0b0*/  LDL.LU R43, [R1+0x7a0] ;  /* 0x0007a000012b7983 */ /* 0x000f220000300800 */
[----:B--2---:R-:W-:-:S02]  /*1a0c0*/  IABS R5, R49 ;  /* 0x0000003100057213 */ /* 0x004fc40000000000 */
[----:B------:R-:W-:Y:S01]  /*1a0d0*/  ISETP.GE.AND P5, PT, R49, RZ, PT ;  /* 0x000000ff3100720c */ /* 0x000fe20003fa6270 */
[----:B------:R-:W2:Y:S01]  /*1a0e0*/  LDL.LU R42, [R1+0x7e8] ;  /* 0x0007e800012a7983 */ /* 0x000ea20000300800 */
[----:B------:R-:W-:-:S03]  /*1a0f0*/  IMAD.MOV.U32 R49, RZ, RZ, R47 ;  /* 0x000000ffff317224 */ /* 0x000fc600078e002f */
[----:B------:R0:W-:Y:S01]  /*1a100*/  STL [R1+0x414], R15 ;  /* 0x0004140f01007387 */ /* 0x0001e20000100800 */
[----:B------:R-:W-:Y:S02]  /*1a110*/  IMAD.MOV.U32 R47, RZ, RZ, R45 ;  /* 0x000000ffff2f7224 */ /* 0x000fe400078e002d */
[----:B------:R-:W-:Y:S02]  /*1a120*/  @!P2 IMAD.MOV R11, RZ, RZ, -R11 ;  /* 0x000000ffff0ba224 */ /* 0x000fe400078e0a0b */
[----:B------:R-:W-:Y:S01]  /*1a130*/  @!P1 IMAD.IADD R4, R4, 0x1, -R0 ;  /* 0x0000000104049824 */ /* 0x000fe200078e0a00 */
[----:B------:R-:W-:Y:S01]  /*1a140*/  ISETP.GE.AND P1, PT, R52, RZ, PT ;  /* 0x000000ff3400720c */ /* 0x000fe20003f26270 */
[----:B0-----:R-:W-:Y:S01]  /*1a150*/  IMAD.MOV.U32 R15, RZ, RZ, R6 ;  /* 0x000000ffff0f7224 */ /* 0x001fe200078e0006 */
[----:B------:R0:W-:Y:S01]  /*1a160*/  STL [R1+0x410], R14 ;  /* 0x0004100e01007387 */ /* 0x0001e20000100800 */
[----:B------:R-:W-:Y:S02]  /*1a170*/  IMAD.MOV.U32 R45, RZ, RZ, R36 ;  /* 0x000000ffff2d7224 */ /* 0x000fe400078e0024 */
[----:B------:R-:W-:-:S02]  /*1a180*/  @!P6 IMAD.MOV R15, RZ, RZ, -R15 ;  /* 0x000000ffff0fe224 */ /* 0x000fc400078e0a0f */
[----:B------:R-:W-:Y:S01]  /*1a190*/  IMAD.MOV.U32 R52, RZ, RZ, R47 ;  /* 0x000000ffff347224 */ /* 0x000fe200078e002f */
[----:B------:R-:W-:Y:S01]  /*1a1a0*/  STL [R1+0x408], R11 ;  /* 0x0004080b01007387 */ /* 0x000fe20000100800 */
[----:B------:R-:W-:Y:S02]  /*1a1b0*/  IMAD.MOV.U32 R36, RZ, RZ, R28 ;  /* 0x000000ffff247224 */ /* 0x000fe400078e001c */
[----:B------:R-:W-:Y:S02]  /*1a1c0*/  IMAD.MOV.U32 R47, RZ, RZ, R46 ;  /* 0x000000ffff2f7224 */ /* 0x000fe400078e002e */
[----:B------:R-:W-:Y:S02]  /*1a1d0*/  IMAD.MOV.U32 R28, RZ, RZ, R56 ;  /* 0x000000ffff1c7224 */ /* 0x000fe400078e0038 */
[----:B------:R-:W-:Y:S01]  /*1a1e0*/  @!P3 IMAD.MOV R4, RZ, RZ, -R4 ;  /* 0x000000ffff04b224 */ /* 0x000fe200078e0a04 */
[----:B------:R-:W2:Y:S01]  /*1a1f0*/  LDL.LU R56, [R1+0x868] ;  /* 0x0008680001387983 */ /* 0x000ea20000300800 */
[----:B------:R-:W-:Y:S01]  /*1a200*/  @!P0 IMAD.IADD R2, R2, 0x1, -R0 ;  /* 0x0000000102028824 */ /* 0x000fe200078e0a00 */
[----:B------:R-:W-:-:S02]  /*1a210*/  IABS R9, R51 ;  /* 0x0000003300097213 */ /* 0x000fc40000000000 */
[----:B------:R-:W-:Y:S01]  /*1a220*/  STL [R1+0x404], R15 ;  /* 0x0004040f01007387 */ /* 0x000fe20000100800 */
[----:B------:R-:W-:Y:S01]  /*1a230*/  ISETP.GE.AND P0, PT, R51, RZ, PT ;  /* 0x000000ff3300720c */ /* 0x000fe20003f06270 */
[----:B------:R-:W-:Y:S02]  /*1a240*/  IMAD.MOV.U32 R51, RZ, RZ, R47 ;  /* 0x000000ffff337224 */ /* 0x000fe400078e002f */
[----:B------:R-:W-:Y:S01]  /*1a250*/  STL [R1+0x400], R13 ;  /* 0x0004000d01007387 */ /* 0x000fe20000100800 */
[----:B-----5:R-:W-:Y:S02]  /*1a260*/  IMAD.MOV.U32 R46, RZ, RZ, R40 ;  /* 0x000000ffff2e7224 */ /* 0x020fe400078e0028 */
[----:B------:R-:W-:Y:S02]  /*1a270*/  IMAD.MOV.U32 R40, RZ, RZ, R35 ;  /* 0x000000ffff287224 */ /* 0x000fe400078e0023 */
[----:B------:R-:W-:Y:S02]  /*1a280*/  IMAD.MOV.U32 R35, RZ, RZ, R33 ;  /* 0x000000ffff237224 */ /* 0x000fe400078e0021 */
[----:B------:R-:W5:Y:S01]  /*1a290*/  LDL.LU R33, [R1+0x7ec] ;  /* 0x0007ec0001217983 */ /* 0x000f620000300800 */
[----:B------:R-:W-:-:S02]  /*1a2a0*/  IMAD.MOV.U32 R47, RZ, RZ, R46 ;  /* 0x000000ffff2f7224 */ /* 0x000fc400078e002e */
[----:B------:R-:W-:Y:S01]  /*1a2b0*/  IMAD.MOV.U32 R46, RZ, RZ, R45 ;  /* 0x000000ffff2e7224 */ /* 0x000fe200078e002d */
[----:B------:R-:W-:Y:S04]  /*1a2c0*/  STL [R1+0x3d4], R4 ;  /* 0x0003d40401007387 */ /* 0x000fe80000100800 */
[----:B------:R-:W3:Y:S01]  /*1a2d0*/  LDL.LU R45, [R1+0x798] ;  /* 0x00079800012d7983 */ /* 0x000ee20000300800 */
[----:B------:R-:W-:-:S04]  /*1a2e0*/  IMAD.HI.U32 R7, R8, R5, RZ ;  /* 0x0000000508077227 */ /* 0x000fc800078e00ff */
[----:B------:R-:W-:-:S04]  /*1a2f0*/  IMAD.MOV R7, RZ, RZ, -R7 ;  /* 0x000000ffff077224 */ /* 0x000fc800078e0a07 */
[----:B------:R-:W-:-:S05]  /*1a300*/  IMAD R5, R0, R7, R5 ;  /* 0x0000000700057224 */ /* 0x000fca00078e0205 */
[----:B------:R-:W-:Y:S02]  /*1a310*/  ISETP.GT.U32.AND P4, PT, R0, R5, PT ;  /* 0x000000050000720c */ /* 0x000fe40003f84070 */
[----:B------:R-:W-:Y:S01]  /*1a320*/  IABS R7, R48 ;  /* 0x0000003000077213 */ /* 0x000fe20000000000 */
[----:B0-----:R-:W-:-:S04]  /*1a330*/  IMAD.HI.U32 R14, R8, R9, RZ ;  /* 0x00000009080e7227 */ /* 0x001fc800078e00ff */
[----:B------:R-:W-:-:S06]  /*1a340*/  IMAD.HI.U32 R6, R8, R7, RZ ;  /* 0x0000000708067227 */ /* 0x000fcc00078e00ff */
[----:B------:R-:W-:Y:S01]  /*1a350*/  @!P4 IMAD.IADD R5, R5, 0x1, -R0 ;  /* 0x000000010505c824 */ /* 0x000fe200078e0a00 */
[----:B------:R-:W-:-:S04]  /*1a360*/  ISETP.GT.U32.AND P4, PT, R0, R10, PT ;  /* 0x0000000a0000720c */ /* 0x000fc80003f84070 */
[C---:B------:R-:W-:Y:S01]  /*1a370*/  ISETP.GT.U32.AND P6, PT, R0.reuse, R5, PT ;  /* 0x000000050000720c */ /* 0x040fe20003fc4070 */
[----:B------:R-:W-:Y:S02]  /*1a380*/  IMAD.MOV R6, RZ, RZ, -R6 ;  /* 0x000000ffff067224 */ /* 0x000fe400078e0a06 */
[----:B------:R-:W-:Y:S02]  /*1a390*/  IMAD.MOV R14, RZ, RZ, -R14 ;  /* 0x000000ffff0e7224 */ /* 0x000fe400078e0a0e */
[C---:B------:R-:W-:Y:S02]  /*1a3a0*/  IMAD R7, R0.reuse, R6, R7 ;  /* 0x0000000600077224 */ /* 0x040fe400078e0207 */
[----:B------:R-:W-:Y:S02]  /*1a3b0*/  IMAD R9, R0, R14, R9 ;  /* 0x0000000e00097224 */ /* 0x000fe400078e0209 */
[----:B------:R-:W-:-:S04]  /*1a3c0*/  @!P4 IMAD.IADD R10, R10, 0x1, -R0 ;  /* 0x000000010a0ac824 */ /* 0x000fc800078e0a00 */
[----:B------:R-:W-:Y:S01]  /*1a3d0*/  @!P6 IMAD.IADD R5, R5, 0x1, -R0 ;  /* 0x000000010505e824 */ /* 0x000fe200078e0a00 */
[C---:B------:R-:W-:Y:S02]  /*1a3e0*/  ISETP.GT.U32.AND P6, PT, R0.reuse, R7, PT ;  /* 0x000000070000720c */ /* 0x040fe40003fc4070 */
[----:B------:R-:W-:Y:S02]  /*1a3f0*/  ISETP.GT.U32.AND P4, PT, R0, R9, PT ;  /* 0x000000090000720c */ /* 0x000fe40003f84070 */
[----:B------:R-:W-:Y:S02]  /*1a400*/  ISETP.GE.AND P2, PT, R54, RZ, PT ;  /* 0x000000ff3600720c */ /* 0x000fe40003f46270 */
[----:B------:R-:W-:-:S07]  /*1a410*/  ISETP.GT.U32.AND P3, PT, R0, R2, PT ;  /* 0x000000020000720c */ /* 0x000fce0003f64070 */
[--C-:B------:R-:W-:Y:S02]  /*1a420*/  @!P6 IMAD.IADD R7, R7, 0x1, -R0.reuse ;  /* 0x000000010707e824 */ /* 0x100fe400078e0a00 */
[----:B------:R-:W-:Y:S01]  /*1a430*/  @!P4 IMAD.IADD R9, R9, 0x1, -R0 ;  /* 0x000000010909c824 */ /* 0x000fe200078e0a00 */
[----:B------:R-:W-:Y:S01]  /*1a440*/  ISETP.GE.AND P4, PT, R48, RZ, PT ;  /* 0x000000ff3000720c */ /* 0x000fe20003f86270 */
[----:B------:R-:W-:Y:S01]  /*1a450*/  IMAD.MOV.U32 R48, RZ, RZ, R47 ;  /* 0x000000ffff307224 */ /* 0x000fe200078e002f */
[----:B------:R-:W-:Y:S01]  /*1a460*/  ISETP.GT.U32.AND P6, PT, R0, R7, PT ;  /* 0x000000070000720c */ /* 0x000fe20003fc4070 */
[----:B------:R-:W-:Y:S02]  /*1a470*/  IMAD.MOV.U32 R47, RZ, RZ, R46 ;  /* 0x000000ffff2f7224 */ /* 0x000fe400078e002e */
[----:B------:R-:W-:Y:S02]  /*1a480*/  @!P2 IMAD.MOV R10, RZ, RZ, -R10 ;  /* 0x000000ffff0aa224 */ /* 0x000fe400078e0a0a */
[----:B------:R-:W-:-:S02]  /*1a490*/  @!P3 IMAD.IADD R2, R2, 0x1, -R0 ;  /* 0x000000010202b824 */ /* 0x000fc400078e0a00 */
[----:B------:R-:W-:Y:S01]  /*1a4a0*/  @!P5 IMAD.MOV R5, RZ, RZ, -R5 ;  /* 0x000000ffff05d224 */ /* 0x000fe200078e0a05 */
[----:B------:R-:W-:-:S05]  /*1a4b0*/  IABS R12, R50 ;  /* 0x00000032000c7213 */ /* 0x000fca0000000000 */
[----:B------:R-:W-:Y:S01]  /*1a4c0*/  @!P6 IMAD.IADD R7, R7, 0x1, -R0 ;  /* 0x000000010707e824 */ /* 0x000fe200078e0a00 */
[----:B------:R-:W-:Y:S01]  /*1a4d0*/  ISETP.GE.AND P6, PT, R50, RZ, PT ;  /* 0x000000ff3200720c */ /* 0x000fe20003fc6270 */
[----:B---3--:R-:W-:Y:S02]  /*1a4e0*/  IMAD.MOV.U32 R46, RZ, RZ, R45 ;  /* 0x000000ffff2e7224 */ /* 0x008fe400078e002d */
[----:B------:R-:W-:Y:S02]  /*1a4f0*/  IMAD.MOV.U32 R45, RZ, RZ, R44 ;  /* 0x000000ffff2d7224 */ /* 0x000fe400078e002c */
[----:B----4-:R-:W-:Y:S02]  /*1a500*/  IMAD.MOV.U32 R44, RZ, RZ, R43 ;  /* 0x000000ffff2c7224 */ /* 0x010fe400078e002b */
[----:B------:R-:W-:Y:S02]  /*1a510*/  IMAD.MOV.U32 R43, RZ, RZ, R41 ;  /* 0x000000ffff2b7224 */ /* 0x000fe400078e0029 */
[----:B------:R-:W-:-:S02]  /*1a520*/  IMAD.MOV.U32 R41, RZ, RZ, R21 ;  /* 0x000000ffff297224 */ /* 0x000fc400078e0015 */
[----:B------:R-:W3:Y:S04]  /*1a530*/  LDL.LU R21, [R1+0x8c8] ;  /* 0x0008c80001157983 */ /* 0x000ee80000300800 */
[----:B------:R0:W-:Y:S01]  /*1a540*/  STL [R1+0x3dc], R10 ;  /* 0x0003dc0a01007387 */ /* 0x0001e20000100800 */
[----:B------:R-:W-:Y:S02]  /*1a550*/  IMAD.MOV.U32 R50, RZ, RZ, R46 ;  /* 0x000000ffff327224 */ /* 0x000fe400078e002e */
[----:B------:R-:W-:Y:S02]  /*1a560*/  IMAD.MOV.U32 R46, RZ, RZ, R43 ;  /* 0x000000ffff2e7224 */ /* 0x000fe400078e002b */
[----:B0-----:R-:W-:-:S04]  /*1a570*/  IMAD.MOV.U32 R10, RZ, RZ, R2 ;  /* 0x000000ffff0a7224 */ /* 0x001fc800078e0002 */
[----:B------:R-:W-:Y:S01]  /*1a580*/  @!P1 IMAD.MOV R10, RZ, RZ, -R10 ;  /* 0x000000ffff0a9224 */ /* 0x000fe200078e0a0a */
[----:B------:R-:W-:Y:S01]  /*1a590*/  STL [R1+0x3ec], R5 ;  /* 0x0003ec0501007387 */ /* 0x000fe20000100800 */
[----:B------:R-:W-:Y:S02]  /*1a5a0*/  IMAD.MOV.U32 R43, RZ, RZ, R40 ;  /* 0x000000ffff2b7224 */ /* 0x000fe400078e0028 */
[----:B------:R-:W-:Y:S01]  /*1a5b0*/  IMAD.MOV.U32 R40, RZ, RZ, R37 ;  /* 0x000000ffff287224 */ /* 0x000fe200078e0025 */
[----:B------:R0:W-:Y:S04]  /*1a5c0*/  STL [R1+0x3f8], R10 ;  /* 0x0003f80a01007387 */ /* 0x0001e80000100800 */
[----:B------:R-:W4:Y:S01]  /*1a5d0*/  LDL.LU R37, [R1+0x7c4] ;  /* 0x0007c40001257983 */ /* 0x000f220000300800 */
[----:B------:R-:W-:Y:S01]  /*1a5e0*/  IABS R11, R53 ;  /* 0x00000035000b7213 */ /* 0x000fe20000000000 */
[----:B------:R-:W-:-:S04]  /*1a5f0*/  IMAD.HI.U32 R6, R8, R12, RZ ;  /* 0x0000000c08067227 */ /* 0x000fc800078e00ff */
[----:B------:R-:W-:-:S04]  /*1a600*/  IMAD.HI.U32 R13, R8, R11, RZ ;  /* 0x0000000b080d7227 */ /* 0x000fc800078e00ff */
[----:B------:R-:W-:Y:S02]  /*1a610*/  IMAD.MOV R13, RZ, RZ, -R13 ;  /* 0x000000ffff0d7224 */ /* 0x000fe400078e0a0d */
[----:B------:R-:W-:Y:S02]  /*1a620*/  IMAD.MOV R6, RZ, RZ, -R6 ;  /* 0x000000ffff067224 */ /* 0x000fe400078e0a06 */
[C---:B------:R-:W-:Y:S01]  /*1a630*/  IMAD R11, R0.reuse, R13, R11 ;  /* 0x0000000d000b7224 */ /* 0x040fe200078e020b */
[----:B------:R-:W-:Y:S01]  /*1a640*/  IABS R4, R49 ;  /* 0x0000003100047213 */ /* 0x000fe20000000000 */
[C---:B------:R-:W-:Y:S01]  /*1a650*/  IMAD R12, R0.reuse, R6, R12 ;  /* 0x00000006000c7224 */ /* 0x040fe200078e020c */
[C---:B------:R-:W-:Y:S02]  /*1a660*/  ISETP.GT.U32.AND P2, PT, R0.reuse, R9, PT ;  /* 0x000000090000720c */ /* 0x040fe40003f44070 */
[----:B------:R-:W-:Y:S01]  /*1a670*/  ISETP.GT.U32.AND P3, PT, R0, R11, PT ;  /* 0x0000000b0000720c */ /* 0x000fe20003f64070 */
[----:B------:R-:W-:Y:S01]  /*1a680*/  IMAD.HI.U32 R6, R8, R4, RZ ;  /* 0x0000000408067227 */ /* 0x000fe200078e00ff */
[----:B------:R-:W-:-:S03]  /*1a690*/  ISETP.GT.U32.AND P1, PT, R0, R12, PT ;  /* 0x0000000c0000720c */ /* 0x000fc60003f24070 */
[----:B------:R-:W-:-:S04]  /*1a6a0*/  IMAD.MOV R6, RZ, RZ, -R6 ;  /* 0x000000ffff067224 */ /* 0x000fc800078e0a06 */
[----:B------:R-:W-:Y:S02]  /*1a6b0*/  IMAD R4, R0, R6, R4 ;  /* 0x0000000600047224 */ /* 0x000fe400078e0204 */
[--C-:B------:R-:W-:Y:S02]  /*1a6c0*/  @!P2 IMAD.IADD R9, R9, 0x1, -R0.reuse ;  /* 0x000000010909a824 */ /* 0x100fe400078e0a00 */
[--C-:B------:R-:W-:Y:S01]  /*1a6d0*/  @!P3 IMAD.IADD R11, R11, 0x1, -R0.reuse ;  /* 0x000000010b0bb824 */ /* 0x100fe200078e0a00 */
[----:B------:R-:W-:Y:S01]  /*1a6e0*/  IABS R6, R52 ;  /* 0x0000003400067213 */ /* 0x000fe20000000000 */
[----:B------:R-:W-:Y:S01]  /*1a6f0*/  @!P1 IMAD.IADD R12, R12, 0x1, -R0 ;  /* 0x000000010c0c9824 */ /* 0x000fe200078e0a00 */
[----:B------:R-:W-:Y:S01]  /*1a700*/  ISETP.GE.AND P5, PT, R53, RZ, PT ;  /* 0x000000ff3500720c */ /* 0x000fe20003fa6270 */
[----:B------:R-:W-:Y:S01]  /*1a710*/  IMAD.MOV.U32 R53, RZ, RZ, R44 ;  /* 0x000000ffff357224 */ /* 0x000fe200078e002c */
[C---:B------:R-:W-:Y:S01]  /*1a720*/  ISETP.GT.U32.AND P2, PT, R0.reuse, R4, PT ;  /* 0x000000040000720c */ /* 0x040fe20003f44070 */
[----:B------:R-:W-:Y:S01]  /*1a730*/  @!P0 IMAD.MOV R9, RZ, RZ, -R9 ;  /* 0x000000ffff098224 */ /* 0x000fe200078e0a09 */
[----:B------:R-:W-:Y:S01]  /*1a740*/  ISETP.GE.AND P3, PT, R49, RZ, PT ;  /* 0x000000ff3100720c */ /* 0x000fe20003f66270 */
[----:B------:R-:W-:Y:S01]  /*1a750*/  IMAD.MOV.U32 R49, RZ, RZ, R47 ;  /* 0x000000ffff317224 */ /* 0x000fe200078e002f */
[----:B------:R-:W-:Y:S01]  /*1a760*/  ISETP.GT.U32.AND P1, PT, R0, R11, PT ;  /* 0x0000000b0000720c */ /* 0x000fe20003f24070 */
[----:B------:R-:W-:Y:S01]  /*1a770*/  IMAD.MOV.U32 R54, RZ, RZ, R45 ;  /* 0x000000ffff367224 */ /* 0x000fe200078e002d */
[----:B0-----:R-:W-:Y:S01]  /*1a780*/  IABS R10, R48 ;  /* 0x00000030000a7213 */ /* 0x001fe20000000000 */
[----:B------:R-:W-:-:S02]  /*1a790*/  IMAD.MOV.U32 R47, RZ, RZ, R41 ;  /* 0x000000ffff2f7224 */ /* 0x000fc400078e0029 */
[----:B------:R-:W-:Y:S01]  /*1a7a0*/  IMAD.MOV.U32 R44, RZ, RZ, R39 ;  /* 0x000000ffff2c7224 */ /* 0x000fe200078e0027 */
[----:B------:R-:W3:Y:S01]  /*1a7b0*/  LDL.LU R41, [R1+0x84c] ;  /* 0x00084c0001297983 */ /* 0x000ee20000300800 */
[----:B------:R-:W-:Y:S01]  /*1a7c0*/  IMAD.MOV.U32 R45, RZ, RZ, R38 ;  /* 0x000000ffff2d7224 */ /* 0x000fe200078e0026 */
[----:B------:R-:W-:Y:S01]  /*1a7d0*/  IABS R5, R51 ;  /* 0x0000003300057213 */ /* 0x000fe20000000000 */
[----:B------:R-:W-:Y:S01]  /*1a7e0*/  IMAD.MOV.U32 R39, RZ, RZ, R36 ;  /* 0x000000ffff277224 */ /* 0x000fe200078e0024 */
[----:B------:R-:W3:Y:S01]  /*1a7f0*/  LDL.LU R38, [R1+0x860] ;  /* 0x0008600001267983 */ /* 0x000ee20000300800 */
[----:B------:R-:W-:Y:S02]  /*1a800*/  IMAD.MOV.U32 R36, RZ, RZ, R29 ;  /* 0x000000ffff247224 */ /* 0x000fe400078e001d */
[----:B------:R-:W-:Y:S01]  /*1a810*/  IMAD.HI.U32 R2, R8, R6, RZ ;  /* 0x0000000608027227 */ /* 0x000fe200078e00ff */
[----:B------:R-:W3:Y:S04]  /*1a820*/  LDL.LU R29, [R1+0xa68] ;  /* 0x000a6800011d7983 */ /* 0x000ee80000300800 */
[----:B------:R0:W-:Y:S01]  /*1a830*/  STL [R1+0x3f4], R9 ;  /* 0x0003f40901007387 */ /* 0x0001e20000100800 */
[--C-:B------:R-:W-:Y:S01]  /*1a840*/  @!P2 IMAD.IADD R4, R4, 0x1, -R0.reuse ;  /* 0x000000010404a824 */ /* 0x100fe200078e0a00 */
[----:B------:R-:W-:Y:S01]  /*1a850*/  ISETP.GT.U32.AND P0, PT, R0, R12, PT ;  /* 0x0000000c0000720c */ /* 0x000fe20003f04070 */
[----:B------:R-:W-:-:S02]  /*1a860*/  @!P1 IMAD.IADD R11, R11, 0x1, -R0 ;  /* 0x000000010b0b9824 */ /* 0x000fc400078e0a00 */
[----:B0-----:R-:W-:Y:S02]  /*1a870*/  IMAD.MOV.U32 R9, RZ, RZ, R10 ;  /* 0x000000ffff097224 */ /* 0x001fe400078e000a */
[----:B------:R-:W-:Y:S02]  /*1a880*/  IMAD.MOV R10, RZ, RZ, -R2 ;  /* 0x000000ffff0a7224 */ /* 0x000fe400078e0a02 */
[----:B------:R-:W-:-:S04]  /*1a890*/  IMAD.HI.U32 R2, R8, R5, RZ ;  /* 0x0000000508027227 */ /* 0x000fc800078e00ff */
[----:B------:R-:W-:Y:S02]  /*1a8a0*/  IMAD.MOV R2, RZ, RZ, -R2 ;  /* 0x000000ffff027224 */ /* 0x000fe400078e0a02 */
[----:B------:R-:W-:Y:S01]  /*1a8b0*/  @!P4 IMAD.MOV R7, RZ, RZ, -R7 ;  /* 0x000000ffff07c224 */ /* 0x000fe200078e0a07 */
[C---:B------:R-:W-:Y:S01]  /*1a8c0*/  ISETP.GT.U32.AND P2, PT, R0.reuse, R4, PT ;  /* 0x000000040000720c */ /* 0x040fe20003f44070 */
[C---:B------:R-:W-:Y:S02]  /*1a8d0*/  IMAD R5, R0.reuse, R2, R5 ;  /* 0x0000000200057224 */ /* 0x040fe400078e0205 */
[----:B------:R-:W-:Y:S01]  /*1a8e0*/  IMAD.MOV.U32 R15, RZ, RZ, R11 ;  /* 0x000000ffff0f7224 */ /* 0x000fe200078e000b */
[----:B------:R0:W-:Y:S01]  /*1a8f0*/  STL [R1+0x3f0], R7 ;  /* 0x0003f00701007387 */ /* 0x0001e20000100800 */
[C---:B------:R-:W-:Y:S02]  /*1a900*/  IMAD R6, R0.reuse, R10, R6 ;  /* 0x0000000a00067224 */ /* 0x040fe400078e0206 */
[----:B------:R-:W-:Y:S01]  /*1a910*/  @!P5 IMAD.MOV R15, RZ, RZ, -R15 ;  /* 0x000000ffff0fd224 */ /* 0x000fe200078e0a0f */
[----:B------:R-:W-:Y:S01]  /*1a920*/  ISETP.GT.U32.AND P5, PT, R0, R5, PT ;  /* 0x000000050000720c */ /* 0x000fe20003fa4070 */
[----:B------:R-:W-:-:S02]  /*1a930*/  @!P0 IMAD.IADD R12, R12, 0x1, -R0 ;  /* 0x000000010c0c8824 */ /* 0x000fc400078e0a00 */
[----:B0-----:R-:W-:Y:S01]  /*1a940*/  IMAD.HI.U32 R7, R8, R9, RZ ;  /* 0x0000000908077227 */ /* 0x001fe200078e00ff */
[----:B------:R-:W-:-:S03]  /*1a950*/  ISETP.GT.U32.AND P0, PT, R0, R6, PT ;  /* 0x000000060000720c */ /* 0x000fc60003f04070 */
[----:B------:R-:W-:Y:S02]  /*1a960*/  IMAD.MOV R7, RZ, RZ, -R7 ;  /* 0x000000ffff077224 */ /* 0x000fe400078e0a07 */
[----:B------:R-:W-:Y:S02]  /*1a970*/  @!P2 IMAD.IADD R4, R4, 0x1, -R0 ;  /* 0x000000010404a824 */ /* 0x000fe400078e0a00 */
[----:B------:R-:W-:Y:S01]  /*1a980*/  IMAD R9, R0, R7, R9 ;  /* 0x0000000700097224 */ /* 0x000fe200078e0209 */
[----:B------:R-:W-:Y:S01]  /*1a990*/  IABS R7, R54 ;  /* 0x0000003600077213 */ /* 0x000fe20000000000 */
[----:B------:R-:W-:Y:S01]  /*1a9a0*/  @!P6 IMAD.MOV R12, RZ, RZ, -R12 ;  /* 0x000000ffff0ce224 */ /* 0x000fe200078e0a0c */
[----:B------:R-:W-:Y:S01]  /*1a9b0*/  ISETP.GE.AND P2, PT, R48, RZ, PT ;  /* 0x000000ff3000720c */ /* 0x000fe20003f46270 */
[----:B------:R-:W-:Y:S01]  /*1a9c0*/  IMAD.MOV.U32 R48, RZ, RZ, R46 ;  /* 0x000000ffff307224 */ /* 0x000fe200078e002e */
[----:B------:R-:W-:Y:S01]  /*1a9d0*/  ISETP.GE.AND P4, PT, R52, RZ, PT ;  /* 0x000000ff3400720c */ /* 0x000fe20003f86270 */
[----:B------:R-:W-:Y:S01]  /*1a9e0*/  IMAD.MOV.U32 R52, RZ, RZ, R47 ;  /* 0x000000ffff347224 */ /* 0x000fe200078e002f */
[----:B------:R-:W-:Y:S01]  /*1a9f0*/  IABS R2, R49 ;  /* 0x0000003100027213 */ /* 0x000fe20000000000 */
[----:B------:R-:W-:Y:S01]  /*1aa00*/  IMAD.MOV.U32 R46, RZ, RZ, R36 ;  /* 0x000000ffff2e7224 */ /* 0x000fe200078e0024 */
[----:B------:R0:W-:Y:S01]  /*1aa10*/  STL [R1+0x3e8], R15 ;  /* 0x0003e80f01007387 */ /* 0x0001e20000100800 */
[----:B------:R-:W-:Y:S01]  /*1aa20*/  IMAD.MOV.U32 R36, RZ, RZ, R32 ;  /* 0x000000ffff247224 */ /* 0x000fe200078e0020 */
[----:B------:R-:W-:Y:S01]  /*1aa30*/  IABS R10, R53 ;  /* 0x00000035000a7213 */ /* 0x000fe20000000000 */
[----:B------:R-:W-:-:S02]  /*1aa40*/  @!P5 IMAD.IADD R5, R5, 0x1, -R0 ;  /* 0x000000010505d824 */ /* 0x000fc400078e0a00 */
[----:B------:R-:W-:-:S04]  /*1aa50*/  IMAD.HI.U32 R11, R8, R7, RZ ;  /* 0x00000007080b7227 */ /* 0x000fc800078e00ff */
[----:B--2---:R-:W-:Y:S01]  /*1aa60*/  IMAD.MOV.U32 R32, RZ, RZ, R56 ;  /* 0x000000ffff207224 */ /* 0x004fe200078e0038 */
[----:B------:R-:W-:Y:S01]  /*1aa70*/  ISETP.GT.U32.AND P5, PT, R0, R5, PT ;  /* 0x000000050000720c */ /* 0x000fe20003fa4070 */
[----:B------:R-:W-:-:S05]  /*1aa80*/  @!P0 IMAD.IADD R6, R6, 0x1, -R0 ;  /* 0x0000000106068824 */ /* 0x000fca00078e0a00 */
[----:B------:R-:W-:Y:S02]  /*1aa90*/  ISETP.GT.U32.AND P0, PT, R0, R6, PT ;  /* 0x000000060000720c */ /* 0x000fe40003f04070 */
[----:B------:R-:W-:Y:S02]  /*1aaa0*/  IABS R13, R50 ;  /* 0x00000032000d7213 */ /* 0x000fe40000000000 */
[----:B------:R-:W-:-:S03]  /*1aab0*/  ISETP.GE.AND P1, PT, R51, RZ, PT ;  /* 0x000000ff3300720c */ /* 0x000fc60003f26270 */
[----:B------:R-:W-:Y:S02]  /*1aac0*/  @!P5 IMAD.IADD R5, R5, 0x1, -R0 ;  /* 0x000000010505d824 */ /* 0x000fe400078e0a00 */
[----:B------:R-:W-:-:S04]  /*1aad0*/  IMAD.HI.U32 R14, R8, R13, RZ ;  /* 0x0000000d080e7227 */ /* 0x000fc800078e00ff */
[----:B------:R-:W-:Y:S02]  /*1aae0*/  @!P3 IMAD.MOV R4, RZ, RZ, -R4 ;  /* 0x000000ffff04b224 */ /* 0x000fe400078e0a04 */
[----:B------:R-:W-:Y:S02]  /*1aaf0*/  @!P0 IMAD.IADD R6, R6, 0x1, -R0 ;  /* 0x0000000106068824 */ /* 0x000fe400078e0a00 */
[----:B------:R-:W-:Y:S01]  /*1ab00*/  IMAD.MOV R14, RZ, RZ, -R14 ;  /* 0x000000ffff0e7224 */ /* 0x000fe200078e0a0e */
[----:B------:R-:W-:Y:S01]  /*1ab10*/  ISETP.GE.AND P3, PT, R50, RZ, PT ;  /* 0x000000ff3200720c */ /* 0x000fe20003f66270 */
[----:B0-----:R-:W-:Y:S02]  /*1ab20*/  IMAD.MOV.U32 R15, RZ, RZ, R6 ;  /* 0x000000ffff0f7224 */ /* 0x001fe400078e0006 */
[----:B------:R-:W-:Y:S02]  /*1ab30*/  IMAD.MOV.U32 R51, RZ, RZ, R46 ;  /* 0x000000ffff337224 */ /* 0x000fe400078e002e */
[----:B------:R-:W-:-:S02]  /*1ab40*/  @!P4 IMAD.MOV R15, RZ, RZ, -R15 ;  /* 0x000000ffff0fc224 */ /* 0x000fc400078e0a0f */
[----:B------:R-:W-:Y:S02]  /*1ab50*/  IMAD.MOV.U32 R46, RZ, RZ, R42 ;  /* 0x000000ffff2e7224 */ /* 0x000fe400078e002a */
[----:B-----5:R-:W-:Y:S02]  /*1ab60*/  IMAD.MOV.U32 R42, RZ, RZ, R33 ;  /* 0x000000ffff2a7224 */ /* 0x020fe400078e0021 */
[----:B------:R-:W-:Y:S02]  /*1ab70*/  IMAD.MOV.U32 R33, RZ, RZ, R31 ;  /* 0x000000ffff217224 */ /* 0x000fe400078e001f */
[----:B----4-:R-:W-:Y:S02]  /*1ab80*/  IMAD.MOV.U32 R47, RZ, RZ, R37 ;  /* 0x000000ffff2f7224 */ /* 0x010fe400078e0025 */
[----:B------:R-:W2:Y:S04]  /*1ab90*/  LDL.LU R37, [R1+0x8c0] ;  /* 0x0008c00001257983 */ /* 0x000ea80000300800 */
[----:B------:R-:W4:Y:S04]  /*1aba0*/  LDL.LU R56, [R1+0x970] ;  /* 0x0009700001387983 */ /* 0x000f280000300800 */
[----:B------:R0:W-:Y:S02]  /*1abb0*/  STL [R1+0x3e4], R12 ;  /* 0x0003e40c01007387 */ /* 0x0001e40000100800 */
[----:B0-----:R-:W-:-:S02]  /*1abc0*/  IMAD.MOV.U32 R12, RZ, RZ, R2 ;  /* 0x000000ffff0c7224 */ /* 0x001fc400078e0002 */
[----:B------:R-:W-:Y:S02]  /*1abd0*/  IMAD.MOV R2, RZ, RZ, -R11 ;  /* 0x000000ffff027224 */ /* 0x000fe400078e0a0b */
[----:B------:R-:W-:-:S04]  /*1abe0*/  IMAD.HI.U32 R11, R8, R10, RZ ;  /* 0x0000000a080b7227 */ /* 0x000fc800078e00ff */
[----:B------:R-:W-:-:S04]  /*1abf0*/  IMAD.MOV R11, RZ, RZ, -R11 ;  /* 0x000000ffff0b7224 */ /* 0x000fc800078e0a0b */
[----:B------:R-:W-:-:S05]  /*1ac00*/  IMAD R10, R0, R11, R10 ;  /* 0x0000000b000a7224 */ /* 0x000fca00078e020a */
[C---:B------:R-:W-:Y:S01]  /*1ac10*/  ISETP.GT.U32.AND P5, PT, R0.reuse, R10, PT ;  /* 0x0000000a0000720c */ /* 0x040fe20003fa4070 */
[----:B------:R0:W-:Y:S01]  /*1ac20*/  STL [R1+0x3e0], R4 ;  /* 0x0003e00401007387 */ /* 0x0001e20000100800 */
[----:B------:R-:W-:Y:S02]  /*1ac30*/  IMAD.MOV.U32 R50, RZ, RZ, R47 ;  /* 0x000000ffff327224 */ /* 0x000fe400078e002f */
[----:B------:R-:W-:Y:S02]  /*1ac40*/  IMAD.MOV.U32 R47, RZ, RZ, R40 ;  /* 0x000000ffff2f7224 */ /* 0x000fe400078e0028 */
[----:B0-----:R-:W-:Y:S02]  /*1ac50*/  IMAD R4, R0, R14, R13 ;  /* 0x0000000e00047224 */ /* 0x001fe400078e020d */
[----:B------:R-:W-:-:S05]  /*1ac60*/  IMAD.MOV.U32 R13, RZ, RZ, R5 ;  /* 0x000000ffff0d7224 */ /* 0x000fca00078e0005 */
[----:B------:R-:W-:Y:S01]  /*1ac70*/  @!P5 IMAD.IADD R10, R10, 0x1, -R0 ;  /* 0x000000010a0ad824 */ /* 0x000fe200078e0a00 */
[----:B------:R-:W-:Y:S01]  /*1ac80*/  ISETP.GE.AND P5, PT, R49, RZ, PT ;  /* 0x000000ff3100720c */ /* 0x000fe20003fa6270 */
[----:B------:R-:W-:Y:S02]  /*1ac90*/  @!P1 IMAD.MOV R13, RZ, RZ, -R13 ;  /* 0x000000ffff0d9224 */ /* 0x000fe400078e0a0d */
[----:B------:R-:W-:Y:S01]  /*1aca0*/  IMAD.MOV.U32 R49, RZ, RZ, R47 ;  /* 0x000000ffff317224 */ /* 0x000fe200078e002f */
[----:B------:R-:W-:Y:S01]  /*1acb0*/  STL [R1+0x3d8], R15 ;  /* 0x0003d80f01007387 */ /* 0x000fe20000100800 */
[----:B------:R-:W-:Y:S02]  /*1acc0*/  IMAD.MOV.U32 R47, RZ, RZ, R46 ;  /* 0x000000ffff2f7224 */ /* 0x000fe400078e002e */
[----:B------:R-:W-:Y:S01]  /*1acd0*/  IMAD.MOV.U32 R40, RZ, RZ, R39 ;  /* 0x000000ffff287224 */ /* 0x000fe200078e0027 */
[----:B------:R-:W5:Y:S01]  /*1ace0*/  LDL.LU R31, [R1+0x9c4] ;  /* 0x0009c400011f7983 */ /* 0x000f620000300800 */
[----:B------:R-:W-:-:S02]  /*1acf0*/  IMAD.MOV.U32 R46, RZ, RZ, R45 ;  /* 0x000000ffff2e7224 */ /* 0x000fc400078e002d */
[----:B------:R-:W-:Y:S02]  /*1ad00*/  IMAD.MOV.U32 R39, RZ, RZ, R24 ;  /* 0x000000ffff277224 */ /* 0x000fe400078e0018 */
[----:B------:R-:W-:Y:S01]  /*1ad10*/  IMAD.MOV.U32 R45, RZ, RZ, R44 ;  /* 0x000000ffff2d7224 */ /* 0x000fe200078e002c */
[----:B------:R-:W4:Y:S01]  /*1ad20*/  LDL.LU R24, [R1+0x940] ;  /* 0x0009400001187983 */ /* 0x000f220000300800 */
[----:B------:R-:W-:Y:S02]  /*1ad30*/  IMAD.MOV.U32 R44, RZ, RZ, R43 ;  /* 0x000000ffff2c7224 */ /* 0x000fe400078e002b */
[----:B------:R-:W-:Y:S01]  /*1ad40*/  IMAD.MOV.U32 R43, RZ, RZ, R26 ;  /* 0x000000ffff2b7224 */ /* 0x000fe200078e001a */
[----:B------:R0:W-:Y:S04]  /*1ad50*/  STL [R1+0x3b4], R13 ;  /* 0x0003b40d01007387 */ /* 0x0001e80000100800 */
[----:B------:R-:W2:Y:S01]  /*1ad60*/  LDL.LU R26, [R1+0x948] ;  /* 0x00094800011a7983 */ /* 0x000ea20000300800 */
[C---:B------:R-:W-:Y:S01]  /*1ad70*/  ISETP.GT.U32.AND P6, PT, R0.reuse, R9, PT ;  /* 0x000000090000720c */ /* 0x040fe20003fc4070 */
[----:B------:R-:W-:-:S02]  /*1ad80*/  IMAD R2, R0, R2, R7 ;  /* 0x0000000200027224 */ /* 0x000fc400078e0207 */
[----:B------:R-:W-:-:S03]  /*1ad90*/  IMAD.HI.U32 R7, R8, R12, RZ ;  /* 0x0000000c08077227 */ /* 0x000fc600078e00ff */
[----:B------:R-:W-:-:S07]  /*1ada0*/  ISETP.GT.U32.AND P4, PT, R0, R2, PT ;  /* 0x000000020000720c */ /* 0x000fce0003f84070 */
[----:B------:R-:W-:Y:S01]  /*1adb0*/  @!P6 IMAD.IADD R9, R9, 0x1, -R0 ;  /* 0x000000010909e824 */ /* 0x000fe200078e0a00 */
[----:B------:R-:W-:-:S04]  /*1adc0*/  ISETP.GT.U32.AND P0, PT, R0, R4, PT ;  /* 0x000000040000720c */ /* 0x000fc80003f04070 */
[----:B------:R-:W-:Y:S01]  /*1add0*/  ISETP.GT.U32.AND P6, PT, R0, R9, PT ;  /* 0x000000090000720c */ /* 0x000fe20003fc4070 */
[----:B------:R-:W-:-:S04]  /*1ade0*/  IMAD.MOV R7, RZ, RZ, -R7 ;  /* 0x000000ffff077224 */ /* 0x000fc800078e0a07 */
[----:B------:R-:W-:Y:S01]  /*1adf0*/  IMAD R11, R0, R7, R12 ;  /* 0x00000007000b7224 */ /* 0x000fe200078e020c */
[----:B------:R-:W-:Y:S01]  /*1ae00*/  IABS R7, R48 ;  /* 0x0000003000077213 */ /* 0x000fe20000000000 */
[--C-:B------:R-:W-:Y:S02]  /*1ae10*/  @!P4 IMAD.IADD R2, R2, 0x1, -R0.reuse ;  /* 0x000000010202c824 */ /* 0x100fe400078e0a00 */
[----:B------:R-:W-:-:S04]  /*1ae20*/  @!P0 IMAD.IADD R4, R4, 0x1, -R0 ;  /* 0x0000000104048824 */ /* 0x000fc800078e0a00 */
[----:B------:R-:W-:Y:S01]  /*1ae30*/  @!P6 IMAD.IADD R9, R9, 0x1, -R0 ;  /* 0x000000010909e824 */ /* 0x000fe200078e0a00 */
[----:B------:R-:W-:Y:S01]  /*1ae40*/  ISETP.GT.U32.AND P6, PT, R0, R11, PT ;  /* 0x0000000b0000720c */ /* 0x000fe20003fc4070 */
[----:B------:R-:W-:Y:S01]  /*1ae50*/  IMAD.HI.U32 R12, R8, R7, RZ ;  /* 0x00000007080c7227 */ /* 0x000fe200078e00ff */
[C---:B------:R-:W-:Y:S02]  /*1ae60*/  ISETP.GT.U32.AND P4, PT, R0.reuse, R2, PT ;  /* 0x000000020000720c */ /* 0x040fe40003f84070 */
[----:B------:R-:W-:Y:S01]  /*1ae70*/  ISETP.GT.U32.AND P0, PT, R0, R4, PT ;  /* 0x000000040000720c */ /* 0x000fe20003f04070 */
[----:B------:R-:W-:-:S04]  /*1ae80*/  IMAD.MOV R12, RZ, RZ, -R12 ;  /* 0x000000ffff0c7224 */ /* 0x000fc800078e0a0c */
[----:B------:R-:W-:-:S04]  /*1ae90*/  IMAD R7, R0, R12, R7 ;  /* 0x0000000c00077224 */ /* 0x000fc800078e0207 */
[--C-:B------:R-:W-:Y:S01]  /*1aea0*/  @!P6 IMAD.IADD R11, R11, 0x1, -R0.reuse ;  /* 0x000000010b0be824 */ /* 0x100fe200078e0a00 */
[----:B------:R-:W-:Y:S01]  /*1aeb0*/  ISETP.GT.U32.AND P6, PT, R0, R10, PT ;  /* 0x0000000a0000720c */ /* 0x000fe20003fc4070 */
[--C-:B------:R-:W-:Y:S01]  /*1aec0*/  @!P4 IMAD.IADD R2, R2, 0x1, -R0.reuse ;  /* 0x000000010202c824 */ /* 0x100fe200078e0a00 */
[----:B------:R-:W-:Y:S02]  /*1aed0*/  IABS R6, R52 ;  /* 0x0000003400067213 */ /* 0x000fe40000000000 */
[----:B------:R-:W-:Y:S01]  /*1aee0*/  ISETP.GT.U32.AND P4, PT, R0, R7, PT ;  /* 0x000000070000720c */ /* 0x000fe20003f84070 */
[----:B------:R-:W-:Y:S01]  /*1aef0*/  @!P0 IMAD.IADD R4, R4, 0x1, -R0 ;  /* 0x0000000104048824 */ /* 0x000fe200078e0a00 */
[----:B------:R-:W-:Y:S01]  /*1af00*/  ISETP.GE.AND P0, PT, R53, RZ, PT ;  /* 0x000000ff3500720c */ /* 0x000fe20003f06270 */
[----:B------:R-:W-:Y:S01]  /*1af10*/  IMAD.HI.U32 R5, R8, R6, RZ ;  /* 0x0000000608057227 */ /* 0x000fe200078e00ff */
[----:B------:R-:W-:-:S03]  /*1af20*/  ISETP.GE.AND P1, PT, R54, RZ, PT ;  /* 0x000000ff3600720c */ /* 0x000fc60003f26270 */
[----:B------:R-:W-:Y:S02]  /*1af30*/  @!P2 IMAD.MOV R9, RZ, RZ, -R9 ;  /* 0x000000ffff09a224 */ /* 0x000fe400078e0a09 */
[----:B------:R-:W-:Y:S02]  /*1af40*/  IMAD.MOV R5, RZ, RZ, -R5 ;  /* 0x000000ffff057224 */ /* 0x000fe400078e0a05 */
[----:B------:R-:W-:Y:S01]  /*1af50*/  @!P6 IMAD.IADD R10, R10, 0x1, -R0 ;  /* 0x000000010a0ae824 */ /* 0x000fe200078e0a00 */
[----:B------:R1:W-:Y:S01]  /*1af60*/  STL [R1+0x3c0], R9 ;  /* 0x0003c00901007387 */ /* 0x0003e20000100800 */
[----:B------:R-:W-:Y:S01]  /*1af70*/  IMAD R6, R0, R5, R6 ;  /* 0x0000000500067224 */ /* 0x000fe200078e0206 */
[----:B------:R-:W-:Y:S01]  /*1af80*/  IABS R5, R51 ;  /* 0x0000003300057213 */ /* 0x000fe20000000000 */
[----:B------:R-:W-:Y:S02]  /*1af90*/  @!P4 IMAD.IADD R7, R7, 0x1, -R0 ;  /* 0x000000010707c824 */ /* 0x000fe400078e0a00 */
[----:B0-----:R-:W-:-:S02]  /*1afa0*/  IMAD.MOV.U32 R13, RZ, RZ, R10 ;  /* 0x000000ffff0d7224 */ /* 0x001fc400078e000a */
[----:B-1----:R-:W-:Y:S02]  /*1afb0*/  IMAD.MOV.U32 R9, RZ, RZ, R2 ;  /* 0x000000ffff097224 */ /* 0x002fe400078e0002 */
[----:B------:R-:W-:Y:S01]  /*1afc0*/  @!P0 IMAD.MOV R13, RZ, RZ, -R13 ;  /* 0x000000ffff0d8224 */ /* 0x000fe200078e0a0d */
[C---:B------:R-:W-:Y:S01]  /*1afd0*/  ISETP.GT.U32.AND P0, PT, R0.reuse, R7, PT ;  /* 0x000000070000720c */ /* 0x040fe20003f04070 */
[----:B------:R-:W-:Y:S01]  /*1afe0*/  @!P1 IMAD.MOV R9, RZ, RZ, -R9 ;  /* 0x000000ffff099224 */ /* 0x000fe200078e0a09 */
[----:B------:R-:W-:Y:S01]  /*1aff0*/  ISETP.GT.U32.AND P2, PT, R0, R11, PT ;  /* 0x0000000b0000720c */ /* 0x000fe20003f44070 */
[----:B------:R-:W-:Y:S01]  /*1b000*/  IMAD.HI.U32 R12, R8, R5, RZ ;  /* 0x00000005080c7227 */ /* 0x000fe200078e00ff */
[----:B------:R-:W-:-:S03]  /*1b010*/  ISETP.GT.U32.AND P1, PT, R0, R6, PT ;  /* 0x000000060000720c */ /* 0x000fc60003f24070 */
[----:B------:R-:W-:-:S04]  /*1b020*/  IMAD.MOV R10, RZ, RZ, -R12 ;  /* 0x000000ffff0a7224 */ /* 0x000fc800078e0a0c */
[C---:B------:R-:W-:Y:S02]  /*1b030*/  IMAD R5, R0.reuse, R10, R5 ;  /* 0x0000000a00057224 */ /* 0x040fe400078e0205 */
[--C-:B------:R-:W-:Y:S02]  /*1b040*/  @!P0 IMAD.IADD R7, R7, 0x1, -R0.reuse ;  /* 0x0000000107078824 */ /* 0x100fe400078e0a00 */
[--C-:B------:R-:W-:Y:S01]  /*1b050*/  @!P2 IMAD.IADD R11, R11, 0x1, -R0.reuse ;  /* 0x000000010b0ba824 */ /* 0x100fe200078e0a00 */
[----:B------:R-:W-:Y:S01]  /*1b060*/  ISETP.GT.U32.AND P0, PT, R0, R5, PT ;  /* 0x000000050000720c */ /* 0x000fe20003f04070 */
[----:B------:R-:W-:Y:S02]  /*1b070*/  @!P1 IMAD.IADD R6, R6, 0x1, -R0 ;  /* 0x0000000106069824 */ /* 0x000fe400078e0a00 */
[----:B------:R-:W-:Y:S01]  /*1b080*/  @!P3 IMAD.MOV R4, RZ, RZ, -R4 ;  /* 0x000000ffff04b224 */ /* 0x000fe200078e0a04 */
[----:B------:R-:W-:Y:S01]  /*1b090*/  ISETP.GE.AND P3, PT, R48, RZ, PT ;  /* 0x000000ff3000720c */ /* 0x000fe20003f66270 */
[----:B------:R-:W-:Y:S01]  /*1b0a0*/  @!P5 IMAD.MOV R11, RZ, RZ, -R11 ;  /* 0x000000ffff0bd224 */ /* 0x000fe200078e0a0b */
[----:B------:R-:W-:Y:S01]  /*1b0b0*/  ISETP.GT.U32.AND P5, PT, R0, R6, PT ;  /* 0x000000060000720c */ /* 0x000fe20003fa4070 */
[----:B------:R-:W-:Y:S01]  /*1b0c0*/  IMAD.MOV.U32 R53, RZ, RZ, R47 ;  /* 0x000000ffff357224 */ /* 0x000fe200078e002f */
[----:B------:R-:W-:Y:S01]  /*1b0d0*/  ISETP.GE.AND P6, PT, R52, RZ, PT ;  /* 0x000000ff3400720c */ /* 0x000fe20003fc6270 */
[----:B------:R-:W-:-:S02]  /*1b0e0*/  IMAD.MOV.U32 R47, RZ, RZ, R42 ;  /* 0x000000ffff2f7224 */ /* 0x000fc400078e002a */
[----:B------:R-:W-:Y:S02]  /*1b0f0*/  IMAD.MOV.U32 R18, RZ, RZ, R7 ;  /* 0x000000ffff127224 */ /* 0x000fe400078e0007 */
[----:B------:R-:W-:Y:S02]  /*1b100*/  @!P0 IMAD.IADD R5, R5, 0x1, -R0 ;  /* 0x0000000105058824 */ /* 0x000fe400078e0a00 */
[----:B------:R-:W-:Y:S02]  /*1b110*/  IMAD.MOV.U32 R52, RZ, RZ, R47 ;  /* 0x000000ffff347224 */ /* 0x000fe400078e002f */
[----:B------:R-:W-:Y:S01]  /*1b120*/  @!P3 IMAD.MOV R18, RZ, RZ, -R18 ;  /* 0x000000ffff12b224 */ /* 0x000fe200078e0a12 */
[----:B------:R-:W-:Y:S01]  /*1b130*/  ISETP.GT.U32.AND P3, PT, R0, R5, PT ;  /* 0x000000050000720c */ /* 0x000fe20003f64070 */
[----:B------:R-:W-:Y:S02]  /*1b140*/  IMAD.MOV.U32 R48, RZ, RZ, R46 ;  /* 0x000000ffff307224 */ /* 0x000fe400078e002e */
[----:B------:R-:W-:-:S02]  /*1b150*/  IMAD.MOV.U32 R47, RZ, RZ, R39 ;  /* 0x000000ffff2f7224 */ /* 0x000fc400078e0027 */
[----:B------:R-:W-:Y:S02]  /*1b160*/  @!P5 IMAD.IADD R6, R6, 0x1, -R0 ;  /* 0x000000010606d824 */ /* 0x000fe400078e0a00 */
[----:B------:R-:W-:Y:S02]  /*1b170*/  IMAD.MOV.U32 R58, RZ, RZ, R45 ;  /* 0x000000ffff3a7224 */ /* 0x000fe400078e002d */
[----:B------:R-:W-:Y:S01]  /*1b180*/  IMAD.MOV.U32 R46, RZ, RZ, R43 ;  /* 0x000000ffff2e7224 */ /* 0x000fe200078e002b */
[----:B------:R0:W-:Y:S01]  /*1b190*/  STL [R1+0x3c8], R4 ;  /* 0x0003c80401007387 */ /* 0x0001e20000100800 */
[----:B------:R-:W-:Y:S01]  /*1b1a0*/  IMAD.MOV.U32 R54, RZ, RZ, R44 ;  /* 0x000000ffff367224 */ /* 0x000fe200078e002c */
[----:B------:R-:W-:Y:S01]  /*1b1b0*/  ISETP.GE.AND P2, PT, R51, RZ, PT ;  /* 0x000000ff3300720c */ /* 0x000fe20003f46270 */
[----:B------:R-:W-:Y:S02]  /*1b1c0*/  IMAD.MOV.U32 R45, RZ, RZ, R22 ;  /* 0x000000ffff2d7224 */ /* 0x000fe400078e0016 */
[----:B---3--:R-:W-:-:S02]  /*1b1d0*/  IMAD.MOV.U32 R43, RZ, RZ, R38 ;  /* 0x000000ffff2b7224 */ /* 0x008fc400078e0026 */
[----:B------:R-:W-:Y:S01]  /*1b1e0*/  IMAD.MOV.U32 R44, RZ, RZ, R33 ;  /* 0x000000ffff2c7224 */ /* 0x000fe200078e0021 */
[----:B------:R-:W3:Y:S01]  /*1b1f0*/  LDL.LU R38, [R1+0x88c] ;  /* 0x00088c0001267983 */ /* 0x000ee20000300800 */
[----:B------:R-:W-:Y:S02]  /*1b200*/  IMAD.MOV.U32 R17, RZ, RZ, R6 ;  /* 0x000000ffff117224 */ /* 0x000fe400078e0006 */
[----:B------:R-:W-:Y:S01]  /*1b210*/  IMAD.MOV.U32 R51, RZ, RZ, R47 ;  /* 0x000000ffff337224 */ /* 0x000fe200078e002f */
[----:B------:R-:W5:Y:S01]  /*1b220*/  LDL.LU R42, [R1+0x828] ;  /* 0x00082800012a7983 */ /* 0x000f620000300800 */
[----:B------:R-:W-:Y:S02]  /*1b230*/  IMAD.MOV.U32 R47, RZ, RZ, R46 ;  /* 0x000000ffff2f7224 */ /* 0x000fe400078e002e */
[----:B------:R-:W-:Y:S01]  /*1b240*/  IMAD.MOV.U32 R46, RZ, RZ, R45 ;  /* 0x000000ffff2e7224 */ /* 0x000fe200078e002d */
[----:B------:R-:W3:Y:S01]  /*1b250*/  LDL.LU R33, [R1+0x988] ;  /* 0x0009880001217983 */ /* 0x000ee20000300800 */
[----:B------:R-:W-:Y:S01]  /*1b260*/  IMAD.MOV.U32 R45, RZ, RZ, R44 ;  /* 0x000000ffff2d7224 */ /* 0x000fe200078e002c */
[----:B0-----:R-:W-:Y:S01]  /*1b270*/  IABS R4, R50 ;  /* 0x0000003200047213 */ /* 0x001fe20000000000 */
[----:B------:R-:W-:Y:S01]  /*1b280*/  @!P6 IMAD.MOV R17, RZ, RZ, -R17 ;  /* 0x000000ffff11e224 */ /* 0x000fe200078e0a11 */
[----:B------:R-:W3:Y:S01]  /*1b290*/  LDL.LU R22, [R1+0xa6c] ;  /* 0x000a6c0001167983 */ /* 0x000ee20000300800 */
[----:B------:R-:W-:Y:S01]  /*1b2a0*/  IMAD.MOV.U32 R44, RZ, RZ, R43 ;  /* 0x000000ffff2c7224 */ /* 0x000fe200078e002b */
[----:B------:R-:W-:Y:S01]  /*1b2b0*/  ISETP.GE.AND P4, PT, R50, RZ, PT ;  /* 0x000000ff3200720c */ /* 0x000fe20003f86270 */
[----:B------:R-:W-:Y:S01]  /*1b2c0*/  IMAD.MOV.U32 R43, RZ, RZ, R41 ;  /* 0x000000ffff2b7224 */ /* 0x000fe200078e0029 */
[----:B------:R0:W-:Y:S01]  /*1b2d0*/  STL [R1+0x3d0], R9 ;  /* 0x0003d00901007387 */ /* 0x0001e20000100800 */
[----:B------:R-:W-:-:S03]  /*1b2e0*/  IMAD.MOV.U32 R50, RZ, RZ, R47 ;  /* 0x000000ffff327224 */ /* 0x000fc600078e002f */
[----:B------:R-:W-:Y:S01]  /*1b2f0*/  STL [R1+0x3cc], R13 ;  /* 0x0003cc0d01007387 */ /* 0x000fe20000100800 */
[----:B------:R-:W-:-:S03]  /*1b300*/  IMAD.MOV.U32 R47, RZ, RZ, R46 ;  /* 0x000000ffff2f7224 */ /* 0x000fc600078e002e */
[----:B------:R-:W-:Y:S01]  /*1b310*/  STL [R1+0x3c4], R11 ;  /* 0x0003c40b01007387 */ /* 0x000fe20000100800 */
[----:B------:R-:W-:Y:S02]  /*1b320*/  IMAD.MOV.U32 R46, RZ, RZ, R45 ;  /* 0x000000ffff2e7224 */ /* 0x000fe400078e002d */
[----:B------:R-:W-:Y:S02]  /*1b330*/  IMAD.MOV.U32 R41, RZ, RZ, R40 ;  /* 0x000000ffff297224 */ /* 0x000fe400078e0028 */
[----:B------:R-:W-:Y:S02]  /*1b340*/  IMAD.MOV.U32 R45, RZ, RZ, R44 ;  /* 0x000000ffff2d7224 */ /* 0x000fe400078e002c */
[----:B------:R-:W-:Y:S02]  /*1b350*/  @!P3 IMAD.IADD R5, R5, 0x1, -R0 ;  /* 0x000000010505b824 */ /* 0x000fe400078e0a00 */
[----:B------:R-:W-:Y:S02]  /*1b360*/  IMAD.MOV.U32 R44, RZ, RZ, R43 ;  /* 0x000000ffff2c7224 */ /* 0x000fe400078e002b */
[----:B0-----:R-:W-:-:S04]  /*1b370*/  IMAD.HI.U32 R9, R8, R4, RZ ;  /* 0x0000000408097227 */ /* 0x001fc800078e00ff */
[----:B------:R-:W-:Y:S01]  /*1b380*/  IMAD.MOV R9, RZ, RZ, -R9 ;  /* 0x000000ffff097224 */ /* 0x000fe200078e0a09 */
[----:B------:R-:W-:Y:S02]  /*1b390*/  IABS R2, R49 ;  /* 0x0000003100027213 */ /* 0x000fe40000000000 */
[----:B------:R-:W-:Y:S01]  /*1b3a0*/  ISETP.GE.AND P1, PT, R49, RZ, PT ;  /* 0x000000ff3100720c */ /* 0x000fe20003f26270 */
[----:B------:R-:W-:Y:S01]  /*1b3b0*/  IMAD R4, R0, R9, R4 ;  /* 0x0000000900047224 */ /* 0x000fe200078e0204 */
[----:B------:R-:W-:Y:S01]  /*1b3c0*/  IABS R9, R48 ;  /* 0x0000003000097213 */ /* 0x000fe20000000000 */
[----:B------:R-:W-:Y:S01]  /*1b3d0*/  IMAD.MOV.U32 R49, RZ, RZ, R46 ;  /* 0x000000ffff317224 */ /* 0x000fe200078e002e */
[----:B------:R-:W-:Y:S01]  /*1b3e0*/  ISETP.GE.AND P6, PT, R48, RZ, PT ;  /* 0x000000ff3000720c */ /* 0x000fe20003fc6270 */
[----:B------:R-:W-:Y:S02]  /*1b3f0*/  IMAD.MOV.U32 R48, RZ, RZ, R47 ;  /* 0x000000ffff307224 */ /* 0x000fe400078e002f */
[----:B------:R-:W-:-:S02]  /*1b400*/  IMAD.MOV.U32 R46, RZ, RZ, R27 ;  /* 0x000000ffff2e7224 */ /* 0x000fc400078e001b */
[----:B------:R-:W-:Y:S02]  /*1b410*/  IMAD.MOV.U32 R47, RZ, RZ, R25 ;  /* 0x000000ffff2f7224 */ /* 0x000fe400078e0019 */
[----:B------:R-:W-:Y:S02]  /*1b420*/  IMAD.MOV.U32 R27, RZ, RZ, R23 ;  /* 0x000000ffff1b7224 */ /* 0x000fe400078e0017 */
[----:B--2---:R-:W-:Y:S02]  /*1b430*/  IMAD.MOV.U32 R39, RZ, RZ, R26 ;  /* 0x000000ffff277224 */ /* 0x004fe400078e001a */
[----:B------:R-:W2:Y:S04]  /*1b440*/  LDL.LU R26, [R1+0x93c] ;  /* 0x00093c00011a7983 */ /* 0x000ea80000300800 */
[----:B------:R-:W-:Y:S04]  /*1b450*/  STL [R1+0x3bc], R18 ;  /* 0x0003bc1201007387 */ /* 0x000fe80000100800 */
[----:B------:R0:W-:Y:S04]  /*1b460*/  STL [R1+0x3b8], R17 ;  /* 0x0003b81101007387 */ /* 0x0001e80000100800 */
[----:B------:R-:W2:Y:S04]  /*1b470*/  LDL.LU R40, [R1+0x8c4] ;  /* 0x0008c40001287983 */ /* 0x000ea80000300800 */
[----:B------:R-:W4:Y:S01]  /*1b480*/  LDL.LU R43, [R1+0x848] ;  /* 0x00084800012b7983 */ /* 0x000f220000300800 */
[----:B0-----:R-:W-:-:S04]  /*1b490*/  IMAD.MOV.U32 R17, RZ, RZ, R5 ;  /* 0x000000ffff117224 */ /* 0x001fc800078e0005 */
[----:B------:R-:W-:-:S05]  /*1b4a0*/  @!P2 IMAD.MOV R17, RZ, RZ, -R17 ;  /* 0x000000ffff11a224 */ /* 0x000fca00078e0a11 */
[----:B------:R-:W-:Y:S04]  /*1b4b0*/  STL [R1+0x3b0], R17 ;  /* 0x0003b01101007387 */ /* 0x000fe80000100800 */
[----:B------:R-:W3:Y:S04]  /*1b4c0*/  LDL.LU R25, [R1+0x91c] ;  /* 0x00091c0001197983 */ /* 0x000ee80000300800 */
[----:B------:R-:W2:Y:S01]  /*1b4d0*/  LDL.LU R23, [R1+0x94c] ;  /* 0x00094c0001177983 */ /* 0x000ea20000300800 */
[----:B------:R-:W-:Y:S01]  /*1b4e0*/  IMAD.HI.U32 R13, R8, R2, RZ ;  /* 0x00000002080d7227 */ /* 0x000fe200078e00ff */
[----:B------:R-:W-:-:S03]  /*1b4f0*/  ISETP.GT.U32.AND P5, PT, R0, R4, PT ;  /* 0x000000040000720c */ /* 0x000fc60003fa4070 */
[----:B------:R-:W-:-:S04]  /*1b500*/  IMAD.MOV R13, RZ, RZ, -R13 ;  /* 0x000000ffff0d7224 */ /* 0x000fc800078e0a0d */
[----:B------:R-:W-:-:S05]  /*1b510*/  IMAD R2, R0, R13, R2 ;  /* 0x0000000d00027224 */ /* 0x000fca00078e0202 */
[----:B------:R-:W-:Y:S01]  /*1b520*/  ISETP.GT.U32.AND P0, PT, R0, R2, PT ;  /* 0x000000020000720c */ /* 0x000fe20003f04070 */
[----:B------:R-:W-:Y:S01]  /*1b530*/  @!P5 IMAD.IADD R4, R4, 0x1, -R0 ;  /* 0x000000010404d824 */ /* 0x000fe200078e0a00 */
[----:B------:R-:W-:Y:S02]  /*1b540*/  IABS R10, R58 ;  /* 0x0000003a000a7213 */ /* 0x000fe40000000000 */
[----:B------:R-:W-:Y:S02]  /*1b550*/  IABS R11, R54 ;  /* 0x00000036000b7213 */ /* 0x000fe40000000000 */
[----:B------:R-:W-:Y:S01]  /*1b560*/  ISETP.GT.U32.AND P5, PT, R0, R4, PT ;  /* 0x000000040000720c */ /* 0x000fe20003fa4070 */
[----:B------:R-:W-:Y:S01]  /*1b570*/  IMAD.HI.U32 R14, R8, R10, RZ ;  /* 0x0000000a080e7227 */ /* 0x000fe200078e00ff */
[----:B------:R-:W-:-:S03]  /*1b580*/  IABS R12, R53 ;  /* 0x00000035000c7213 */ /* 0x000fc60000000000 */
[----:B------:R-:W-:-:S04]  /*1b590*/  IMAD.HI.U32 R15, R8, R11, RZ ;  /* 0x0000000b080f7227 */ /* 0x000fc800078e00ff */
[----:B------:R-:W-:Y:S02]  /*1b5a0*/  @!P0 IMAD.IADD R2, R2, 0x1, -R0 ;  /* 0x0000000102028824 */ /* 0x000fe400078e0a00 */
[----:B------:R-:W-:Y:S02]  /*1b5b0*/  IMAD.MOV R14, RZ, RZ, -R14 ;  /* 0x000000ffff0e7224 */ /* 0x000fe400078e0a0e */
[----:B------:R-:W-:Y:S01]  /*1b5c0*/  IMAD.HI.U32 R16, R8, R12, RZ ;  /* 0x0000000c08107227 */ /* 0x000fe200078e00ff */
[----:B------:R-:W-:-:S03]  /*1b5d0*/  ISETP.GT.U32.AND P0, PT, R0, R2, PT ;  /* 0x000000020000720c */ /* 0x000fc60003f04070 */
[----:B------:R-:W-:Y:S02]  /*1b5e0*/  IMAD.MOV R15, RZ, RZ, -R15 ;  /* 0x000000ffff0f7224 */ /* 0x000fe400078e0a0f */
[C---:B------:R-:W-:Y:S02]  /*1b5f0*/  IMAD R10, R0.reuse, R14, R10 ;  /* 0x0000000e000a7224 */ /* 0x040fe400078e020a */
[----:B------:R-:W-:Y:S02]  /*1b600*/  IMAD.MOV R16, RZ, RZ, -R16 ;  /* 0x000000ffff107224 */ /* 0x000fe400078e0a10 */
[----:B------:R-:W-:Y:S02]  /*1b610*/  IMAD R15, R0, R15, R11 ;  /* 0x0000000f000f7224 */ /* 0x000fe400078e020b */
[----:B------:R-:W-:Y:S01]  /*1b620*/  @!P5 IMAD.IADD R4, R4, 0x1, -R0 ;  /* 0x000000010404d824 */ /* 0x000fe200078e0a00 */
[C---:B------:R-:W-:Y:S01]  /*1b630*/  ISETP.GT.U32.AND P5, PT, R0.reuse, R10, PT ;  /* 0x0000000a0000720c */ /* 0x040fe20003fa4070 */
[C---:B------:R-:W-:Y:S01]  /*1b640*/  IMAD R12, R0.reuse, R16, R12 ;  /* 0x00000010000c7224 */ /* 0x040fe200078e020c */
[----:B------:R-:W-:Y:S01]  /*1b650*/  ISETP.GT.U32.AND P2, PT, R0, R15, PT ;  /* 0x0000000f0000720c */ /* 0x000fe20003f44070 */
[----:B------:R-:W-:-:S02]  /*1b660*/  @!P0 IMAD.IADD R2, R2, 0x1, -R0 ;  /* 0x0000000102028824 */ /* 0x000fc400078e0a00 */
[----:B------:R-:W-:Y:S01]  /*1b670*/  IMAD.HI.U32 R13, R8, R9, RZ ;  /* 0x00000009080d7227 */ /* 0x000fe200078e00ff */
[----:B------:R-:W-:Y:S02]  /*1b680*/  ISETP.GT.U32.AND P0, PT, R0, R12, PT ;  /* 0x0000000c0000720c */ /* 0x000fe40003f04070 */
[----:B------:R-:W-:Y:S01]  /*1b690*/  IABS R6, R52 ;  /* 0x0000003400067213 */ /* 0x000fe20000000000 */
[----:B------:R-:W-:Y:S02]  /*1b6a0*/  IMAD.MOV R13, RZ, RZ, -R13 ;  /* 0x000000ffff0d7224 */ /* 0x000fe400078e0a0d */
[----:B------:R-:W-:Y:S02]  /*1b6b0*/  IMAD.MOV.U32 R7, RZ, RZ, R4 ;  /* 0x000000ffff077224 */ /* 0x000fe400078e0004 */
[----:B------:R-:W-:Y:S02]  /*1b6c0*/  @!P5 IMAD.IADD R10, R10, 0x1, -R0 ;  /* 0x000000010a0ad824 */ /* 0x000fe400078e0a00 */
[----:B------:R-:W-:-:S02]  /*1b6d0*/  IMAD.MOV.U32 R4, RZ, RZ, R6 ;  /* 0x000000ffff047224 */ /* 0x000fc400078e0006 */
[C---:B------:R-:W-:Y:S02]  /*1b6e0*/  IMAD R9, R0.reuse, R13, R9 ;  /* 0x0000000d00097224 */ /* 0x040fe400078e0209 */
[----:B------:R-:W-:Y:S01]  /*1b6f0*/  @!P4 IMAD.MOV R7, RZ, RZ, -R7 ;  /* 0x000000ffff07c224 */ /* 0x000fe200078e0a07 */
[----:B------:R-:W-:Y:S01]  /*1b700*/  IABS R5, R51 ;  /* 0x0000003300057213 */ /* 0x000fe20000000000 */
[--C-:B------:R-:W-:Y:S01]  /*1b710*/  @!P2 IMAD.IADD R15, R15, 0x1, -R0.reuse ;  /* 0x000000010f0fa824 */ /* 0x100fe200078e0a00 */
[----:B------:R-:W-:Y:S01]  /*1b720*/  ISETP.GT.U32.AND P2, PT, R0, R10, PT ;  /* 0x0000000a0000720c */ /* 0x000fe20003f44070 */
[----:B------:R-:W-:Y:S01]  /*1b730*/  IMAD.HI.U32 R6, R8, R4, RZ ;  /* 0x0000000408067227 */ /* 0x000fe200078e00ff */
[----:B------:R-:W-:Y:S01]  /*1b740*/  ISETP.GT.U32.AND P3, PT, R0, R9, PT ;  /* 0x000000090000720c */ /* 0x000fe20003f64070 */
[----:B------:R0:W-:Y:S02]  /*1b750*/  STL [R1+0x3ac], R7 ;  /* 0x0003ac0701007387 */ /* 0x0001e40000100800 */
[----:B------:R-:W-:Y:S01]  /*1b760*/  @!P0 IMAD.IADD R12, R12, 0x1, -R0 ;  /* 0x000000010c0c8824 */ /* 0x000fe200078e0a00 */
[----:B------:R-:W-:Y:S01]  /*1b770*/  ISETP.GT.U32.AND P0, PT, R0, R15, PT ;  /* 0x0000000f0000720c */ /* 0x000fe20003f04070 */
[----:B------:R-:W-:-:S02]  /*1b780*/  IMAD.MOV R6, RZ, RZ, -R6 ;  /* 0x000000ffff067224 */ /* 0x000fc400078e0a06 */
[----:B0-----:R-:W-:Y:S02]  /*1b790*/  IMAD.MOV.U32 R7, RZ, RZ, R2 ;  /* 0x000000ffff077224 */ /* 0x001fe400078e0002 */
[----:B------:R-:W-:-:S04]  /*1b7a0*/  IMAD.HI.U32 R2, R8, R5, RZ ;  /* 0x0000000508027227 */ /* 0x000fc800078e00ff */
[----:B------:R-:W-:Y:S02]  /*1b7b0*/  IMAD R4, R0, R6, R4 ;  /* 0x0000000600047224 */ /* 0x000fe400078e0204 */
[----:B------:R-:W-:Y:S02]  /*1b7c0*/  IMAD.MOV R2, RZ, RZ, -R2 ;  /* 0x000000ffff027224 */ /* 0x000fe400078e0a02 */
[--C-:B------:R-:W-:Y:S01]  /*1b7d0*/  @!P2 IMAD.IADD R10, R10, 0x1, -R0.reuse ;  /* 0x000000010a0aa824 */ /* 0x100fe200078e0a00 */
[C---:B------:R-:W-:Y:S01]  /*1b7e0*/  ISETP.GT.U32.AND P2, PT, R0.reuse, R4, PT ;  /* 0x000000040000720c */ /* 0x040fe20003f44070 */
[C---:B------:R-:W-:Y:S02]  /*1b7f0*/  IMAD R2, R0.reuse, R2, R5 ;  /* 0x0000000200027224 */ /* 0x040fe400078e0205 */
[--C-:B------:R-:W-:Y:S02]  /*1b800*/  @!P3 IMAD.IADD R9, R9, 0x1, -R0.reuse ;  /* 0x000000010909b824 */ /* 0x100fe400078e0a00 */
[----:B------:R-:W-:Y:S01]  /*1b810*/  @!P0 IMAD.IADD R15, R15, 0x1, -R0 ;  /* 0x000000010f0f8824 */ /* 0x000fe200078e0a00 */
[C---:B------:R-:W-:Y:S01]  /*1b820*/  ISETP.GT.U32.AND P0, PT, R0.reuse, R2, PT ;  /* 0x000000020000720c */ /* 0x040fe20003f04070 */
[----:B------:R-:W-:Y:S01]  /*1b830*/  @!P1 IMAD.MOV R7, RZ, RZ, -R7 ;  /* 0x000000ffff079224 */ /* 0x000fe200078e0a07 */
[----:B------:R-:W-:-:S02]  /*1b840*/  ISETP.GT.U32.AND P5, PT, R0, R9, PT ;  /* 0x000000090000720c */ /* 0x000fc40003fa4070 */
[----:B------:R-:W-:-:S03]  /*1b850*/  ISETP.GT.U32.AND P1, PT, R0, R12, PT ;  /* 0x0000000c0000720c */ /* 0x000fc60003f24070 */
[----:B------:R-:W-:Y:S01]  /*1b860*/  @!P2 IMAD.IADD R4, R4, 0x1, -R0 ;  /* 0x000000010404a824 */ /* 0x000fe200078e0a00 */
[----:B------:R-:W-:Y:S01]  /*1b870*/  ISETP.GE.AND P4, PT, R58, RZ, PT ;  /* 0x000000ff3a00720c */ /* 0x000fe20003f86270 */
[----:B------:R0:W-:Y:S01]  /*1b880*/  STL [R1+0x3a8], R7 ;  /* 0x0003a80701007387 */ /* 0x0001e20000100800 */
[----:B------:R-:W-:-:S03]  /*1b890*/  ISETP.GE.AND P3, PT, R54, RZ, PT ;  /* 0x000000ff3600720c */ /* 0x000fc60003f66270 */
[--C-:B------:R-:W-:Y:S01]  /*1b8a0*/  @!P0 IMAD.IADD R2, R2, 0x1, -R0.reuse ;  /* 0x0000000102028824 */ /* 0x100fe200078e0a00 */
[----:B------:R-:W-:Y:S01]  /*1b8b0*/  ISETP.GT.U32.AND P0, PT, R0, R4, PT ;  /* 0x000000040000720c */ /* 0x000fe20003f04070 */
[--C-:B------:R-:W-:Y:S01]  /*1b8c0*/  @!P5 IMAD.IADD R9, R9, 0x1, -R0.reuse ;  /* 0x000000010909d824 */ /* 0x100fe200078e0a00 */
[----:B------:R-:W-:Y:S01]  /*1b8d0*/  ISETP.GE.AND P5, PT, R53, RZ, PT ;  /* 0x000000ff3500720c */ /* 0x000fe20003fa6270 */
[----:B------:R-:W-:Y:S01]  /*1b8e0*/  @!P1 IMAD.IADD R12, R12, 0x1, -R0 ;  /* 0x000000010c0c9824 */ /* 0x000fe200078e0a00 */
[----:B0-----:R-:W-:Y:S02]  /*1b8f0*/  IABS R7, R49 ;  /* 0x0000003100077213 */ /* 0x001fe40000000000 */
[----:B------:R-:W-:Y:S01]  /*1b900*/  ISETP.GE.AND P1, PT, R52, RZ, PT ;  /* 0x000000ff3400720c */ /* 0x000fe20003f26270 */
[----:B------:R-:W-:Y:S02]  /*1b910*/  IMAD.MOV.U32 R14, RZ, RZ, R9 ;  /* 0x000000ffff0e7224 */ /* 0x000fe400078e0009 */
[----:B------:R-:W-:-:S04]  /*1b920*/  IMAD.HI.U32 R13, R8, R7, RZ ;  /* 0x00000007080d7227 */ /* 0x000fc800078e00ff */
[----:B------:R-:W-:Y:S02]  /*1b930*/  IMAD.MOV R9, RZ, RZ, -R13 ;  /* 0x000000ffff097224 */ /* 0x000fe400078e0a0d */
[----:B------:R-:W-:Y:S01]  /*1b940*/  @!P6 IMAD.MOV R14, RZ, RZ, -R14 ;  /* 0x000000ffff0ee224 */ /* 0x000fe200078e0a0e */
[----:B------:R-:W-:Y:S01]  /*1b950*/  ISETP.GT.U32.AND P6, PT, R0, R2, PT ;  /* 0x000000020000720c */ /* 0x000fe20003fc4070 */
[----:B------:R-:W-:Y:S02]  /*1b960*/  IMAD.MOV.U32 R13, RZ, RZ, R15 ;  /* 0x000000ffff0d7224 */ /* 0x000fe400078e000f */
[----:B------:R-:W-:Y:S02]  /*1b970*/  @!P4 IMAD.MOV R10, RZ, RZ, -R10 ;  /* 0x000000ffff0ac224 */ /* 0x000fe400078e0a0a */
[----:B------:R-:W-:Y:S01]  /*1b980*/  @!P0 IMAD.IADD R4, R4, 0x1, -R0 ;  /* 0x0000000104048824 */ /* 0x000fe200078e0a00 */
[----:B------:R-:W-:Y:S01]  /*1b990*/  STL [R1+0x3a4], R14 ;  /* 0x0003a40e01007387 */ /* 0x000fe20000100800 */
[----:B------:R-:W-:Y:S01]  /*1b9a0*/  @!P3 IMAD.MOV R13, RZ, RZ, -R13 ;  /* 0x000000ffff0db224 */ /* 0x000fe200078e0a0d */
[----:B------:R-:W-:Y:S01]  /*1b9b0*/  IABS R5, R48 ;  /* 0x0000003000057213 */ /* 0x000fe20000000000 */
[----:B------:R-:W-:Y:S01]  /*1b9c0*/  @!P5 IMAD.MOV R12, RZ, RZ, -R12 ;  /* 0x000000ffff0cd224 */ /* 0x000fe200078e0a0c */
[----:B------:R0:W-:Y:S01]  /*1b9d0*/  STL [R1+0x3a0], R10 ;  /* 0x0003a00a01007387 */ /* 0x0001e20000100800 */
[----:B------:R-:W-:Y:S01]  /*1b9e0*/  ISETP.GE.AND P0, PT, R48, RZ, PT ;  /* 0x000000ff3000720c */ /* 0x000fe20003f06270 */
[----:B------:R-:W-:-:S02]  /*1b9f0*/  @!P1 IMAD.MOV R4, RZ, RZ, -R4 ;  /* 0x000000ffff049224 */ /* 0x000fc400078e0a04 */
[----:B------:R-:W2:Y:S01]  /*1ba00*/  LDL.LU R59, [R1+0x82c] ;  /* 0x00082c00013b7983 */ /* 0x000ea20000300800 */
[----:B------:R-:W-:Y:S01]  /*1ba10*/  IMAD.MOV.U32 R48, RZ, RZ, R47 ;  /* 0x000000ffff307224 */ /* 0x000fe200078e002f */
[----:B------:R-:W-:Y:S01]  /*1ba20*/  ISETP.GE.AND P2, PT, R51, RZ, PT ;  /* 0x000000ff3300720c */ /* 0x000fe20003f46270 */
[----:B------:R-:W-:Y:S01]  /*1ba30*/  IMAD.MOV.U32 R47, RZ, RZ, R46 ;  /* 0x000000ffff2f7224 */ /* 0x000fe200078e002e */
[----:B------:R-:W2:Y:S01]  /*1ba40*/  LDL.LU R58, [R1+0x840] ;  /* 0x00084000013a7983 */ /* 0x000ea20000300800 */
[----:B------:R-:W-:Y:S02]  /*1ba50*/  IMAD.MOV.U32 R46, RZ, RZ, R45 ;  /* 0x000000ffff2e7224 */ /* 0x000fe400078e002d */
[----:B------:R-:W-:Y:S01]  /*1ba60*/  IMAD.MOV.U32 R45, RZ, RZ, R44 ;  /* 0x000000ffff2d7224 */ /* 0x000fe200078e002c */
[----:B------:R-:W-:Y:S01]  /*1ba70*/  STL [R1+0x39c], R13 ;  /* 0x00039c0d01007387 */ /* 0x000fe20000100800 */
[----:B------:R-:W-:-:S03]  /*1ba80*/  ISETP.GE.AND P1, PT, R48, RZ, PT ;  /* 0x000000ff3000720c */ /* 0x000fc60003f26270 */
[----:B------:R-:W-:Y:S01]  /*1ba90*/  STL [R1+0x390], R12 ;  /* 0x0003900c01007387 */ /* 0x000fe20000100800 */
[----:B------:R-:W-:-:S03]  /*1baa0*/  @!P6 IMAD.IADD R2, R2, 0x1, -R0 ;  /* 0x000000010202e824 */ /* 0x000fc600078e0a00 */
[----:B------:R1:W-:Y:S01]  /*1bab0*/  STL [R1+0x394], R4 ;  /* 0x0003940401007387 */ /* 0x0003e20000100800 */
[----:B0-----:R-:W-:Y:S02]  /*1bac0*/  IMAD R10, R0, R9, R7 ;  /* 0x00000009000a7224 */ /* 0x001fe400078e0207 */
[----:B------:R-:W-:Y:S01]  /*1bad0*/  IMAD.MOV.U32 R7, RZ, RZ, R2 ;  /* 0x000000ffff077224 */ /* 0x000fe200078e0002 */
[----:B-1----:R-:W-:Y:S01]  /*1bae0*/  IABS R4, R48 ;  /* 0x0000003000047213 */ /* 0x002fe20000000000 */
[----:B------:R-:W-:Y:S02]  /*1baf0*/  IMAD.MOV.U32 R48, RZ, RZ, R47 ;  /* 0x000000ffff307224 */ /* 0x000fe400078e002f */
[----:B------:R-:W-:Y:S02]  /*1bb00*/  IMAD.MOV.U32 R47, RZ, RZ, R46 ;  /* 0x000000ffff2f7224 */ /* 0x000fe400078e002e */
[----:B------:R-:W-:Y:S02]  /*1bb10*/  IMAD.MOV.U32 R46, RZ, RZ, R45 ;  /* 0x000000ffff2e7224 */ /* 0x000fe400078e002d */
[----:B------:R-:W-:Y:S01]  /*1bb20*/  @!P2 IMAD.MOV R7, RZ, RZ, -R7 ;  /* 0x000000ffff07a224 */ /* 0x000fe200078e0a07 */
[----:B------:R-:W-:Y:S01]  /*1bb30*/  ISETP.GE.AND P2, PT, R48, RZ, PT ;  /* 0x000000ff3000720c */ /* 0x000fe20003f46270 */
[----:B------:R-:W-:Y:S01]  /*1bb40*/  IMAD.MOV.U32 R53, RZ, RZ, R47 ;  /* 0x000000ffff357224 */ /* 0x000fe200078e002f */
[----:B------:R-:W-:Y:S01]  /*1bb50*/  IABS R2, R48 ;  /* 0x0000003000027213 */ /* 0x000fe20000000000 */
[----:B------:R-:W-:-:S02]  /*1bb60*/  IMAD.MOV.U32 R54, RZ, RZ, R46 ;  /* 0x000000ffff367224 */ /* 0x000fc400078e002e */
[----:B----4-:R-:W-:Y:S02]  /*1bb70*/  IMAD.MOV.U32 R44, RZ, RZ, R43 ;  /* 0x000000ffff2c7224 */ /* 0x010fe400078e002b */
        /* <DEDUP_REMOVED lines=16> */
[----:B------:R-:W-:-:S02]  /*1bc80*/  IMAD.MOV.U32 R34, RZ, RZ, R32 ;  /* 0x000000ffff227224 */ /* 0x000fc400078e0020 */
[----:B--2---:R-:W-:Y:S02]  /*1bc90*/  IMAD.MOV.U32 R25, RZ, RZ, R23 ;  /* 0x000000ffff197224 */ /* 0x004fe400078e0017 */
[----:B------:R-:W-:Y:S02]  /*1bca0*/  IMAD.MOV.U32 R23, RZ, RZ, R31 ;  /* 0x000000ffff177224 */ /* 0x000fe400078e001f */
[----:B------:R-:W2:Y:S01]  /*1bcb0*/  LDL.LU R31, [R1+0x8ac] ;  /* 0x0008ac00011f7983 */ /* 0x000ea20000300800 */
[----:B------:R-:W-:Y:S02]  /*1bcc0*/  IMAD.MOV.U32 R47, RZ, RZ, R34 ;  /* 0x000000ffff2f7224 */ /* 0x000fe400078e0022 */
[----:B------:R-:W-:Y:S01]  /*1bcd0*/  IMAD.MOV.U32 R48, RZ, RZ, R44 ;  /* 0x000000ffff307224 */ /* 0x000fe200078e002c */
[----:B------:R0:W-:Y:S01]  /*1bce0*/  STL [R1+0x398], R7 ;  /* 0x0003980701007387 */ /* 0x0001e20000100800 */
[----:B------:R-:W-:Y:S02]  /*1bcf0*/  IMAD.MOV.U32 R34, RZ, RZ, R56 ;  /* 0x000000ffff227224 */ /* 0x000fe400078e0038 */
[----:B------:R-:W-:Y:S01]  /*1bd00*/  IMAD.MOV.U32 R44, RZ, RZ, R43 ;  /* 0x000000ffff2c7224 */ /* 0x000fe200078e002b */
[----:B------:R-:W3:Y:S01]  /*1bd10*/  LDL.LU R32, [R1+0x8e4] ;  /* 0x0008e40001207983 */ /* 0x000ee20000300800 */
[----:B------:R-:W-:-:S02]  /*1bd20*/  IMAD.MOV.U32 R46, RZ, RZ, R35 ;  /* 0x000000ffff2e7224 */ /* 0x000fc400078e0023 */
[----:B------:R-:W-:Y:S01]  /*1bd30*/  IMAD.MOV.U32 R43, RZ, RZ, R37 ;  /* 0x000000ffff2b7224 */ /* 0x000fe200078e0025 */
[----:B------:R-:W4:Y:S04]  /*1bd40*/  LDL.LU R56, [R1+0xaf0] ;  /* 0x000af00001387983 */ /* 0x000f280000300800 */
[----:B------:R-:W5:Y:S04]  /*1bd50*/  LDL.LU R35, [R1+0x998] ;  /* 0x0009980001237983 */ /* 0x000f680000300800 */
[----:B------:R-:W2:Y:S01]  /*1bd60*/  LDL.LU R37, [R1+0x888] ;  /* 0x0008880001257983 */ /* 0x000ea20000300800 */
[----:B------:R-:W-:-:S05]  /*1bd70*/  IABS R11, R50 ;  /* 0x00000032000b7213 */ /* 0x000fca0000000000 */
[----:B------:R-:W-:-:S04]  /*1bd80*/  IMAD.HI.U32 R6, R8, R11, RZ ;  /* 0x0000000b08067227 */ /* 0x000fc800078e00ff */
[----:B------:R-:W-:-:S04]  /*1bd90*/  IMAD.MOV R6, RZ, RZ, -R6 ;  /* 0x000000ffff067224 */ /* 0x000fc800078e0a06 */
[----:B------:R-:W-:-:S05]  /*1bda0*/  IMAD R11, R0, R6, R11 ;  /* 0x00000006000b7224 */ /* 0x000fca00078e020b */
[C---:B------:R-:W-:Y:S02]  /*1bdb0*/  ISETP.GT.U32.AND P4, PT, R0.reuse, R11, PT ;  /* 0x0000000b0000720c */ /* 0x040fe40003f84070 */
[----:B------:R-:W-:Y:S01]  /*1bdc0*/  ISETP.GT.U32.AND P6, PT, R0, R10, PT ;  /* 0x0000000a0000720c */ /* 0x000fe20003fc4070 */
[----:B------:R-:W-:-:S10]  /*1bdd0*/  IMAD.HI.U32 R6, R8, R5, RZ ;  /* 0x0000000508067227 */ /* 0x000fd400078e00ff */
[--C-:B------:R-:W-:Y:S02]  /*1bde0*/  @!P4 IMAD.IADD R11, R11, 0x1, -R0.reuse ;  /* 0x000000010b0bc824 */ /* 0x100fe400078e0a00 */
[----:B------:R-:W-:-:S03]  /*1bdf0*/  @!P6 IMAD.IADD R10, R10, 0x1, -R0 ;  /* 0x000000010a0ae824 */ /* 0x000fc600078e0a00 */
[C---:B------:R-:W-:Y:S01]  /*1be00*/  ISETP.GT.U32.AND P4, PT, R0.reuse, R11, PT ;  /* 0x0000000b0000720c */ /* 0x040fe20003f84070 */
[----:B------:R-:W-:Y:S01]  /*1be10*/  IMAD.MOV R6, RZ, RZ, -R6 ;  /* 0x000000ffff067224 */ /* 0x000fe200078e0a06 */
[----:B------:R-:W-:Y:S02]  /*1be20*/  ISETP.GT.U32.AND P6, PT, R0, R10, PT ;  /* 0x0000000a0000720c */ /* 0x000fe40003fc4070 */
[----:B------:R-:W-:Y:S01]  /*1be30*/  ISETP.GE.AND P3, PT, R50, RZ, PT ;  /* 0x000000ff3200720c */ /* 0x000fe20003f66270 */
[----:B------:R-:W-:Y:S01]  /*1be40*/  IMAD R5, R0, R6, R5 ;  /* 0x0000000600057224 */ /* 0x000fe200078e0205 */
[----:B------:R-:W-:-:S07]  /*1be50*/  ISETP.GE.AND P5, PT, R49, RZ, PT ;  /* 0x000000ff3100720c */ /* 0x000fce0003fa6270 */
[--C-:B------:R-:W-:Y:S01]  /*1be60*/  @!P4 IMAD.IADD R11, R11, 0x1, -R0.reuse ;  /* 0x000000010b0bc824 */ /* 0x100fe200078e0a00 */
[----:B------:R-:W-:Y:S01]  /*1be70*/  ISETP.GT.U32.AND P4, PT, R0, R5, PT ;  /* 0x000000050000720c */ /* 0x000fe20003f84070 */
[----:B------:R-:W-:Y:S02]  /*1be80*/  @!P6 IMAD.IADD R10, R10, 0x1, -R0 ;  /* 0x000000010a0ae824 */ /* 0x000fe400078e0a00 */
[----:B------:R-:W-:Y:S02]  /*1be90*/  IMAD.MOV.U32 R49, RZ, RZ, R45 ;  /* 0x000000ffff317224 */ /* 0x000fe400078e002d */
[----:B------:R-:W-:Y:S02]  /*1bea0*/  IMAD.MOV.U32 R45, RZ, RZ, R36 ;  /* 0x000000ffff2d7224 */ /* 0x000fe400078e0024 */
[----:B------:R-:W-:Y:S02]  /*1beb0*/  @!P3 IMAD.MOV R11, RZ, RZ, -R11 ;  /* 0x000000ffff0bb224 */ /* 0x000fe400078e0a0b */
[----:B------:R-:W-:-:S02]  /*1bec0*/  @!P5 IMAD.MOV R10, RZ, RZ, -R10 ;  /* 0x000000ffff0ad224 */ /* 0x000fc400078e0a0a */
[----:B------:R-:W-:Y:S02]  /*1bed0*/  IMAD.MOV.U32 R36, RZ, RZ, R24 ;  /* 0x000000ffff247224 */ /* 0x000fe400078e0018 */
[----:B------:R-:W4:Y:S01]  /*1bee0*/  LDL.LU R24, [R1+0x9ec] ;  /* 0x0009ec0001187983 */ /* 0x000f220000300800 */
[----:B------:R-:W-:Y:S02]  /*1bef0*/  IMAD.MOV.U32 R51, RZ, RZ, R46 ;  /* 0x000000ffff337224 */ /* 0x000fe400078e002e */
[----:B------:R-:W-:Y:S01]  /*1bf00*/  IMAD.MOV.U32 R52, RZ, RZ, R45 ;  /* 0x000000ffff347224 */ /* 0x000fe200078e002d */
[----:B------:R-:W3:Y:S01]  /*1bf10*/  LDL.LU R50, [R1+0x844] ;  /* 0x0008440001327983 */ /* 0x000ee20000300800 */
[----:B------:R-:W-:Y:S01]  /*1bf20*/  IMAD.MOV.U32 R45, RZ, RZ, R38 ;  /* 0x000000ffff2d7224 */ /* 0x000fe200078e0026 */
[----:B------:R-:W-:Y:S01]  /*1bf30*/  IABS R9, R48 ;  /* 0x0000003000097213 */ /* 0x000fe20000000000 */
[----:B------:R-:W-:Y:S01]  /*1bf40*/  @!P4 IMAD.IADD R5, R5, 0x1, -R0 ;  /* 0x000000010505c824 */ /* 0x000fe200078e0a00 */
[----:B------:R-:W-:Y:S01]  /*1bf50*/  STL [R1+0x38c], R11 ;  /* 0x00038c0b01007387 */ /* 0x000fe20000100800 */
[----:B------:R-:W-:Y:S01]  /*1bf60*/  IMAD.MOV.U32 R38, RZ, RZ, R25 ;  /* 0x000000ffff267224 */ /* 0x000fe200078e0019 */
[----:B------:R-:W-:-:S02]  /*1bf70*/  ISETP.GE.AND P4, PT, R48, RZ, PT ;  /* 0x000000ff3000720c */ /* 0x000fc40003f86270 */
[----:B------:R1:W-:Y:S01]  /*1bf80*/  STL [R1+0x388], R10 ;  /* 0x0003880a01007387 */ /* 0x0003e20000100800 */
[----:B------:R-:W-:-:S03]  /*1bf90*/  IMAD.MOV.U32 R48, RZ, RZ, R47 ;  /* 0x000000ffff307224 */ /* 0x000fc600078e002f */
[----:B------:R-:W5:Y:S01]  /*1bfa0*/  LDL.LU R25, [R1+0x9c8] ;  /* 0x0009c80001197983 */ /* 0x000f620000300800 */
[----:B------:R-:W-:-:S04]  /*1bfb0*/  IMAD.HI.U32 R12, R8, R4, RZ ;  /* 0x00000004080c7227 */ /* 0x000fc800078e00ff */
[----:B--2---:R-:W-:Y:S02]  /*1bfc0*/  IMAD.MOV.U32 R46, RZ, RZ, R37 ;  /* 0x000000ffff2e7224 */ /* 0x004fe400078e0025 */
[----:B------:R-:W-:Y:S02]  /*1bfd0*/  IMAD.MOV.U32 R37, RZ, RZ, R34 ;  /* 0x000000ffff257224 */ /* 0x000fe400078e0022 */
[----:B------:R-:W-:Y:S02]  /*1bfe0*/  IMAD.MOV.U32 R34, RZ, RZ, R27 ;  /* 0x000000ffff227224 */ /* 0x000fe400078e001b */
[----:B------:R-:W-:Y:S02]  /*1bff0*/  IMAD.MOV.U32 R27, RZ, RZ, R21 ;  /* 0x000000ffff1b7224 */ /* 0x000fe400078e0015 */
[----:B------:R-:W2:Y:S04]  /*1c000*/  LDL.LU R21, [R1+0x968] ;  /* 0x0009680001157983 */ /* 0x000ea80000300800 */
[----:B------:R-:W4:Y:S01]  /*1c010*/  LDL.LU R47, [R1+0x884] ;  /* 0x00088400012f7983 */ /* 0x000f220000300800 */
[----:B------:R-:W-:-:S04]  /*1c020*/  IMAD.MOV R12, RZ, RZ, -R12 ;  /* 0x000000ffff0c7224 */ /* 0x000fc800078e0a0c */
[----:B------:R-:W-:-:S05]  /*1c030*/  IMAD R4, R0, R12, R4 ;  /* 0x0000000c00047224 */ /* 0x000fca00078e0204 */
[----:B------:R-:W-:Y:S01]  /*1c040*/  ISETP.GT.U32.AND P6, PT, R0, R4, PT ;  /* 0x000000040000720c */ /* 0x000fe20003fc4070 */
[----:B------:R-:W-:Y:S01]  /*1c050*/  IMAD.HI.U32 R15, R8, R2, RZ ;  /* 0x00000002080f7227 */ /* 0x000fe200078e00ff */
[----:B------:R-:W-:-:S03]  /*1c060*/  IABS R6, R59 ;  /* 0x0000003b00067213 */ /* 0x000fc60000000000 */
[----:B------:R-:W-:Y:S02]  /*1c070*/  IMAD.MOV R15, RZ, RZ, -R15 ;  /* 0x000000ffff0f7224 */ /* 0x000fe400078e0a0f */
[----:B------:R-:W-:-:S06]  /*1c080*/  IMAD.HI.U32 R13, R8, R6, RZ ;  /* 0x00000006080d7227 */ /* 0x000fcc00078e00ff */
[----:B------:R-:W-:Y:S01]  /*1c090*/  @!P6 IMAD.IADD R4, R4, 0x1, -R0 ;  /* 0x000000010404e824 */ /* 0x000fe200078e0a00 */
[----:B0-----:R-:W-:Y:S01]  /*1c0a0*/  IABS R7, R58 ;  /* 0x0000003a00077213 */ /* 0x001fe20000000000 */
[----:B------:R-:W-:-:S03]  /*1c0b0*/  IMAD R2, R0, R15, R2 ;  /* 0x0000000f00027224 */ /* 0x000fc600078e0202 */
[----:B------:R-:W-:Y:S01]  /*1c0c0*/  ISETP.GT.U32.AND P3, PT, R0, R4, PT ;  /* 0x000000040000720c */ /* 0x000fe20003f64070 */
        /* <DEDUP_REMOVED lines=8> */
[----:B------:R-:W-:Y:S02]  /*1c150*/  IMAD R9, R0, R14, R9 ;  /* 0x0000000e00097224 */ /* 0x000fe400078e0209 */
[----:B------:R-:W-:Y:S01]  /*1c160*/  @!P3 IMAD.IADD R4, R4, 0x1, -R0 ;  /* 0x000000010404b824 */ /* 0x000fe200078e0a00 */
[C---:B------:R-:W-:Y:S01]  /*1c170*/  ISETP.GT.U32.AND P3, PT, R0.reuse, R6, PT ;  /* 0x000000060000720c */ /* 0x040fe20003f64070 */
[----:B------:R-:W-:-:S02]  /*1c180*/  IMAD R7, R0, R12, R7 ;  /* 0x0000000c00077224 */ /* 0x000fc400078e0207 */
[--C-:B------:R-:W-:Y:S01]  /*1c190*/  @!P6 IMAD.IADD R5, R5, 0x1, -R0.reuse ;  /* 0x000000010505e824 */ /* 0x100fe200078e0a00 */
[----:B------:R-:W-:Y:S01]  /*1c1a0*/  ISETP.GT.U32.AND P6, PT, R0, R9, PT ;  /* 0x000000090000720c */ /* 0x000fe20003fc4070 */
[----:B------:R-:W-:Y:S01]  /*1c1b0*/  @!P5 IMAD.IADD R2, R2, 0x1, -R0 ;  /* 0x000000010202d824 */ /* 0x000fe200078e0a00 */
[----:B------:R-:W-:Y:S02]  /*1c1c0*/  IABS R13, R49 ;  /* 0x00000031000d7213 */ /* 0x000fe40000000000 */
[----:B------:R-:W-:-:S03]  /*1c1d0*/  ISETP.GT.U32.AND P5, PT, R0, R7, PT ;  /* 0x000000070000720c */ /* 0x000fc60003fa4070 */
[----:B-1----:R-:W-:Y:S02]  /*1c1e0*/  IMAD.MOV.U32 R10, RZ, RZ, R13 ;  /* 0x000000ffff0a7224 */ /* 0x002fe400078e000d */
[----:B------:R-:W-:Y:S01]  /*1c1f0*/  @!P3 IMAD.IADD R6, R6, 0x1, -R0 ;  /* 0x000000010606b824 */ /* 0x000fe200078e0a00 */
[----:B------:R-:W-:Y:S01]  /*1c200*/  ISETP.GT.U32.AND P3, PT, R0, R2, PT ;  /* 0x000000020000720c */ /* 0x000fe20003f64070 */
[----:B------:R-:W-:Y:S01]  /*1c210*/  IMAD.HI.U32 R14, R8, R10, RZ ;  /* 0x0000000a080e7227 */ /* 0x000fe200078e00ff */
[----:B------:R-:W-:-:S03]  /*1c220*/  IABS R11, R54 ;  /* 0x00000036000b7213 */ /* 0x000fc60000000000 */
[----:B------:R-:W-:Y:S02]  /*1c230*/  @!P6 IMAD.IADD R9, R9, 0x1, -R0 ;  /* 0x000000010909e824 */ /* 0x000fe400078e0a00 */
[----:B------:R-:W-:Y:S02]  /*1c240*/  IMAD.MOV R14, RZ, RZ, -R14 ;  /* 0x000000ffff0e7224 */ /* 0x000fe400078e0a0e */
[----:B------:R-:W-:Y:S02]  /*1c250*/  IMAD.MOV.U32 R17, RZ, RZ, R5 ;  /* 0x000000ffff117224 */ /* 0x000fe400078e0005 */
[----:B------:R-:W-:Y:S01]  /*1c260*/  @!P5 IMAD.IADD R7, R7, 0x1, -R0 ;  /* 0x000000010707d824 */ /* 0x000fe200078e0a00 */
[----:B------:R-:W-:Y:S01]  /*1c270*/  ISETP.GT.U32.AND P5, PT, R0, R9, PT ;  /* 0x000000090000720c */ /* 0x000fe20003fa4070 */
[----:B------:R-:W-:-:S04]  /*1c280*/  IMAD.HI.U32 R13, R8, R11, RZ ;  /* 0x0000000b080d7227 */ /* 0x000fc800078e00ff */
[C---:B------:R-:W-:Y:S02]  /*1c290*/  IMAD R10, R0.reuse, R14, R10 ;  /* 0x0000000e000a7224 */ /* 0x040fe400078e020a */
[----:B------:R-:W-:Y:S01]  /*1c2a0*/  @!P0 IMAD.MOV R17, RZ, RZ, -R17 ;  /* 0x000000ffff118224 */ /* 0x000fe200078e0a11 */
        /* <DEDUP_REMOVED lines=22> */
[----:B------:R-:W-:Y:S01]  /*1c410*/  STL [R1+0x378], R9 ;  /* 0x0003780901007387 */ /* 0x000fe20000100800 */
[----:B------:R-:W-:Y:S02]  /*1c420*/  @!P0 IMAD.MOV R2, RZ, RZ, -R2 ;  /* 0x000000ffff028224 */ /* 0x000fe400078e0a02 */
[----:B----4-:R-:W-:Y:S02]  /*1c430*/  IMAD.MOV.U32 R50, RZ, RZ, R47 ;  /* 0x000000ffff327224 */ /* 0x010fe400078e002f */
        /* <DEDUP_REMOVED lines=17> */
[----:B------:R-:W4:Y:S01]  /*1c550*/  LDL.LU R40, [R1+0x8a8] ;  /* 0x0008a80001287983 */ /* 0x000f220000300800 */
[----:B------:R-:W-:-:S04]  /*1c560*/  IMAD.HI.U32 R16, R8, R15, RZ ;  /* 0x0000000f08107227 */ /* 0x000fc800078e00ff */
[----:B------:R-:W-:-:S04]  /*1c570*/  IMAD.MOV R16, RZ, RZ, -R16 ;  /* 0x000000ffff107224 */ /* 0x000fc800078e0a10 */
[----:B------:R-:W-:Y:S01]  /*1c580*/  IMAD R15, R0, R16, R15 ;  /* 0x00000010000f7224 */ /* 0x000fe200078e020f */
[----:B------:R-:W-:-:S04]  /*1c590*/  IABS R12, R53 ;  /* 0x00000035000c7213 */ /* 0x000fc80000000000 */
[----:B------:R-:W-:Y:S01]  /*1c5a0*/  ISETP.GT.U32.AND P6, PT, R0, R15, PT ;  /* 0x0000000f0000720c */ /* 0x000fe20003fc4070 */
[----:B------:R-:W-:Y:S01]  /*1c5b0*/  IMAD.HI.U32 R16, R8, R12, RZ ;  /* 0x0000000c08107227 */ /* 0x000fe200078e00ff */
[----:B------:R-:W-:-:S03]  /*1c5c0*/  ISETP.GT.U32.AND P1, PT, R0, R7, PT ;  /* 0x000000070000720c */ /* 0x000fc60003f24070 */
[----:B------:R-:W-:-:S04]  /*1c5d0*/  IMAD.MOV R16, RZ, RZ, -R16 ;  /* 0x000000ffff107224 */ /* 0x000fc800078e0a10 */
[----:B------:R-:W-:-:S04]  /*1c5e0*/  IMAD R12, R0, R16, R12 ;  /* 0x00000010000c7224 */ /* 0x000fc800078e020c */
[--C-:B------:R-:W-:Y:S01]  /*1c5f0*/  @!P6 IMAD.IADD R15, R15, 0x1, -R0.reuse ;  /* 0x000000010f0fe824 */ /* 0x100fe200078e0a00 */
[----:B------:R-:W-:Y:S01]  /*1c600*/  IABS R4, R52 ;  /* 0x0000003400047213 */ /* 0x000fe20000000000 */
[----:B------:R-:W-:-:S03]  /*1c610*/  @!P1 IMAD.IADD R7, R7, 0x1, -R0 ;  /* 0x0000000107079824 */ /* 0x000fc600078e0a00 */
[C---:B------:R-:W-:Y:S02]  /*1c620*/  ISETP.GT.U32.AND P6, PT, R0.reuse, R15, PT ;  /* 0x0000000f0000720c */ /* 0x040fe40003fc4070 */
[----:B------:R-:W-:Y:S01]  /*1c630*/  ISETP.GT.U32.AND P1, PT, R0, R12, PT ;  /* 0x0000000c0000720c */ /* 0x000fe20003f24070 */
[----:B------:R-:W-:Y:S01]  /*1c640*/  IMAD.HI.U32 R13, R8, R4, RZ ;  /* 0x00000004080d7227 */ /* 0x000fe200078e00ff */
[----:B------:R-:W-:-:S03]  /*1c650*/  ISETP.GT.U32.AND P2, PT, R0, R11, PT ;  /* 0x0000000b0000720c */ /* 0x000fc60003f44070 */
[----:B------:R-:W-:-:S04]  /*1c660*/  IMAD.MOV R13, RZ, RZ, -R13 ;  /* 0x000000ffff0d7224 */ /* 0x000fc800078e0a0d */
[----:B------:R-:W-:Y:S02]  /*1c670*/  IMAD R4, R0, R13, R4 ;  /* 0x0000000d00047224 */ /* 0x000fe400078e0204 */
[--C-:B------:R-:W-:Y:S01]  /*1c680*/  @!P6 IMAD.IADD R15, R15, 0x1, -R0.reuse ;  /* 0x000000010f0fe824 */ /* 0x100fe200078e0a00 */
[----:B------:R-:W-:Y:S01]  /*1c690*/  ISETP.GE.AND P6, PT, R58, RZ, PT ;  /* 0x000000ff3a00720c */ /* 0x000fe20003fc6270 */
[--C-:B------:R-:W-:Y:S01]  /*1c6a0*/  @!P1 IMAD.IADD R12, R12, 0x1, -R0.reuse ;  /* 0x000000010c0c9824 */ /* 0x100fe200078e0a00 */
[C---:B------:R-:W-:Y:S02]  /*1c6b0*/  ISETP.GT.U32.AND P1, PT, R0.reuse, R10, PT ;  /* 0x0000000a0000720c */ /* 0x040fe40003f24070 */
[C---:B------:R-:W-:Y:S01]  /*1c6c0*/  ISETP.GT.U32.AND P4, PT, R0.reuse, R4, PT ;  /* 0x000000040000720c */ /* 0x040fe20003f84070 */
[----:B------:R-:W-:Y:S01]  /*1c6d0*/  IMAD.MOV.U32 R6, RZ, RZ, R7 ;  /* 0x000000ffff067224 */ /* 0x000fe200078e0007 */
[----:B------:R-:W-:Y:S01]  /*1c6e0*/  ISETP.GT.U32.AND P0, PT, R0, R12, PT ;  /* 0x0000000c0000720c */ /* 0x000fe20003f04070 */
[----:B------:R-:W-:Y:S01]  /*1c6f0*/  @!P2 IMAD.IADD R11, R11, 0x1, -R0 ;  /* 0x000000010b0ba824 */ /* 0x000fe200078e0a00 */
[----:B------:R-:W-:Y:S01]  /*1c700*/  ISETP.GE.AND P2, PT, R52, RZ, PT ;  /* 0x000000ff3400720c */ /* 0x000fe20003f46270 */
[----:B0-----:R-:W-:-:S02]  /*1c710*/  IMAD.MOV.U32 R2, RZ, RZ, R15 ;  /* 0x000000ffff027224 */ /* 0x001fc400078e000f */
[----:B------:R-:W-:Y:S02]  /*1c720*/  IMAD.MOV.U32 R52, RZ, RZ, R47 ;  /* 0x000000ffff347224 */ /* 0x000fe400078e002f */
[----:B------:R-:W-:Y:S01]  /*1c730*/  @!P6 IMAD.MOV R6, RZ, RZ, -R6 ;  /* 0x000000ffff06e224 */ /* 0x000fe200078e0a06 */
[----:B------:R-:W-:Y:S01]  /*1c740*/  ISETP.GE.AND P6, PT, R54, RZ, PT ;  /* 0x000000ff3600720c */ /* 0x000fe20003fc6270 */
[----:B------:R-:W-:Y:S02]  /*1c750*/  IMAD.MOV.U32 R47, RZ, RZ, R46 ;  /* 0x000000ffff2f7224 */ /* 0x000fe400078e002e */
[----:B------:R-:W-:Y:S01]  /*1c760*/  @!P1 IMAD.IADD R10, R10, 0x1, -R0 ;  /* 0x000000010a0a9824 */ /* 0x000fe200078e0a00 */
[----:B------:R-:W-:Y:S01]  /*1c770*/  ISETP.GE.AND P1, PT, R53, RZ, PT ;  /* 0x000000ff3500720c */ /* 0x000fe20003f26270 */
[----:B------:R-:W-:Y:S02]  /*1c780*/  IMAD.MOV.U32 R46, RZ, RZ, R45 ;  /* 0x000000ffff2e7224 */ /* 0x000fe400078e002d */
[----:B------:R-:W-:-:S02]  /*1c790*/  @!P3 IMAD.MOV R2, RZ, RZ, -R2 ;  /* 0x000000ffff02b224 */ /* 0x000fc400078e0a02 */
[----:B------:R-:W-:Y:S02]  /*1c7a0*/  IMAD.MOV.U32 R45, RZ, RZ, R42 ;  /* 0x000000ffff2d7224 */ /* 0x000fe400078e002a */
[----:B------:R-:W-:Y:S01]  /*1c7b0*/  IMAD.MOV.U32 R42, RZ, RZ, R41 ;  /* 0x000000ffff2a7224 */ /* 0x000fe200078e0029 */
[----:B------:R-:W-:Y:S01]  /*1c7c0*/  IABS R16, R48 ;  /* 0x0000003000107213 */ /* 0x000fe20000000000 */
[--C-:B------:R-:W-:Y:S01]  /*1c7d0*/  @!P4 IMAD.IADD R4, R4, 0x1, -R0.reuse ;  /* 0x000000010404c824 */ /* 0x100fe200078e0a00 */
[----:B------:R-:W-:Y:S01]  /*1c7e0*/  ISETP.GE.AND P4, PT, R48, RZ, PT ;  /* 0x000000ff3000720c */ /* 0x000fe20003f86270 */
[----:B------:R-:W-:Y:S01]  /*1c7f0*/  STL [R1+0x370], R6 ;  /* 0x0003700601007387 */ /* 0x000fe20000100800 */
[----:B------:R-:W-:Y:S02]  /*1c800*/  IMAD.MOV.U32 R48, RZ, RZ, R47 ;  /* 0x000000ffff307224 */ /* 0x000fe400078e002f */
[----:B------:R-:W-:Y:S01]  /*1c810*/  @!P0 IMAD.IADD R12, R12, 0x1, -R0 ;  /* 0x000000010c0c8824 */ /* 0x000fe200078e0a00 */
[----:B------:R0:W-:Y:S01]  /*1c820*/  STL [R1+0x36c], R2 ;  /* 0x00036c0201007387 */ /* 0x0001e20000100800 */
[----:B------:R-:W-:-:S02]  /*1c830*/  IMAD.MOV.U32 R7, RZ, RZ, R10 ;  /* 0x000000ffff077224 */ /* 0x000fc400078e000a */
[----:B------:R-:W-:Y:S01]  /*1c840*/  IMAD.MOV.U32 R47, RZ, RZ, R46 ;  /* 0x000000ffff2f7224 */ /* 0x000fe200078e002e */
[----:B------:R-:W-:Y:S01]  /*1c850*/  IABS R5, R51 ;  /* 0x0000003300057213 */ /* 0x000fe20000000000 */
[----:B------:R-:W-:Y:S01]  /*1c860*/  @!P5 IMAD.MOV R7, RZ, RZ, -R7 ;  /* 0x000000ffff07d224 */ /* 0x000fe200078e0a07 */
[----:B------:R-:W-:Y:S01]  /*1c870*/  ISETP.GE.AND P0, PT, R51, RZ, PT ;  /* 0x000000ff3300720c */ /* 0x000fe20003f06270 */
[----:B------:R-:W-:Y:S02]  /*1c880*/  IMAD.MOV.U32 R51, RZ, RZ, R47 ;  /* 0x000000ffff337224 */ /* 0x000fe400078e002f */
[----:B0-----:R-:W-:Y:S02]  /*1c890*/  IMAD.MOV.U32 R2, RZ, RZ, R11 ;  /* 0x000000ffff027224 */ /* 0x001fe400078e000b */
[----:B------:R-:W-:Y:S02]  /*1c8a0*/  IMAD.MOV.U32 R10, RZ, RZ, R12 ;  /* 0x000000ffff0a7224 */ /* 0x000fe400078e000c */
[----:B------:R-:W-:-:S02]  /*1c8b0*/  @!P6 IMAD.MOV R2, RZ, RZ, -R2 ;  /* 0x000000ffff02e224 */ /* 0x000fc400078e0a02 */
[----:B------:R-:W-:Y:S01]  /*1c8c0*/  @!P1 IMAD.MOV R10, RZ, RZ, -R10 ;  /* 0x000000ffff0a9224 */ /* 0x000fe200078e0a0a */
[----:B------:R-:W-:Y:S01]  /*1c8d0*/  ISETP.GE.AND P6, PT, R48, RZ, PT ;  /* 0x000000ff3000720c */ /* 0x000fe20003fc6270 */
[----:B----4-:R-:W-:-:S04]  /*1c8e0*/  IMAD.MOV.U32 R41, RZ, RZ, R40 ;  /* 0x000000ffff297224 */ /* 0x010fc800078e0028 */
[----:B------:R-:W-:Y:S02]  /*1c8f0*/  IMAD.MOV.U32 R46, RZ, RZ, R41 ;  /* 0x000000ffff2e7224 */ /* 0x000fe400078e0029 */
[----:B------:R-:W-:Y:S02]  /*1c900*/  IMAD.MOV.U32 R40, RZ, RZ, R38 ;  /* 0x000000ffff287224 */ /* 0x000fe400078e0026 */
[----:B------:R-:W-:Y:S02]  /*1c910*/  IMAD.MOV.U32 R47, RZ, RZ, R46 ;  /* 0x000000ffff2f7224 */ /* 0x000fe400078e002e */
[----:B------:R-:W-:Y:S02]  /*1c920*/  IMAD.MOV.U32 R38, RZ, RZ, R33 ;  /* 0x000000ffff267224 */ /* 0x000fe400078e0021 */
[----:B------:R-:W-:Y:S02]  /*1c930*/  IMAD.MOV.U32 R46, RZ, RZ, R31 ;  /* 0x000000ffff2e7224 */ /* 0x000fe400078e001f */
[----:B------:R-:W-:-:S02]  /*1c940*/  IMAD.MOV.U32 R33, RZ, RZ, R23 ;  /* 0x000000ffff217224 */ /* 0x000fc400078e0017 */
[----:B------:R-:W4:Y:S01]  /*1c950*/  LDL.LU R23, [R1+0x9f0] ;  /* 0x0009f00001177983 */ /* 0x000f220000300800 */
[----:B------:R-:W-:Y:S02]  /*1c960*/  IMAD.MOV.U32 R41, RZ, RZ, R40 ;  /* 0x000000ffff297224 */ /* 0x000fe400078e0028 */
[----:B------:R-:W-:Y:S01]  /*1c970*/  IMAD.MOV.U32 R40, RZ, RZ, R39 ;  /* 0x000000ffff287224 */ /* 0x000fe200078e0027 */
[----:B------:R0:W-:Y:S01]  /*1c980*/  STL [R1+0x368], R7 ;  /* 0x0003680701007387 */ /* 0x0001e20000100800 */
[----:B------:R-:W-:Y:S02]  /*1c990*/  IMAD.MOV.U32 R54, RZ, RZ, R47 ;  /* 0x000000ffff367224 */ /* 0x000fe400078e002f */
[----:B------:R-:W-:Y:S01]  /*1c9a0*/  IMAD.MOV.U32 R39, RZ, RZ, R28 ;  /* 0x000000ffff277224 */ /* 0x000fe200078e001c */
[----:B------:R1:W-:Y:S01]  /*1c9b0*/  STL [R1+0x364], R2 ;  /* 0x0003640201007387 */ /* 0x0003e20000100800 */
[----:B------:R-:W-:Y:S02]  /*1c9c0*/  IMAD.MOV.U32 R47, RZ, RZ, R46 ;  /* 0x000000ffff2f7224 */ /* 0x000fe400078e002e */
[----:B------:R-:W-:Y:S01]  /*1c9d0*/  IMAD.MOV.U32 R46, RZ, RZ, R45 ;  /* 0x000000ffff2e7224 */ /* 0x000fe200078e002d */
[----:B------:R-:W4:Y:S01]  /*1c9e0*/  LDL.LU R28, [R1+0xa60] ;  /* 0x000a6000011c7983 */ /* 0x000f220000300800 */
[----:B------:R-:W-:Y:S01]  /*1c9f0*/  IMAD.MOV.U32 R45, RZ, RZ, R44 ;  /* 0x000000ffff2d7224 */ /* 0x000fe200078e002c */
[----:B0-----:R-:W-:Y:S01]  /*1ca00*/  IABS R7, R48 ;  /* 0x0000003000077213 */ /* 0x001fe20000000000 */
[----:B------:R-:W-:Y:S01]  /*1ca10*/  IMAD.MOV.U32 R44, RZ, RZ, R43 ;  /* 0x000000ffff2c7224 */ /* 0x000fe200078e002b */
[----:B------:R-:W5:Y:S01]  /*1ca20*/  LDL.LU R31, [R1+0x9b8] ;  /* 0x0009b800011f7983 */ /* 0x000f620000300800 */
[----:B------:R-:W-:-:S03]  /*1ca30*/  IMAD.MOV.U32 R43, RZ, RZ, R42 ;  /* 0x000000ffff2b7224 */ /* 0x000fc600078e002a */
[----:B------:R0:W-:Y:S04]  /*1ca40*/  STL [R1+0x360], R10 ;  /* 0x0003600a01007387 */ /* 0x0001e80000100800 */
[----:B------:R-:W2:Y:S04]  /*1ca50*/  LDL.LU R48, [R1+0x8a4] ;  /* 0x0008a40001307983 */ /* 0x000ea80000300800 */
[----:B------:R-:W3:Y:S01]  /*1ca60*/  LDL.LU R42, [R1+0x8cc] ;  /* 0x0008cc00012a7983 */ /* 0x000ee20000300800 */
[----:B------:R-:W-:-:S04]  /*1ca70*/  IMAD.HI.U32 R14, R8, R5, RZ ;  /* 0x00000005080e7227 */ /* 0x000fc800078e00ff */
[----:B------:R-:W-:-:S04]  /*1ca80*/  IMAD.MOV R14, RZ, RZ, -R14 ;  /* 0x000000ffff0e7224 */ /* 0x000fc800078e0a0e */
[----:B------:R-:W-:-:S05]  /*1ca90*/  IMAD R5, R0, R14, R5 ;  /* 0x0000000e00057224 */ /* 0x000fca00078e0205 */
[----:B------:R-:W-:-:S13]  /*1caa0*/  ISETP.GT.U32.AND P3, PT, R0, R5, PT ;  /* 0x000000050000720c */ /* 0x000fda0003f64070 */
[----:B------:R-:W-:Y:S01]  /*1cab0*/  @!P3 IMAD.IADD R5, R5, 0x1, -R0 ;  /* 0x000000010505b824 */ /* 0x000fe200078e0a00 */
[----:B------:R-:W-:Y:S01]  /*1cac0*/  ISETP.GT.U32.AND P3, PT, R0, R4, PT ;  /* 0x000000040000720c */ /* 0x000fe20003f64070 */
[----:B------:R-:W-:Y:S02]  /*1cad0*/  IMAD.MOV.U32 R53, RZ, RZ, R47 ;  /* 0x000000ffff357224 */ /* 0x000fe400078e002f */
        /* <DEDUP_REMOVED lines=10> */
[C---:B------:R-:W-:Y:S02]  /*1cb80*/  IMAD R6, R0.reuse, R6, R16 ;  /* 0x0000000600067224 */ /* 0x040fe400078e0210 */
[----:B---3--:R-:W-:Y:S02]  /*1cb90*/  IMAD.MOV.U32 R43, RZ, RZ, R42 ;  /* 0x000000ffff2b7224 */ /* 0x008fe400078e002a */
[----:B------:R-:W-:Y:S02]  /*1cba0*/  IMAD.MOV.U32 R42, RZ, RZ, R34 ;  /* 0x000000ffff2a7224 */ /* 0x000fe400078e0022 */
[----:B------:R-:W3:Y:S01]  /*1cbb0*/  LDL.LU R34, [R1+0x914] ;  /* 0x0009140001227983 */ /* 0x000ee20000300800 */
[C---:B------:R-:W-:Y:S02]  /*1cbc0*/  ISETP.GT.U32.AND P5, PT, R0.reuse, R5, PT ;  /* 0x000000050000720c */ /* 0x040fe40003fa4070 */
[----:B------:R-:W-:Y:S01]  /*1cbd0*/  ISETP.GT.U32.AND P1, PT, R0, R6, PT ;  /* 0x000000060000720c */ /* 0x000fe20003f24070 */
[----:B------:R-:W-:Y:S01]  /*1cbe0*/  IMAD.HI.U32 R12, R8, R7, RZ ;  /* 0x00000007080c7227 */ /* 0x000fe200078e00ff */
[----:B-1----:R-:W-:-:S03]  /*1cbf0*/  IABS R2, R50 ;  /* 0x0000003200027213 */ /* 0x002fc60000000000 */
[----:B------:R-:W-:Y:S02]  /*1cc00*/  IMAD.MOV R12, RZ, RZ, -R12 ;  /* 0x000000ffff0c7224 */ /* 0x000fe400078e0a0c */
[----:B------:R-:W-:Y:S01]  /*1cc10*/  IMAD.HI.U32 R11, R8, R2, RZ ;  /* 0x00000002080b7227 */ /* 0x000fe200078e00ff */
[----:B------:R-:W-:-:S03]  /*1cc20*/  IABS R9, R49 ;  /* 0x0000003100097213 */ /* 0x000fc60000000000 */
[--C-:B------:R-:W-:Y:S02]  /*1cc30*/  @!P5 IMAD.IADD R5, R5, 0x1, -R0.reuse ;  /* 0x000000010505d824 */ /* 0x100fe400078e0a00 */
[----:B------:R-:W-:Y:S02]  /*1cc40*/  IMAD.MOV R11, RZ, RZ, -R11 ;  /* 0x000000ffff0b7224 */ /* 0x000fe400078e0a0b */
        /* <DEDUP_REMOVED lines=28> */
[----:B------:R-:W-:Y:S01]  /*1ce10*/  IMAD.MOV.U32 R12, RZ, RZ, R6 ;  /* 0x000000ffff0c7224 */ /* 0x000fe200078e0006 */
[----:B------:R-:W-:Y:S01]  /*1ce20*/  ISETP.GE.AND P3, PT, R50, RZ, PT ;  /* 0x000000ff3200720c */ /* 0x000fe20003f66270 */
[----:B------:R-:W-:Y:S01]  /*1ce30*/  IMAD.MOV.U32 R50, RZ, RZ, R46 ;  /* 0x000000ffff327224 */ /* 0x000fe200078e002e */
[----:B------:R-:W-:Y:S01]  /*1ce40*/  ISETP.GE.AND P5, PT, R49, RZ, PT ;  /* 0x000000ff3100720c */ /* 0x000fe20003fa6270 */
[----:B------:R-:W-:-:S02]  /*1ce50*/  IMAD.MOV.U32 R49, RZ, RZ, R47 ;  /* 0x000000ffff317224 */ /* 0x000fc400078e002f */
[----:B------:R-:W-:Y:S02]  /*1ce60*/  IMAD.MOV.U32 R46, RZ, RZ, R44 ;  /* 0x000000ffff2e7224 */ /* 0x000fe400078e002c */
[----:B------:R-:W-:Y:S02]  /*1ce70*/  IMAD.MOV.U32 R47, RZ, RZ, R43 ;  /* 0x000000ffff2f7224 */ /* 0x000fe400078e002b */
[----:B------:R-:W-:Y:S01]  /*1ce80*/  @!P4 IMAD.MOV R12, RZ, RZ, -R12 ;  /* 0x000000ffff0cc224 */ /* 0x000fe200078e0a0c */
[----:B------:R2:W-:Y:S01]  /*1ce90*/  STL [R1+0x358], R13 ;  /* 0x0003580d01007387 */ /* 0x0005e20000100800 */
[----:B------:R-:W-:Y:S02]  /*1cea0*/  IMAD.MOV.U32 R44, RZ, RZ, R42 ;  /* 0x000000ffff2c7224 */ /* 0x000fe400078e002a */
[----:B------:R-:W-:Y:S02]  /*1ceb0*/  IMAD.MOV.U32 R42, RZ, RZ, R26 ;  /* 0x000000ffff2a7224 */ /* 0x000fe400078e001a */
[----:B------:R-:W-:Y:S01]  /*1cec0*/  @!P0 IMAD.IADD R5, R5, 0x1, -R0 ;  /* 0x0000000105058824 */ /* 0x000fe200078e0a00 */
[----:B------:R-:W-:Y:S01]  /*1ced0*/  ISETP.GE.AND P0, PT, R51, RZ, PT ;  /* 0x000000ff3300720c */ /* 0x000fe20003f06270 */
[----:B-----5:R-:W-:-:S02]  /*1cee0*/  IMAD.MOV.U32 R26, RZ, RZ, R31 ;  /* 0x000000ffff1a7224 */ /* 0x020fc400078e001f */
[----:B------:R-:W-:Y:S01]  /*1cef0*/  @!P1 IMAD.IADD R9, R9, 0x1, -R0 ;  /* 0x0000000109099824 */ /* 0x000fe200078e0a00 */
[----:B------:R-:W-:Y:S01]  /*1cf00*/  ISETP.GE.AND P1, PT, R52, RZ, PT ;  /* 0x000000ff3400720c */ /* 0x000fe20003f26270 */
[----:B------:R-:W-:Y:S02]  /*1cf10*/  IMAD.MOV.U32 R51, RZ, RZ, R47 ;  /* 0x000000ffff337224 */ /* 0x000fe400078e002f */
[----:B------:R-:W-:Y:S02]  /*1cf20*/  IMAD.MOV.U32 R52, RZ, RZ, R46 ;  /* 0x000000ffff347224 */ /* 0x000fe400078e002e */
[----:B------:R-:W-:Y:S02]  /*1cf30*/  IMAD.MOV.U32 R47, RZ, RZ, R45 ;  /* 0x000000ffff2f7224 */ /* 0x000fe400078e002d */
[----:B------:R-:W-:Y:S02]  /*1cf40*/  IMAD.MOV.U32 R46, RZ, RZ, R32 ;  /* 0x000000ffff2e7224 */ /* 0x000fe400078e0020 */
[----:B---3--:R-:W-:-:S02]  /*1cf50*/  IMAD.MOV.U32 R43, RZ, RZ, R34 ;  /* 0x000000ffff2b7224 */ /* 0x008fc400078e0022 */
[----:B------:R-:W-:Y:S02]  /*1cf60*/  IMAD.MOV.U32 R34, RZ, RZ, R25 ;  /* 0x000000ffff227224 */ /* 0x000fe400078e0019 */
[----:B------:R-:W3:Y:S04]  /*1cf70*/  LDL.LU R25, [R1+0x9a0] ;  /* 0x0009a00001197983 */ /* 0x000ee80000300800 */
[----:B------:R-:W5:Y:S04]  /*1cf80*/  LDL.LU R31, [R1+0x1a3c] ;  /* 0x001a3c00011f7983 */ /* 0x000f680000300800 */
[----:B------:R-:W-:Y:S04]  /*1cf90*/  STL [R1+0x354], R12 ;  /* 0x0003540c01007387 */ /* 0x000fe80000100800 */
[----:B------:R-:W4:Y:S04]  /*1cfa0*/  LDL.LU R45, [R1+0x90c] ;  /* 0x00090c00012d7983 */ /* 0x000f280000300800 */
[----:B------:R-:W3:Y:S01]  /*1cfb0*/  LDL.LU R32, [R1+0x910] ;  /* 0x0009100001207983 */ /* 0x000ee20000300800 */
[----:B------:R-:W-:-:S02]  /*1cfc0*/  ISETP.GT.U32.AND P2, PT, R0, R14, PT ;  /* 0x0000000e0000720c */ /* 0x000fc40003f44070 */
[----:B--2---:R-:W-:Y:S02]  /*1cfd0*/  IABS R13, R48 ;  /* 0x00000030000d7213 */ /* 0x004fe40000000000 */
        /* <DEDUP_REMOVED lines=15> */
[----:B------:R-:W-:-:S04]  /*1d0d0*/  IMAD.MOV.U32 R15, RZ, RZ, R7 ;  /* 0x000000ffff0f7224 */ /* 0x000fc800078e0007 */
[----:B------:R-:W-:-:S06]  /*1d0e0*/  @!P6 IMAD.MOV R15, RZ, RZ, -R15 ;  /* 0x000000ffff0fe224 */ /* 0x000fcc00078e0a0f */
[--C-:B------:R-:W-:Y:S02]  /*1d0f0*/  @!P2 IMAD.IADD R6, R6, 0x1, -R0.reuse ;  /* 0x000000010606a824 */ /* 0x100fe400078e0a00 */
[----:B------:R-:W-:-:S03]  /*1d100*/  @!P4 IMAD.IADD R13, R13, 0x1, -R0 ;  /* 0x000000010d0dc824 */ /* 0x000fc600078e0a00 */
[----:B------:R-:W-:Y:S02]  /*1d110*/  ISETP.GT.U32.AND P6, PT, R0, R6, PT ;  /* 0x000000060000720c */ /* 0x000fe40003fc4070 */
        /* <DEDUP_REMOVED lines=10> */
[----:B---3--:R-:W-:Y:S02]  /*1d1c0*/  IMAD.MOV.U32 R45, RZ, RZ, R32 ;  /* 0x000000ffff2d7224 */ /* 0x008fe400078e0020 */
[----:B------:R-:W-:Y:S02]  /*1d1d0*/  IMAD.MOV.U32 R32, RZ, RZ, R27 ;  /* 0x000000ffff207224 */ /* 0x000fe400078e001b */
[----:B------:R-:W2:Y:S04]  /*1d1e0*/  LDL.LU R27, [R1+0x9dc] ;  /* 0x0009dc00011b7983 */ /* 0x000ea80000300800 */
[----:B------:R-:W-:Y:S04]  /*1d1f0*/  STL [R1+0x350], R15 ;  /* 0x0003500f01007387 */ /* 0x000fe80000100800 */
[----:B------:R0:W-:Y:S01]  /*1d200*/  STL [R1+0x34c], R2 ;  /* 0x00034c0201007387 */ /* 0x0001e20000100800 */
[----:B------:R-:W-:-:S02]  /*1d210*/  IMAD.MOV.U32 R47, RZ, RZ, R45 ;  /* 0x000000ffff2f7224 */ /* 0x000fc400078e002d */
        /* <DEDUP_REMOVED lines=29> */
[--C-:B------:R-:W-:Y:S01]  /*1d3f0*/  @!P3 IMAD.IADD R2, R2, 0x1, -R0.reuse ;  /* 0x000000010202b824 */ /* 0x100fe200078e0a00 */
[----:B------:R-:W-:Y:S01]  /*1d400*/  ISETP.GT.U32.AND P3, PT, R0, R4, PT ;  /* 0x000000040000720c */ /* 0x000fe20003f64070 */
[--C-:B------:R-:W-:Y:S02]  /*1d410*/  @!P1 IMAD.IADD R12, R12, 0x1, -R0.reuse ;  /* 0x000000010c0c9824 */ /* 0x100fe400078e0a00 */
[----:B------:R-:W-:Y:S01]  /*1d420*/  @!P2 IMAD.IADD R5, R5, 0x1, -R0 ;  /* 0x000000010505a824 */ /* 0x000fe200078e0a00 */
[----:B------:R-:W-:Y:S02]  /*1d430*/  ISETP.GT.U32.AND P1, PT, R0, R2, PT ;  /* 0x000000020000720c */ /* 0x000fe40003f24070 */
[----:B------:R-:W-:Y:S01]  /*1d440*/  ISETP.GE.AND P5, PT, R54, RZ, PT ;  /* 0x000000ff3600720c */ /* 0x000fe20003fa6270 */
[----:B------:R-:W-:Y:S01]  /*1d450*/  IMAD.MOV.U32 R14, RZ, RZ, R5 ;  /* 0x000000ffff0e7224 */ /* 0x000fe200078e0005 */
[----:B------:R-:W-:Y:S01]  /*1d460*/  ISETP.GE.AND P2, PT, R53, RZ, PT ;  /* 0x000000ff3500720c */ /* 0x000fe20003f46270 */
[----:B------:R-:W-:-:S02]  /*1d470*/  @!P4 IMAD.MOV R13, RZ, RZ, -R13 ;  /* 0x000000ffff0dc224 */ /* 0x000fc400078e0a0d */
[----:B------:R-:W-:Y:S02]  /*1d480*/  @!P0 IMAD.MOV R14, RZ, RZ, -R14 ;  /* 0x000000ffff0e8224 */ /* 0x000fe400078e0a0e */
[----:B------:R-:W-:-:S03]  /*1d490*/  @!P3 IMAD.IADD R4, R4, 0x1, -R0 ;  /* 0x000000010404b824 */ /* 0x000fc600078e0a00 */
[----:B------:R-:W-:Y:S01]  /*1d4a0*/  STL [R1+0x330], R14 ;  /* 0x0003300e01007387 */ /* 0x000fe20000100800 */
[----:B------:R-:W-:-:S03]  /*1d4b0*/  @!P1 IMAD.IADD R2, R2, 0x1, -R0 ;  /* 0x0000000102029824 */ /* 0x000fc600078e0a00 */
[----:B------:R0:W-:Y:S01]  /*1d4c0*/  STL [R1+0x334], R13 ;  /* 0x0003340d01007387 */ /* 0x0001e20000100800 */
[----:B------:R-:W-:Y:S01]  /*1d4d0*/  @!P6 IMAD.MOV R2, RZ, RZ, -R2 ;  /* 0x000000ffff02e224 */ /* 0x000fe200078e0a02 */
[----:B------:R-:W-:Y:S01]  /*1d4e0*/  IABS R9, R48 ;  /* 0x0000003000097213 */ /* 0x000fe20000000000 */
[----:B------:R-:W-:Y:S01]  /*1d4f0*/  @!P5 IMAD.MOV R6, RZ, RZ, -R6 ;  /* 0x000000ffff06d224 */ /* 0x000fe200078e0a06 */
[----:B------:R-:W-:Y:S01]  /*1d500*/  ISETP.GE.AND P6, PT, R48, RZ, PT ;  /* 0x000000ff3000720c */ /* 0x000fe20003fc6270 */
[----:B------:R-:W-:Y:S01]  /*1d510*/  IMAD.MOV.U32 R48, RZ, RZ, R47 ;  /* 0x000000ffff307224 */ /* 0x000fe200078e002f */
[----:B------:R-:W-:Y:S01]  /*1d520*/  ISETP.GE.AND P0, PT, R49, RZ, PT ;  /* 0x000000ff3100720c */ /* 0x000fe20003f06270 */
[----:B0-----:R-:W-:Y:S01]  /*1d530*/  IMAD.MOV.U32 R13, RZ, RZ, R4 ;  /* 0x000000ffff0d7224 */ /* 0x001fe200078e0004 */
[----:B------:R-:W4:Y:S01]  /*1d540*/  LDL.LU R49, [R1+0x8e8] ;  /* 0x0008e80001317983 */ /* 0x000f220000300800 */
[----:B------:R-:W-:Y:S02]  /*1d550*/  IMAD.MOV.U32 R47, RZ, RZ, R46 ;  /* 0x000000ffff2f7224 */ /* 0x000fe400078e002e */
[----:B------:R-:W-:Y:S01]  /*1d560*/  @!P2 IMAD.MOV R13, RZ, RZ, -R13 ;  /* 0x000000ffff0da224 */ /* 0x000fe200078e0a0d */
[----:B------:R-:W5:Y:S01]  /*1d570*/  LDL.LU R60, [R1+0x8ec] ;  /* 0x0008ec00013c7983 */ /* 0x000f620000300800 */
[----:B------:R-:W-:-:S02]  /*1d580*/  IMAD.MOV.U32 R46, RZ, RZ, R45 ;  /* 0x000000ffff2e7224 */ /* 0x000fc400078e002d */
[----:B------:R-:W-:Y:S01]  /*1d590*/  IMAD.MOV.U32 R45, RZ, RZ, R44 ;  /* 0x000000ffff2d7224 */ /* 0x000fe200078e002c */
[----:B------:R-:W5:Y:S04]  /*1d5a0*/  LDL.LU R59, [R1+0x900] ;  /* 0x00090000013b7983 */ /* 0x000f680000300800 */
[----:B------:R4:W-:Y:S04]  /*1d5b0*/  STL [R1+0x338], R6 ;  /* 0x0003380601007387 */ /* 0x0009e80000100800 */
[----:B------:R-:W-:Y:S04]  /*1d5c0*/  STL [R1+0x33c], R13 ;  /* 0x00033c0d01007387 */ /* 0x000fe80000100800 */
[----:B------:R0:W-:Y:S01]  /*1d5d0*/  STL [R1+0x340], R2 ;  /* 0x0003400201007387 */ /* 0x0001e20000100800 */
[----:B---3--:R-:W-:-:S02]  /*1d5e0*/  IMAD.MOV.U32 R44, RZ, RZ, R35 ;  /* 0x000000ffff2c7224 */ /* 0x008fc400078e0023 */
[----:B------:R-:W-:Y:S02]  /*1d5f0*/  IMAD.MOV.U32 R35, RZ, RZ, R32 ;  /* 0x000000ffff237224 */ /* 0x000fe400078e0020 */
[----:B--2---:R-:W-:Y:S02]  /*1d600*/  IMAD.MOV.U32 R32, RZ, RZ, R27 ;  /* 0x000000ffff207224 */ /* 0x004fe400078e001b */
[----:B------:R-:W-:Y:S02]  /*1d610*/  IMAD.MOV.U32 R27, RZ, RZ, R25 ;  /* 0x000000ffff1b7224 */ /* 0x000fe400078e0019 */
[----:B------:R-:W2:Y:S01]  /*1d620*/  LDL.LU R25, [R1+0xa04] ;  /* 0x000a040001197983 */ /* 0x000ea20000300800 */
[----:B------:R-:W-:Y:S02]  /*1d630*/  IABS R11, R52 ;  /* 0x00000034000b7213 */ /* 0x000fe40000000000 */
[----:B------:R-:W-:Y:S01]  /*1d640*/  IABS R10, R51 ;  /* 0x00000033000a7213 */ /* 0x000fe20000000000 */
[----:B------:R-:W-:Y:S01]  /*1d650*/  IMAD.MOV.U32 R54, RZ, RZ, R47 ;  /* 0x000000ffff367224 */ /* 0x000fe200078e002f */
[----:B------:R-:W-:Y:S01]  /*1d660*/  ISETP.GE.AND P2, PT, R51, RZ, PT ;  /* 0x000000ff3300720c */ /* 0x000fe20003f46270 */
[----:B------:R-:W-:Y:S01]  /*1d670*/  IMAD.HI.U32 R5, R8, R11, RZ ;  /* 0x0000000b08057227 */ /* 0x000fe200078e00ff */
[----:B------:R-:W-:Y:S01]  /*1d680*/  ISETP.GE.AND P5, PT, R52, RZ, PT ;  /* 0x000000ff3400720c */ /* 0x000fe20003fa6270 */
[----:B------:R-:W3:Y:S02]  /*1d690*/  LDL.LU R58, [R1+0x904] ;  /* 0x00090400013a7983 */ /* 0x000ee40000300800 */
[----:B------:R-:W-:-:S04]  /*1d6a0*/  IMAD.MOV R5, RZ, RZ, -R5 ;  /* 0x000000ffff057224 */ /* 0x000fc800078e0a05 */
[----:B------:R-:W-:-:S05]  /*1d6b0*/  IMAD R11, R0, R5, R11 ;  /* 0x00000005000b7224 */ /* 0x000fca00078e020b */
[----:B------:R-:W-:Y:S01]  /*1d6c0*/  ISETP.GT.U32.AND P3, PT, R0, R11, PT ;  /* 0x0000000b0000720c */ /* 0x000fe20003f64070 */
[----:B------:R-:W-:-:S12]  /*1d6d0*/  IMAD.HI.U32 R7, R8, R10, RZ ;  /* 0x0000000a08077227 */ /* 0x000fd800078e00ff */
[----:B------:R-:W-:-:S05]  /*1d6e0*/  @!P3 IMAD.IADD R11, R11, 0x1, -R0 ;  /* 0x000000010b0bb824 */ /* 0x000fca00078e0a00 */
[----:B------:R-:W-:Y:S01]  /*1d6f0*/  ISETP.GT.U32.AND P3, PT, R0, R11, PT ;  /* 0x0000000b0000720c */ /* 0x000fe20003f64070 */
[----:B------:R-:W-:Y:S02]  /*1d700*/  IMAD.MOV.U32 R47, RZ, RZ, R46 ;  /* 0x000000ffff2f7224 */ /* 0x000fe400078e002e */
[----:B------:R-:W-:Y:S02]  /*1d710*/  IMAD.MOV.U32 R46, RZ, RZ, R45 ;  /* 0x000000ffff2e7224 */ /* 0x000fe400078e002d */
[----:B------:R-:W-:Y:S02]  /*1d720*/  IMAD.MOV.U32 R45, RZ, RZ, R44 ;  /* 0x000000ffff2d7224 */ /* 0x000fe400078e002c */
[----:B------:R-:W-:Y:S02]  /*1d730*/  IMAD.MOV.U32 R44, RZ, RZ, R35 ;  /* 0x000000ffff2c7224 */ /* 0x000fe400078e0023 */
[----:B------:R-:W-:Y:S02]  /*1d740*/  IMAD.MOV R7, RZ, RZ, -R7 ;  /* 0x000000ffff077224 */ /* 0x000fe400078e0a07 */
[----:B------:R-:W-:-:S02]  /*1d750*/  IMAD.MOV.U32 R35, RZ, RZ, R27 ;  /* 0x000000ffff237224 */ /* 0x000fc400078e001b */
[----:B------:R-:W-:Y:S02]  /*1d760*/  IMAD.MOV.U32 R51, RZ, RZ, R45 ;  /* 0x000000ffff337224 */ /* 0x000fe400078e002d */
        /* <DEDUP_REMOVED lines=8> */
[----:B------:R-:W-:Y:S02]  /*1d7f0*/  IMAD.MOV.U32 R40, RZ, RZ, R57 ;  /* 0x000000ffff287224 */ /* 0x000fe400078e0039 */
[----:B------:R-:W-:Y:S02]  /*1d800*/  IMAD.MOV.U32 R41, RZ, RZ, R36 ;  /* 0x000000ffff297224 */ /* 0x000fe400078e0024 */
[----:B------:R-:W-:Y:S01]  /*1d810*/  IMAD.MOV.U32 R50, RZ, RZ, R46 ;  /* 0x000000ffff327224 */ /* 0x000fe200078e002e */
[----:B------:R-:W-:Y:S01]  /*1d820*/  ISETP.GT.U32.AND P4, PT, R0, R12, PT ;  /* 0x0000000c0000720c */ /* 0x000fe20003f84070 */
[----:B--2---:R-:W-:Y:S02]  /*1d830*/  IMAD.MOV.U32 R27, RZ, RZ, R25 ;  /* 0x000000ffff1b7224 */ /* 0x004fe400078e0019 */
[----:B------:R-:W-:Y:S02]  /*1d840*/  IMAD.MOV.U32 R25, RZ, RZ, R30 ;  /* 0x000000ffff197224 */ /* 0x000fe400078e001e */
[----:B------:R-:W2:Y:S04]  /*1d850*/  LDL.LU R30, [R1+0x960] ;  /* 0x00096000011e7983 */ /* 0x000ea80000300800 */
[----:B------:R-:W2:Y:S04]  /*1d860*/  LDL.LU R48, [R1+0x908] ;  /* 0x0009080001307983 */ /* 0x000ea80000300800 */
[----:B------:R-:W2:Y:S04]  /*1d870*/  LDL.LU R57, [R1+0x9c0] ;  /* 0x0009c00001397983 */ /* 0x000ea80000300800 */
[----:B------:R-:W2:Y:S04]  /*1d880*/  LDL.LU R36, [R1+0x958] ;  /* 0x0009580001247983 */ /* 0x000ea80000300800 */
[----:B------:R-:W3:Y:S01]  /*1d890*/  LDL.LU R46, [R1+0x934] ;  /* 0x00093400012e7983 */ /* 0x000ee20000300800 */
[----:B------:R-:W-:-:S04]  /*1d8a0*/  IMAD.HI.U32 R5, R8, R9, RZ ;  /* 0x0000000908057227 */ /* 0x000fc800078e00ff */
[----:B------:R-:W-:-:S04]  /*1d8b0*/  IMAD.MOV R5, RZ, RZ, -R5 ;  /* 0x000000ffff057224 */ /* 0x000fc800078e0a05 */
[----:B------:R-:W-:Y:S02]  /*1d8c0*/  IMAD R9, R0, R5, R9 ;  /* 0x0000000500097224 */ /* 0x000fe400078e0209 */
[----:B------:R-:W-:-:S03]  /*1d8d0*/  @!P4 IMAD.IADD R12, R12, 0x1, -R0 ;  /* 0x000000010c0cc824 */ /* 0x000fc600078e0a00 */
[C---:B------:R-:W-:Y:S02]  /*1d8e0*/  ISETP.GT.U32.AND P4, PT, R0.reuse, R9, PT ;  /* 0x000000090000720c */ /* 0x040fe40003f84070 */
[----:B----4-:R-:W-:Y:S02]  /*1d8f0*/  IABS R6, R49 ;  /* 0x0000003100067213 */ /* 0x010fe40000000000 */
[----:B------:R-:W-:-:S03]  /*1d900*/  ISETP.GT.U32.AND P1, PT, R0, R10, PT ;  /* 0x0000000a0000720c */ /* 0x000fc60003f24070 */
[----:B0-----:R-:W-:-:S06]  /*1d910*/  IMAD.HI.U32 R2, R8, R6, RZ ;  /* 0x0000000608027227 */ /* 0x001fcc00078e00ff */
[----:B------:R-:W-:-:S05]  /*1d920*/  @!P4 IMAD.IADD R9, R9, 0x1, -R0 ;  /* 0x000000010909c824 */ /* 0x000fca00078e0a00 */
[----:B------:R-:W-:Y:S01]  /*1d930*/  ISETP.GT.U32.AND P4, PT, R0, R9, PT ;  /* 0x000000090000720c */ /* 0x000fe20003f84070 */
[----:B------:R-:W-:Y:S02]  /*1d940*/  IMAD.MOV R2, RZ, RZ, -R2 ;  /* 0x000000ffff027224 */ /* 0x000fe400078e0a02 */
[----:B------:R-:W-:Y:S01]  /*1d950*/  IMAD.HI.U32 R13, R8, R7, RZ ;  /* 0x00000007080d7227 */ /* 0x000fe200078e00ff */
[----:B-----5:R-:W-:-:S03]  /*1d960*/  IABS R4, R59 ;  /* 0x0000003b00047213 */ /* 0x020fc60000000000 */
[----:B------:R-:W-:Y:S02]  /*1d970*/  IMAD R6, R0, R2, R6 ;  /* 0x0000000200067224 */ /* 0x000fe400078e0206 */
[----:B------:R-:W-:-:S04]  /*1d980*/  IMAD.MOV R13, RZ, RZ, -R13 ;  /* 0x000000ffff0d7224 */ /* 0x000fc800078e0a0d */
[----:B------:R-:W-:Y:S01]  /*1d990*/  @!P4 IMAD.IADD R9, R9, 0x1, -R0 ;  /* 0x000000010909c824 */ /* 0x000fe200078e0a00 */
[C---:B------:R-:W-:Y:S01]  /*1d9a0*/  ISETP.GT.U32.AND P4, PT, R0.reuse, R6, PT ;  /* 0x000000060000720c */ /* 0x040fe20003f84070 */
[----:B------:R-:W-:Y:S02]  /*1d9b0*/  IMAD R7, R0, R13, R7 ;  /* 0x0000000d00077224 */ /* 0x000fe400078e0207 */
[----:B------:R-:W-:-:S04]  /*1d9c0*/  IMAD.HI.U32 R13, R8, R4, RZ ;  /* 0x00000004080d7227 */ /* 0x000fc800078e00ff */
[----:B------:R-:W-:Y:S02]  /*1d9d0*/  @!P1 IMAD.IADD R10, R10, 0x1, -R0 ;  /* 0x000000010a0a9824 */ /* 0x000fe400078e0a00 */
[----:B------:R-:W-:-:S03]  /*1d9e0*/  IMAD.MOV R13, RZ, RZ, -R13 ;  /* 0x000000ffff0d7224 */ /* 0x000fc600078e0a0d */
[C---:B------:R-:W-:Y:S01]  /*1d9f0*/  ISETP.GT.U32.AND P1, PT, R0.reuse, R10, PT ;  /* 0x0000000a0000720c */ /* 0x040fe20003f24070 */
[----:B------:R-:W-:Y:S02]  /*1da00*/  IMAD R4, R0, R13, R4 ;  /* 0x0000000d00047224 */ /* 0x000fe400078e0204 */
[----:B------:R-:W-:-:S03]  /*1da10*/  @!P4 IMAD.IADD R6, R6, 0x1, -R0 ;  /* 0x000000010606c824 */ /* 0x000fc600078e0a00 */
[----:B------:R-:W-:Y:S01]  /*1da20*/  ISETP.GT.U32.AND P4, PT, R0, R4, PT ;  /* 0x000000040000720c */ /* 0x000fe20003f84070 */
[----:B------:R-:W-:Y:S02]  /*1da30*/  @!P0 IMAD.MOV R12, RZ, RZ, -R12 ;  /* 0x000000ffff0c8224 */ /* 0x000fe400078e0a0c */
[----:B------:R-:W-:-:S04]  /*1da40*/  @!P5 IMAD.MOV R11, RZ, RZ, -R11 ;  /* 0x000000ffff0bd224 */ /* 0x000fc800078e0a0b */
[----:B------:R-:W-:Y:S02]  /*1da50*/  @!P1 IMAD.IADD R10, R10, 0x1, -R0 ;  /* 0x000000010a0a9824 */ /* 0x000fe400078e0a00 */
[----:B------:R-:W-:Y:S02]  /*1da60*/  @!P6 IMAD.MOV R9, RZ, RZ, -R9 ;  /* 0x000000ffff09e224 */ /* 0x000fe400078e0a09 */
[----:B------:R-:W-:Y:S01]  /*1da70*/  @!P2 IMAD.MOV R10, RZ, RZ, -R10 ;  /* 0x000000ffff0aa224 */ /* 0x000fe200078e0a0a */
[----:B------:R-:W-:Y:S01]  /*1da80*/  STL [R1+0x32c], R12 ;  /* 0x00032c0c01007387 */ /* 0x000fe20000100800 */
[----:B------:R-:W-:Y:S01]  /*1da90*/  @!P4 IMAD.IADD R4, R4, 0x1, -R0 ;  /* 0x000000010404c824 */ /* 0x000fe200078e0a00 */
[----:B------:R-:W-:Y:S01]  /*1daa0*/  ISETP.GE.AND P4, PT, R49, RZ, PT ;  /* 0x000000ff3100720c */ /* 0x000fe20003f86270 */
[----:B------:R-:W-:Y:S01]  /*1dab0*/  IMAD.MOV.U32 R49, RZ, RZ, R47 ;  /* 0x000000ffff317224 */ /* 0x000fe200078e002f */
[----:B------:R-:W-:Y:S04]  /*1dac0*/  STL [R1+0x328], R11 ;  /* 0x0003280b01007387 */ /* 0x000fe80000100800 */
[----:B------:R0:W-:Y:S04]  /*1dad0*/  STL [R1+0x324], R10 ;  /* 0x0003240a01007387 */ /* 0x0001e80000100800 */
[----:B------:R-:W-:Y:S01]  /*1dae0*/  STL [R1+0x320], R9 ;  /* 0x0003200901007387 */ /* 0x000fe20000100800 */
[----:B---3--:R-:W-:-:S02]  /*1daf0*/  IMAD.MOV.U32 R47, RZ, RZ, R46 ;  /* 0x000000ffff2f7224 */ /* 0x008fc400078e002e */
[----:B------:R-:W-:Y:S02]  /*1db00*/  IMAD.MOV.U32 R46, RZ, RZ, R45 ;  /* 0x000000ffff2e7224 */ /* 0x000fe400078e002d */
[----:B------:R-:W3:Y:S01]  /*1db10*/  LDL.LU R45, [R1+0x944] ;  /* 0x00094400012d7983 */ /* 0x000ee20000300800 */
[----:B------:R-:W-:Y:S02]  /*1db20*/  IABS R5, R60 ;  /* 0x0000003c00057213 */ /* 0x000fe40000000000 */
[----:B------:R-:W-:-:S03]  /*1db30*/  ISETP.GT.U32.AND P1, PT, R0, R7, PT ;  /* 0x000000070000720c */ /* 0x000fc60003f24070 */
[----:B------:R-:W-:-:S04]  /*1db40*/  IMAD.HI.U32 R14, R8, R5, RZ ;  /* 0x00000005080e7227 */ /* 0x000fc800078e00ff */
[----:B------:R-:W-:Y:S01]  /*1db50*/  IMAD.MOV R14, RZ, RZ, -R14 ;  /* 0x000000ffff0e7224 */ /* 0x000fe200078e0a0e */
[----:B------:R-:W-:-:S03]  /*1db60*/  IABS R2, R58 ;  /* 0x0000003a00027213 */ /* 0x000fc60000000000 */
[----:B------:R-:W-:Y:S02]  /*1db70*/  IMAD R5, R0, R14, R5 ;  /* 0x0000000e00057224 */ /* 0x000fe400078e0205 */
[----:B------:R-:W-:Y:S02]  /*1db80*/  @!P1 IMAD.IADD R7, R7, 0x1, -R0 ;  /* 0x0000000107079824 */ /* 0x000fe400078e0a00 */
[----:B------:R-:W-:Y:S01]  /*1db90*/  IMAD.HI.U32 R16, R8, R2, RZ ;  /* 0x0000000208107227 */ /* 0x000fe200078e00ff */
[----:B------:R-:W-:-:S03]  /*1dba0*/  ISETP.GT.U32.AND P1, PT, R0, R5, PT ;  /* 0x000000050000720c */ /* 0x000fc60003f24070 */
[----:B------:R-:W-:-:S04]  /*1dbb0*/  IMAD.MOV R16, RZ, RZ, -R16 ;  /* 0x000000ffff107224 */ /* 0x000fc800078e0a10 */
[----:B------:R-:W-:-:S06]  /*1dbc0*/  IMAD R2, R0, R16, R2 ;  /* 0x0000001000027224 */ /* 0x000fcc00078e0202 */
[----:B------:R-:W-:Y:S01]  /*1dbd0*/  @!P1 IMAD.IADD R5, R5, 0x1, -R0 ;  /* 0x0000000105059824 */ /* 0x000fe200078e0a00 */
[----:B------:R-:W-:Y:S02]  /*1dbe0*/  ISETP.GT.U32.AND P1, PT, R0, R2, PT ;  /* 0x000000020000720c */ /* 0x000fe40003f24070 */
[----:B------:R-:W-:Y:S02]  /*1dbf0*/  IABS R14, R54 ;  /* 0x00000036000e7213 */ /* 0x000fe40000000000 */
[----:B--2---:R-:W-:Y:S02]  /*1dc00*/  IABS R13, R48 ;  /* 0x00000030000d7213 */ /* 0x004fe40000000000 */
[----:B------:R-:W-:Y:S01]  /*1dc10*/  IABS R15, R53 ;  /* 0x00000035000f7213 */ /* 0x000fe20000000000 */
[----:B------:R-:W-:Y:S01]  /*1dc20*/  IMAD.HI.U32 R18, R8, R14, RZ ;  /* 0x0000000e08127227 */ /* 0x000fe200078e00ff */
[C---:B------:R-:W-:Y:S02]  /*1dc30*/  ISETP.GT.U32.AND P0, PT, R0.reuse, R7, PT ;  /* 0x000000070000720c */ /* 0x040fe40003f04070 */
[----:B------:R-:W-:-:S03]  /*1dc40*/  ISETP.GT.U32.AND P2, PT, R0, R5, PT ;  /* 0x000000050000720c */ /* 0x000fc60003f44070 */
[----:B------:R-:W-:Y:S01]  /*1dc50*/  @!P1 IMAD.IADD R2, R2, 0x1, -R0 ;  /* 0x0000000102029824 */ /* 0x000fe200078e0a00 */
[----:B------:R-:W-:Y:S01]  /*1dc60*/  ISETP.GT.U32.AND P1, PT, R0, R6, PT ;  /* 0x000000060000720c */ /* 0x000fe20003f24070 */
[----:B------:R-:W-:Y:S01]  /*1dc70*/  IMAD.HI.U32 R17, R8, R13, RZ ;  /* 0x0000000d08117227 */ /* 0x000fe200078e00ff */
[----:B------:R-:W-:-:S03]  /*1dc80*/  IABS R16, R52 ;  /* 0x0000003400107213 */ /* 0x000fc60000000000 */
[----:B------:R-:W-:Y:S01]  /*1dc90*/  IMAD.HI.U32 R19, R8, R15, RZ ;  /* 0x0000000f08137227 */ /* 0x000fe200078e00ff */
[----:B------:R-:W-:-:S03]  /*1dca0*/  ISETP.GT.U32.AND P6, PT, R0, R4, PT ;  /* 0x000000040000720c */ /* 0x000fc60003fc4070 */
[----:B------:R-:W-:Y:S01]  /*1dcb0*/  IMAD.MOV R18, RZ, RZ, -R18 ;  /* 0x000000ffff127224 */ /* 0x000fe200078e0a12 */
[----:B------:R-:W-:Y:S01]  /*1dcc0*/  ISETP.GT.U32.AND P5, PT, R0, R2, PT ;  /* 0x000000020000720c */ /* 0x000fe20003fa4070 */
[----:B------:R-:W-:Y:S02]  /*1dcd0*/  IMAD.MOV R17, RZ, RZ, -R17 ;  /* 0x000000ffff117224 */ /* 0x000fe400078e0a11 */
[----:B------:R-:W-:Y:S02]  /*1dce0*/  IMAD.MOV R19, RZ, RZ, -R19 ;  /* 0x000000ffff137224 */ /* 0x000fe400078e0a13 */
[----:B------:R-:W-:-:S04]  /*1dcf0*/  IMAD.HI.U32 R20, R8, R16, RZ ;  /* 0x0000001008147227 */ /* 0x000fc800078e00ff */
[C---:B------:R-:W-:Y:S02]  /*1dd00*/  IMAD R14, R0.reuse, R18, R14 ;  /* 0x00000012000e7224 */ /* 0x040fe400078e020e */
[C---:B------:R-:W-:Y:S02]  /*1dd10*/  IMAD R13, R0.reuse, R17, R13 ;  /* 0x00000011000d7224 */ /* 0x040fe400078e020d */
[----:B------:R-:W-:Y:S02]  /*1dd20*/  IMAD R15, R0, R19, R15 ;  /* 0x00000013000f7224 */ /* 0x000fe400078e020f */
[----:B------:R-:W-:Y:S02]  /*1dd30*/  IMAD.MOV R20, RZ, RZ, -R20 ;  /* 0x000000ffff147224 */ /* 0x000fe400078e0a14 */
[--C-:B------:R-:W-:Y:S01]  /*1dd40*/  @!P1 IMAD.IADD R6, R6, 0x1, -R0.reuse ;  /* 0x0000000106069824 */ /* 0x100fe200078e0a00 */
[C---:B------:R-:W-:Y:S01]  /*1dd50*/  ISETP.GT.U32.AND P1, PT, R0.reuse, R14, PT ;  /* 0x0000000e0000720c */ /* 0x040fe20003f24070 */
[--C-:B------:R-:W-:Y:S01]  /*1dd60*/  @!P0 IMAD.IADD R7, R7, 0x1, -R0.reuse ;  /* 0x0000000107078824 */ /* 0x100fe200078e0a00 */
[C---:B------:R-:W-:Y:S01]  /*1dd70*/  ISETP.GT.U32.AND P0, PT, R0.reuse, R13, PT ;  /* 0x0000000d0000720c */ /* 0x040fe20003f04070 */
[----:B------:R-:W-:Y:S01]  /*1dd80*/  @!P2 IMAD.IADD R5, R5, 0x1, -R0 ;  /* 0x000000010505a824 */ /* 0x000fe200078e0a00 */
[C---:B------:R-:W-:Y:S01]  /*1dd90*/  ISETP.GT.U32.AND P2, PT, R0.reuse, R15, PT ;  /* 0x0000000f0000720c */ /* 0x040fe20003f44070 */
[----:B------:R-:W-:-:S02]  /*1dda0*/  IMAD R16, R0, R20, R16 ;  /* 0x0000001400107224 */ /* 0x000fc400078e0210 */
[--C-:B------:R-:W-:Y:S01]  /*1ddb0*/  @!P6 IMAD.IADD R4, R4, 0x1, -R0.reuse ;  /* 0x000000010404e824 */ /* 0x100fe200078e0a00 */
[----:B------:R-:W-:Y:S01]  /*1ddc0*/  ISETP.GE.AND P6, PT, R60, RZ, PT ;  /* 0x000000ff3c00720c */ /* 0x000fe20003fc6270 */
[----:B------:R-:W-:Y:S01]  /*1ddd0*/  @!P5 IMAD.IADD R2, R2, 0x1, -R0 ;  /* 0x000000010202d824 */ /* 0x000fe200078e0a00 */
[----:B------:R-:W-:-:S03]  /*1dde0*/  ISETP.GT.U32.AND P5, PT, R0, R16, PT ;  /* 0x000000100000720c */ /* 0x000fc60003fa4070 */
[--C-:B------:R-:W-:Y:S01]  /*1ddf0*/  @!P1 IMAD.IADD R14, R14, 0x1, -R0.reuse ;  /* 0x000000010e0e9824 */ /* 0x100fe200078e0a00 */
[----:B------:R-:W-:Y:S01]  /*1de00*/  ISETP.GE.AND P1, PT, R58, RZ, PT ;  /* 0x000000ff3a00720c */ /* 0x000fe20003f26270 */
[--C-:B------:R-:W-:Y:S01]  /*1de10*/  @!P0 IMAD.IADD R13, R13, 0x1, -R0.reuse ;  /* 0x000000010d0d8824 */ /* 0x100fe200078e0a00 */
[----:B------:R-:W-:Y:S01]  /*1de20*/  ISETP.GE.AND P0, PT, R59, RZ, PT ;  /* 0x000000ff3b00720c */ /* 0x000fe20003f06270 */
[----:B------:R-:W-:Y:S02]  /*1de30*/  @!P2 IMAD.IADD R15, R15, 0x1, -R0 ;  /* 0x000000010f0fa824 */ /* 0x000fe400078e0a00 */
[----:B------:R-:W-:Y:S01]  /*1de40*/  @!P3 IMAD.MOV R7, RZ, RZ, -R7 ;  /* 0x000000ffff07b224 */ /* 0x000fe200078e0a07 */
[C---:B------:R-:W-:Y:S01]  /*1de50*/  ISETP.GT.U32.AND P3, PT, R0.reuse, R13, PT ;  /* 0x0000000d0000720c */ /* 0x040fe20003f64070 */
[----:B------:R-:W-:Y:S01]  /*1de60*/  @!P4 IMAD.MOV R6, RZ, RZ, -R6 ;  /* 0x000000ffff06c224 */ /* 0x000fe200078e0a06 */
[C---:B------:R-:W-:Y:S01]  /*1de70*/  ISETP.GT.U32.AND P4, PT, R0.reuse, R14, PT ;  /* 0x0000000e0000720c */ /* 0x040fe20003f84070 */
[----:B------:R-:W-:Y:S01]  /*1de80*/  @!P6 IMAD.MOV R5, RZ, RZ, -R5 ;  /* 0x000000ffff05e224 */ /* 0x000fe200078e0a05 */
[----:B------:R-:W-:Y:S01]  /*1de90*/  ISETP.GT.U32.AND P6, PT, R0, R15, PT ;  /* 0x0000000f0000720c */ /* 0x000fe20003fc4070 */
[----:B------:R-:W-:Y:S01]  /*1dea0*/  @!P5 IMAD.IADD R16, R16, 0x1, -R0 ;  /* 0x000000011010d824 */ /* 0x000fe200078e0a00 */
[----:B------:R-:W-:Y:S01]  /*1deb0*/  ISETP.GE.AND P2, PT, R48, RZ, PT ;  /* 0x000000ff3000720c */ /* 0x000fe20003f46270 */
[----:B------:R-:W-:-:S03]  /*1dec0*/  IMAD.MOV.U32 R48, RZ, RZ, R47 ;  /* 0x000000ffff307224 */ /* 0x000fc600078e002f */
[----:B------:R-:W-:Y:S01]  /*1ded0*/  ISETP.GT.U32.AND P5, PT, R0, R16, PT ;  /* 0x000000100000720c */ /* 0x000fe20003fa4070 */
[----:B------:R-:W-:Y:S01]  /*1dee0*/  @!P1 IMAD.MOV R2, RZ, RZ, -R2 ;  /* 0x000000ffff029224 */ /* 0x000fe200078e0a02 */
[----:B------:R-:W-:Y:S01]  /*1def0*/  ISETP.GE.AND P1, PT, R54, RZ, PT ;  /* 0x000000ff3600720c */ /* 0x000fe20003f26270 */
[----:B------:R-:W-:Y:S02]  /*1df00*/  @!P0 IMAD.MOV R4, RZ, RZ, -R4 ;  /* 0x000000ffff048224 */ /* 0x000fe400078e0a04 */
[--C-:B------:R-:W-:Y:S02]  /*1df10*/  @!P3 IMAD.IADD R13, R13, 0x1, -R0.reuse ;  /* 0x000000010d0db824 */ /* 0x100fe400078e0a00 */
[--C-:B------:R-:W-:Y:S02]  /*1df20*/  @!P4 IMAD.IADD R14, R14, 0x1, -R0.reuse ;  /* 0x000000010e0ec824 */ /* 0x100fe400078e0a00 */
[----:B------:R-:W-:Y:S01]  /*1df30*/  @!P6 IMAD.IADD R15, R15, 0x1, -R0 ;  /* 0x000000010f0fe824 */ /* 0x000fe200078e0a00 */
[----:B------:R-:W-:-:S02]  /*1df40*/  ISETP.GE.AND P6, PT, R52, RZ, PT ;  /* 0x000000ff3400720c */ /* 0x000fc40003fc6270 */
[----:B0-----:R-:W-:Y:S01]  /*1df50*/  IABS R10, R51 ;  /* 0x00000033000a7213 */ /* 0x001fe20000000000 */
[----:B------:R-:W-:Y:S01]  /*1df60*/  @!P5 IMAD.IADD R16, R16, 0x1, -R0 ;  /* 0x000000011010d824 */ /* 0x000fe200078e0a00 */
[----:B------:R-:W-:Y:S01]  /*1df70*/  ISETP.GE.AND P5, PT, R51, RZ, PT ;  /* 0x000000ff3300720c */ /* 0x000fe20003fa6270 */
[----:B---3--:R-:W-:Y:S02]  /*1df80*/  IMAD.MOV.U32 R47, RZ, RZ, R45 ;  /* 0x000000ffff2f7224 */ /* 0x008fe400078e002d */
[----:B------:R-:W-:Y:S02]  /*1df90*/  IMAD.MOV.U32 R45, RZ, RZ, R44 ;  /* 0x000000ffff2d7224 */ /* 0x000fe400078e002c */
[----:B------:R-:W-:Y:S02]  /*1dfa0*/  IMAD.MOV.U32 R44, RZ, RZ, R43 ;  /* 0x000000ffff2c7224 */ /* 0x000fe400078e002b */
[----:B------:R-:W-:Y:S02]  /*1dfb0*/  IMAD.MOV.U32 R43, RZ, RZ, R42 ;  /* 0x000000ffff2b7224 */ /* 0x000fe400078e002a */
[----:B------:R-:W-:-:S02]  /*1dfc0*/  IMAD.MOV.U32 R42, RZ, RZ, R41 ;  /* 0x000000ffff2a7224 */ /* 0x000fc400078e0029 */
[----:B------:R-:W-:Y:S02]  /*1dfd0*/  IMAD.MOV.U32 R41, RZ, RZ, R36 ;  /* 0x000000ffff297224 */ /* 0x000fe400078e0024 */
[----:B------:R-:W2:Y:S04]  /*1dfe0*/  LDL.LU R36, [R1+0x964] ;  /* 0x0009640001247983 */ /* 0x000ea80000300800 */
[----:B------:R-:W-:Y:S01]  /*1dff0*/  STL [R1+0x318], R7 ;  /* 0x0003180701007387 */ /* 0x000fe20000100800 */
[----:B------:R-:W-:-:S03]  /*1e000*/  IMAD.MOV.U32 R52, RZ, RZ, R47 ;  /* 0x000000ffff347224 */ /* 0x000fc600078e002f */
[----:B------:R0:W-:Y:S01]  /*1e010*/  STL [R1+0x314], R6 ;  /* 0x0003140601007387 */ /* 0x0001e20000100800 */
[----:B------:R-:W-:-:S03]  /*1e020*/  IMAD.MOV.U32 R47, RZ, RZ, R46 ;  /* 0x000000ffff2f7224 */ /* 0x000fc600078e002e */
[----:B------:R-:W-:Y:S01]  /*1e030*/  STL [R1+0x310], R5 ;  /* 0x0003100501007387 */ /* 0x000fe20000100800 */
[----:B------:R-:W-:-:S03]  /*1e040*/  IMAD.MOV.U32 R46, RZ, RZ, R45 ;  /* 0x000000ffff2e7224 */ /* 0x000fc600078e002d */
[----:B------:R-:W-:Y:S01]  /*1e050*/  STL [R1+0x30c], R4 ;  /* 0x00030c0401007387 */ /* 0x000fe20000100800 */
[----:B------:R-:W-:-:S03]  /*1e060*/  IMAD.MOV.U32 R45, RZ, RZ, R44 ;  /* 0x000000ffff2d7224 */ /* 0x000fc600078e002c */
[----:B------:R1:W-:Y:S01]  /*1e070*/  STL [R1+0x308], R2 ;  /* 0x0003080201007387 */ /* 0x0003e20000100800 */
[----:B0-----:R-:W-:Y:S02]  /*1e080*/  IMAD.MOV.U32 R6, RZ, RZ, R14 ;  /* 0x000000ffff067224 */ /* 0x001fe400078e000e */
[----:B------:R-:W-:Y:S02]  /*1e090*/  IMAD.MOV.U32 R44, RZ, RZ, R43 ;  /* 0x000000ffff2c7224 */ /* 0x000fe400078e002b */
[----:B------:R-:W-:Y:S02]  /*1e0a0*/  IMAD.MOV.U32 R43, RZ, RZ, R42 ;  /* 0x000000ffff2b7224 */ /* 0x000fe400078e002a */
[----:B-1----:R-:W-:Y:S02]  /*1e0b0*/  IMAD.MOV.U32 R2, RZ, RZ, R13 ;  /* 0x000000ffff027224 */ /* 0x002fe400078e000d */
[----:B------:R-:W-:Y:S02]  /*1e0c0*/  IMAD.MOV.U32 R51, RZ, RZ, R47 ;  /* 0x000000ffff337224 */ /* 0x000fe400078e002f */
[----:B------:R-:W-:-:S02]  /*1e0d0*/  @!P2 IMAD.MOV R2, RZ, RZ, -R2 ;  /* 0x000000ffff02a224 */ /* 0x000fc400078e0a02 */
[----:B------:R-:W-:Y:S02]  /*1e0e0*/  @!P1 IMAD.MOV R6, RZ, RZ, -R6 ;  /* 0x000000ffff069224 */ /* 0x000fe400078e0a06 */
[----:B------:R-:W-:Y:S02]  /*1e0f0*/  IMAD.MOV.U32 R42, RZ, RZ, R41 ;  /* 0x000000ffff2a7224 */ /* 0x000fe400078e0029 */
[----:B------:R-:W-:Y:S02]  /*1e100*/  IMAD.MOV.U32 R47, RZ, RZ, R46 ;  /* 0x000000ffff2f7224 */ /* 0x000fe400078e002e */
[----:B------:R-:W-:Y:S02]  /*1e110*/  IMAD.MOV.U32 R41, RZ, RZ, R40 ;  /* 0x000000ffff297224 */ /* 0x000fe400078e0028 */
        /* <DEDUP_REMOVED lines=8> */
[----:B------:R-:W3:Y:S04]  /*1e1a0*/  LDL R40, [R1+0x14c] ;  /* 0x00014c0001287983 */ /* 0x000ee80000100800 */
[----:B------:R-:W4:Y:S01]  /*1e1b0*/  LDL.LU R39, [R1+0x984] ;  /* 0x0009840001277983 */ /* 0x000f220000300800 */
[----:B------:R-:W-:-:S05]  /*1e1c0*/  IABS R9, R50 ;  /* 0x0000003200097213 */ /* 0x000fca0000000000 */
[----:B------:R-:W-:-:S04]  /*1e1d0*/  IMAD.HI.U32 R11, R8, R9, RZ ;  /* 0x00000009080b7227 */ /* 0x000fc800078e00ff */
[----:B------:R-:W-:-:S04]  /*1e1e0*/  IMAD.MOV R11, RZ, RZ, -R11 ;  /* 0x000000ffff0b7224 */ /* 0x000fc800078e0a0b */
[----:B------:R-:W-:Y:S01]  /*1e1f0*/  IMAD R9, R0, R11, R9 ;  /* 0x0000000b00097224 */ /* 0x000fe200078e0209 */
[----:B------:R-:W-:Y:S02]  /*1e200*/  IABS R11, R49 ;  /* 0x00000031000b7213 */ /* 0x000fe40000000000 */
[----:B------:R-:W-:-:S03]  /*1e210*/  ISETP.GE.AND P4, PT, R53, RZ, PT ;  /* 0x000000ff3500720c */ /* 0x000fc60003f86270 */
[----:B------:R-:W-:-:S04]  /*1e220*/  IMAD.HI.U32 R4, R8, R11, RZ ;  /* 0x0000000b08047227 */ /* 0x000fc800078e00ff */
[----:B------:R-:W-:Y:S02]  /*1e230*/  IMAD.MOV R4, RZ, RZ, -R4 ;  /* 0x000000ffff047224 */ /* 0x000fe400078e0a04 */
[----:B------:R-:W-:Y:S02]  /*1e240*/  IMAD.MOV.U32 R7, RZ, RZ, R16 ;  /* 0x000000ffff077224 */ /* 0x000fe400078e0010 */
[----:B------:R-:W-:Y:S01]  /*1e250*/  IMAD R4, R0, R4, R11 ;  /* 0x0000000400047224 */ /* 0x000fe200078e020b */
[----:B------:R-:W-:Y:S01]  /*1e260*/  IABS R5, R48 ;  /* 0x0000003000057213 */ /* 0x000fe20000000000 */
[----:B------:R-:W-:Y:S02]  /*1e270*/  IMAD.MOV.U32 R11, RZ, RZ, R15 ;  /* 0x000000ffff0b7224 */ /* 0x000fe400078e000f */
[----:B------:R-:W-:Y:S01]  /*1e280*/  @!P6 IMAD.MOV R7, RZ, RZ, -R7 ;  /* 0x000000ffff07e224 */ /* 0x000fe200078e0a07 */
[----:B------:R-:W-:Y:S01]  /*1e290*/  ISETP.GE.AND P6, PT, R48, RZ, PT ;  /* 0x000000ff3000720c */ /* 0x000fe20003fc6270 */
[----:B------:R-:W-:-:S02]  /*1e2a0*/  IMAD.MOV.U32 R48, RZ, RZ, R47 ;  /* 0x000000ffff307224 */ /* 0x000fc400078e002f */
[----:B------:R-:W-:Y:S02]  /*1e2b0*/  IMAD.MOV.U32 R47, RZ, RZ, R46 ;  /* 0x000000ffff2f7224 */ /* 0x000fe400078e002e */
[----:B------:R-:W-:Y:S02]  /*1e2c0*/  @!P4 IMAD.MOV R11, RZ, RZ, -R11 ;  /* 0x000000ffff0bc224 */ /* 0x000fe400078e0a0b */
[----:B------:R-:W-:Y:S02]  /*1e2d0*/  IMAD.MOV.U32 R46, RZ, RZ, R45 ;  /* 0x000000ffff2e7224 */ /* 0x000fe400078e002d */
[----:B------:R-:W-:Y:S02]  /*1e2e0*/  IMAD.MOV.U32 R45, RZ, RZ, R44 ;  /* 0x000000ffff2d7224 */ /* 0x000fe400078e002c */
[----:B------:R-:W-:Y:S02]  /*1e2f0*/  IMAD.MOV.U32 R44, RZ, RZ, R43 ;  /* 0x000000ffff2c7224 */ /* 0x000fe400078e002b */
[----:B------:R-:W-:Y:S01]  /*1e300*/  IMAD.MOV.U32 R43, RZ, RZ, R42 ;  /* 0x000000ffff2b7224 */ /* 0x000fe200078e002a */
[----:B------:R-:W-:Y:S01]  /*1e310*/  STL [R1+0x2fc], R11 ;  /* 0x0002fc0b01007387 */ /* 0x000fe20000100800 */
[----:B------:R-:W-:-:S03]  /*1e320*/  IMAD.MOV.U32 R42, RZ, RZ, R41 ;  /* 0x000000ffff2a7224 */ /* 0x000fc600078e0029 */
[----:B------:R5:W-:Y:S01]  /*1e330*/  STL [R1+0x2f8], R7 ;  /* 0x0002f80701007387 */ /* 0x000be20000100800 */
[----:B----4-:R-:W-:Y:S02]  /*1e340*/  IMAD.MOV.U32 R41, RZ, RZ, R39 ;  /* 0x000000ffff297224 */ /* 0x010fe400078e0027 */
[----:B------:R-:W-:Y:S02]  /*1e350*/  IMAD.MOV.U32 R39, RZ, RZ, R37 ;  /* 0x000000ffff277224 */ /* 0x000fe400078e0025 */
[----:B------:R-:W4:Y:S01]  /*1e360*/  LDL.LU R37, [R1+0x974] ;  /* 0x0009740001257983 */ /* 0x000f220000300800 */
[----:B------:R-:W-:-:S04]  /*1e370*/  IMAD.HI.U32 R12, R8, R10, RZ ;  /* 0x0000000a080c7227 */ /* 0x000fc800078e00ff */
[----:B------:R-:W-:-:S04]  /*1e380*/  IMAD.MOV R12, RZ, RZ, -R12 ;  /* 0x000000ffff0c7224 */ /* 0x000fc800078e0a0c */
[----:B------:R-:W-:-:S05]  /*1e390*/  IMAD R10, R0, R12, R10 ;  /* 0x0000000c000a7224 */ /* 0x000fca00078e020a */
[C---:B------:R-:W-:Y:S02]  /*1e3a0*/  ISETP.GT.U32.AND P0, PT, R0.reuse, R10, PT ;  /* 0x0000000a0000720c */ /* 0x040fe40003f04070 */
[----:B------:R-:W-:-:S11]  /*1e3b0*/  ISETP.GT.U32.AND P3, PT, R0, R9, PT ;  /* 0x000000090000720c */ /* 0x000fd60003f64070 */
[----:B------:R-:W-:-:S05]  /*1e3c0*/  @!P0 IMAD.IADD R10, R10, 0x1, -R0 ;  /* 0x000000010a0a8824 */ /* 0x000fca00078e0a00 */
[----:B------:R-:W-:Y:S01]  /*1e3d0*/  ISETP.GT.U32.AND P2, PT, R0, R10, PT ;  /* 0x0000000a0000720c */ /* 0x000fe20003f44070 */
[----:B------:R-:W-:Y:S02]  /*1e3e0*/  @!P3 IMAD.IADD R9, R9, 0x1, -R0 ;  /* 0x000000010909b824 */ /* 0x000fe400078e0a00 */
[----:B0-----:R-:W-:-:S03]  /*1e3f0*/  IMAD.HI.U32 R2, R8, R5, RZ ;  /* 0x0000000508027227 */ /* 0x001fc600078e00ff */
[----:B------:R-:W-:Y:S01]  /*1e400*/  ISETP.GT.U32.AND P1, PT, R0, R9, PT ;  /* 0x000000090000720c */ /* 0x000fe20003f24070 */
[----:B-1----:R-:W-:Y:S01]  /*1e410*/  IMAD.MOV R6, RZ, RZ, -R2 ;  /* 0x000000ffff067224 */ /* 0x002fe200078e0a02 */
[----:B------:R-:W-:-:S05]  /*1e420*/  IABS R2, R48 ;  /* 0x0000003000027213 */ /* 0x000fca0000000000 */
[----:B------:R-:W-:Y:S01]  /*1e430*/  @!P2 IMAD.IADD R10, R10, 0x1, -R0 ;  /* 0x000000010a0aa824 */ /* 0x000fe200078e0a00 */
[----:B------:R-:W-:Y:S01]  /*1e440*/  ISETP.GE.AND P2, PT, R48, RZ, PT ;  /* 0x000000ff3000720c */ /* 0x000fe20003f46270 */
[----:B------:R-:W-:Y:S02]  /*1e450*/  IMAD.MOV.U32 R48, RZ, RZ, R47 ;  /* 0x000000ffff307224 */ /* 0x000fe400078e002f */
[----:B------:R-:W-:Y:S02]  /*1e460*/  IMAD.MOV.U32 R47, RZ, RZ, R46 ;  /* 0x000000ffff2f7224 */ /* 0x000fe400078e002e */
[----:B------:R-:W-:Y:S02]  /*1e470*/  IMAD.MOV.U32 R46, RZ, RZ, R45 ;  /* 0x000000ffff2e7224 */ /* 0x000fe400078e002d */
[----:B------:R-:W-:Y:S02]  /*1e480*/  IMAD.MOV.U32 R45, RZ, RZ, R44 ;  /* 0x000000ffff2d7224 */ /* 0x000fe400078e002c */
[----:B------:R-:W-:Y:S01]  /*1e490*/  IMAD.MOV.U32 R44, RZ, RZ, R43 ;  /* 0x000000ffff2c7224 */ /* 0x000fe200078e002b */
[----:B------:R-:W-:Y:S01]  /*1e4a0*/  ISETP.GE.AND P3, PT, R49, RZ, PT ;  /* 0x000000ff3100720c */ /* 0x000fe20003f66270 */
[----:B------:R-:W-:Y:S01]  /*1e4b0*/  IMAD.MOV.U32 R43, RZ, RZ, R42 ;  /* 0x000000ffff2b7224 */ /* 0x000fe200078e002a */
[----:B------:R-:W-:Y:S01]  /*1e4c0*/  ISETP.GE.AND P0, PT, R50, RZ, PT ;  /* 0x000000ff3200720c */ /* 0x000fe20003f06270 */
[----:B------:R-:W-:-:S02]  /*1e4d0*/  IMAD.MOV.U32 R42, RZ, RZ, R39 ;  /* 0x000000ffff2a7224 */ /* 0x000fc400078e0027 */
[----:B-----5:R-:W-:Y:S02]  /*1e4e0*/  IMAD.MOV.U32 R7, RZ, RZ, R10 ;  /* 0x000000ffff077224 */ /* 0x020fe400078e000a */
[----:B------:R-:W-:Y:S02]  /*1e4f0*/  IMAD.MOV.U32 R49, RZ, RZ, R47 ;  /* 0x000000ffff317224 */ /* 0x000fe400078e002f */
[----:B------:R-:W-:Y:S02]  /*1e500*/  IMAD.MOV.U32 R47, RZ, RZ, R46 ;  /* 0x000000ffff2f7224 */ /* 0x000fe400078e002e */
[----:B------:R-:W-:Y:S02]  /*1e510*/  IMAD.MOV.U32 R46, RZ, RZ, R45 ;  /* 0x000000ffff2e7224 */ /* 0x000fe400078e002d */
[----:B------:R-:W-:Y:S02]  /*1e520*/  IMAD.MOV.U32 R45, RZ, RZ, R44 ;  /* 0x000000ffff2d7224 */ /* 0x000fe400078e002c */
[----:B------:R-:W-:-:S02]  /*1e530*/  @!P5 IMAD.MOV R7, RZ, RZ, -R7 ;  /* 0x000000ffff07d224 */ /* 0x000fc400078e0a07 */
[----:B------:R-:W-:Y:S02]  /*1e540*/  IMAD.MOV.U32 R44, RZ, RZ, R43 ;  /* 0x000000ffff2c7224 */ /* 0x000fe400078e002b */
[----:B------:R-:W-:Y:S01]  /*1e550*/  @!P1 IMAD.IADD R9, R9, 0x1, -R0 ;  /* 0x0000000109099824 */ /* 0x000fe200078e0a00 */
[----:B------:R-:W-:Y:S02]  /*1e560*/  ISETP.GE.AND P1, PT, R48, RZ, PT ;  /* 0x000000ff3000720c */ /* 0x000fe40003f26270 */
[----:B------:R-:W-:Y:S01]  /*1e570*/  IABS R14, R48 ;  /* 0x00000030000e7213 */ /* 0x000fe20000000000 */
[----:B------:R-:W-:Y:S02]  /*1e580*/  IMAD.MOV.U32 R48, RZ, RZ, R47 ;  /* 0x000000ffff307224 */ /* 0x000fe400078e002f */
[----:B------:R-:W-:-:S04]  /*1e590*/  IMAD.MOV.U32 R47, RZ, RZ, R45 ;  /* 0x000000ffff2f7224 */ /* 0x000fc800078e002d */
[----:B------:R-:W-:Y:S02]  /*1e5a0*/  IMAD.MOV.U32 R53, RZ, RZ, R47 ;  /* 0x000000ffff357224 */ /* 0x000fe400078e002f */
[----:B----4-:R-:W-:Y:S02]  /*1e5b0*/  IMAD.MOV.U32 R39, RZ, RZ, R37 ;  /* 0x000000ffff277224 */ /* 0x010fe400078e0025 */
[----:B------:R-:W-:Y:S02]  /*1e5c0*/  IMAD.MOV.U32 R37, RZ, RZ, R30 ;  /* 0x000000ffff257224 */ /* 0x000fe400078e001e */
[----:B------:R-:W-:Y:S01]  /*1e5d0*/  IMAD.MOV.U32 R43, RZ, RZ, R39 ;  /* 0x000000ffff2b7224 */ /* 0x000fe200078e0027 */
[----:B------:R-:W4:Y:S01]  /*1e5e0*/  LDL.LU R30, [R1+0xa18] ;  /* 0x000a1800011e7983 */ /* 0x000f220000300800 */
[----:B------:R-:W-:-:S03]  /*1e5f0*/  IMAD.MOV.U32 R39, RZ, RZ, R37 ;  /* 0x000000ffff277224 */ /* 0x000fc600078e0025 */
[----:B------:R-:W5:Y:S04]  /*1e600*/  LDL.LU R37, [R1+0x98c] ;  /* 0x00098c0001257983 */ /* 0x000f680000300800 */
[----:B------:R0:W-:Y:S01]  /*1e610*/  STL [R1+0x2f4], R7 ;  /* 0x0002f40701007387 */ /* 0x0001e20000100800 */
[----:B------:R-:W-:Y:S02]  /*1e620*/  IMAD.MOV.U32 R45, RZ, RZ, R39 ;  /* 0x000000ffff2d7224 */ /* 0x000fe400078e0027 */
[----:B------:R-:W-:Y:S02]  /*1e630*/  IMAD.MOV.U32 R39, RZ, RZ, R34 ;  /* 0x000000ffff277224 */ /* 0x000fe400078e0022 */
[----:B------:R-:W4:Y:S01]  /*1e640*/  LDL.LU R34, [R1+0x994] ;  /* 0x0009940001227983 */ /* 0x000f220000300800 */
[----:B0-----:R-:W-:-:S04]  /*1e650*/  IMAD.MOV.U32 R7, RZ, RZ, R9 ;  /* 0x000000ffff077224 */ /* 0x001fc800078e0009 */
[----:B------:R-:W-:-:S05]  /*1e660*/  @!P0 IMAD.MOV R7, RZ, RZ, -R7 ;  /* 0x000000ffff078224 */ /* 0x000fca00078e0a07 */
[----:B------:R0:W-:Y:S04]  /*1e670*/  STL [R1+0x2f0], R7 ;  /* 0x0002f00701007387 */ /* 0x0001e80000100800 */
[----:B------:R-:W3:Y:S01]  /*1e680*/  LDL.LU R47, [R1+0x95c] ;  /* 0x00095c00012f7983 */ /* 0x000ee20000300800 */
[----:B------:R-:W-:Y:S02]  /*1e690*/  ISETP.GT.U32.AND P4, PT, R0, R4, PT ;  /* 0x000000040000720c */ /* 0x000fe40003f84070 */
[----:B------:R-:W-:Y:S01]  /*1e6a0*/  IABS R12, R48 ;  /* 0x00000030000c7213 */ /* 0x000fe20000000000 */
[----:B------:R-:W5:Y:S10]  /*1e6b0*/  LDL.LU R54, [R1+0x950] ;  /* 0x0009500001367983 */ /* 0x000f740000300800 */
[----:B------:R-:W-:-:S05]  /*1e6c0*/  @!P4 IMAD.IADD R4, R4, 0x1, -R0 ;  /* 0x000000010404c824 */ /* 0x000fca00078e0a00 */
[----:B------:R-:W-:Y:S02]  /*1e6d0*/  ISETP.GT.U32.AND P5, PT, R0, R4, PT ;  /* 0x000000040000720c */ /* 0x000fe40003fa4070 */
[----:B------:R-:W-:-:S11]  /*1e6e0*/  ISETP.GE.AND P4, PT, R48, RZ, PT ;  /* 0x000000ff3000720c */ /* 0x000fd60003f86270 */
[----:B------:R-:W-:-:S04]  /*1e6f0*/  @!P5 IMAD.IADD R4, R4, 0x1, -R0 ;  /* 0x000000010404d824 */ /* 0x000fc800078e0a00 */
[----:B------:R-:W-:-:S04]  /*1e700*/  IMAD.MOV.U32 R13, RZ, RZ, R4 ;  /* 0x000000ffff0d7224 */ /* 0x000fc800078e0004 */
[----:B------:R-:W-:Y:S02]  /*1e710*/  @!P3 IMAD.MOV R13, RZ, RZ, -R13 ;  /* 0x000000ffff0db224 */ /* 0x000fe400078e0a0d */
[----:B------:R-:W-:Y:S02]  /*1e720*/  IMAD.MOV.U32 R50, RZ, RZ, R46 ;  /* 0x000000ffff327224 */ /* 0x000fe400078e002e */
[----:B--2---:R-:W-:Y:S01]  /*1e730*/  IMAD.MOV.U32 R46, RZ, RZ, R36 ;  /* 0x000000ffff2e7224 */ /* 0x004fe200078e0024 */
[----:B------:R1:W-:Y:S01]  /*1e740*/  STL [R1+0x2e4], R13 ;  /* 0x0002e40d01007387 */ /* 0x0003e20000100800 */
[----:B------:R-:W-:-:S05]  /*1e750*/  IMAD R5, R0, R6, R5 ;  /* 0x0000000600057224 */ /* 0x000fca00078e0205 */
[----:B------:R-:W-:Y:S01]  /*1e760*/  ISETP.GT.U32.AND P0, PT, R0, R5, PT ;  /* 0x000000050000720c */ /* 0x000fe20003f04070 */
[----:B------:R-:W-:-:S04]  /*1e770*/  IMAD.HI.U32 R6, R8, R2, RZ ;  /* 0x0000000208067227 */ /* 0x000fc800078e00ff */
[----:B---3--:R-:W-:Y:S02]  /*1e780*/  IMAD.MOV.U32 R48, RZ, RZ, R47 ;  /* 0x000000ffff307224 */ /* 0x008fe400078e002f */
[----:B------:R-:W-:Y:S02]  /*1e790*/  IMAD.MOV.U32 R47, RZ, RZ, R45 ;  /* 0x000000ffff2f7224 */ /* 0x000fe400078e002d */
[----:B------:R-:W-:Y:S02]  /*1e7a0*/  IMAD.MOV.U32 R45, RZ, RZ, R40 ;  /* 0x000000ffff2d7224 */ /* 0x000fe400078e0028 */
[----:B------:R-:W-:Y:S02]  /*1e7b0*/  IMAD.MOV.U32 R40, RZ, RZ, R21 ;  /* 0x000000ffff287224 */ /* 0x000fe400078e0015 */
[----:B------:R-:W-:Y:S02]  /*1e7c0*/  IMAD.MOV.U32 R21, RZ, RZ, R57 ;  /* 0x000000ffff157224 */ /* 0x000fe400078e0039 */
[----:B------:R-:W-:-:S02]  /*1e7d0*/  IMAD.MOV.U32 R57, RZ, RZ, R55 ;  /* 0x000000ffff397224 */ /* 0x000fc400078e0037 */
[----:B------:R-:W2:Y:S04]  /*1e7e0*/  LDL.LU R55, [R1+0x9a4] ;  /* 0x0009a40001377983 */ /* 0x000ea80000300800 */
[----:B------:R-:W3:Y:S01]  /*1e7f0*/  LDL.LU R36, [R1+0x96c] ;  /* 0x00096c0001247983 */ /* 0x000ee20000300800 */
[----:B------:R-:W-:Y:S02]  /*1e800*/  @!P0 IMAD.IADD R5, R5, 0x1, -R0 ;  /* 0x0000000105058824 */ /* 0x000fe400078e0a00 */
[----:B------:R-:W-:-:S04]  /*1e810*/  IMAD.HI.U32 R10, R8, R14, RZ ;  /* 0x0000000e080a7227 */ /* 0x000fc800078e00ff */
[----:B------:R-:W-:Y:S01]  /*1e820*/  IMAD.MOV R6, RZ, RZ, -R6 ;  /* 0x000000ffff067224 */ /* 0x000fe200078e0a06 */
[----:B------:R-:W-:Y:S01]  /*1e830*/  ISETP.GT.U32.AND P0, PT, R0, R5, PT ;  /* 0x000000050000720c */ /* 0x000fe20003f04070 */
[----:B0-----:R-:W-:-:S04]  /*1e840*/  IMAD.HI.U32 R7, R8, R12, RZ ;  /* 0x0000000c08077227 */ /* 0x001fc800078e00ff */
[----:B------:R-:W-:Y:S02]  /*1e850*/  IMAD.MOV R10, RZ, RZ, -R10 ;  /* 0x000000ffff0a7224 */ /* 0x000fe400078e0a0a */
[C---:B------:R-:W-:Y:S02]  /*1e860*/  IMAD R2, R0.reuse, R6, R2 ;  /* 0x0000000600027224 */ /* 0x040fe400078e0202 */
[----:B------:R-:W-:Y:S02]  /*1e870*/  IMAD.MOV R7, RZ, RZ, -R7 ;  /* 0x000000ffff077224 */ /* 0x000fe400078e0a07 */
[C---:B------:R-:W-:Y:S01]  /*1e880*/  IMAD R14, R0.reuse, R10, R14 ;  /* 0x0000000a000e7224 */ /* 0x040fe200078e020e */
[----:B------:R-:W-:Y:S02]  /*1e890*/  IABS R11, R52 ;  /* 0x00000034000b7213 */ /* 0x000fe40000000000 */
[C---:B------:R-:W-:Y:S01]  /*1e8a0*/  ISETP.GT.U32.AND P5, PT, R0.reuse, R2, PT ;  /* 0x000000020000720c */ /* 0x040fe20003fa4070 */
[C---:B------:R-:W-:Y:S01]  /*1e8b0*/  IMAD R12, R0.reuse, R7, R12 ;  /* 0x00000007000c7224 */ /* 0x040fe200078e020c */
[----:B------:R-:W-:Y:S01]  /*1e8c0*/  ISETP.GT.U32.AND P3, PT, R0, R14, PT ;  /* 0x0000000e0000720c */ /* 0x000fe20003f64070 */
[----:B------:R-:W-:-:S04]  /*1e8d0*/  IMAD.HI.U32 R9, R8, R11, RZ ;  /* 0x0000000b08097227 */ /* 0x000fc800078e00ff */
[--C-:B------:R-:W-:Y:S01]  /*1e8e0*/  @!P0 IMAD.IADD R5, R5, 0x1, -R0.reuse ;  /* 0x0000000105058824 */ /* 0x100fe200078e0a00 */
[C---:B------:R-:W-:Y:S01]  /*1e8f0*/  ISETP.GT.U32.AND P0, PT, R0.reuse, R12, PT ;  /* 0x0000000c0000720c */ /* 0x040fe20003f04070 */
[----:B------:R-:W-:Y:S01]  /*1e900*/  IMAD.MOV R9, RZ, RZ, -R9 ;  /* 0x000000ffff097224 */ /* 0x000fe200078e0a09 */
[----:B------:R-:W-:Y:S01]  /*1e910*/  IABS R6, R51 ;  /* 0x0000003300067213 */ /* 0x000fe20000000000 */
[----:B-1----:R-:W-:Y:S02]  /*1e920*/  IMAD.MOV.U32 R13, RZ, RZ, R5 ;  /* 0x000000ffff0d7224 */ /* 0x002fe400078e0005 */
[----:B------:R-:W-:Y:S02]  /*1e930*/  IMAD R11, R0, R9, R11 ;  /* 0x00000009000b7224 */ /* 0x000fe400078e020b */
[--C-:B------:R-:W-:Y:S01]  /*1e940*/  @!P5 IMAD.IADD R2, R2, 0x1, -R0.reuse ;  /* 0x000000010202d824 */ /* 0x100fe200078e0a00 */
[----:B------:R-:W-:Y:S01]  /*1e950*/  IABS R10, R49 ;  /* 0x00000031000a7213 */ /* 0x000fe20000000000 */
[----:B------:R-:W-:-:S02]  /*1e960*/  @!P3 IMAD.IADD R14, R14, 0x1, -R0 ;  /* 0x000000010e0eb824 */ /* 0x000fc400078e0a00 */
[----:B------:R-:W-:Y:S01]  /*1e970*/  IMAD.HI.U32 R7, R8, R6, RZ ;  /* 0x0000000608077227 */ /* 0x000fe200078e00ff */
[----:B------:R-:W-:-:S03]  /*1e980*/  ISETP.GT.U32.AND P5, PT, R0, R2, PT ;  /* 0x000000020000720c */ /* 0x000fc60003fa4070 */
[----:B------:R-:W-:Y:S01]  /*1e990*/  @!P6 IMAD.MOV R13, RZ, RZ, -R13 ;  /* 0x000000ffff0de224 */ /* 0x000fe200078e0a0d */
[----:B------:R-:W-:Y:S01]  /*1e9a0*/  ISETP.GT.U32.AND P6, PT, R0, R11, PT ;  /* 0x0000000b0000720c */ /* 0x000fe20003fc4070 */
[----:B------:R-:W-:Y:S01]  /*1e9b0*/  @!P0 IMAD.IADD R12, R12, 0x1, -R0 ;  /* 0x000000010c0c8824 */ /* 0x000fe200078e0a00 */
[----:B------:R-:W-:Y:S01]  /*1e9c0*/  ISETP.GT.U32.AND P0, PT, R0, R14, PT ;  /* 0x0000000e0000720c */ /* 0x000fe20003f04070 */
[----:B------:R-:W-:Y:S02]  /*1e9d0*/  IMAD.MOV R7, RZ, RZ, -R7 ;  /* 0x000000ffff077224 */ /* 0x000fe400078e0a07 */
[----:B------:R-:W-:-:S04]  /*1e9e0*/  IMAD.HI.U32 R4, R8, R10, RZ ;  /* 0x0000000a08047227 */ /* 0x000fc800078e00ff */
[----:B------:R-:W-:Y:S02]  /*1e9f0*/  IMAD R6, R0, R7, R6 ;  /* 0x0000000700067224 */ /* 0x000fe400078e0206 */
[----:B------:R-:W-:Y:S02]  /*1ea00*/  IMAD.MOV R7, RZ, RZ, -R4 ;  /* 0x000000ffff077224 */ /* 0x000fe400078e0a04 */
[----:B------:R-:W-:Y:S02]  /*1ea10*/  @!P5 IMAD.IADD R2, R2, 0x1, -R0 ;  /* 0x000000010202d824 */ /* 0x000fe400078e0a00 */
[----:B------:R-:W-:Y:S02]  /*1ea20*/  IMAD R10, R0, R7, R10 ;  /* 0x00000007000a7224 */ /* 0x000fe400078e020a */
[--C-:B------:R-:W-:Y:S02]  /*1ea30*/  @!P6 IMAD.IADD R11, R11, 0x1, -R0.reuse ;  /* 0x000000010b0be824 */ /* 0x100fe400078e0a00 */
[----:B------:R-:W-:Y:S01]  /*1ea40*/  @!P0 IMAD.IADD R14, R14, 0x1, -R0 ;  /* 0x000000010e0e8824 */ /* 0x000fe200078e0a00 */
[C---:B------:R-:W-:Y:S01]  /*1ea50*/  ISETP.GT.U32.AND P0, PT, R0.reuse, R10, PT ;  /* 0x0000000a0000720c */ /* 0x040fe20003f04070 */
[----:B------:R-:W-:Y:S01]  /*1ea60*/  @!P2 IMAD.MOV R2, RZ, RZ, -R2 ;  /* 0x000000ffff02a224 */ /* 0x000fe200078e0a02 */
[----:B------:R-:W-:-:S02]  /*1ea70*/  ISETP.GT.U32.AND P2, PT, R0, R11, PT ;  /* 0x0000000b0000720c */ /* 0x000fc40003f44070 */
[----:B------:R-:W-:Y:S01]  /*1ea80*/  ISETP.GE.AND P3, PT, R52, RZ, PT ;  /* 0x000000ff3400720c */ /* 0x000fe20003f66270 */
[----:B------:R-:W-:Y:S02]  /*1ea90*/  IMAD.MOV.U32 R52, RZ, RZ, R47 ;  /* 0x000000ffff347224 */ /* 0x000fe400078e002f */
[----:B------:R-:W-:Y:S02]  /*1eaa0*/  IMAD.MOV.U32 R47, RZ, RZ, R40 ;  /* 0x000000ffff2f7224 */ /* 0x000fe400078e0028 */
[----:B----4-:R-:W-:Y:S01]  /*1eab0*/  IMAD.MOV.U32 R40, RZ, RZ, R34 ;  /* 0x000000ffff287224 */ /* 0x010fe200078e0022 */
[----:B------:R-:W-:Y:S03]  /*1eac0*/  STL [R1+0x2e8], R13 ;  /* 0x0002e80d01007387 */ /* 0x000fe60000100800 */
[--C-:B------:R-:W-:Y:S01]  /*1ead0*/  @!P0 IMAD.IADD R10, R10, 0x1, -R0.reuse ;  /* 0x000000010a0a8824 */ /* 0x100fe200078e0a00 */
[----:B------:R-:W-:Y:S01]  /*1eae0*/  ISETP.GE.AND P0, PT, R49, RZ, PT ;  /* 0x000000ff3100720c */ /* 0x000fe20003f06270 */
[----:B------:R-:W-:Y:S01]  /*1eaf0*/  @!P2 IMAD.IADD R11, R11, 0x1, -R0 ;  /* 0x000000010b0ba824 */ /* 0x000fe200078e0a00 */
[----:B------:R-:W-:Y:S01]  /*1eb00*/  ISETP.GE.AND P2, PT, R51, RZ, PT ;  /* 0x000000ff3300720c */ /* 0x000fe20003f46270 */
[----:B------:R-:W-:Y:S01]  /*1eb10*/  IMAD.MOV.U32 R49, RZ, RZ, R47 ;  /* 0x000000ffff317224 */ /* 0x000fe200078e002f */
[----:B------:R-:W4:Y:S01]  /*1eb20*/  LDL.LU R34, [R1+0x978] ;  /* 0x0009780001227983 */ /* 0x000f220000300800 */
[----:B------:R-:W-:-:S02]  /*1eb30*/  IMAD.MOV.U32 R51, RZ, RZ, R46 ;  /* 0x000000ffff337224 */ /* 0x000fc400078e002e */
[----:B------:R-:W-:Y:S01]  /*1eb40*/  IMAD.MOV.U32 R47, RZ, RZ, R45 ;  /* 0x000000ffff2f7224 */ /* 0x000fe200078e002d */
[----:B------:R-:W-:Y:S01]  /*1eb50*/  STL [R1+0x2ec], R2 ;  /* 0x0002ec0201007387 */ /* 0x000fe20000100800 */
[----:B------:R-:W-:Y:S02]  /*1eb60*/  IMAD.MOV.U32 R46, RZ, RZ, R43 ;  /* 0x000000ffff2e7224 */ /* 0x000fe400078e002b */
[----:B------:R-:W-:Y:S02]  /*1eb70*/  IMAD.MOV.U32 R43, RZ, RZ, R40 ;  /* 0x000000ffff2b7224 */ /* 0x000fe400078e0028 */
[----:B---3--:R-:W-:Y:S02]  /*1eb80*/  IMAD.MOV.U32 R45, RZ, RZ, R36 ;  /* 0x000000ffff2d7224 */ /* 0x008fe400078e0024 */
[----:B------:R-:W3:Y:S04]  /*1eb90*/  LDL.LU R36, [R1+0x9e0] ;  /* 0x0009e00001247983 */ /* 0x000ee80000300800 */
[----:B------:R-:W2:Y:S01]  /*1eba0*/  LDL.LU R40, [R1+0x97c] ;  /* 0x00097c0001287983 */ /* 0x000ea20000300800 */
[----:B------:R-:W-:-:S02]  /*1ebb0*/  ISETP.GT.U32.AND P5, PT, R0, R6, PT ;  /* 0x000000060000720c */ /* 0x000fc40003fa4070 */
[----:B-----5:R-:W-:Y:S02]  /*1ebc0*/  IABS R9, R54 ;  /* 0x0000003600097213 */ /* 0x020fe40000000000 */
[----:B------:R-:W-:Y:S02]  /*1ebd0*/  IABS R4, R53 ;  /* 0x0000003500047213 */ /* 0x000fe40000000000 */
[----:B------:R-:W-:Y:S01]  /*1ebe0*/  ISETP.GT.U32.AND P6, PT, R0, R12, PT ;  /* 0x0000000c0000720c */ /* 0x000fe20003fc4070 */
[----:B------:R-:W-:-:S06]  /*1ebf0*/  IMAD.HI.U32 R5, R8, R9, RZ ;  /* 0x0000000908057227 */ /* 0x000fcc00078e00ff */
[----:B------:R-:W-:Y:S02]  /*1ec00*/  @!P5 IMAD.IADD R6, R6, 0x1, -R0 ;  /* 0x000000010606d824 */ /* 0x000fe400078e0a00 */
[----:B------:R-:W-:Y:S02]  /*1ec10*/  IMAD.MOV R5, RZ, RZ, -R5 ;  /* 0x000000ffff057224 */ /* 0x000fe400078e0a05 */
[----:B------:R-:W-:Y:S01]  /*1ec20*/  IMAD.HI.U32 R7, R8, R4, RZ ;  /* 0x0000000408077227 */ /* 0x000fe200078e00ff */
[----:B------:R-:W-:-:S03]  /*1ec30*/  ISETP.GT.U32.AND P5, PT, R0, R6, PT ;  /* 0x000000060000720c */ /* 0x000fc60003fa4070 */
[----:B------:R-:W-:Y:S02]  /*1ec40*/  IMAD R9, R0, R5, R9 ;  /* 0x0000000500097224 */ /* 0x000fe400078e0209 */
[----:B------:R-:W-:Y:S02]  /*1ec50*/  IMAD.MOV R7, RZ, RZ, -R7 ;  /* 0x000000ffff077224 */ /* 0x000fe400078e0a07 */
[----:B------:R-:W-:Y:S01]  /*1ec60*/  @!P6 IMAD.IADD R12, R12, 0x1, -R0 ;  /* 0x000000010c0ce824 */ /* 0x000fe200078e0a00 */
[C---:B------:R-:W-:Y:S01]  /*1ec70*/  ISETP.GT.U32.AND P6, PT, R0.reuse, R9, PT ;  /* 0x000000090000720c */ /* 0x040fe20003fc4070 */
[----:B------:R-:W-:-:S04]  /*1ec80*/  IMAD R4, R0, R7, R4 ;  /* 0x0000000700047224 */ /* 0x000fc800078e0204 */
[----:B------:R-:W-:Y:S01]  /*1ec90*/  @!P5 IMAD.IADD R6, R6, 0x1, -R0 ;  /* 0x000000010606d824 */ /* 0x000fe200078e0a00 */
[C---:B------:R-:W-:Y:S01]  /*1eca0*/  ISETP.GT.U32.AND P5, PT, R0.reuse, R4, PT ;  /* 0x000000040000720c */ /* 0x040fe20003fa4070 */
[----:B------:R-:W-:Y:S01]  /*1ecb0*/  @!P1 IMAD.MOV R14, RZ, RZ, -R14 ;  /* 0x000000ffff0e9224 */ /* 0x000fe200078e0a0e */
[----:B------:R-:W-:-:S05]  /*1ecc0*/  ISETP.GT.U32.AND P1, PT, R0, R10, PT ;  /* 0x0000000a0000720c */ /* 0x000fca0003f24070 */
[----:B------:R-:W-:-:S06]  /*1ecd0*/  @!P6 IMAD.IADD R9, R9, 0x1, -R0 ;  /* 0x000000010909e824 */ /* 0x000fcc00078e0a00 */
[----:B------:R-:W-:Y:S01]  /*1ece0*/  @!P5 IMAD.IADD R4, R4, 0x1, -R0 ;  /* 0x000000010404d824 */ /* 0x000fe200078e0a00 */
[----:B------:R-:W-:Y:S01]  /*1ecf0*/  ISETP.GT.U32.AND P5, PT, R0, R9, PT ;  /* 0x000000090000720c */ /* 0x000fe20003fa4070 */
[----:B------:R-:W-:Y:S01]  /*1ed00*/  @!P4 IMAD.MOV R12, RZ, RZ, -R12 ;  /* 0x000000ffff0cc224 */ /* 0x000fe200078e0a0c */
[----:B------:R-:W-:Y:S01]  /*1ed10*/  STL [R1+0xb4], R14 ;  /* 0x0000b40e01007387 */ /* 0x000fe20000100800 */
[----:B------:R-:W-:-:S03]  /*1ed20*/  @!P1 IMAD.IADD R10, R10, 0x1, -R0 ;  /* 0x000000010a0a9824 */ /* 0x000fc600078e0a00 */
[----:B------:R0:W-:Y:S01]  /*1ed30*/  STL [R1+0x2b8], R12 ;  /* 0x0002b80c01007387 */ /* 0x0001e20000100800 */
[----:B------:R-:W-:Y:S01]  /*1ed40*/  IABS R5, R50 ;  /* 0x0000003200057213 */ /* 0x000fe20000000000 */
[----:B------:R-:W-:Y:S02]  /*1ed50*/  @!P3 IMAD.MOV R11, RZ, RZ, -R11 ;  /* 0x000000ffff0bb224 */ /* 0x000fe400078e0a0b */
[----:B------:R-:W-:-:S03]  /*1ed60*/  @!P0 IMAD.MOV R10, RZ, RZ, -R10 ;  /* 0x000000ffff0a8224 */ /* 0x000fc600078e0a0a */
[----:B------:R-:W-:Y:S02]  /*1ed70*/  @!P5 IMAD.IADD R9, R9, 0x1, -R0 ;  /* 0x000000010909d824 */ /* 0x000fe400078e0a00 */
[----:B0-----:R-:W-:Y:S01]  /*1ed80*/  IMAD.MOV.U32 R12, RZ, RZ, R6 ;  /* 0x000000ffff0c7224 */ /* 0x001fe200078e0006 */
[----:B------:R-:W-:Y:S01]  /*1ed90*/  ISETP.GE.AND P5, PT, R50, RZ, PT ;  /* 0x000000ff3200720c */ /* 0x000fe20003fa6270 */
[----:B------:R-:W-:Y:S02]  /*1eda0*/  IMAD.MOV.U32 R50, RZ, RZ, R47 ;  /* 0x000000ffff327224 */ /* 0x000fe400078e002f */
[----:B------:R-:W-:Y:S02]  /*1edb0*/  @!P2 IMAD.MOV R12, RZ, RZ, -R12 ;  /* 0x000000ffff0ca224 */ /* 0x000fe400078e0a0c */
[----:B------:R-:W-:Y:S02]  /*1edc0*/  IMAD.MOV.U32 R47, RZ, RZ, R46 ;  /* 0x000000ffff2f7224 */ /* 0x000fe400078e002e */
[----:B------:R-:W-:Y:S01]  /*1edd0*/  IMAD.MOV.U32 R46, RZ, RZ, R45 ;  /* 0x000000ffff2e7224 */ /* 0x000fe200078e002d */
[----:B------:R-:W-:Y:S01]  /*1ede0*/  STL [R1+0x2c4], R11 ;  /* 0x0002c40b01007387 */ /* 0x000fe20000100800 */
[----:B------:R-:W-:-:S02]  /*1edf0*/  IMAD.MOV.U32 R45, RZ, RZ, R44 ;  /* 0x000000ffff2d7224 */ /* 0x000fc400078e002c */
[----:B------:R-:W-:Y:S01]  /*1ee00*/  IMAD.MOV.U32 R44, RZ, RZ, R41 ;  /* 0x000000ffff2c7224 */ /* 0x000fe200078e0029 */
[----:B------:R0:W-:Y:S04]  /*1ee10*/  STL [R1+0x2c8], R12 ;  /* 0x0002c80c01007387 */ /* 0x0001e80000100800 */
[----:B------:R1:W-:Y:S01]  /*1ee20*/  STL [R1+0x2cc], R10 ;  /* 0x0002cc0a01007387 */ /* 0x0003e20000100800 */
[----:B--2---:R-:W-:Y:S02]  /*1ee30*/  IMAD.MOV.U32 R41, RZ, RZ, R40 ;  /* 0x000000ffff297224 */ /* 0x004fe400078e0028 */
[----:B------:R-:W-:Y:S02]  /*1ee40*/  IMAD.MOV.U32 R40, RZ, RZ, R33 ;  /* 0x000000ffff287224 */ /* 0x000fe400078e0021 */
[----:B------:R-:W2:Y:S01]  /*1ee50*/  LDL.LU R33, [R1+0x99c] ;  /* 0x00099c0001217983 */ /* 0x000ea20000300800 */
[----:B------:R-:W-:-:S04]  /*1ee60*/  IMAD.HI.U32 R15, R8, R5, RZ ;  /* 0x00000005080f7227 */ /* 0x000fc800078e00ff */
[----:B------:R-:W-:-:S04]  /*1ee70*/  IMAD.MOV R15, RZ, RZ, -R15 ;  /* 0x000000ffff0f7224 */ /* 0x000fc800078e0a0f */
[----:B------:R-:W-:-:S05]  /*1ee80*/  IMAD R5, R0, R15, R5 ;  /* 0x0000000f00057224 */ /* 0x000fca00078e0205 */
[C---:B------:R-:W-:Y:S02]  /*1ee90*/  ISETP.GT.U32.AND P3, PT, R0.reuse, R5, PT ;  /* 0x000000050000720c */ /* 0x040fe40003f64070 */
[----:B------:R-:W-:Y:S02]  /*1eea0*/  ISETP.GT.U32.AND P4, PT, R0, R4, PT ;  /* 0x000000040000720c */ /* 0x000fe40003f84070 */
[----:B------:R-:W-:Y:S02]  /*1eeb0*/  IABS R7, R52 ;  /* 0x0000003400077213 */ /* 0x000fe40000000000 */
[----:B------:R-:W-:-:S07]  /*1eec0*/  ISETP.GE.AND P6, PT, R54, RZ, PT ;  /* 0x000000ff3600720c */ /* 0x000fce0003fc6270 */
[----:B------:R-:W-:Y:S01]  /*1eed0*/  @!P3 IMAD.IADD R5, R5, 0x1, -R0 ;  /* 0x000000010505b824 */ /* 0x000fe200078e0a00 */
[----:B------:R-:W-:-:S04]  /*1eee0*/  ISETP.GE.AND P2, PT, R53, RZ, PT ;  /* 0x000000ff3500720c */ /* 0x000fc80003f46270 */
[----:B------:R-:W-:Y:S01]  /*1eef0*/  ISETP.GT.U32.AND P0, PT, R0, R5, PT ;  /* 0x000000050000720c */ /* 0x000fe20003f04070 */
[----:B------:R-:W-:Y:S01]  /*1ef00*/  IMAD.HI.U32 R6, R8, R7, RZ ;  /* 0x0000000708067227 */ /* 0x000fe200078e00ff */
[----:B------:R-:W-:-:S03]  /*1ef10*/  IABS R2, R48 ;  /* 0x0000003000027213 */ /* 0x000fc60000000000 */
[----:B------:R-:W-:Y:S01]  /*1ef20*/  @!P4 IMAD.IADD R4, R4, 0x1, -R0 ;  /* 0x000000010404c824 */ /* 0x000fe200078e0a00 */
[----:B------:R-:W-:Y:S01]  /*1ef30*/  ISETP.GE.AND P4, PT, R48, RZ, PT ;  /* 0x000000ff3000720c */ /* 0x000fe20003f86270 */
[----:B------:R-:W-:Y:S02]  /*1ef40*/  IMAD.MOV R6, RZ, RZ, -R6 ;  /* 0x000000ffff067224 */ /* 0x000fe400078e0a06 */
[----:B0-----:R-:W-:Y:S02]  /*1ef50*/  IMAD.MOV.U32 R12, RZ, RZ, R9 ;  /* 0x000000ffff0c7224 */ /* 0x001fe400078e0009 */
[----:B------:R-:W-:Y:S02]  /*1ef60*/  IMAD.MOV.U32 R48, RZ, RZ, R47 ;  /* 0x000000ffff307224 */ /* 0x000fe400078e002f */
[----:B------:R-:W-:Y:S02]  /*1ef70*/  IMAD.MOV.U32 R47, RZ, RZ, R46 ;  /* 0x000000ffff2f7224 */ /* 0x000fe400078e002e */
[----:B-1----:R-:W-:-:S02]  /*1ef80*/  IMAD.MOV.U32 R10, RZ, RZ, R4 ;  /* 0x000000ffff0a7224 */ /* 0x002fc400078e0004 */
[----:B------:R-:W-:Y:S02]  /*1ef90*/  IMAD.MOV.U32 R46, RZ, RZ, R45 ;  /* 0x000000ffff2e7224 */ /* 0x000fe400078e002d */
[----:B------:R-:W-:Y:S01]  /*1efa0*/  @!P0 IMAD.IADD R5, R5, 0x1, -R0 ;  /* 0x0000000105058824 */ /* 0x000fe200078e0a00 */
[----:B------:R-:W-:Y:S01]  /*1efb0*/  ISETP.GE.AND P0, PT, R49, RZ, PT ;  /* 0x000000ff3100720c */ /* 0x000fe20003f06270 */
[----:B------:R-:W-:Y:S01]  /*1efc0*/  IMAD R7, R0, R6, R7 ;  /* 0x0000000600077224 */ /* 0x000fe200078e0207 */
[----:B------:R-:W-:Y:S01]  /*1efd0*/  IABS R6, R49 ;  /* 0x0000003100067213 */ /* 0x000fe20000000000 */
[----:B------:R-:W-:Y:S02]  /*1efe0*/  @!P6 IMAD.MOV R12, RZ, RZ, -R12 ;  /* 0x000000ffff0ce224 */ /* 0x000fe400078e0a0c */
[----:B------:R-:W-:Y:S02]  /*1eff0*/  IMAD.MOV.U32 R45, RZ, RZ, R44 ;  /* 0x000000ffff2d7224 */ /* 0x000fe400078e002c */
[----:B------:R-:W-:-:S02]  /*1f000*/  IMAD.MOV.U32 R44, RZ, RZ, R41 ;  /* 0x000000ffff2c7224 */ /* 0x000fc400078e0029 */
[----:B------:R-:W-:Y:S02]  /*1f010*/  @!P2 IMAD.MOV R10, RZ, RZ, -R10 ;  /* 0x000000ffff0aa224 */ /* 0x000fe400078e0a0a */
[----:B------:R-:W-:Y:S02]  /*1f020*/  IMAD.MOV.U32 R49, RZ, RZ, R47 ;  /* 0x000000ffff317224 */ /* 0x000fe400078e002f */
[----:B------:R-:W-:Y:S02]  /*1f030*/  @!P5 IMAD.MOV R5, RZ, RZ, -R5 ;  /* 0x000000ffff05d224 */ /* 0x000fe400078e0a05 */
[----:B------:R-:W-:Y:S01]  /*1f040*/  IMAD.MOV.U32 R47, RZ, RZ, R46 ;  /* 0x000000ffff2f7224 */ /* 0x000fe200078e002e */
[----:B------:R-:W-:Y:S01]  /*1f050*/  STL [R1+0x2e0], R12 ;  /* 0x0002e00c01007387 */ /* 0x000fe20000100800 */
[----:B------:R-:W-:Y:S02]  /*1f060*/  IMAD.MOV.U32 R46, RZ, RZ, R45 ;  /* 0x000000ffff2e7224 */ /* 0x000fe400078e002d */
[----:B------:R-:W-:-:S02]  /*1f070*/  IMAD.MOV.U32 R45, RZ, RZ, R44 ;  /* 0x000000ffff2d7224 */ /* 0x000fc400078e002c */
[----:B------:R-:W-:Y:S02]  /*1f080*/  IMAD.MOV.U32 R44, RZ, RZ, R38 ;  /* 0x000000ffff2c7224 */ /* 0x000fe400078e0026 */
[----:B------:R-:W-:Y:S02]  /*1f090*/  IMAD.MOV.U32 R38, RZ, RZ, R37 ;  /* 0x000000ffff267224 */ /* 0x000fe400078e0025 */
[----:B------:R-:W-:Y:S02]  /*1f0a0*/  IMAD.MOV.U32 R37, RZ, RZ, R35 ;  /* 0x000000ffff257224 */ /* 0x000fe400078e0023 */
[----:B--2---:R-:W-:Y:S02]  /*1f0b0*/  IMAD.MOV.U32 R41, RZ, RZ, R33 ;  /* 0x000000ffff297224 */ /* 0x004fe400078e0021 */
[----:B------:R-:W2:Y:S04]  /*1f0c0*/  LDL.LU R33, [R1+0x9d0] ;  /* 0x0009d00001217983 */ /* 0x000ea80000300800 */
[----:B------:R-:W-:Y:S04]  /*1f0d0*/  STL [R1+0x2dc], R10 ;  /* 0x0002dc0a01007387 */ /* 0x000fe80000100800 */
[----:B------:R0:W-:Y:S04]  /*1f0e0*/  STL [R1+0x2d4], R5 ;  /* 0x0002d40501007387 */ /* 0x0001e80000100800 */
[----:B------:R-:W5:Y:S01]  /*1f0f0*/  LDL.LU R35, [R1+0x9ac] ;  /* 0x0009ac0001237983 */ /* 0x000f620000300800 */
[----:B------:R-:W-:-:S04]  /*1f100*/  IMAD.HI.U32 R13, R8, R2, RZ ;  /* 0x00000002080d7227 */ /* 0x000fc800078e00ff */
[----:B------:R-:W-:-:S04]  /*1f110*/  IMAD.MOV R13, RZ, RZ, -R13 ;  /* 0x000000ffff0d7224 */ /* 0x000fc800078e0a0d */
[----:B------:R-:W-:-:S05]  /*1f120*/  IMAD R2, R0, R13, R2 ;  /* 0x0000000d00027224 */ /* 0x000fca00078e0202 */
[C---:B------:R-:W-:Y:S02]  /*1f130*/  ISETP.GT.U32.AND P1, PT, R0.reuse, R2, PT ;  /* 0x000000020000720c */ /* 0x040fe40003f24070 */
[----:B------:R-:W-:Y:S02]  /*1f140*/  ISETP.GT.U32.AND P3, PT, R0, R7, PT ;  /* 0x000000070000720c */ /* 0x000fe40003f64070 */
[----:B------:R-:W-:-:S09]  /*1f150*/  IABS R11, R51 ;  /* 0x00000033000b7213 */ /* 0x000fd20000000000 */
[----:B------:R-:W-:-:S05]  /*1f160*/  @!P1 IMAD.IADD R2, R2, 0x1, -R0 ;  /* 0x0000000102029824 */ /* 0x000fca00078e0a00 */
[----:B------:R-:W-:Y:S01]  /*1f170*/  ISETP.GT.U32.AND P6, PT, R0, R2, PT ;  /* 0x000000020000720c */ /* 0x000fe20003fc4070 */
[----:B------:R-:W-:-:S04]  /*1f180*/  IMAD.HI.U32 R9, R8, R11, RZ ;  /* 0x0000000b08097227 */ /* 0x000fc800078e00ff */
[----:B------:R-:W-:Y:S02]  /*1f190*/  @!P3 IMAD.IADD R7, R7, 0x1, -R0 ;  /* 0x000000010707b824 */ /* 0x000fe400078e0a00 */
[----:B------:R-:W-:-:S03]  /*1f1a0*/  IMAD.HI.U32 R4, R8, R6, RZ ;  /* 0x0000000608047227 */ /* 0x000fc600078e00ff */
[----:B------:R-:W-:Y:S01]  /*1f1b0*/  ISETP.GT.U32.AND P2, PT, R0, R7, PT ;  /* 0x000000070000720c */ /* 0x000fe20003f44070 */
[----:B------:R-:W-:Y:S02]  /*1f1c0*/  IMAD.MOV R9, RZ, RZ, -R9 ;  /* 0x000000ffff097224 */ /* 0x000fe400078e0a09 */
[----:B------:R-:W-:Y:S02]  /*1f1d0*/  @!P6 IMAD.IADD R2, R2, 0x1, -R0 ;  /* 0x000000010202e824 */ /* 0x000fe400078e0a00 */
[----:B------:R-:W-:Y:S02]  /*1f1e0*/  IMAD.MOV R4, RZ, RZ, -R4 ;  /* 0x000000ffff047224 */ /* 0x000fe400078e0a04 */
[C---:B------:R-:W-:Y:S02]  /*1f1f0*/  IMAD R11, R0.reuse, R9, R11 ;  /* 0x00000009000b7224 */ /* 0x040fe400078e020b */
[----:B------:R-:W-:Y:S01]  /*1f200*/  IMAD.MOV.U32 R9, RZ, RZ, R2 ;  /* 0x000000ffff097224 */ /* 0x000fe200078e0002 */
[----:B------:R-:W-:Y:S01]  /*1f210*/  ISETP.GE.AND P5, PT, R49, RZ, PT ;  /* 0x000000ff3100720c */ /* 0x000fe20003fa6270 */
[----:B------:R-:W-:Y:S01]  /*1f220*/  IMAD R6, R0, R4, R6 ;  /* 0x0000000400067224 */ /* 0x000fe200078e0206 */
[----:B------:R-:W-:Y:S01]  /*1f230*/  IABS R4, R49 ;  /* 0x0000003100047213 */ /* 0x000fe20000000000 */
[----:B------:R-:W-:-:S02]  /*1f240*/  IMAD.MOV.U32 R49, RZ, RZ, R47 ;  /* 0x000000ffff317224 */ /* 0x000fc400078e002f */
[----:B------:R-:W-:Y:S02]  /*1f250*/  @!P4 IMAD.MOV R9, RZ, RZ, -R9 ;  /* 0x000000ffff09c224 */ /* 0x000fe400078e0a09 */
[----:B------:R-:W-:Y:S02]  /*1f260*/  IMAD.MOV.U32 R47, RZ, RZ, R46 ;  /* 0x000000ffff2f7224 */ /* 0x000fe400078e002e */
[----:B------:R-:W-:Y:S02]  /*1f270*/  IMAD.MOV.U32 R46, RZ, RZ, R45 ;  /* 0x000000ffff2e7224 */ /* 0x000fe400078e002d */
[----:B------:R-:W-:Y:S01]  /*1f280*/  IMAD.MOV.U32 R45, RZ, RZ, R38 ;  /* 0x000000ffff2d7224 */ /* 0x000fe200078e0026 */
[----:B------:R-:W-:Y:S01]  /*1f290*/  ISETP.GE.AND P3, PT, R51, RZ, PT ;  /* 0x000000ff3300720c */ /* 0x000fe20003f66270 */
[----:B------:R-:W-:Y:S01]  /*1f2a0*/  IMAD.MOV.U32 R38, RZ, RZ, R37 ;  /* 0x000000ffff267224 */ /* 0x000fe200078e0025 */
[----:B------:R1:W-:Y:S01]  /*1f2b0*/  STL [R1+0x2d8], R9 ;  /* 0x0002d80901007387 */ /* 0x0003e20000100800 */
[----:B------:R-:W-:Y:S01]  /*1f2c0*/  @!P2 IMAD.IADD R7, R7, 0x1, -R0 ;  /* 0x000000010707a824 */ /* 0x000fe200078e0a00 */
[----:B------:R-:W-:Y:S01]  /*1f2d0*/  ISETP.GE.AND P2, PT, R49, RZ, PT ;  /* 0x000000ff3100720c */ /* 0x000fe20003f46270 */
[----:B------:R-:W-:Y:S01]  /*1f2e0*/  IMAD.MOV.U32 R51, RZ, RZ, R47 ;  /* 0x000000ffff337224 */ /* 0x000fe200078e002f */
[----:B0-----:R-:W-:Y:S01]  /*1f2f0*/  IABS R5, R49 ;  /* 0x0000003100057213 */ /* 0x001fe20000000000 */
[----:B----4-:R-:W-:-:S02]  /*1f300*/  IMAD.MOV.U32 R47, RZ, RZ, R34 ;  /* 0x000000ffff2f7224 */ /* 0x010fc400078e0022 */
[----:B------:R-:W-:Y:S02]  /*1f310*/  IMAD.MOV.U32 R49, RZ, RZ, R46 ;  /* 0x000000ffff317224 */ /* 0x000fe400078e002e */
[----:B-----5:R-:W-:Y:S02]  /*1f320*/  IMAD.MOV.U32 R37, RZ, RZ, R35 ;  /* 0x000000ffff257224 */ /* 0x020fe400078e0023 */
[----:B------:R-:W-:Y:S02]  /*1f330*/  IMAD.MOV.U32 R35, RZ, RZ, R32 ;  /* 0x000000ffff237224 */ /* 0x000fe400078e0020 */
[----:B------:R-:W4:Y:S04]  /*1f340*/  LDL.LU R32, [R1+0x9fc] ;  /* 0x0009fc0001207983 */ /* 0x000f280000300800 */
[----:B------:R-:W5:Y:S04]  /*1f350*/  LDL.LU R34, [R1+0x9f8] ;  /* 0x0009f80001227983 */ /* 0x000f680000300800 */
[----:B------:R-:W3:Y:S01]  /*1f360*/  LDL.LU R46, [R1+0x990] ;  /* 0x00099000012e7983 */ /* 0x000ee20000300800 */
[----:B------:R-:W-:Y:S01]  /*1f370*/  ISETP.GE.AND P1, PT, R52, RZ, PT ;  /* 0x000000ff3400720c */ /* 0x000fe20003f26270 */
[----:B------:R-:W-:Y:S01]  /*1f380*/  IMAD.MOV.U32 R14, RZ, RZ, R7 ;  /* 0x000000ffff0e7224 */ /* 0x000fe200078e0007 */
[----:B------:R-:W-:Y:S01]  /*1f390*/  IABS R2, R48 ;  /* 0x0000003000027213 */ /* 0x000fe20000000000 */
[----:B------:R-:W4:Y:S10]  /*1f3a0*/  LDL.LU R58, [R1+0x980] ;  /* 0x00098000013a7983 */ /* 0x000f340000300800 */
[----:B------:R-:W-:Y:S01]  /*1f3b0*/  @!P1 IMAD.MOV R14, RZ, RZ, -R14 ;  /* 0x000000ffff0e9224 */ /* 0x000fe200078e0a0e */
[----:B------:R-:W-:Y:S01]  /*1f3c0*/  ISETP.GE.AND P1, PT, R48, RZ, PT ;  /* 0x000000ff3000720c */ /* 0x000fe20003f26270 */
[----:B------:R-:W-:-:S03]  /*1f3d0*/  IMAD.MOV.U32 R48, RZ, RZ, R47 ;  /* 0x000000ffff307224 */ /* 0x000fc600078e002f */
[----:B------:R-:W-:Y:S01]  /*1f3e0*/  STL [R1+0x2d0], R14 ;  /* 0x0002d00e01007387 */ /* 0x000fe20000100800 */
[C---:B------:R-:W-:Y:S02]  /*1f3f0*/  ISETP.GT.U32.AND P6, PT, R0.reuse, R11, PT ;  /* 0x0000000b0000720c */ /* 0x040fe40003fc4070 */
[----:B------:R-:W-:Y:S01]  /*1f400*/  ISETP.GT.U32.AND P4, PT, R0, R6, PT ;  /* 0x000000060000720c */ /* 0x000fe20003f84070 */
[----:B------:R-:W-:-:S10]  /*1f410*/  IMAD.HI.U32 R13, R8, R4, RZ ;  /* 0x00000004080d7227 */ /* 0x000fd400078e00ff */
[----:B------:R-:W-:-:S05]  /*1f420*/  @!P6 IMAD.IADD R11, R11, 0x1, -R0 ;  /* 0x000000010b0be824 */ /* 0x000fca00078e0a00 */
[----:B------:R-:W-:Y:S01]  /*1f430*/  ISETP.GT.U32.AND P6, PT, R0, R11, PT ;  /* 0x0000000b0000720c */ /* 0x000fe20003fc4070 */
[----:B---3--:R-:W-:Y:S02]  /*1f440*/  IMAD.MOV.U32 R47, RZ, RZ, R46 ;  /* 0x000000ffff2f7224 */ /* 0x008fe400078e002e */
[----:B------:R-:W-:Y:S02]  /*1f450*/  IMAD.MOV.U32 R46, RZ, RZ, R45 ;  /* 0x000000ffff2e7224 */ /* 0x000fe400078e002d */
[----:B------:R-:W-:Y:S02]  /*1f460*/  IMAD.MOV.U32 R45, RZ, RZ, R44 ;  /* 0x000000ffff2d7224 */ /* 0x000fe400078e002c */
[----:B------:R-:W-:Y:S02]  /*1f470*/  IMAD.MOV.U32 R44, RZ, RZ, R43 ;  /* 0x000000ffff2c7224 */ /* 0x000fe400078e002b */
[----:B------:R-:W-:Y:S02]  /*1f480*/  IMAD.MOV.U32 R43, RZ, RZ, R42 ;  /* 0x000000ffff2b7224 */ /* 0x000fe400078e002a */
[----:B------:R-:W-:-:S02]  /*1f490*/  IMAD.MOV.U32 R42, RZ, RZ, R41 ;  /* 0x000000ffff2a7224 */ /* 0x000fc400078e0029 */
[----:B------:R-:W-:Y:S02]  /*1f4a0*/  IMAD.MOV.U32 R41, RZ, RZ, R40 ;  /* 0x000000ffff297224 */ /* 0x000fe400078e0028 */
[----:B------:R-:W3:Y:S01]  /*1f4b0*/  LDL.LU R40, [R1+0x9a8] ;  /* 0x0009a80001287983 */ /* 0x000ee20000300800 */
[----:B------:R-:W-:Y:S02]  /*1f4c0*/  IMAD.MOV R13, RZ, RZ, -R13 ;  /* 0x000000ffff0d7224 */ /* 0x000fe400078e0a0d */
[----:B------:R-:W-:Y:S02]  /*1f4d0*/  @!P4 IMAD.IADD R6, R6, 0x1, -R0 ;  /* 0x000000010606c824 */ /* 0x000fe400078e0a00 */
[C---:B------:R-:W-:Y:S02]  /*1f4e0*/  IMAD R4, R0.reuse, R13, R4 ;  /* 0x0000000d00047224 */ /* 0x040fe400078e0204 */
[----:B------:R-:W-:Y:S01]  /*1f4f0*/  @!P6 IMAD.IADD R11, R11, 0x1, -R0 ;  /* 0x000000010b0be824 */ /* 0x000fe200078e0a00 */
[----:B------:R-:W-:-:S02]  /*1f500*/  ISETP.GT.U32.AND P4, PT, R0, R6, PT ;  /* 0x000000060000720c */ /* 0x000fc40003f84070 */
[----:B------:R-:W-:Y:S01]  /*1f510*/  ISETP.GT.U32.AND P6, PT, R0, R4, PT ;  /* 0x000000040000720c */ /* 0x000fe20003fc4070 */
[----:B------:R-:W-:-:S04]  /*1f520*/  IMAD.HI.U32 R10, R8, R5, RZ ;  /* 0x00000005080a7227 */ /* 0x000fc800078e00ff */
[----:B------:R-:W-:-:S06]  /*1f530*/  IMAD.MOV R10, RZ, RZ, -R10 ;  /* 0x000000ffff0a7224 */ /* 0x000fcc00078e0a0a */
[--C-:B------:R-:W-:Y:S02]  /*1f540*/  @!P4 IMAD.IADD R6, R6, 0x1, -R0.reuse ;  /* 0x000000010606c824 */ /* 0x100fe400078e0a00 */
[----:B------:R-:W-:Y:S02]  /*1f550*/  @!P6 IMAD.IADD R4, R4, 0x1, -R0 ;  /* 0x000000010404e824 */ /* 0x000fe400078e0a00 */
[C---:B------:R-:W-:Y:S02]  /*1f560*/  IMAD R5, R0.reuse, R10, R5 ;  /* 0x0000000a00057224 */ /* 0x040fe400078e0205 */
[----:B------:R-:W-:Y:S01]  /*1f570*/  IMAD.MOV.U32 R16, RZ, RZ, R6 ;  /* 0x000000ffff107224 */ /* 0x000fe200078e0006 */
[----:B------:R-:W-:-:S03]  /*1f580*/  ISETP.GT.U32.AND P6, PT, R0, R4, PT ;  /* 0x000000040000720c */ /* 0x000fc60003fc4070 */
[----:B------:R-:W-:Y:S01]  /*1f590*/  @!P0 IMAD.MOV R16, RZ, RZ, -R16 ;  /* 0x000000ffff108224 */ /* 0x000fe200078e0a10 */
[----:B------:R-:W-:Y:S01]  /*1f5a0*/  ISETP.GT.U32.AND P0, PT, R0, R5, PT ;  /* 0x000000050000720c */ /* 0x000fe20003f04070 */
[----:B------:R-:W-:Y:S01]  /*1f5b0*/  IMAD.MOV.U32 R53, RZ, RZ, R47 ;  /* 0x000000ffff357224 */ /* 0x000fe200078e002f */
[----:B------:R-:W-:Y:S01]  /*1f5c0*/  ISETP.GE.AND P4, PT, R48, RZ, PT ;  /* 0x000000ff3000720c */ /* 0x000fe20003f86270 */
[----:B------:R-:W-:Y:S01]  /*1f5d0*/  IMAD.MOV.U32 R54, RZ, RZ, R46 ;  /* 0x000000ffff367224 */ /* 0x000fe200078e002e */
[----:B------:R-:W-:Y:S01]  /*1f5e0*/  IABS R13, R48 ;  /* 0x00000030000d7213 */ /* 0x000fe20000000000 */
[----:B------:R-:W-:Y:S02]  /*1f5f0*/  IMAD.MOV.U32 R48, RZ, RZ, R45 ;  /* 0x000000ffff307224 */ /* 0x000fe400078e002d */
[----:B------:R-:W-:Y:S02]  /*1f600*/  IMAD.MOV.U32 R47, RZ, RZ, R43 ;  /* 0x000000ffff2f7224 */ /* 0x000fe400078e002b */
[----:B------:R-:W-:-:S02]  /*1f610*/  @!P6 IMAD.IADD R4, R4, 0x1, -R0 ;  /* 0x000000010404e824 */ /* 0x000fc400078e0a00 */
[----:B------:R-:W-:Y:S02]  /*1f620*/  IMAD.MOV.U32 R46, RZ, RZ, R44 ;  /* 0x000000ffff2e7224 */ /* 0x000fe400078e002c */
[----:B------:R-:W-:Y:S01]  /*1f630*/  IMAD.MOV.U32 R45, RZ, RZ, R42 ;  /* 0x000000ffff2d7224 */ /* 0x000fe200078e002a */
[----:B-1----:R-:W-:Y:S01]  /*1f640*/  IABS R9, R50 ;  /* 0x0000003200097213 */ /* 0x002fe20000000000 */
[----:B------:R-:W-:Y:S02]  /*1f650*/  IMAD.MOV.U32 R42, RZ, RZ, R55 ;  /* 0x000000ffff2a7224 */ /* 0x000fe400078e0037 */
[----:B------:R-:W-:Y:S01]  /*1f660*/  @!P3 IMAD.MOV R11, RZ, RZ, -R11 ;  /* 0x000000ffff0bb224 */ /* 0x000fe200078e0a0b */
[----:B------:R-:W5:Y:S01]  /*1f670*/  LDL.LU R55, [R1+0xb14] ;  /* 0x000b140001377983 */ /* 0x000f620000300800 */
[----:B------:R-:W-:Y:S01]  /*1f680*/  @!P0 IMAD.IADD R5, R5, 0x1, -R0 ;  /* 0x0000000105058824 */ /* 0x000fe200078e0a00 */
[----:B------:R-:W-:Y:S01]  /*1f690*/  ISETP.GE.AND P0, PT, R50, RZ, PT ;  /* 0x000000ff3200720c */ /* 0x000fe20003f06270 */
[----:B------:R-:W-:-:S02]  /*1f6a0*/  IMAD.MOV.U32 R43, RZ, RZ, R41 ;  /* 0x000000ffff2b7224 */ /* 0x000fc400078e0029 */
[----:B------:R-:W-:Y:S02]  /*1f6b0*/  @!P5 IMAD.MOV R4, RZ, RZ, -R4 ;  /* 0x000000ffff04d224 */ /* 0x000fe400078e0a04 */
[----:B------:R-:W-:Y:S02]  /*1f6c0*/  IMAD.MOV.U32 R50, RZ, RZ, R47 ;  /* 0x000000ffff327224 */ /* 0x000fe400078e002f */
[----:B------:R-:W-:Y:S02]  /*1f6d0*/  IMAD.MOV.U32 R41, RZ, RZ, R57 ;  /* 0x000000ffff297224 */ /* 0x000fe400078e0039 */
[----:B------:R-:W-:Y:S02]  /*1f6e0*/  IMAD.MOV.U32 R47, RZ, RZ, R45 ;  /* 0x000000ffff2f7224 */ /* 0x000fe400078e002d */
[----:B------:R-:W-:Y:S02]  /*1f6f0*/  IMAD.MOV.U32 R45, RZ, RZ, R42 ;  /* 0x000000ffff2d7224 */ /* 0x000fe400078e002a */
[----:B------:R-:W-:-:S02]  /*1f700*/  IMAD.MOV.U32 R52, RZ, RZ, R46 ;  /* 0x000000ffff347224 */ /* 0x000fc400078e002e */
[----:B------:R-:W-:Y:S02]  /*1f710*/  IMAD.MOV.U32 R46, RZ, RZ, R38 ;  /* 0x000000ffff2e7224 */ /* 0x000fe400078e0026 */
[----:B------:R-:W-:Y:S02]  /*1f720*/  IMAD.MOV.U32 R38, RZ, RZ, R35 ;  /* 0x000000ffff267224 */ /* 0x000fe400078e0023 */
[----:B--2---:R-:W-:Y:S02]  /*1f730*/  IMAD.MOV.U32 R35, RZ, RZ, R33 ;  /* 0x000000ffff237224 */ /* 0x004fe400078e0021 */
[----:B---3--:R-:W-:Y:S02]  /*1f740*/  IMAD.MOV.U32 R44, RZ, RZ, R40 ;  /* 0x000000ffff2c7224 */ /* 0x008fe400078e0028 */
[----:B------:R-:W-:Y:S02]  /*1f750*/  IMAD.MOV.U32 R40, RZ, RZ, R21 ;  /* 0x000000ffff287224 */ /* 0x000fe400078e0015 */
[----:B------:R-:W2:Y:S02]  /*1f760*/  LDL.LU R21, [R1+0xaf4] ;  /* 0x000af40001157983 */ /* 0x000ea40000300800 */
[----:B------:R-:W-:-:S02]  /*1f770*/  IMAD.MOV.U32 R42, RZ, RZ, R40 ;  /* 0x000000ffff2a7224 */ /* 0x000fc400078e0028 */
[----:B------:R-:W3:Y:S01]  /*1f780*/  LDL.LU R57, [R1+0xaf8] ;  /* 0x000af80001397983 */ /* 0x000ee20000300800 */
[----:B------:R-:W-:-:S03]  /*1f790*/  IMAD.MOV.U32 R40, RZ, RZ, R37 ;  /* 0x000000ffff287224 */ /* 0x000fc600078e0025 */
[----:B------:R0:W-:Y:S01]  /*1f7a0*/  STL [R1+0x2c0], R11 ;  /* 0x0002c00b01007387 */ /* 0x0001e20000100800 */
[----:B------:R-:W-:-:S03]  /*1f7b0*/  IMAD.MOV.U32 R37, RZ, RZ, R26 ;  /* 0x000000ffff257224 */ /* 0x000fc600078e001a */
[----:B------:R1:W-:Y:S04]  /*1f7c0*/  STL [R1+0x2bc], R16 ;  /* 0x0002bc1001007387 */ /* 0x0003e80000100800 */
[----:B------:R-:W-:Y:S04]  /*1f7d0*/  STL [R1+0x2ac], R4 ;  /* 0x0002ac0401007387 */ /* 0x000fe80000100800 */
[----:B------:R-:W2:Y:S04]  /*1f7e0*/  LDL.LU R26, [R1+0x9f4] ;  /* 0x0009f400011a7983 */ /* 0x000ea80000300800 */
[----:B------:R-:W3:Y:S01]  /*1f7f0*/  LDL.LU R33, [R1+0x9d4] ;  /* 0x0009d40001217983 */ /* 0x000ee20000300800 */
[----:B------:R-:W-:-:S04]  /*1f800*/  IMAD.HI.U32 R7, R8, R2, RZ ;  /* 0x0000000208077227 */ /* 0x000fc800078e00ff */
[----:B------:R-:W-:Y:S02]  /*1f810*/  IMAD.MOV R7, RZ, RZ, -R7 ;  /* 0x000000ffff077224 */ /* 0x000fe400078e0a07 */
[----:B------:R-:W-:-:S04]  /*1f820*/  IMAD.HI.U32 R12, R8, R9, RZ ;  /* 0x00000009080c7227 */ /* 0x000fc800078e00ff */
[----:B------:R-:W-:Y:S02]  /*1f830*/  IMAD R2, R0, R7, R2 ;  /* 0x0000000700027224 */ /* 0x000fe400078e0202 */
[----:B------:R-:W-:-:S03]  /*1f840*/  IMAD.MOV R12, RZ, RZ, -R12 ;  /* 0x000000ffff0c7224 */ /* 0x000fc600078e0a0c */
[C---:B------:R-:W-:Y:S01]  /*1f850*/  ISETP.GT.U32.AND P6, PT, R0.reuse, R2, PT ;  /* 0x000000020000720c */ /* 0x040fe20003fc4070 */
[----:B------:R-:W-:-:S05]  /*1f860*/  IMAD R9, R0, R12, R9 ;  /* 0x0000000c00097224 */ /* 0x000fca00078e0209 */
[----:B------:R-:W-:Y:S02]  /*1f870*/  ISETP.GT.U32.AND P3, PT, R0, R9, PT ;  /* 0x000000090000720c */ /* 0x000fe40003f64070 */
[----:B------:R-:W-:-:S05]  /*1f880*/  IABS R10, R51 ;  /* 0x00000033000a7213 */ /* 0x000fca0000000000 */
[----:B------:R-:W-:Y:S02]  /*1f890*/  @!P6 IMAD.IADD R2, R2, 0x1, -R0 ;  /* 0x000000010202e824 */ /* 0x000fe400078e0a00 */
[----:B------:R-:W-:-:S03]  /*1f8a0*/  IMAD.HI.U32 R6, R8, R10, RZ ;  /* 0x0000000a08067227 */ /* 0x000fc600078e00ff */
[----:B------:R-:W-:Y:S01]  /*1f8b0*/  ISETP.GT.U32.AND P6, PT, R0, R2, PT ;  /* 0x000000020000720c */ /* 0x000fe20003fc4070 */
[----:B------:R-:W-:Y:S01]  /*1f8c0*/  @!P3 IMAD.IADD R9, R9, 0x1, -R0 ;  /* 0x000000010909b824 */ /* 0x000fe200078e0a00 */
[----:B----4-:R-:W-:Y:S01]  /*1f8d0*/  IABS R7, R58 ;  /* 0x0000003a00077213 */ /* 0x010fe20000000000 */
[----:B------:R-:W-:-:S03]  /*1f8e0*/  IMAD.MOV R6, RZ, RZ, -R6 ;  /* 0x000000ffff067224 */ /* 0x000fc600078e0a06 */
[C---:B------:R-:W-:Y:S01]  /*1f8f0*/  ISETP.GT.U32.AND P3, PT, R0.reuse, R9, PT ;  /* 0x000000090000720c */ /* 0x040fe20003f64070 */
[C---:B------:R-:W-:Y:S01]  /*1f900*/  IMAD R10, R0.reuse, R6, R10 ;  /* 0x00000006000a7224 */ /* 0x040fe200078e020a */
[----:B------:R-:W-:Y:S01]  /*1f910*/  ISETP.GT.U32.AND P5, PT, R0, R5, PT ;  /* 0x000000050000720c */ /* 0x000fe20003fa4070 */
[----:B0-----:R-:W-:-:S04]  /*1f920*/  IMAD.HI.U32 R11, R8, R7, RZ ;  /* 0x00000007080b7227 */ /* 0x001fc800078e00ff */
[----:B------:R-:W-:Y:S01]  /*1f930*/  @!P6 IMAD.IADD R2, R2, 0x1, -R0 ;  /* 0x000000010202e824 */ /* 0x000fe200078e0a00 */
[----:B------:R-:W-:Y:S01]  /*1f940*/  ISETP.GT.U32.AND P6, PT, R0, R10, PT ;  /* 0x0000000a0000720c */ /* 0x000fe20003fc4070 */
[----:B------:R-:W-:-:S04]  /*1f950*/  IMAD.HI.U32 R15, R8, R13, RZ ;  /* 0x0000000d080f7227 */ /* 0x000fc800078e00ff */
[----:B------:R-:W-:Y:S02]  /*1f960*/  IMAD.MOV R11, RZ, RZ, -R11 ;  /* 0x000000ffff0b7224 */ /* 0x000fe400078e0a0b */
[----:B------:R-:W-:Y:S02]  /*1f970*/  IMAD.MOV R15, RZ, RZ, -R15 ;  /* 0x000000ffff0f7224 */ /* 0x000fe400078e0a0f */
[----:B------:R-:W-:Y:S02]  /*1f980*/  @!P3 IMAD.IADD R9, R9, 0x1, -R0 ;  /* 0x000000010909b824 */ /* 0x000fe400078e0a00 */
[C---:B------:R-:W-:Y:S01]  /*1f990*/  IMAD R7, R0.reuse, R11, R7 ;  /* 0x0000000b00077224 */ /* 0x040fe200078e0207 */
[----:B------:R-:W-:Y:S01]  /*1f9a0*/  IABS R11, R48 ;  /* 0x00000030000b7213 */ /* 0x000fe20000000000 */
[----:B------:R-:W-:Y:S02]  /*1f9b0*/  IMAD R13, R0, R15, R13 ;  /* 0x0000000f000d7224 */ /* 0x000fe400078e020d */
[----:B-1----:R-:W-:-:S02]  /*1f9c0*/  IMAD.MOV.U32 R16, RZ, RZ, R9 ;  /* 0x000000ffff107224 */ /* 0x002fc400078e0009 */
[----:B------:R-:W-:Y:S02]  /*1f9d0*/  @!P5 IMAD.IADD R5, R5, 0x1, -R0 ;  /* 0x000000010505d824 */ /* 0x000fe400078e0a00 */
[----:B------:R-:W-:Y:S01]  /*1f9e0*/  IMAD.HI.U32 R15, R8, R11, RZ ;  /* 0x0000000b080f7227 */ /* 0x000fe200078e00ff */
[----:B------:R-:W-:-:S03]  /*1f9f0*/  ISETP.GT.U32.AND P3, PT, R0, R13, PT ;  /* 0x0000000d0000720c */ /* 0x000fc60003f64070 */
[----:B------:R-:W-:Y:S02]  /*1fa00*/  @!P0 IMAD.MOV R16, RZ, RZ, -R16 ;  /* 0x000000ffff108224 */ /* 0x000fe400078e0a10 */
[--C-:B------:R-:W-:Y:S02]  /*1fa10*/  @!P6 IMAD.IADD R10, R10, 0x1, -R0.reuse ;  /* 0x000000010a0ae824 */ /* 0x100fe400078e0a00 */
[----:B------:R-:W-:Y:S02]  /*1fa20*/  @!P2 IMAD.MOV R5, RZ, RZ, -R5 ;  /* 0x000000ffff05a224 */ /* 0x000fe400078e0a05 */
[----:B------:R-:W-:Y:S01]  /*1fa30*/  IMAD.MOV R15, RZ, RZ, -R15 ;  /* 0x000000ffff0f7224 */ /* 0x000fe200078e0a0f */
[----:B------:R-:W-:Y:S01]  /*1fa40*/  STL [R1+0x2b0], R16 ;  /* 0x0002b01001007387 */ /* 0x000fe20000100800 */
[C---:B------:R-:W-:Y:S02]  /*1fa50*/  ISETP.GT.U32.AND P2, PT, R0.reuse, R10, PT ;  /* 0x0000000a0000720c */ /* 0x040fe40003f44070 */
[----:B------:R-:W-:Y:S01]  /*1fa60*/  IMAD R11, R0, R15, R11 ;  /* 0x0000000f000b7224 */ /* 0x000fe200078e020b */
[----:B------:R0:W-:Y:S01]  /*1fa70*/  STL [R1+0xb0], R5 ;  /* 0x0000b00501007387 */ /* 0x0001e20000100800 */
[----:B------:R-:W-:Y:S01]  /*1fa80*/  @!P3 IMAD.IADD R13, R13, 0x1, -R0 ;  /* 0x000000010d0db824 */ /* 0x000fe200078e0a00 */
[----:B------:R-:W-:Y:S01]  /*1fa90*/  IABS R12, R49 ;  /* 0x00000031000c7213 */ /* 0x000fe20000000000 */
[----:B0-----:R-:W-:-:S04]  /*1faa0*/  IMAD.MOV.U32 R5, RZ, RZ, R2 ;  /* 0x000000ffff057224 */ /* 0x001fc800078e0002 */
[----:B------:R-:W-:Y:S01]  /*1fab0*/  @!P1 IMAD.MOV R5, RZ, RZ, -R5 ;  /* 0x000000ffff059224 */ /* 0x000fe200078e0a05 */
[----:B------:R-:W-:Y:S02]  /*1fac0*/  ISETP.GT.U32.AND P1, PT, R0, R11, PT ;  /* 0x0000000b0000720c */ /* 0x000fe40003f24070 */
[----:B------:R-:W-:Y:S01]  /*1fad0*/  ISETP.GE.AND P3, PT, R49, RZ, PT ;  /* 0x000000ff3100720c */ /* 0x000fe20003f66270 */
[----:B------:R-:W-:Y:S02]  /*1fae0*/  IMAD.MOV.U32 R49, RZ, RZ, R47 ;  /* 0x000000ffff317224 */ /* 0x000fe400078e002f */
[----:B------:R-:W-:Y:S02]  /*1faf0*/  IMAD.MOV.U32 R47, RZ, RZ, R46 ;  /* 0x000000ffff2f7224 */ /* 0x000fe400078e002e */
[----:B------:R-:W-:Y:S02]  /*1fb00*/  IMAD.MOV.U32 R46, RZ, RZ, R45 ;  /* 0x000000ffff2e7224 */ /* 0x000fe400078e002d */
[----:B------:R-:W-:Y:S01]  /*1fb10*/  @!P2 IMAD.IADD R10, R10, 0x1, -R0 ;  /* 0x000000010a0aa824 */ /* 0x000fe200078e0a00 */
[----:B------:R-:W-:Y:S01]  /*1fb20*/  ISETP.GE.AND P2, PT, R51, RZ, PT ;  /* 0x000000ff3300720c */ /* 0x000fe20003f46270 */
[----:B------:R-:W-:-:S02]  /*1fb30*/  IMAD.MOV.U32 R45, RZ, RZ, R37 ;  /* 0x000000ffff2d7224 */ /* 0x000fc400078e0025 */
[----:B------:R-:W-:Y:S02]  /*1fb40*/  IMAD.MOV.U32 R51, RZ, RZ, R47 ;  /* 0x000000ffff337224 */ /* 0x000fe400078e002f */
[----:B------:R-:W-:Y:S02]  /*1fb50*/  IMAD.MOV.U32 R47, RZ, RZ, R46 ;  /* 0x000000ffff2f7224 */ /* 0x000fe400078e002e */
[----:B-----5:R-:W-:Y:S01]  /*1fb60*/  IMAD.MOV.U32 R37, RZ, RZ, R34 ;  /* 0x000000ffff257224 */ /* 0x020fe200078e0022 */
[----:B------:R-:W-:Y:S01]  /*1fb70*/  STL [R1+0x2a8], R5 ;  /* 0x0002a80501007387 */ /* 0x000fe20000100800 */
[----:B------:R-:W-:Y:S02]  /*1fb80*/  IMAD.MOV.U32 R46, RZ, RZ, R45 ;  /* 0x000000ffff2e7224 */ /* 0x000fe400078e002d */
[----:B------:R-:W-:Y:S02]  /*1fb90*/  IMAD.MOV.U32 R45, RZ, RZ, R44 ;  /* 0x000000ffff2d7224 */ /* 0x000fe400078e002c */
[----:B------:R-:W-:Y:S01]  /*1fba0*/  @!P1 IMAD.IADD R11, R11, 0x1, -R0 ;  /* 0x000000010b0b9824 */ /* 0x000fe200078e0a00 */
[----:B------:R-:W-:Y:S01]  /*1fbb0*/  ISETP.GE.AND P1, PT, R48, RZ, PT ;  /* 0x000000ff3000720c */ /* 0x000fe20003f26270 */
[----:B------:R-:W-:-:S02]  /*1fbc0*/  IMAD.MOV.U32 R44, RZ, RZ, R40 ;  /* 0x000000ffff2c7224 */ /* 0x000fc400078e0028 */
[----:B------:R-:W-:Y:S02]  /*1fbd0*/  IMAD.MOV.U32 R48, RZ, RZ, R47 ;  /* 0x000000ffff307224 */ /* 0x000fe400078e002f */
[----:B---3--:R-:W-:Y:S02]  /*1fbe0*/  IMAD.MOV.U32 R34, RZ, RZ, R33 ;  /* 0x000000ffff227224 */ /* 0x008fe400078e0021 */
[----:B--2---:R-:W-:Y:S02]  /*1fbf0*/  IMAD.MOV.U32 R33, RZ, RZ, R26 ;  /* 0x000000ffff217224 */ /* 0x004fe400078e001a */
[----:B------:R-:W2:Y:S04]  /*1fc00*/  LDL.LU R26, [R1+0xa8c] ;  /* 0x000a8c00011a7983 */ /* 0x000ea80000300800 */
[----:B------:R-:W3:Y:S04]  /*1fc10*/  LDL.LU R40, [R1+0x9cc] ;  /* 0x0009cc0001287983 */ /* 0x000ee80000300800 */
[----:B------:R-:W4:Y:S01]  /*1fc20*/  LDL.LU R47, [R1+0x9b0] ;  /* 0x0009b000012f7983 */ /* 0x000f220000300800 */
[----:B------:R-:W-:-:S04]  /*1fc30*/  IMAD.HI.U32 R14, R8, R12, RZ ;  /* 0x0000000c080e7227 */ /* 0x000fc800078e00ff */
[----:B------:R-:W-:Y:S01]  /*1fc40*/  IMAD.MOV R14, RZ, RZ, -R14 ;  /* 0x000000ffff0e7224 */ /* 0x000fe200078e0a0e */
[----:B------:R-:W-:-:S03]  /*1fc50*/  ISETP.GT.U32.AND P5, PT, R0, R7, PT ;  /* 0x000000070000720c */ /* 0x000fc60003fa4070 */
[----:B------:R-:W-:-:S05]  /*1fc60*/  IMAD R12, R0, R14, R12 ;  /* 0x0000000e000c7224 */ /* 0x000fca00078e020c */
[C---:B------:R-:W-:Y:S02]  /*1fc70*/  ISETP.GT.U32.AND P0, PT, R0.reuse, R12, PT ;  /* 0x0000000c0000720c */ /* 0x040fe40003f04070 */
[----:B------:R-:W-:Y:S02]  /*1fc80*/  IABS R6, R54 ;  /* 0x0000003600067213 */ /* 0x000fe40000000000 */
[----:B------:R-:W-:Y:S01]  /*1fc90*/  IABS R14, R53 ;  /* 0x00000035000e7213 */ /* 0x000fe20000000000 */
[----:B------:R-:W-:Y:S02]  /*1fca0*/  @!P5 IMAD.IADD R7, R7, 0x1, -R0 ;  /* 0x000000010707d824 */ /* 0x000fe400078e0a00 */
[----:B------:R-:W-:Y:S02]  /*1fcb0*/  IMAD.MOV.U32 R4, RZ, RZ, R6 ;  /* 0x000000ffff047224 */ /* 0x000fe400078e0006 */
[----:B------:R-:W-:Y:S01]  /*1fcc0*/  IMAD.MOV.U32 R6, RZ, RZ, R14 ;  /* 0x000000ffff067224 */ /* 0x000fe200078e000e */
[----:B------:R-:W-:-:S03]  /*1fcd0*/  ISETP.GT.U32.AND P6, PT, R0, R7, PT ;  /* 0x000000070000720c */ /* 0x000fc60003fc4070 */
[----:B------:R-:W-:Y:S01]  /*1fce0*/  @!P0 IMAD.IADD R12, R12, 0x1, -R0 ;  /* 0x000000010c0c8824 */ /* 0x000fe200078e0a00 */
[----:B------:R-:W-:Y:S01]  /*1fcf0*/  ISETP.GT.U32.AND P0, PT, R0, R13, PT ;  /* 0x0000000d0000720c */ /* 0x000fe20003f04070 */
[----:B------:R-:W-:-:S03]  /*1fd00*/  IMAD.HI.U32 R9, R8, R6, RZ ;  /* 0x0000000608097227 */ /* 0x000fc600078e00ff */
[----:B------:R-:W-:Y:S01]  /*1fd10*/  ISETP.GT.U32.AND P5, PT, R0, R12, PT ;  /* 0x0000000c0000720c */ /* 0x000fe20003fa4070 */
[----:B------:R-:W-:Y:S02]  /*1fd20*/  IMAD.MOV R9, RZ, RZ, -R9 ;  /* 0x000000ffff097224 */ /* 0x000fe400078e0a09 */
[----:B------:R-:W-:-:S04]  /*1fd30*/  IMAD.HI.U32 R14, R8, R4, RZ ;  /* 0x00000004080e7227 */ /* 0x000fc800078e00ff */
[C---:B------:R-:W-:Y:S01]  /*1fd40*/  IMAD R6, R0.reuse, R9, R6 ;  /* 0x0000000900067224 */ /* 0x040fe200078e0206 */
[----:B------:R-:W-:Y:S01]  /*1fd50*/  IABS R2, R52 ;  /* 0x0000003400027213 */ /* 0x000fe20000000000 */
[----:B------:R-:W-:Y:S02]  /*1fd60*/  IMAD.MOV R14, RZ, RZ, -R14 ;  /* 0x000000ffff0e7224 */ /* 0x000fe400078e0a0e */
[--C-:B------:R-:W-:Y:S01]  /*1fd70*/  @!P6 IMAD.IADD R7, R7, 0x1, -R0.reuse ;  /* 0x000000010707e824 */ /* 0x100fe200078e0a00 */
[----:B------:R-:W-:Y:S01]  /*1fd80*/  ISETP.GT.U32.AND P6, PT, R0, R6, PT ;  /* 0x000000060000720c */ /* 0x000fe20003fc4070 */
[--C-:B------:R-:W-:Y:S02]  /*1fd90*/  @!P0 IMAD.IADD R13, R13, 0x1, -R0.reuse ;  /* 0x000000010d0d8824 */ /* 0x100fe400078e0a00 */
[----:B------:R-:W-:Y:S01]  /*1fda0*/  @!P5 IMAD.IADD R12, R12, 0x1, -R0 ;  /* 0x000000010c0cd824 */ /* 0x000fe200078e0a00 */
[----:B------:R-:W-:Y:S01]  /*1fdb0*/  ISETP.GE.AND P5, PT, R58, RZ, PT ;  /* 0x000000ff3a00720c */ /* 0x000fe20003fa6270 */
[----:B------:R-:W-:-:S02]  /*1fdc0*/  IMAD R4, R0, R14, R4 ;  /* 0x0000000e00047224 */ /* 0x000fc400078e0204 */
[----:B------:R-:W-:-:S04]  /*1fdd0*/  IMAD.HI.U32 R14, R8, R2, RZ ;  /* 0x00000002080e7227 */ /* 0x000fc800078e00ff */
[----:B------:R-:W-:Y:S02]  /*1fde0*/  @!P4 IMAD.MOV R13, RZ, RZ, -R13 ;  /* 0x000000ffff0dc224 */ /* 0x000fe400078e0a0d */
[----:B------:R-:W-:Y:S02]  /*1fdf0*/  @!P3 IMAD.MOV R12, RZ, RZ, -R12 ;  /* 0x000000ffff0cb224 */ /* 0x000fe400078e0a0c */
[----:B------:R-:W-:Y:S01]  /*1fe00*/  IMAD.MOV R14, RZ, RZ, -R14 ;  /* 0x000000ffff0e7224 */ /* 0x000fe200078e0a0e */
[----:B------:R-:W-:Y:S01]  /*1fe10*/  STL [R1+0x284], R13 ;  /* 0x0002840d01007387 */ /* 0x000fe20000100800 */
[----:B------:R-:W-:Y:S02]  /*1fe20*/  @!P6 IMAD.IADD R6, R6, 0x1, -R0 ;  /* 0x000000010606e824 */ /* 0x000fe400078e0a00 */
[C---:B------:R-:W-:Y:S01]  /*1fe30*/  IMAD R2, R0.reuse, R14, R2 ;  /* 0x0000000e00027224 */ /* 0x040fe200078e0202 */
[----:B------:R0:W-:Y:S01]  /*1fe40*/  STL [R1+0x288], R12 ;  /* 0x0002880c01007387 */ /* 0x0001e20000100800 */
[----:B------:R-:W-:-:S02]  /*1fe50*/  ISETP.GT.U32.AND P4, PT, R0, R11, PT ;  /* 0x0000000b0000720c */ /* 0x000fc40003f84070 */
[----:B------:R-:W-:Y:S01]  /*1fe60*/  ISETP.GT.U32.AND P3, PT, R0, R6, PT ;  /* 0x000000060000720c */ /* 0x000fe20003f64070 */
[----:B0-----:R-:W-:-:S04]  /*1fe70*/  IMAD.MOV.U32 R12, RZ, RZ, R7 ;  /* 0x000000ffff0c7224 */ /* 0x001fc800078e0007 */
[----:B------:R-:W-:Y:S01]  /*1fe80*/  @!P5 IMAD.MOV R12, RZ, RZ, -R12 ;  /* 0x000000ffff0cd224 */ /* 0x000fe200078e0a0c */
[----:B------:R-:W-:-:S05]  /*1fe90*/  ISETP.GT.U32.AND P5, PT, R0, R2, PT ;  /* 0x000000020000720c */ /* 0x000fca0003fa4070 */
[----:B------:R-:W-:Y:S01]  /*1fea0*/  @!P4 IMAD.IADD R11, R11, 0x1, -R0 ;  /* 0x000000010b0bc824 */ /* 0x000fe200078e0a00 */
[----:B------:R-:W-:Y:S01]  /*1feb0*/  IABS R7, R49 ;  /* 0x0000003100077213 */ /* 0x000fe20000000000 */
[----:B------:R-:W-:Y:S01]  /*1fec0*/  @!P2 IMAD.MOV R10, RZ, RZ, -R10 ;  /* 0x000000ffff0aa224 */ /* 0x000fe200078e0a0a */
[----:B------:R-:W-:Y:S01]  /*1fed0*/  IABS R9, R50 ;  /* 0x0000003200097213 */ /* 0x000fe20000000000 */
[----:B------:R-:W-:Y:S01]  /*1fee0*/  @!P3 IMAD.IADD R6, R6, 0x1, -R0 ;  /* 0x000000010606b824 */ /* 0x000fe200078e0a00 */
[----:B------:R-:W-:Y:S01]  /*1fef0*/  ISETP.GE.AND P3, PT, R50, RZ, PT ;  /* 0x000000ff3200720c */ /* 0x000fe20003f66270 */
[----:B------:R-:W-:Y:S01]  /*1ff00*/  @!P1 IMAD.MOV R11, RZ, RZ, -R11 ;  /* 0x000000ffff0b9224 */ /* 0x000fe200078e0a0b */
[----:B------:R-:W-:Y:S01]  /*1ff10*/  STL [R1+0x2a0], R12 ;  /* 0x0002a00c01007387 */ /* 0x000fe20000100800 */
[----:B------:R-:W-:Y:S02]  /*1ff20*/  IMAD.MOV.U32 R50, RZ, RZ, R46 ;  /* 0x000000ffff327224 */ /* 0x000fe400078e002e */
[----:B------:R-:W-:Y:S01]  /*1ff30*/  @!P5 IMAD.IADD R2, R2, 0x1, -R0 ;  /* 0x000000010202d824 */ /* 0x000fe200078e0a00 */
[----:B------:R-:W-:Y:S01]  /*1ff40*/  ISETP.GE.AND P5, PT, R49, RZ, PT ;  /* 0x000000ff3100720c */ /* 0x000fe20003fa6270 */
[----:B------:R-:W-:Y:S01]  /*1ff50*/  IMAD.MOV.U32 R46, RZ, RZ, R44 ;  /* 0x000000ffff2e7224 */ /* 0x000fe200078e002c */
[----:B------:R0:W-:Y:S01]  /*1ff60*/  STL [R1+0x2a4], R10 ;  /* 0x0002a40a01007387 */ /* 0x0001e20000100800 */
[----:B------:R-:W-:-:S03]  /*1ff70*/  IMAD.MOV.U32 R44, RZ, RZ, R42 ;  /* 0x000000ffff2c7224 */ /* 0x000fc600078e002a */
[----:B------:R1:W-:Y:S01]  /*1ff80*/  STL [R1+0x28c], R11 ;  /* 0x00028c0b01007387 */ /* 0x0003e20000100800 */
[----:B---3--:R-:W-:Y:S02]  /*1ff90*/  IMAD.MOV.U32 R42, RZ, RZ, R40 ;  /* 0x000000ffff2a7224 */ /* 0x008fe400078e0028 */
[----:B----4-:R-:W-:Y:S02]  /*1ffa0*/  IMAD.MOV.U32 R49, RZ, RZ, R47 ;  /* 0x000000ffff317224 */ /* 0x010fe400078e002f */
[----:B------:R-:W-:Y:S02]  /*1ffb0*/  IMAD.MOV.U32 R47, RZ, RZ, R45 ;  /* 0x000000ffff2f7224 */ /* 0x000fe400078e002d */
[----:B------:R-:W-:Y:S02]  /*1ffc0*/  IMAD.MOV.U32 R45, RZ, RZ, R43 ;  /* 0x000000ffff2d7224 */ /* 0x000fe400078e002b */
[----:B------:R-:W-:Y:S02]  /*1ffd0*/  IMAD.MOV.U32 R43, RZ, RZ, R41 ;  /* 0x000000ffff2b7224 */ /* 0x000fe400078e0029 */
[----:B------:R-:W-:-:S02]  /*1ffe0*/  IMAD.MOV.U32 R41, RZ, RZ, R39 ;  /* 0x000000ffff297224 */ /* 0x000fc400078e0027 */
[----:B------:R-:W-:Y:S01]  /*1fff0*/  IMAD.MOV.U32 R40, RZ, RZ, R38 ;  /* 0x000000ffff287224 */ /* 0x000fe200078e0026 */
[----:B------:R-:W3:Y:S04]  /*20000*/  LDL.LU R39, [R1+0xae8] ;  /* 0x000ae80001277983 */ /* 0x000ee80000300800 */
[----:B------:R-:W4:Y:S01]  /*20010*/  LDL.LU R38, [R1+0xa10] ;  /* 0x000a100001267983 */ /* 0x000f220000300800 */
[----:B------:R-:W-:Y:S01]  /*20020*/  IMAD.HI.U32 R5, R8, R9, RZ ;  /* 0x0000000908057227 */ /* 0x000fe200078e00ff */
[C---:B------:R-:W-:Y:S02]  /*20030*/  ISETP.GT.U32.AND P0, PT, R0.reuse, R4, PT ;  /* 0x000000040000720c */ /* 0x040fe40003f04070 */
[----:B0-----:R-:W-:Y:S01]  /*20040*/  IABS R10, R48 ;  /* 0x00000030000a7213 */ /* 0x001fe20000000000 */
[----:B------:R-:W-:Y:S01]  /*20050*/  IMAD.MOV R5, RZ, RZ, -R5 ;  /* 0x000000ffff057224 */ /* 0x000fe200078e0a05 */
[----:B------:R-:W-:Y:S01]  /*20060*/  ISETP.GE.AND P2, PT, R53, RZ, PT ;  /* 0x000000ff3500720c */ /* 0x000fe20003f46270 */
[----:B------:R-:W5:Y:S02]  /*20070*/  LDL.LU R58, [R1+0x9b4] ;  /* 0x0009b400013a7983 */ /* 0x000f640000300800 */
[----:B------:R-:W-:-:S05]  /*20080*/  IMAD R9, R0, R5, R9 ;  /* 0x0000000500097224 */ /* 0x000fca00078e0209 */
[----:B------:R-:W-:Y:S01]  /*20090*/  ISETP.GT.U32.AND P4, PT, R0, R9, PT ;  /* 0x000000090000720c */ /* 0x000fe20003f84070 */
[----:B------:R-:W-:-:S05]  /*200a0*/  @!P0 IMAD.IADD R4, R4, 0x1, -R0 ;  /* 0x0000000104048824 */ /* 0x000fca00078e0a00 */
[----:B------:R-:W-:-:S07]  /*200b0*/  ISETP.GT.U32.AND P6, PT, R0, R4, PT ;  /* 0x000000040000720c */ /* 0x000fce0003fc4070 */
[----:B------:R-:W-:Y:S01]  /*200c0*/  @!P4 IMAD.IADD R9, R9, 0x1, -R0 ;  /* 0x000000010909c824 */ /* 0x000fe200078e0a00 */
[----:B------:R-:W-:-:S04]  /*200d0*/  ISETP.GT.U32.AND P4, PT, R0, R2, PT ;  /* 0x000000020000720c */ /* 0x000fc80003f84070 */
[----:B------:R-:W-:Y:S01]  /*200e0*/  ISETP.GT.U32.AND P1, PT, R0, R9, PT ;  /* 0x000000090000720c */ /* 0x000fe20003f24070 */
[----:B------:R-:W-:Y:S01]  /*200f0*/  @!P6 IMAD.IADD R4, R4, 0x1, -R0 ;  /* 0x000000010404e824 */ /* 0x000fe200078e0a00 */
[----:B------:R-:W-:-:S03]  /*20100*/  ISETP.GE.AND P0, PT, R54, RZ, PT ;  /* 0x000000ff3600720c */ /* 0x000fc60003f06270 */
[----:B-1----:R-:W-:Y:S02]  /*20110*/  IMAD.MOV.U32 R11, RZ, RZ, R4 ;  /* 0x000000ffff0b7224 */ /* 0x002fe400078e0004 */
        /* <DEDUP_REMOVED lines=8> */
[----:B------:R-:W-:-:S02]  /*201a0*/  IMAD.MOV.U32 R45, RZ, RZ, R44 ;  /* 0x000000ffff2d7224 */ /* 0x000fc400078e002c */
[----:B------:R-:W-:Y:S02]  /*201b0*/  IMAD.MOV.U32 R44, RZ, RZ, R43 ;  /* 0x000000ffff2c7224 */ /* 0x000fe400078e002b */
[----:B------:R-:W-:Y:S01]  /*201c0*/  IMAD R10, R0, R4, R10 ;  /* 0x00000004000a7224 */ /* 0x000fe200078e020a */
[----:B------:R-:W-:Y:S01]  /*201d0*/  IABS R4, R48 ;  /* 0x0000003000047213 */ /* 0x000fe20000000000 */
[----:B------:R-:W-:Y:S01]  /*201e0*/  @!P1 IMAD.IADD R9, R9, 0x1, -R0 ;  /* 0x0000000109099824 */ /* 0x000fe200078e0a00 */
[----:B------:R-:W-:Y:S01]  /*201f0*/  ISETP.GE.AND P1, PT, R48, RZ, PT ;  /* 0x000000ff3000720c */ /* 0x000fe20003f26270 */
[----:B------:R-:W-:Y:S02]  /*20200*/  IMAD.MOV.U32 R43, RZ, RZ, R42 ;  /* 0x000000ffff2b7224 */ /* 0x000fe400078e002a */
[----:B------:R-:W-:Y:S02]  /*20210*/  IMAD.MOV.U32 R42, RZ, RZ, R41 ;  /* 0x000000ffff2a7224 */ /* 0x000fe400078e0029 */
[----:B------:R-:W-:-:S02]  /*20220*/  IMAD.MOV.U32 R48, RZ, RZ, R47 ;  /* 0x000000ffff307224 */ /* 0x000fc400078e002f */
[----:B------:R-:W-:Y:S02]  /*20230*/  IMAD.MOV.U32 R41, RZ, RZ, R40 ;  /* 0x000000ffff297224 */ /* 0x000fe400078e0028 */
[----:B------:R-:W-:Y:S02]  /*20240*/  IMAD.MOV.U32 R47, RZ, RZ, R46 ;  /* 0x000000ffff2f7224 */ /* 0x000fe400078e002e */
[----:B------:R-:W-:Y:S02]  /*20250*/  IMAD.MOV.U32 R46, RZ, RZ, R45 ;  /* 0x000000ffff2e7224 */ /* 0x000fe400078e002d */
[----:B------:R-:W-:Y:S02]  /*20260*/  @!P0 IMAD.MOV R11, RZ, RZ, -R11 ;  /* 0x000000ffff0b8224 */ /* 0x000fe400078e0a0b */
[----:B------:R-:W-:Y:S02]  /*20270*/  IMAD.MOV.U32 R45, RZ, RZ, R44 ;  /* 0x000000ffff2d7224 */ /* 0x000fe400078e002c */
[----:B------:R-:W-:-:S02]  /*20280*/  @!P2 IMAD.MOV R6, RZ, RZ, -R6 ;  /* 0x000000ffff06a224 */ /* 0x000fc400078e0a06 */
[----:B------:R-:W-:Y:S02]  /*20290*/  IMAD.MOV.U32 R44, RZ, RZ, R43 ;  /* 0x000000ffff2c7224 */ /* 0x000fe400078e002b */
[----:B------:R-:W-:Y:S02]  /*202a0*/  IMAD.MOV.U32 R43, RZ, RZ, R42 ;  /* 0x000000ffff2b7224 */ /* 0x000fe400078e002a */
[----:B------:R-:W-:Y:S02]  /*202b0*/  @!P6 IMAD.MOV R2, RZ, RZ, -R2 ;  /* 0x000000ffff02e224 */ /* 0x000fe400078e0a02 */
[----:B------:R-:W-:Y:S01]  /*202c0*/  IMAD.MOV.U32 R42, RZ, RZ, R41 ;  /* 0x000000ffff2a7224 */ /* 0x000fe200078e0029 */
[----:B------:R-:W-:Y:S04]  /*202d0*/  STL [R1+0x29c], R11 ;  /* 0x00029c0b01007387 */ /* 0x000fe80000100800 */
[----:B------:R-:W-:Y:S01]  /*202e0*/  STL [R1+0x290], R6 ;  /* 0x0002900601007387 */ /* 0x000fe20000100800 */
[----:B----4-:R-:W-:-:S02]  /*202f0*/  IMAD.MOV.U32 R40, RZ, RZ, R38 ;  /* 0x000000ffff287224 */ /* 0x010fc400078e0026 */
[----:B------:R-:W-:Y:S02]  /*20300*/  IMAD.MOV.U32 R38, RZ, RZ, R37 ;  /* 0x000000ffff267224 */ /* 0x000fe400078e0025 */
[----:B------:R-:W-:Y:S02]  /*20310*/  IMAD.MOV.U32 R37, RZ, RZ, R35 ;  /* 0x000000ffff257224 */ /* 0x000fe400078e0023 */
[----:B------:R-:W-:Y:S02]  /*20320*/  IMAD.MOV.U32 R41, RZ, RZ, R38 ;  /* 0x000000ffff297224 */ /* 0x000fe400078e0026 */
[----:B------:R-:W-:Y:S02]  /*20330*/  IMAD.MOV.U32 R38, RZ, RZ, R37 ;  /* 0x000000ffff267224 */ /* 0x000fe400078e0025 */
[----:B------:R-:W-:Y:S02]  /*20340*/  IMAD.MOV.U32 R35, RZ, RZ, R25 ;  /* 0x000000ffff237224 */ /* 0x000fe400078e0019 */
[----:B------:R-:W-:Y:S01]  /*20350*/  IMAD.MOV.U32 R37, RZ, RZ, R34 ;  /* 0x000000ffff257224 */ /* 0x000fe200078e0022 */
[----:B------:R-:W4:Y:S01]  /*20360*/  LDL.LU R25, [R1+0xa44] ;  /* 0x000a440001197983 */ /* 0x000f220000300800 */
[----:B------:R-:W-:-:S02]  /*20370*/  IMAD.MOV.U32 R34, RZ, RZ, R33 ;  /* 0x000000ffff227224 */ /* 0x000fc400078e0021 */
[----:B------:R-:W-:Y:S01]  /*20380*/  IMAD.MOV.U32 R33, RZ, RZ, R23 ;  /* 0x000000ffff217224 */ /* 0x000fe200078e0017 */
[----:B------:R0:W-:Y:S04]  /*20390*/  STL [R1+0x298], R2 ;  /* 0x0002980201007387 */ /* 0x0001e80000100800 */
[----:B------:R-:W2:Y:S01]  /*203a0*/  LDL.LU R23, [R1+0x9d8] ;  /* 0x0009d80001177983 */ /* 0x000ea20000300800 */
[----:B------:R-:W-:-:S04]  /*203b0*/  IMAD.HI.U32 R5, R8, R7, RZ ;  /* 0x0000000708057227 */ /* 0x000fc800078e00ff */
[----:B------:R-:W-:-:S04]  /*203c0*/  IMAD.MOV R5, RZ, RZ, -R5 ;  /* 0x000000ffff057224 */ /* 0x000fc800078e0a05 */
[----:B------:R-:W-:-:S05]  /*203d0*/  IMAD R7, R0, R5, R7 ;  /* 0x0000000500077224 */ /* 0x000fca00078e0207 */
[----:B------:R-:W-:-:S13]  /*203e0*/  ISETP.GT.U32.AND P0, PT, R0, R7, PT ;  /* 0x000000070000720c */ /* 0x000fda0003f04070 */
[----:B------:R-:W-:-:S05]  /*203f0*/  @!P0 IMAD.IADD R7, R7, 0x1, -R0 ;  /* 0x0000000107078824 */ /* 0x000fca00078e0a00 */
[----:B------:R-:W-:Y:S01]  /*20400*/  ISETP.GT.U32.AND P6, PT, R0, R7, PT ;  /* 0x000000070000720c */ /* 0x000fe20003fc4070 */
[----:B------:R-:W-:Y:S01]  /*20410*/  IMAD.MOV.U32 R14, RZ, RZ, R9 ;  /* 0x000000ffff0e7224 */ /* 0x000fe200078e0009 */
[----:B------:R-:W-:Y:S01]  /*20420*/  ISETP.GE.AND P0, PT, R48, RZ, PT ;  /* 0x000000ff3000720c */ /* 0x000fe20003f06270 */
[----:B------:R-:W-:Y:S01]  /*20430*/  IMAD.MOV.U32 R53, RZ, RZ, R47 ;  /* 0x000000ffff357224 */ /* 0x000fe200078e002f */
[----:B0-----:R-:W-:Y:S01]  /*20440*/  IABS R2, R48 ;  /* 0x0000003000027213 */ /* 0x001fe20000000000 */
[----:B------:R-:W-:Y:S02]  /*20450*/  IMAD.MOV.U32 R48, RZ, RZ, R45 ;  /* 0x000000ffff307224 */ /* 0x000fe400078e002d */
[----:B------:R-:W-:-:S06]  /*20460*/  IMAD.MOV.U32 R47, RZ, RZ, R44 ;  /* 0x000000ffff2f7224 */ /* 0x000fcc00078e002c */
[----:B------:R-:W-:Y:S02]  /*20470*/  @!P6 IMAD.IADD R7, R7, 0x1, -R0 ;  /* 0x000000010707e824 */ /* 0x000fe400078e0a00 */
[----:B------:R-:W-:Y:S02]  /*20480*/  IMAD.MOV.U32 R54, RZ, RZ, R46 ;  /* 0x000000ffff367224 */ /* 0x000fe400078e002e */
[----:B------:R-:W-:Y:S02]  /*20490*/  IMAD.MOV.U32 R15, RZ, RZ, R7 ;  /* 0x000000ffff0f7224 */ /* 0x000fe400078e0007 */
[----:B------:R-:W-:Y:S02]  /*204a0*/  IMAD.MOV.U32 R44, RZ, RZ, R42 ;  /* 0x000000ffff2c7224 */ /* 0x000fe400078e002a */
[----:B------:R-:W-:Y:S01]  /*204b0*/  IMAD.MOV.U32 R45, RZ, RZ, R38 ;  /* 0x000000ffff2d7224 */ /* 0x000fe200078e0026 */
[----:B------:R-:W-:Y:S01]  /*204c0*/  IABS R12, R51 ;  /* 0x00000033000c7213 */ /* 0x000fe20000000000 */
[----:B------:R-:W-:Y:S01]  /*204d0*/  IMAD.MOV.U32 R46, RZ, RZ, R43 ;  /* 0x000000ffff2e7224 */ /* 0x000fe200078e002b */
[----:B------:R-:W-:Y:S01]  /*204e0*/  ISETP.GE.AND P2, PT, R51, RZ, PT ;  /* 0x000000ff3300720c */ /* 0x000fe20003f46270 */
[----:B------:R-:W-:-:S02]  /*204f0*/  @!P3 IMAD.MOV R14, RZ, RZ, -R14 ;  /* 0x000000ffff0eb224 */ /* 0x000fc400078e0a0e */
[----:B------:R-:W-:Y:S02]  /*20500*/  IMAD.MOV.U32 R38, RZ, RZ, R34 ;  /* 0x000000ffff267224 */ /* 0x000fe400078e0022 */
[----:B------:R-:W-:Y:S01]  /*20510*/  @!P5 IMAD.MOV R15, RZ, RZ, -R15 ;  /* 0x000000ffff0fd224 */ /* 0x000fe200078e0a0f */
[----:B------:R-:W3:Y:S01]  /*20520*/  LDL.LU R34, [R1+0x19d0] ;  /* 0x0019d00001227983 */ /* 0x000ee20000300800 */
        /* <DEDUP_REMOVED lines=8> */
[----:B------:R-:W-:-:S04]  /*205b0*/  IMAD.HI.U32 R5, R8, R12, RZ ;  /* 0x0000000c08057227 */ /* 0x000fc800078e00ff */
[----:B------:R-:W-:Y:S02]  /*205c0*/  IMAD.MOV R5, RZ, RZ, -R5 ;  /* 0x000000ffff057224 */ /* 0x000fe400078e0a05 */
[----:B--2---:R-:W-:Y:S02]  /*205d0*/  IMAD.MOV.U32 R42, RZ, RZ, R23 ;  /* 0x000000ffff2a7224 */ /* 0x004fe400078e0017 */
[----:B------:R-:W-:Y:S02]  /*205e0*/  IMAD.MOV.U32 R23, RZ, RZ, R22 ;  /* 0x000000ffff177224 */ /* 0x000fe400078e0016 */
[----:B------:R-:W2:Y:S01]  /*205f0*/  LDL.LU R22, [R1+0xa94] ;  /* 0x000a940001167983 */ /* 0x000ea20000300800 */
[----:B------:R-:W-:Y:S02]  /*20600*/  IMAD.MOV.U32 R45, RZ, RZ, R42 ;  /* 0x000000ffff2d7224 */ /* 0x000fe400078e002a */
[----:B------:R-:W-:Y:S01]  /*20610*/  IMAD.MOV.U32 R42, RZ, RZ, R38 ;  /* 0x000000ffff2a7224 */ /* 0x000fe200078e0026 */
[----:B------:R-:W4:Y:S01]  /*20620*/  LDL.LU R33, [R1+0xa0c] ;  /* 0x000a0c0001217983 */ /* 0x000f220000300800 */
[----:B------:R-:W-:-:S03]  /*20630*/  IMAD.MOV.U32 R38, RZ, RZ, R24 ;  /* 0x000000ffff267224 */ /* 0x000fc600078e0018 */
[----:B------:R0:W-:Y:S04]  /*20640*/  STL [R1+0x294], R14 ;  /* 0x0002940e01007387 */ /* 0x0001e80000100800 */
[----:B------:R1:W-:Y:S04]  /*20650*/  STL [R1+0x27c], R15 ;  /* 0x00027c0f01007387 */ /* 0x0003e80000100800 */
[----:B------:R-:W3:Y:S04]  /*20660*/  LDL.LU R24, [R1+0xb10] ;  /* 0x000b100001187983 */ /* 0x000ee80000300800 */
[----:B------:R-:W2:Y:S01]  /*20670*/  LDL.LU R27, [R1+0xa08] ;  /* 0x000a0800011b7983 */ /* 0x000ea20000300800 */
[----:B------:R-:W-:-:S02]  /*20680*/  IMAD R12, R0, R5, R12 ;  /* 0x00000005000c7224 */ /* 0x000fc400078e020c */
[----:B------:R-:W-:-:S03]  /*20690*/  IMAD.HI.U32 R13, R8, R4, RZ ;  /* 0x00000004080d7227 */ /* 0x000fc600078e00ff */
[----:B------:R-:W-:Y:S01]  /*206a0*/  ISETP.GT.U32.AND P3, PT, R0, R12, PT ;  /* 0x0000000c0000720c */ /* 0x000fe20003f64070 */
[----:B------:R-:W-:-:S04]  /*206b0*/  IMAD.MOV R13, RZ, RZ, -R13 ;  /* 0x000000ffff0d7224 */ /* 0x000fc800078e0a0d */
[----:B------:R-:W-:-:S08]  /*206c0*/  IMAD R4, R0, R13, R4 ;  /* 0x0000000d00047224 */ /* 0x000fd000078e0204 */
[----:B------:R-:W-:Y:S01]  /*206d0*/  @!P3 IMAD.IADD R12, R12, 0x1, -R0 ;  /* 0x000000010c0cb824 */ /* 0x000fe200078e0a00 */
[----:B------:R-:W-:Y:S01]  /*206e0*/  ISETP.GT.U32.AND P3, PT, R0, R4, PT ;  /* 0x000000040000720c */ /* 0x000fe20003f64070 */
[----:B------:R-:W-:Y:S01]  /*206f0*/  IMAD.HI.U32 R9, R8, R2, RZ ;  /* 0x0000000208097227 */ /* 0x000fe200078e00ff */
[----:B------:R-:W-:Y:S02]  /*20700*/  ISETP.GT.U32.AND P6, PT, R0, R10, PT ;  /* 0x0000000a0000720c */ /* 0x000fe40003fc4070 */
[----:B------:R-:W-:Y:S01]  /*20710*/  IABS R11, R50 ;  /* 0x00000032000b7213 */ /* 0x000fe20000000000 */
[----:B------:R-:W-:-:S08]  /*20720*/  IMAD.MOV R9, RZ, RZ, -R9 ;  /* 0x000000ffff097224 */ /* 0x000fd000078e0a09 */
[----:B------:R-:W-:Y:S02]  /*20730*/  @!P3 IMAD.IADD R4, R4, 0x1, -R0 ;  /* 0x000000010404b824 */ /* 0x000fe400078e0a00 */
[----:B------:R-:W-:Y:S02]  /*20740*/  IMAD R2, R0, R9, R2 ;  /* 0x0000000900027224 */ /* 0x000fe400078e0202 */
[----:B------:R-:W-:Y:S01]  /*20750*/  IMAD.HI.U32 R9, R8, R11, RZ ;  /* 0x0000000b08097227 */ /* 0x000fe200078e00ff */
[----:B------:R-:W-:Y:S02]  /*20760*/  ISETP.GT.U32.AND P5, PT, R0, R4, PT ;  /* 0x000000040000720c */ /* 0x000fe40003fa4070 */
[----:B-----5:R-:W-:Y:S01]  /*20770*/  IABS R5, R58 ;  /* 0x0000003a00057213 */ /* 0x020fe20000000000 */
[----:B------:R-:W-:Y:S02]  /*20780*/  IMAD.MOV R9, RZ, RZ, -R9 ;  /* 0x000000ffff097224 */ /* 0x000fe400078e0a09 */
[----:B------:R-:W-:Y:S01]  /*20790*/  @!P6 IMAD.IADD R10, R10, 0x1, -R0 ;  /* 0x000000010a0ae824 */ /* 0x000fe200078e0a00 */
[C---:B------:R-:W-:Y:S01]  /*207a0*/  ISETP.GT.U32.AND P6, PT, R0.reuse, R12, PT ;  /* 0x0000000c0000720c */ /* 0x040fe20003fc4070 */
[----:B------:R-:W-:-:S02]  /*207b0*/  IMAD R11, R0, R9, R11 ;  /* 0x00000009000b7224 */ /* 0x000fc400078e020b */
[----:B------:R-:W-:Y:S01]  /*207c0*/  IMAD.HI.U32 R13, R8, R5, RZ ;  /* 0x00000005080d7227 */ /* 0x000fe200078e00ff */
[----:B------:R-:W-:-:S03]  /*207d0*/  ISETP.GT.U32.AND P3, PT, R0, R10, PT ;  /* 0x0000000a0000720c */ /* 0x000fc60003f64070 */
[----:B------:R-:W-:Y:S01]  /*207e0*/  @!P5 IMAD.IADD R4, R4, 0x1, -R0 ;  /* 0x000000010404d824 */ /* 0x000fe200078e0a00 */
[----:B------:R-:W-:Y:S01]  /*207f0*/  ISETP.GT.U32.AND P5, PT, R0, R11, PT ;  /* 0x0000000b0000720c */ /* 0x000fe20003fa4070 */
[----:B------:R-:W-:-:S04]  /*20800*/  IMAD.MOV R13, RZ, RZ, -R13 ;  /* 0x000000ffff0d7224 */ /* 0x000fc800078e0a0d */
[----:B------:R-:W-:Y:S01]  /*20810*/  IMAD R5, R0, R13, R5 ;  /* 0x0000000d00057224 */ /* 0x000fe200078e0205 */
[----:B------:R-:W-:Y:S01]  /*20820*/  IABS R13, R48 ;  /* 0x00000030000d7213 */ /* 0x000fe20000000000 */
[----:B------:R-:W-:-:S04]  /*20830*/  @!P6 IMAD.IADD R12, R12, 0x1, -R0 ;  /* 0x000000010c0ce824 */ /* 0x000fc800078e0a00 */
[----:B------:R-:W-:Y:S02]  /*20840*/  IMAD.MOV.U32 R16, RZ, RZ, R12 ;  /* 0x000000ffff107224 */ /* 0x000fe400078e000c */
[----:B------:R-:W-:Y:S01]  /*20850*/  IMAD.HI.U32 R12, R8, R13, RZ ;  /* 0x0000000d080c7227 */ /* 0x000fe200078e00ff */
[----:B------:R-:W-:-:S03]  /*20860*/  ISETP.GT.U32.AND P6, PT, R0, R2, PT ;  /* 0x000000020000720c */ /* 0x000fc60003fc4070 */
[--C-:B------:R-:W-:Y:S02]  /*20870*/  @!P3 IMAD.IADD R10, R10, 0x1, -R0.reuse ;  /* 0x000000010a0ab824 */ /* 0x100fe400078e0a00 */
[----:B------:R-:W-:Y:S02]  /*20880*/  @!P5 IMAD.IADD R11, R11, 0x1, -R0 ;  /* 0x000000010b0bd824 */ /* 0x000fe400078e0a00 */
[----:B------:R-:W-:Y:S02]  /*20890*/  IMAD.MOV R12, RZ, RZ, -R12 ;  /* 0x000000ffff0c7224 */ /* 0x000fe400078e0a0c */
[----:B------:R-:W-:Y:S01]  /*208a0*/  @!P4 IMAD.MOV R10, RZ, RZ, -R10 ;  /* 0x000000ffff0ac224 */ /* 0x000fe200078e0a0a */
[C---:B------:R-:W-:Y:S01]  /*208b0*/  ISETP.GT.U32.AND P4, PT, R0.reuse, R11, PT ;  /* 0x0000000b0000720c */ /* 0x040fe20003f84070 */
[----:B------:R-:W-:Y:S02]  /*208c0*/  IMAD R12, R0, R12, R13 ;  /* 0x0000000c000c7224 */ /* 0x000fe400078e020d */
[----:B------:R-:W-:-:S04]  /*208d0*/  IMAD.MOV.U32 R13, RZ, RZ, R4 ;  /* 0x000000ffff0d7224 */ /* 0x000fc800078e0004 */
[----:B------:R-:W-:Y:S01]  /*208e0*/  @!P1 IMAD.MOV R13, RZ, RZ, -R13 ;  /* 0x000000ffff0d9224 */ /* 0x000fe200078e0a0d */
[----:B------:R-:W-:Y:S01]  /*208f0*/  ISETP.GT.U32.AND P1, PT, R0, R12, PT ;  /* 0x0000000c0000720c */ /* 0x000fe20003f24070 */
[----:B------:R-:W-:Y:S01]  /*20900*/  @!P6 IMAD.IADD R2, R2, 0x1, -R0 ;  /* 0x000000010202e824 */ /* 0x000fe200078e0a00 */
[----:B------:R-:W-:Y:S02]  /*20910*/  IABS R6, R49 ;  /* 0x0000003100067213 */ /* 0x000fe40000000000 */
[----:B------:R-:W-:Y:S01]  /*20920*/  ISETP.GE.AND P6, PT, R49, RZ, PT ;  /* 0x000000ff3100720c */ /* 0x000fe20003fc6270 */
[----:B------:R-:W-:Y:S02]  /*20930*/  IMAD.MOV.U32 R49, RZ, RZ, R47 ;  /* 0x000000ffff317224 */ /* 0x000fe400078e002f */
[----:B------:R-:W-:Y:S02]  /*20940*/  IMAD.MOV.U32 R47, RZ, RZ, R46 ;  /* 0x000000ffff2f7224 */ /* 0x000fe400078e002e */
[----:B------:R-:W-:-:S02]  /*20950*/  @!P2 IMAD.MOV R16, RZ, RZ, -R16 ;  /* 0x000000ffff10a224 */ /* 0x000fc400078e0a10 */
[----:B------:R-:W-:Y:S02]  /*20960*/  IMAD.MOV.U32 R46, RZ, RZ, R45 ;  /* 0x000000ffff2e7224 */ /* 0x000fe400078e002d */
[----:B------:R-:W-:Y:S01]  /*20970*/  @!P4 IMAD.IADD R11, R11, 0x1, -R0 ;  /* 0x000000010b0bc824 */ /* 0x000fe200078e0a00 */
[----:B------:R-:W-:Y:S01]  /*20980*/  ISETP.GE.AND P4, PT, R50, RZ, PT ;  /* 0x000000ff3200720c */ /* 0x000fe20003f86270 */
[----:B------:R-:W-:Y:S02]  /*20990*/  IMAD.MOV.U32 R45, RZ, RZ, R38 ;  /* 0x000000ffff2d7224 */ /* 0x000fe400078e0026 */
[----:B------:R-:W-:Y:S01]  /*209a0*/  IMAD.MOV.U32 R50, RZ, RZ, R47 ;  /* 0x000000ffff327224 */ /* 0x000fe200078e002f */
[----:B------:R-:W-:Y:S01]  /*209b0*/  STL [R1+0x280], R16 ;  /* 0x0002801001007387 */ /* 0x000fe20000100800 */
[----:B------:R-:W-:Y:S02]  /*209c0*/  IMAD.MOV.U32 R47, RZ, RZ, R46 ;  /* 0x000000ffff2f7224 */ /* 0x000fe400078e002e */
[----:B------:R-:W-:Y:S01]  /*209d0*/  IMAD.MOV.U32 R46, RZ, RZ, R45 ;  /* 0x000000ffff2e7224 */ /* 0x000fe200078e002d */
[----:B------:R5:W-:Y:S01]  /*209e0*/  STL [R1+0x278], R10 ;  /* 0x0002780a01007387 */ /* 0x000be20000100800 */
[----:B------:R-:W-:-:S02]  /*209f0*/  IMAD.MOV.U32 R45, RZ, RZ, R44 ;  /* 0x000000ffff2d7224 */ /* 0x000fc400078e002c */
[----:B------:R-:W-:Y:S01]  /*20a00*/  @!P1 IMAD.IADD R12, R12, 0x1, -R0 ;  /* 0x000000010c0c9824 */ /* 0x000fe200078e0a00 */
[----:B------:R5:W-:Y:S01]  /*20a10*/  STL [R1+0x274], R13 ;  /* 0x0002740d01007387 */ /* 0x000be20000100800 */
[----:B------:R-:W-:Y:S01]  /*20a20*/  IMAD.MOV.U32 R44, RZ, RZ, R37 ;  /* 0x000000ffff2c7224 */ /* 0x000fe200078e0025 */
[----:B------:R-:W-:Y:S01]  /*20a30*/  ISETP.GE.AND P1, PT, R48, RZ, PT ;  /* 0x000000ff3000720c */ /* 0x000fe20003f26270 */
[----:B------:R-:W-:Y:S02]  /*20a40*/  IMAD.MOV.U32 R48, RZ, RZ, R47 ;  /* 0x000000ffff307224 */ /* 0x000fe400078e002f */
[----:B--2---:R-:W-:Y:S02]  /*20a50*/  IMAD.MOV.U32 R38, RZ, RZ, R27 ;  /* 0x000000ffff267224 */ /* 0x004fe400078e001b */
[----:B---3--:R-:W-:Y:S02]  /*20a60*/  IMAD.MOV.U32 R27, RZ, RZ, R24 ;  /* 0x000000ffff1b7224 */ /* 0x008fe400078e0018 */
[----:B------:R-:W2:Y:S04]  /*20a70*/  LDL.LU R24, [R1+0xac8] ;  /* 0x000ac80001187983 */ /* 0x000ea80000300800 */
[----:B------:R-:W3:Y:S04]  /*20a80*/  LDL.LU R37, [R1+0xa00] ;  /* 0x000a000001257983 */ /* 0x000ee80000300800 */
[----:B------:R-:W4:Y:S01]  /*20a90*/  LDL.LU R47, [R1+0x9e4] ;  /* 0x0009e400012f7983 */ /* 0x000f220000300800 */
[----:B0-----:R-:W-:-:S04]  /*20aa0*/  IMAD.HI.U32 R14, R8, R6, RZ ;  /* 0x00000006080e7227 */ /* 0x001fc800078e00ff */
[----:B------:R-:W-:-:S04]  /*20ab0*/  IMAD.MOV R14, RZ, RZ, -R14 ;  /* 0x000000ffff0e7224 */ /* 0x000fc800078e0a0e */
[C---:B------:R-:W-:Y:S01]  /*20ac0*/  IMAD R6, R0.reuse, R14, R6 ;  /* 0x0000000e00067224 */ /* 0x040fe200078e0206 */
[----:B------:R-:W-:-:S04]  /*20ad0*/  ISETP.GT.U32.AND P3, PT, R0, R5, PT ;  /* 0x000000050000720c */ /* 0x000fc80003f64070 */
[----:B------:R-:W-:Y:S02]  /*20ae0*/  ISETP.GT.U32.AND P2, PT, R0, R6, PT ;  /* 0x000000060000720c */ /* 0x000fe40003f44070 */
[----:B------:R-:W-:Y:S02]  /*20af0*/  IABS R9, R54 ;  /* 0x0000003600097213 */ /* 0x000fe40000000000 */
[----:B------:R-:W-:-:S05]  /*20b00*/  IABS R7, R53 ;  /* 0x0000003500077213 */ /* 0x000fca0000000000 */
[----:B------:R-:W-:-:S04]  /*20b10*/  @!P3 IMAD.IADD R5, R5, 0x1, -R0 ;  /* 0x000000010505b824 */ /* 0x000fc800078e0a00 */
[----:B------:R-:W-:Y:S01]  /*20b20*/  @!P2 IMAD.IADD R6, R6, 0x1, -R0 ;  /* 0x000000010606a824 */ /* 0x000fe200078e0a00 */
[----:B------:R-:W-:-:S04]  /*20b30*/  ISETP.GT.U32.AND P2, PT, R0, R2, PT ;  /* 0x000000020000720c */ /* 0x000fc80003f44070 */
[----:B------:R-:W-:Y:S01]  /*20b40*/  ISETP.GT.U32.AND P3, PT, R0, R6, PT ;  /* 0x000000060000720c */ /* 0x000fe20003f64070 */
[----:B-1----:R-:W-:Y:S01]  /*20b50*/  IMAD.HI.U32 R15, R8, R9, RZ ;  /* 0x00000009080f7227 */ /* 0x002fe200078e00ff */
[----:B------:R-:W-:-:S03]  /*20b60*/  ISETP.GT.U32.AND P5, PT, R0, R5, PT ;  /* 0x000000050000720c */ /* 0x000fc60003fa4070 */
[----:B------:R-:W-:Y:S01]  /*20b70*/  IMAD.HI.U32 R14, R8, R7, RZ ;  /* 0x00000007080e7227 */ /* 0x000fe200078e00ff */
[----:B------:R-:W-:-:S03]  /*20b80*/  IABS R4, R52 ;  /* 0x0000003400047213 */ /* 0x000fc60000000000 */
[----:B------:R-:W-:Y:S02]  /*20b90*/  IMAD.MOV R15, RZ, RZ, -R15 ;  /* 0x000000ffff0f7224 */ /* 0x000fe400078e0a0f */
[----:B------:R-:W-:Y:S02]  /*20ba0*/  IMAD.MOV R14, RZ, RZ, -R14 ;  /* 0x000000ffff0e7224 */ /* 0x000fe400078e0a0e */
[--C-:B------:R-:W-:Y:S01]  /*20bb0*/  @!P2 IMAD.IADD R2, R2, 0x1, -R0.reuse ;  /* 0x000000010202a824 */ /* 0x100fe200078e0a00 */
[----:B-----5:R-:W-:Y:S01]  /*20bc0*/  IABS R10, R51 ;  /* 0x00000033000a7213 */ /* 0x020fe20000000000 */
[----:B------:R-:W-:Y:S01]  /*20bd0*/  @!P3 IMAD.IADD R6, R6, 0x1, -R0 ;  /* 0x000000010606b824 */ /* 0x000fe200078e0a00 */
[----:B------:R-:W-:Y:S01]  /*20be0*/  ISETP.GE.AND P3, PT, R58, RZ, PT ;  /* 0x000000ff3a00720c */ /* 0x000fe20003f66270 */
[C---:B------:R-:W-:Y:S02]  /*20bf0*/  IMAD R9, R0.reuse, R15, R9 ;  /* 0x0000000f00097224 */ /* 0x040fe400078e0209 */
[----:B------:R-:W-:-:S02]  /*20c00*/  IMAD R7, R0, R14, R7 ;  /* 0x0000000e00077224 */ /* 0x000fc400078e0207 */
[----:B------:R-:W-:-:S04]  /*20c10*/  IMAD.HI.U32 R14, R8, R4, RZ ;  /* 0x00000004080e7227 */ /* 0x000fc800078e00ff */
[----:B------:R-:W-:Y:S01]  /*20c20*/  IMAD.MOV.U32 R15, RZ, RZ, R2 ;  /* 0x000000ffff0f7224 */ /* 0x000fe200078e0002 */
[----:B------:R-:W-:Y:S01]  /*20c30*/  ISETP.GT.U32.AND P2, PT, R0, R9, PT ;  /* 0x000000090000720c */ /* 0x000fe20003f44070 */
[----:B------:R-:W-:-:S04]  /*20c40*/  IMAD.HI.U32 R13, R8, R10, RZ ;  /* 0x0000000a080d7227 */ /* 0x000fc800078e00ff */
[----:B------:R-:W-:Y:S02]  /*20c50*/  @!P5 IMAD.IADD R5, R5, 0x1, -R0 ;  /* 0x000000010505d824 */ /* 0x000fe400078e0a00 */
[----:B------:R-:W-:Y:S02]  /*20c60*/  IMAD.MOV R14, RZ, RZ, -R14 ;  /* 0x000000ffff0e7224 */ /* 0x000fe400078e0a0e */
[----:B------:R-:W-:Y:S01]  /*20c70*/  @!P0 IMAD.MOV R15, RZ, RZ, -R15 ;  /* 0x000000ffff0f8224 */ /* 0x000fe200078e0a0f */
[C---:B------:R-:W-:Y:S01]  /*20c80*/  ISETP.GT.U32.AND P0, PT, R0.reuse, R12, PT ;  /* 0x0000000c0000720c */ /* 0x040fe20003f04070 */
[----:B------:R-:W-:Y:S01]  /*20c90*/  IMAD.MOV R2, RZ, RZ, -R13 ;  /* 0x000000ffff027224 */ /* 0x000fe200078e0a0d */
[C---:B------:R-:W-:Y:S01]  /*20ca0*/  ISETP.GT.U32.AND P5, PT, R0.reuse, R7, PT ;  /* 0x000000070000720c */ /* 0x040fe20003fa4070 */
[----:B------:R-:W-:Y:S02]  /*20cb0*/  IMAD R4, R0, R14, R4 ;  /* 0x0000000e00047224 */ /* 0x000fe400078e0204 */
[----:B------:R-:W-:-:S02]  /*20cc0*/  IMAD.MOV.U32 R13, RZ, RZ, R5 ;  /* 0x000000ffff0d7224 */ /* 0x000fc400078e0005 */
[C---:B------:R-:W-:Y:S02]  /*20cd0*/  IMAD R2, R0.reuse, R2, R10 ;  /* 0x0000000200027224 */ /* 0x040fe400078e020a */
[----:B------:R-:W-:Y:S01]  /*20ce0*/  @!P3 IMAD.MOV R13, RZ, RZ, -R13 ;  /* 0x000000ffff0db224 */ /* 0x000fe200078e0a0d */
[----:B------:R-:W-:Y:S01]  /*20cf0*/  ISETP.GT.U32.AND P3, PT, R0, R4, PT ;  /* 0x000000040000720c */ /* 0x000fe20003f64070 */
[--C-:B------:R-:W-:Y:S02]  /*20d00*/  @!P2 IMAD.IADD R9, R9, 0x1, -R0.reuse ;  /* 0x000000010909a824 */ /* 0x100fe400078e0a00 */
[----:B------:R-:W-:Y:S01]  /*20d10*/  @!P0 IMAD.IADD R12, R12, 0x1, -R0 ;  /* 0x000000010c0c8824 */ /* 0x000fe200078e0a00 */
[C---:B------:R-:W-:Y:S01]  /*20d20*/  ISETP.GT.U32.AND P0, PT, R0.reuse, R2, PT ;  /* 0x000000020000720c */ /* 0x040fe20003f04070 */
[----:B------:R-:W-:Y:S02]  /*20d30*/  @!P6 IMAD.MOV R6, RZ, RZ, -R6 ;  /* 0x000000ffff06e224 */ /* 0x000fe400078e0a06 */
[--C-:B------:R-:W-:Y:S01]  /*20d40*/  @!P5 IMAD.IADD R7, R7, 0x1, -R0.reuse ;  /* 0x000000010707d824 */ /* 0x100fe200078e0a00 */
[----:B------:R-:W-:Y:S01]  /*20d50*/  ISETP.GT.U32.AND P5, PT, R0, R9, PT ;  /* 0x000000090000720c */ /* 0x000fe20003fa4070 */
[----:B------:R-:W-:Y:S04]  /*20d60*/  STL [R1+0x270], R15 ;  /* 0x0002700f01007387 */ /* 0x000fe80000100800 */
[----:B------:R0:W-:Y:S01]  /*20d70*/  STL [R1+0x26c], R6 ;  /* 0x00026c0601007387 */ /* 0x0001e20000100800 */
[----:B------:R-:W-:Y:S01]  /*20d80*/  @!P3 IMAD.IADD R4, R4, 0x1, -R0 ;  /* 0x000000010404b824 */ /* 0x000fe200078e0a00 */
[----:B------:R-:W-:Y:S01]  /*20d90*/  ISETP.GT.U32.AND P6, PT, R0, R7, PT ;  /* 0x000000070000720c */ /* 0x000fe20003fc4070 */
[----:B------:R-:W-:Y:S01]  /*20da0*/  @!P1 IMAD.MOV R12, RZ, RZ, -R12 ;  /* 0x000000ffff0c9224 */ /* 0x000fe200078e0a0c */
[----:B------:R-:W-:Y:S01]  /*20db0*/  ISETP.GE.AND P2, PT, R54, RZ, PT ;  /* 0x000000ff3600720c */ /* 0x000fe20003f46270 */
[----:B0-----:R-:W-:Y:S01]  /*20dc0*/  IMAD.MOV.U32 R6, RZ, RZ, R11 ;  /* 0x000000ffff067224 */ /* 0x001fe200078e000b */
[----:B------:R-:W-:Y:S01]  /*20dd0*/  ISETP.GT.U32.AND P1, PT, R0, R4, PT ;  /* 0x000000040000720c */ /* 0x000fe20003f24070 */
[----:B------:R-:W-:-:S02]  /*20de0*/  @!P0 IMAD.IADD R2, R2, 0x1, -R0 ;  /* 0x0000000102028824 */ /* 0x000fc400078e0a00 */
[----:B------:R-:W-:Y:S01]  /*20df0*/  @!P4 IMAD.MOV R6, RZ, RZ, -R6 ;  /* 0x000000ffff06c224 */ /* 0x000fe200078e0a06 */
[----:B------:R-:W-:Y:S01]  /*20e00*/  ISETP.GE.AND P4, PT, R53, RZ, PT ;  /* 0x000000ff3500720c */ /* 0x000fe20003f86270 */
[----:B------:R-:W-:Y:S01]  /*20e10*/  @!P5 IMAD.IADD R9, R9, 0x1, -R0 ;  /* 0x000000010909d824 */ /* 0x000fe200078e0a00 */
[----:B------:R-:W-:Y:S01]  /*20e20*/  STL [R1+0x268], R13 ;  /* 0x0002680d01007387 */ /* 0x000fe20000100800 */
[----:B------:R-:W-:-:S03]  /*20e30*/  ISETP.GT.U32.AND P0, PT, R0, R2, PT ;  /* 0x000000020000720c */ /* 0x000fc60003f04070 */
[----:B------:R-:W-:Y:S01]  /*20e40*/  STL [R1+0x260], R6 ;  /* 0x0002600601007387 */ /* 0x000fe20000100800 */
[----:B------:R-:W-:Y:S01]  /*20e50*/  IABS R5, R49 ;  /* 0x0000003100057213 */ /* 0x000fe20000000000 */
[----:B------:R-:W-:Y:S02]  /*20e60*/  @!P6 IMAD.IADD R7, R7, 0x1, -R0 ;  /* 0x000000010707e824 */ /* 0x000fe400078e0a00 */
        /* <DEDUP_REMOVED lines=8> */
[----:B------:R-:W-:Y:S01]  /*20ef0*/  @!P2 IMAD.MOV R12, RZ, RZ, -R12 ;  /* 0x000000ffff0ca224 */ /* 0x000fe200078e0a0c */
[----:B------:R-:W-:Y:S01]  /*20f00*/  IABS R5, R48 ;  /* 0x0000003000057213 */ /* 0x000fe20000000000 */
[----:B------:R-:W-:Y:S02]  /*20f10*/  @!P4 IMAD.MOV R7, RZ, RZ, -R7 ;  /* 0x000000ffff07c224 */ /* 0x000fe400078e0a07 */
[--C-:B------:R-:W-:Y:S01]  /*20f20*/  @!P1 IMAD.IADD R4, R4, 0x1, -R0.reuse ;  /* 0x0000000104049824 */ /* 0x100fe200078e0a00 */
[----:B------:R-:W-:Y:S01]  /*20f30*/  ISETP.GE.AND P1, PT, R48, RZ, PT ;  /* 0x000000ff3000720c */ /* 0x000fe20003f26270 */
[----:B------:R-:W-:-:S02]  /*20f40*/  @!P0 IMAD.IADD R2, R2, 0x1, -R0 ;  /* 0x0000000102028824 */ /* 0x000fc400078e0a00 */
[----:B---3--:R-:W-:Y:S02]  /*20f50*/  IMAD.MOV.U32 R42, RZ, RZ, R37 ;  /* 0x000000ffff2a7224 */ /* 0x008fe400078e0025 */
[----:B------:R-:W3:Y:S01]  /*20f60*/  LDL.LU R37, [R1+0xa90] ;  /* 0x000a900001257983 */ /* 0x000ee20000300800 */
[----:B----4-:R-:W-:Y:S02]  /*20f70*/  IMAD.MOV.U32 R49, RZ, RZ, R47 ;  /* 0x000000ffff317224 */ /* 0x010fe400078e002f */
[----:B------:R-:W-:Y:S02]  /*20f80*/  IMAD.MOV.U32 R47, RZ, RZ, R45 ;  /* 0x000000ffff2f7224 */ /* 0x000fe400078e002d */
[----:B------:R-:W-:Y:S02]  /*20f90*/  IMAD.MOV.U32 R45, RZ, RZ, R43 ;  /* 0x000000ffff2d7224 */ /* 0x000fe400078e002b */
[----:B------:R-:W-:Y:S02]  /*20fa0*/  IMAD.MOV.U32 R43, RZ, RZ, R41 ;  /* 0x000000ffff2b7224 */ /* 0x000fe400078e0029 */
[----:B------:R-:W-:-:S02]  /*20fb0*/  IMAD.MOV.U32 R41, RZ, RZ, R32 ;  /* 0x000000ffff297224 */ /* 0x000fc400078e0020 */
[----:B------:R-:W4:Y:S01]  /*20fc0*/  LDL.LU R32, [R1+0xa9c] ;  /* 0x000a9c0001207983 */ /* 0x000f220000300800 */
[----:B------:R-:W-:Y:S02]  /*20fd0*/  IMAD.MOV.U32 R48, RZ, RZ, R47 ;  /* 0x000000ffff307224 */ /* 0x000fe400078e002f */
[----:B------:R-:W-:Y:S01]  /*20fe0*/  IMAD.MOV.U32 R47, RZ, RZ, R46 ;  /* 0x000000ffff2f7224 */ /* 0x000fe200078e002e */
[----:B------:R-:W5:Y:S01]  /*20ff0*/  LDL.LU R58, [R1+0x9e8] ;  /* 0x0009e800013a7983 */ /* 0x000f620000300800 */
[----:B------:R-:W-:-:S03]  /*21000*/  IMAD.MOV.U32 R46, RZ, RZ, R45 ;  /* 0x000000ffff2e7224 */ /* 0x000fc600078e002d */
[----:B------:R-:W-:Y:S01]  /*21010*/  STL [R1+0x258], R12 ;  /* 0x0002580c01007387 */ /* 0x000fe20000100800 */
[----:B------:R-:W-:Y:S01]  /*21020*/  IMAD.MOV.U32 R45, RZ, RZ, R44 ;  /* 0x000000ffff2d7224 */ /* 0x000fe200078e002c */
[----:B------:R-:W-:Y:S02]  /*21030*/  ISETP.GE.AND P0, PT, R48, RZ, PT ;  /* 0x000000ff3000720c */ /* 0x000fe40003f06270 */
[----:B------:R0:W-:Y:S01]  /*21040*/  STL [R1+0x254], R7 ;  /* 0x0002540701007387 */ /* 0x0001e20000100800 */
[----:B------:R-:W-:Y:S02]  /*21050*/  IMAD.MOV.U32 R44, RZ, RZ, R43 ;  /* 0x000000ffff2c7224 */ /* 0x000fe400078e002b */
[----:B------:R-:W-:Y:S02]  /*21060*/  IMAD.MOV.U32 R43, RZ, RZ, R42 ;  /* 0x000000ffff2b7224 */ /* 0x000fe400078e002a */
[----:B------:R-:W-:Y:S02]  /*21070*/  IMAD.MOV.U32 R42, RZ, RZ, R41 ;  /* 0x000000ffff2a7224 */ /* 0x000fe400078e0029 */
[----:B0-----:R-:W-:Y:S01]  /*21080*/  IMAD.MOV.U32 R7, RZ, RZ, R4 ;  /* 0x000000ffff077224 */ /* 0x001fe200078e0004 */
[----:B------:R-:W-:Y:S01]  /*21090*/  IABS R4, R48 ;  /* 0x0000003000047213 */ /* 0x000fe20000000000 */
[----:B------:R-:W-:-:S02]  /*210a0*/  IMAD.MOV.U32 R48, RZ, RZ, R47 ;  /* 0x000000ffff307224 */ /* 0x000fc400078e002f */
[----:B------:R-:W-:Y:S02]  /*210b0*/  IMAD.MOV.U32 R47, RZ, RZ, R46 ;  /* 0x000000ffff2f7224 */ /* 0x000fe400078e002e */
[----:B------:R-:W-:Y:S02]  /*210c0*/  IMAD.MOV.U32 R41, RZ, RZ, R36 ;  /* 0x000000ffff297224 */ /* 0x000fe400078e0024 */
[----:B------:R-:W-:Y:S02]  /*210d0*/  IMAD.MOV.U32 R46, RZ, RZ, R45 ;  /* 0x000000ffff2e7224 */ /* 0x000fe400078e002d */
[----:B------:R-:W-:Y:S02]  /*210e0*/  @!P5 IMAD.MOV R7, RZ, RZ, -R7 ;  /* 0x000000ffff07d224 */ /* 0x000fe400078e0a07 */
[----:B------:R-:W-:Y:S02]  /*210f0*/  IMAD.MOV.U32 R45, RZ, RZ, R44 ;  /* 0x000000ffff2d7224 */ /* 0x000fe400078e002c */
        /* <DEDUP_REMOVED lines=8> */
[----:B------:R5:W-:Y:S04]  /*21180*/  STL [R1+0x250], R7 ;  /* 0x0002500701007387 */ /* 0x000be80000100800 */
[----:B------:R-:W3:Y:S01]  /*21190*/  LDL.LU R21, [R1+0xa14] ;  /* 0x000a140001157983 */ /* 0x000ee20000300800 */
[----:B------:R-:W-:-:S04]  /*211a0*/  IMAD.HI.U32 R11, R8, R10, RZ ;  /* 0x0000000a080b7227 */ /* 0x000fc800078e00ff */
[----:B------:R-:W-:-:S04]  /*211b0*/  IMAD.MOV R11, RZ, RZ, -R11 ;  /* 0x000000ffff0b7224 */ /* 0x000fc800078e0a0b */
[----:B------:R-:W-:-:S05]  /*211c0*/  IMAD R10, R0, R11, R10 ;  /* 0x0000000b000a7224 */ /* 0x000fca00078e020a */
[----:B------:R-:W-:Y:S02]  /*211d0*/  ISETP.GT.U32.AND P2, PT, R0, R10, PT ;  /* 0x0000000a0000720c */ /* 0x000fe40003f44070 */
[----:B------:R-:W-:Y:S02]  /*211e0*/  IABS R6, R50 ;  /* 0x0000003200067213 */ /* 0x000fe40000000000 */
[----:B------:R-:W-:-:S03]  /*211f0*/  ISETP.GE.AND P6, PT, R51, RZ, PT ;  /* 0x000000ff3300720c */ /* 0x000fc60003fc6270 */
[----:B------:R-:W-:-:S06]  /*21200*/  IMAD.HI.U32 R11, R8, R6, RZ ;  /* 0x00000006080b7227 */ /* 0x000fcc00078e00ff */
[----:B------:R-:W-:Y:S02]  /*21210*/  @!P2 IMAD.IADD R10, R10, 0x1, -R0 ;  /* 0x000000010a0aa824 */ /* 0x000fe400078e0a00 */
[----:B------:R-:W-:Y:S02]  /*21220*/  IMAD.MOV R11, RZ, RZ, -R11 ;  /* 0x000000ffff0b7224 */ /* 0x000fe400078e0a0b */
[----:B------:R-:W-:Y:S01]  /*21230*/  IMAD.HI.U32 R9, R8, R5, RZ ;  /* 0x0000000508097227 */ /* 0x000fe200078e00ff */
[----:B------:R-:W-:-:S03]  /*21240*/  ISETP.GT.U32.AND P5, PT, R0, R10, PT ;  /* 0x0000000a0000720c */ /* 0x000fc60003fa4070 */
[C---:B------:R-:W-:Y:S02]  /*21250*/  IMAD R12, R0.reuse, R11, R6 ;  /* 0x0000000b000c7224 */ /* 0x040fe400078e0206 */
[----:B------:R-:W-:Y:S02]  /*21260*/  IMAD.MOV.U32 R14, RZ, RZ, R2 ;  /* 0x000000ffff0e7224 */ /* 0x000fe400078e0002 */
[----:B------:R-:W-:Y:S02]  /*21270*/  IMAD.MOV R9, RZ, RZ, -R9 ;  /* 0x000000ffff097224 */ /* 0x000fe400078e0a09 */
[----:B------:R-:W-:Y:S01]  /*21280*/  @!P6 IMAD.MOV R14, RZ, RZ, -R14 ;  /* 0x000000ffff0ee224 */ /* 0x000fe200078e0a0e */
[C---:B------:R-:W-:Y:S01]  /*21290*/  ISETP.GT.U32.AND P6, PT, R0.reuse, R12, PT ;  /* 0x0000000c0000720c */ /* 0x040fe20003fc4070 */
[----:B------:R-:W-:Y:S02]  /*212a0*/  IMAD R5, R0, R9, R5 ;  /* 0x0000000900057224 */ /* 0x000fe400078e0205 */
[----:B------:R-:W-:-:S04]  /*212b0*/  IMAD.HI.U32 R9, R8, R4, RZ ;  /* 0x0000000408097227 */ /* 0x000fc800078e00ff */
[----:B------:R-:W-:Y:S01]  /*212c0*/  @!P5 IMAD.IADD R10, R10, 0x1, -R0 ;  /* 0x000000010a0ad824 */ /* 0x000fe200078e0a00 */
[----:B------:R-:W-:Y:S01]  /*212d0*/  ISETP.GT.U32.AND P5, PT, R0, R5, PT ;  /* 0x000000050000720c */ /* 0x000fe20003fa4070 */
[----:B------:R-:W-:-:S04]  /*212e0*/  IMAD.MOV R9, RZ, RZ, -R9 ;  /* 0x000000ffff097224 */ /* 0x000fc800078e0a09 */
[----:B------:R-:W-:Y:S02]  /*212f0*/  IMAD R4, R0, R9, R4 ;  /* 0x0000000900047224 */ /* 0x000fe400078e0204 */
[----:B------:R-:W-:-:S03]  /*21300*/  @!P6 IMAD.IADD R12, R12, 0x1, -R0 ;  /* 0x000000010c0ce824 */ /* 0x000fc600078e0a00 */
[C---:B------:R-:W-:Y:S02]  /*21310*/  ISETP.GT.U32.AND P6, PT, R0.reuse, R4, PT ;  /* 0x000000040000720c */ /* 0x040fe40003fc4070 */
[----:B------:R-:W-:Y:S01]  /*21320*/  IABS R13, R48 ;  /* 0x00000030000d7213 */ /* 0x000fe20000000000 */
[----:B------:R-:W-:Y:S01]  /*21330*/  @!P5 IMAD.IADD R5, R5, 0x1, -R0 ;  /* 0x000000010505d824 */ /* 0x000fe200078e0a00 */
[----:B------:R-:W-:Y:S01]  /*21340*/  ISETP.GT.U32.AND P5, PT, R0, R12, PT ;  /* 0x0000000c0000720c */ /* 0x000fe20003fa4070 */
[----:B------:R-:W-:Y:S01]  /*21350*/  IMAD.MOV.U32 R54, RZ, RZ, R45 ;  /* 0x000000ffff367224 */ /* 0x000fe200078e002d */
[----:B------:R-:W-:Y:S01]  /*21360*/  IABS R11, R49 ;  /* 0x00000031000b7213 */ /* 0x000fe20000000000 */
[----:B------:R-:W-:Y:S02]  /*21370*/  IMAD.MOV.U32 R51, RZ, RZ, R46 ;  /* 0x000000ffff337224 */ /* 0x000fe400078e002e */
[----:B------:R-:W-:Y:S02]  /*21380*/  IMAD.MOV.U32 R45, RZ, RZ, R42 ;  /* 0x000000ffff2d7224 */ /* 0x000fe400078e002a */
[----:B------:R-:W-:-:S02]  /*21390*/  IMAD.MOV.U32 R53, RZ, RZ, R47 ;  /* 0x000000ffff357224 */ /* 0x000fc400078e002f */
[----:B------:R-:W-:Y:S02]  /*213a0*/  IMAD.MOV.U32 R46, RZ, RZ, R43 ;  /* 0x000000ffff2e7224 */ /* 0x000fe400078e002b */
[----:B------:R-:W-:Y:S02]  /*213b0*/  IMAD.MOV.U32 R42, RZ, RZ, R41 ;  /* 0x000000ffff2a7224 */ /* 0x000fe400078e0029 */
[----:B------:R-:W-:Y:S01]  /*213c0*/  IMAD.MOV.U32 R47, RZ, RZ, R44 ;  /* 0x000000ffff2f7224 */ /* 0x000fe200078e002c */
[----:B------:R-:W2:Y:S01]  /*213d0*/  LDL.LU R41, [R1+0xa48] ;  /* 0x000a480001297983 */ /* 0x000ea20000300800 */
[----:B------:R-:W-:Y:S01]  /*213e0*/  IMAD.HI.U32 R2, R8, R13, RZ ;  /* 0x0000000d08027227 */ /* 0x000fe200078e00ff */
[----:B------:R-:W-:-:S03]  /*213f0*/  ISETP.GE.AND P4, PT, R50, RZ, PT ;  /* 0x000000ff3200720c */ /* 0x000fc60003f86270 */
[----:B------:R-:W-:Y:S01]  /*21400*/  IMAD.MOV.U32 R44, RZ, RZ, R30 ;  /* 0x000000ffff2c7224 */ /* 0x000fe200078e001e */
[----:B------:R-:W-:Y:S01]  /*21410*/  IABS R6, R52 ;  /* 0x0000003400067213 */ /* 0x000fe20000000000 */
[----:B------:R-:W-:Y:S02]  /*21420*/  @!P6 IMAD.IADD R4, R4, 0x1, -R0 ;  /* 0x000000010404e824 */ /* 0x000fe400078e0a00 */
[----:B------:R-:W-:Y:S02]  /*21430*/  IMAD.MOV R2, RZ, RZ, -R2 ;  /* 0x000000ffff027224 */ /* 0x000fe400078e0a02 */
[----:B------:R-:W-:Y:S01]  /*21440*/  IMAD.MOV.U32 R15, RZ, RZ, R10 ;  /* 0x000000ffff0f7224 */ /* 0x000fe200078e000a */
[C---:B------:R-:W-:Y:S01]  /*21450*/  ISETP.GT.U32.AND P6, PT, R0.reuse, R4, PT ;  /* 0x000000040000720c */ /* 0x040fe20003fc4070 */
[----:B------:R-:W-:Y:S02]  /*21460*/  IMAD R13, R0, R2, R13 ;  /* 0x00000002000d7224 */ /* 0x000fe400078e020d */
[----:B------:R-:W-:-:S02]  /*21470*/  @!P5 IMAD.IADD R12, R12, 0x1, -R0 ;  /* 0x000000010c0cd824 */ /* 0x000fc400078e0a00 */
[----:B------:R-:W-:Y:S01]  /*21480*/  IMAD.HI.U32 R2, R8, R6, RZ ;  /* 0x0000000608027227 */ /* 0x000fe200078e00ff */
[----:B------:R-:W-:-:S03]  /*21490*/  ISETP.GT.U32.AND P5, PT, R0, R13, PT ;  /* 0x0000000d0000720c */ /* 0x000fc60003fa4070 */
[----:B------:R-:W-:Y:S01]  /*214a0*/  @!P3 IMAD.MOV R15, RZ, RZ, -R15 ;  /* 0x000000ffff0fb224 */ /* 0x000fe200078e0a0f */
[C---:B------:R-:W-:Y:S01]  /*214b0*/  ISETP.GT.U32.AND P3, PT, R0.reuse, R5, PT ;  /* 0x000000050000720c */ /* 0x040fe20003f64070 */
[----:B------:R-:W-:Y:S02]  /*214c0*/  IMAD.MOV.U32 R16, RZ, RZ, R12 ;  /* 0x000000ffff107224 */ /* 0x000fe400078e000c */
[----:B------:R-:W-:Y:S02]  /*214d0*/  IMAD.MOV R2, RZ, RZ, -R2 ;  /* 0x000000ffff027224 */ /* 0x000fe400078e0a02 */
[----:B------:R-:W-:Y:S02]  /*214e0*/  @!P4 IMAD.MOV R16, RZ, RZ, -R16 ;  /* 0x000000ffff10c224 */ /* 0x000fe400078e0a10 */
[----:B------:R-:W-:Y:S02]  /*214f0*/  IMAD R6, R0, R2, R6 ;  /* 0x0000000200067224 */ /* 0x000fe400078e0206 */
[----:B------:R-:W-:-:S03]  /*21500*/  @!P6 IMAD.IADD R4, R4, 0x1, -R0 ;  /* 0x000000010404e824 */ /* 0x000fc600078e0a00 */
[----:B------:R-:W-:Y:S01]  /*21510*/  ISETP.GT.U32.AND P6, PT, R0, R6, PT ;  /* 0x000000060000720c */ /* 0x000fe20003fc4070 */
[--C-:B------:R-:W-:Y:S02]  /*21520*/  @!P3 IMAD.IADD R5, R5, 0x1, -R0.reuse ;  /* 0x000000010505b824 */ /* 0x100fe400078e0a00 */
[----:B------:R-:W-:Y:S01]  /*21530*/  @!P5 IMAD.IADD R13, R13, 0x1, -R0 ;  /* 0x000000010d0dd824 */ /* 0x000fe200078e0a00 */
[----:B------:R-:W-:Y:S01]  /*21540*/  IABS R10, R53 ;  /* 0x00000035000a7213 */ /* 0x000fe20000000000 */
[----:B------:R-:W-:-:S08]  /*21550*/  @!P1 IMAD.MOV R5, RZ, RZ, -R5 ;  /* 0x000000ffff059224 */ /* 0x000fd000078e0a05 */
[----:B------:R-:W-:Y:S02]  /*21560*/  @!P6 IMAD.IADD R6, R6, 0x1, -R0 ;  /* 0x000000010606e824 */ /* 0x000fe400078e0a00 */
[----:B------:R-:W-:-:S03]  /*21570*/  IMAD.HI.U32 R12, R8, R10, RZ ;  /* 0x0000000a080c7227 */ /* 0x000fc600078e00ff */
[----:B------:R-:W-:Y:S01]  /*21580*/  ISETP.GT.U32.AND P1, PT, R0, R6, PT ;  /* 0x000000060000720c */ /* 0x000fe20003f24070 */
[----:B------:R-:W-:Y:S01]  /*21590*/  IMAD.MOV R12, RZ, RZ, -R12 ;  /* 0x000000ffff0c7224 */ /* 0x000fe200078e0a0c */
[----:B------:R-:W-:Y:S01]  /*215a0*/  ISETP.GE.AND P2, PT, R48, RZ, PT ;  /* 0x000000ff3000720c */ /* 0x000fe20003f46270 */
[----:B------:R-:W-:Y:S01]  /*215b0*/  IMAD.MOV.U32 R48, RZ, RZ, R47 ;  /* 0x000000ffff307224 */ /* 0x000fe200078e002f */
[----:B------:R-:W-:Y:S01]  /*215c0*/  ISETP.GE.AND P5, PT, R49, RZ, PT ;  /* 0x000000ff3100720c */ /* 0x000fe20003fa6270 */
[----:B------:R-:W-:Y:S02]  /*215d0*/  IMAD.MOV.U32 R50, RZ, RZ, R46 ;  /* 0x000000ffff327224 */ /* 0x000fe400078e002e */
[----:B------:R-:W-:Y:S02]  /*215e0*/  IMAD.MOV.U32 R47, RZ, RZ, R45 ;  /* 0x000000ffff2f7224 */ /* 0x000fe400078e002d */
[----:B------:R-:W-:Y:S02]  /*215f0*/  IMAD.MOV.U32 R46, RZ, RZ, R42 ;  /* 0x000000ffff2e7224 */ /* 0x000fe400078e002a */
[----:B------:R-:W-:-:S02]  /*21600*/  IMAD.MOV.U32 R42, RZ, RZ, R33 ;  /* 0x000000ffff2a7224 */ /* 0x000fc400078e0021 */
[----:B------:R-:W-:Y:S02]  /*21610*/  IMAD R10, R0, R12, R10 ;  /* 0x0000000c000a7224 */ /* 0x000fe400078e020a */
[----:B------:R-:W-:Y:S02]  /*21620*/  IMAD.MOV.U32 R12, RZ, RZ, R4 ;  /* 0x000000ffff0c7224 */ /* 0x000fe400078e0004 */
[----:B------:R-:W-:Y:S02]  /*21630*/  IMAD.MOV.U32 R49, RZ, RZ, R47 ;  /* 0x000000ffff317224 */ /* 0x000fe400078e002f */
[----:B------:R-:W-:Y:S02]  /*21640*/  IMAD.MOV.U32 R47, RZ, RZ, R46 ;  /* 0x000000ffff2f7224 */ /* 0x000fe400078e002e */
[----:B------:R-:W-:Y:S02]  /*21650*/  IMAD.MOV.U32 R45, RZ, RZ, R44 ;  /* 0x000000ffff2d7224 */ /* 0x000fe400078e002c */
[----:B------:R-:W-:-:S02]  /*21660*/  IMAD.MOV.U32 R46, RZ, RZ, R42 ;  /* 0x000000ffff2e7224 */ /* 0x000fc400078e002a */
[----:B------:R-:W-:Y:S01]  /*21670*/  @!P1 IMAD.IADD R6, R6, 0x1, -R0 ;  /* 0x0000000106069824 */ /* 0x000fe200078e0a00 */
[----:B------:R-:W-:Y:S01]  /*21680*/  ISETP.GE.AND P1, PT, R52, RZ, PT ;  /* 0x000000ff3400720c */ /* 0x000fe20003f26270 */
[----:B------:R-:W-:Y:S02]  /*21690*/  IMAD.MOV.U32 R33, RZ, RZ, R23 ;  /* 0x000000ffff217224 */ /* 0x000fe400078e0017 */
[----:B------:R-:W-:Y:S02]  /*216a0*/  @!P0 IMAD.MOV R12, RZ, RZ, -R12 ;  /* 0x000000ffff0c8224 */ /* 0x000fe400078e0a0c */
[----:B------:R-:W-:Y:S02]  /*216b0*/  IMAD.MOV.U32 R52, RZ, RZ, R47 ;  /* 0x000000ffff347224 */ /* 0x000fe400078e002f */
[----:B------:R-:W-:Y:S02]  /*216c0*/  IMAD.MOV.U32 R47, RZ, RZ, R46 ;  /* 0x000000ffff2f7224 */ /* 0x000fe400078e002e */
[----:B------:R-:W-:Y:S01]  /*216d0*/  IMAD.MOV.U32 R46, RZ, RZ, R40 ;  /* 0x000000ffff2e7224 */ /* 0x000fe200078e0028 */
[----:B-----5:R-:W-:-:S05]  /*216e0*/  IABS R7, R58 ;  /* 0x0000003a00077213 */ /* 0x020fca0000000000 */
[----:B------:R-:W-:-:S04]  /*216f0*/  IMAD.HI.U32 R9, R8, R7, RZ ;  /* 0x0000000708097227 */ /* 0x000fc800078e00ff */
[----:B------:R-:W-:-:S04]  /*21700*/  IMAD.MOV R9, RZ, RZ, -R9 ;  /* 0x000000ffff097224 */ /* 0x000fc800078e0a09 */
[----:B------:R-:W-:Y:S01]  /*21710*/  IMAD R7, R0, R9, R7 ;  /* 0x0000000900077224 */ /* 0x000fe200078e0207 */
[----:B------:R-:W-:-:S04]  /*21720*/  IABS R9, R51 ;  /* 0x0000003300097213 */ /* 0x000fc80000000000 */
[----:B------:R-:W-:Y:S01]  /*21730*/  ISETP.GT.U32.AND P3, PT, R0, R7, PT ;  /* 0x000000070000720c */ /* 0x000fe20003f64070 */
[----:B---3--:R-:W-:Y:S02]  /*21740*/  IMAD.MOV.U32 R43, RZ, RZ, R21 ;  /* 0x000000ffff2b7224 */ /* 0x008fe400078e0015 */
[----:B------:R-:W3:Y:S04]  /*21750*/  LDL.LU R21, [R1+0xa80] ;  /* 0x000a800001157983 */ /* 0x000ee80000300800 */
[----:B------:R-:W5:Y:S04]  /*21760*/  LDL.LU R30, [R1+0x1a10] ;  /* 0x001a1000011e7983 */ /* 0x000f680000300800 */
[----:B------:R0:W-:Y:S02]  /*21770*/  STL [R1+0x24c], R14 ;  /* 0x00024c0e01007387 */ /* 0x0001e40000100800 */
[----:B0-----:R-:W-:-:S04]  /*21780*/  IMAD.HI.U32 R14, R8, R11, RZ ;  /* 0x0000000b080e7227 */ /* 0x001fc800078e00ff */
[----:B------:R-:W-:-:S04]  /*21790*/  IMAD.MOV R14, RZ, RZ, -R14 ;  /* 0x000000ffff0e7224 */ /* 0x000fc800078e0a0e */
[----:B------:R-:W-:-:S05]  /*217a0*/  IMAD R11, R0, R14, R11 ;  /* 0x0000000e000b7224 */ /* 0x000fca00078e020b */
[----:B------:R-:W-:Y:S01]  /*217b0*/  ISETP.GT.U32.AND P4, PT, R0, R11, PT ;  /* 0x0000000b0000720c */ /* 0x000fe20003f84070 */
[----:B------:R-:W-:-:S04]  /*217c0*/  IMAD.HI.U32 R14, R8, R9, RZ ;  /* 0x00000009080e7227 */ /* 0x000fc800078e00ff */
[----:B------:R-:W-:-:S08]  /*217d0*/  IMAD.MOV R14, RZ, RZ, -R14 ;  /* 0x000000ffff0e7224 */ /* 0x000fd000078e0a0e */
[--C-:B------:R-:W-:Y:S01]  /*217e0*/  @!P4 IMAD.IADD R11, R11, 0x1, -R0.reuse ;  /* 0x000000010b0bc824 */ /* 0x100fe200078e0a00 */
[C---:B------:R-:W-:Y:S01]  /*217f0*/  ISETP.GT.U32.AND P4, PT, R0.reuse, R13, PT ;  /* 0x0000000d0000720c */ /* 0x040fe20003f84070 */
[C---:B------:R-:W-:Y:S02]  /*21800*/  IMAD R9, R0.reuse, R14, R9 ;  /* 0x0000000e00097224 */ /* 0x040fe400078e0209 */
[----:B------:R-:W-:Y:S01]  /*21810*/  @!P3 IMAD.IADD R7, R7, 0x1, -R0 ;  /* 0x000000010707b824 */ /* 0x000fe200078e0a00 */
[----:B------:R-:W-:-:S09]  /*21820*/  ISETP.GT.U32.AND P3, PT, R0, R11, PT ;  /* 0x0000000b0000720c */ /* 0x000fd20003f64070 */
[----:B------:R-:W-:Y:S01]  /*21830*/  @!P4 IMAD.IADD R13, R13, 0x1, -R0 ;  /* 0x000000010d0dc824 */ /* 0x000fe200078e0a00 */
[----:B------:R-:W-:Y:S01]  /*21840*/  ISETP.GT.U32.AND P4, PT, R0, R9, PT ;  /* 0x000000090000720c */ /* 0x000fe20003f84070 */
[----:B------:R-:W-:Y:S01]  /*21850*/  IMAD.MOV.U32 R44, RZ, RZ, R43 ;  /* 0x000000ffff2c7224 */ /* 0x000fe200078e002b */
[----:B------:R0:W-:Y:S01]  /*21860*/  STL [R1+0x244], R15 ;  /* 0x0002440f01007387 */ /* 0x0001e20000100800 */
[----:B------:R-:W-:Y:S02]  /*21870*/  IMAD.MOV.U32 R43, RZ, RZ, R28 ;  /* 0x000000ffff2b7224 */ /* 0x000fe400078e001c */
[----:B------:R-:W-:Y:S01]  /*21880*/  @!P3 IMAD.IADD R11, R11, 0x1, -R0 ;  /* 0x000000010b0bb824 */ /* 0x000fe200078e0a00 */
[----:B------:R-:W5:Y:S01]  /*21890*/  LDL.LU R23, [R1+0xb68] ;  /* 0x000b680001177983 */ /* 0x000f620000300800 */
[----:B------:R-:W-:Y:S02]  /*218a0*/  IMAD.MOV.U32 R28, RZ, RZ, R29 ;  /* 0x000000ffff1c7224 */ /* 0x000fe400078e001d */
[----:B------:R-:W-:Y:S01]  /*218b0*/  @!P2 IMAD.MOV R13, RZ, RZ, -R13 ;  /* 0x000000ffff0da224 */ /* 0x000fe200078e0a0d */
[----:B------:R-:W5:Y:S01]  /*218c0*/  LDL.LU R29, [R1+0x1a30] ;  /* 0x001a3000011d7983 */ /* 0x000f620000300800 */
[----:B------:R-:W-:-:S02]  /*218d0*/  @!P5 IMAD.MOV R11, RZ, RZ, -R11 ;  /* 0x000000ffff0bd224 */ /* 0x000fc400078e0a0b */
[----:B------:R-:W-:Y:S01]  /*218e0*/  @!P4 IMAD.IADD R9, R9, 0x1, -R0 ;  /* 0x000000010909c824 */ /* 0x000fe200078e0a00 */
[----:B------:R-:W-:Y:S01]  /*218f0*/  STL [R1+0x248], R16 ;  /* 0x0002481001007387 */ /* 0x000fe20000100800 */
[----:B------:R-:W-:Y:S01]  /*21900*/  ISETP.GE.AND P4, PT, R51, RZ, PT ;  /* 0x000000ff3300720c */ /* 0x000fe20003f86270 */
[----:B------:R-:W-:Y:S02]  /*21910*/  IMAD.MOV.U32 R51, RZ, RZ, R47 ;  /* 0x000000ffff337224 */ /* 0x000fe400078e002f */
[----:B------:R1:W-:Y:S01]  /*21920*/  STL [R1+0xac], R5 ;  /* 0x0000ac0501007387 */ /* 0x0003e20000100800 */
[----:B------:R-:W-:-:S03]  /*21930*/  IMAD.MOV.U32 R47, RZ, RZ, R46 ;  /* 0x000000ffff2f7224 */ /* 0x000fc600078e002e */
[----:B------:R-:W-:Y:S01]  /*21940*/  STL [R1+0x23c], R12 ;  /* 0x00023c0c01007387 */ /* 0x000fe20000100800 */
[----:B------:R-:W-:-:S03]  /*21950*/  IMAD.MOV.U32 R46, RZ, RZ, R45 ;  /* 0x000000ffff2e7224 */ /* 0x000fc600078e002d */
[----:B------:R-:W4:Y:S01]  /*21960*/  LDL.LU R42, [R1+0xa3c] ;  /* 0x000a3c00012a7983 */ /* 0x000f220000300800 */
[----:B------:R-:W-:-:S03]  /*21970*/  IMAD.MOV.U32 R45, RZ, RZ, R44 ;  /* 0x000000ffff2d7224 */ /* 0x000fc600078e002c */
[----:B------:R-:W2:Y:S04]  /*21980*/  LDL.LU R40, [R1+0xa40] ;  /* 0x000a400001287983 */ /* 0x000ea80000300800 */
[----:B------:R-:W-:Y:S04]  /*21990*/  STL [R1+0xa0], R13 ;  /* 0x0000a00d01007387 */ /* 0x000fe80000100800 */
[----:B------:R1:W-:Y:S04]  /*219a0*/  STL [R1+0x9c], R11 ;  /* 0x00009c0b01007387 */ /* 0x0003e80000100800 */
[----:B------:R-:W3:Y:S01]  /*219b0*/  LDL.LU R44, [R1+0xa38] ;  /* 0x000a3800012c7983 */ /* 0x000ee20000300800 */
[----:B------:R-:W-:-:S02]  /*219c0*/  IABS R2, R54 ;  /* 0x0000003600027213 */ /* 0x000fc40000000000 */
[----:B------:R-:W-:-:S03]  /*219d0*/  ISETP.GT.U32.AND P6, PT, R0, R7, PT ;  /* 0x000000070000720c */ /* 0x000fc60003fc4070 */
[----:B0-----:R-:W-:-:S04]  /*219e0*/  IMAD.HI.U32 R15, R8, R2, RZ ;  /* 0x00000002080f7227 */ /* 0x001fc800078e00ff */
[----:B------:R-:W-:-:S04]  /*219f0*/  IMAD.MOV R15, RZ, RZ, -R15 ;  /* 0x000000ffff0f7224 */ /* 0x000fc800078e0a0f */
[C---:B------:R-:W-:Y:S02]  /*21a00*/  IMAD R2, R0.reuse, R15, R2 ;  /* 0x0000000f00027224 */ /* 0x040fe400078e0202 */
[----:B------:R-:W-:Y:S01]  /*21a10*/  @!P6 IMAD.IADD R7, R7, 0x1, -R0 ;  /* 0x000000010707e824 */ /* 0x000fe200078e0a00 */
[C---:B------:R-:W-:Y:S02]  /*21a20*/  ISETP.GT.U32.AND P6, PT, R0.reuse, R10, PT ;  /* 0x0000000a0000720c */ /* 0x040fe40003fc4070 */
[----:B------:R-:W-:Y:S02]  /*21a30*/  ISETP.GT.U32.AND P0, PT, R0, R2, PT ;  /* 0x000000020000720c */ /* 0x000fe40003f04070 */
[----:B-1----:R-:W-:Y:S02]  /*21a40*/  IABS R5, R50 ;  /* 0x0000003200057213 */ /* 0x002fe40000000000 */
[----:B------:R-:W-:-:S03]  /*21a50*/  ISETP.GE.AND P3, PT, R58, RZ, PT ;  /* 0x000000ff3a00720c */ /* 0x000fc60003f66270 */
[----:B------:R-:W-:-:S04]  /*21a60*/  IMAD.HI.U32 R14, R8, R5, RZ ;  /* 0x00000005080e7227 */ /* 0x000fc800078e00ff */
[--C-:B------:R-:W-:Y:S02]  /*21a70*/  @!P6 IMAD.IADD R10, R10, 0x1, -R0.reuse ;  /* 0x000000010a0ae824 */ /* 0x100fe400078e0a00 */
[----:B------:R-:W-:Y:S02]  /*21a80*/  @!P0 IMAD.IADD R2, R2, 0x1, -R0 ;  /* 0x0000000102028824 */ /* 0x000fe400078e0a00 */
[----:B------:R-:W-:Y:S01]  /*21a90*/  IMAD.MOV R14, RZ, RZ, -R14 ;  /* 0x000000ffff0e7224 */ /* 0x000fe200078e0a0e */
[C---:B------:R-:W-:Y:S02]  /*21aa0*/  ISETP.GT.U32.AND P5, PT, R0.reuse, R10, PT ;  /* 0x0000000a0000720c */ /* 0x040fe40003fa4070 */
[C---:B------:R-:W-:Y:S01]  /*21ab0*/  ISETP.GT.U32.AND P2, PT, R0.reuse, R2, PT ;  /* 0x000000020000720c */ /* 0x040fe20003f44070 */
[----:B------:R-:W-:Y:S01]  /*21ac0*/  IMAD R5, R0, R14, R5 ;  /* 0x0000000e00057224 */ /* 0x000fe200078e0205 */
[----:B------:R-:W-:Y:S01]  /*21ad0*/  IABS R4, R48 ;  /* 0x0000003000047213 */ /* 0x000fe20000000000 */
[----:B------:R-:W-:Y:S01]  /*21ae0*/  IMAD.MOV.U32 R11, RZ, RZ, R7 ;  /* 0x000000ffff0b7224 */ /* 0x000fe200078e0007 */
[----:B------:R-:W-:-:S03]  /*21af0*/  ISETP.GE.AND P0, PT, R54, RZ, PT ;  /* 0x000000ff3600720c */ /* 0x000fc60003f06270 */
[----:B------:R-:W-:Y:S01]  /*21b00*/  IMAD.HI.U32 R12, R8, R4, RZ ;  /* 0x00000004080c7227 */ /* 0x000fe200078e00ff */
[----:B------:R-:W-:-:S03]  /*21b10*/  ISETP.GT.U32.AND P6, PT, R0, R9, PT ;  /* 0x000000090000720c */ /* 0x000fc60003fc4070 */
[----:B------:R-:W-:Y:S01]  /*21b20*/  @!P3 IMAD.MOV R11, RZ, RZ, -R11 ;  /* 0x000000ffff0bb224 */ /* 0x000fe200078e0a0b */
[----:B------:R-:W-:Y:S01]  /*21b30*/  ISETP.GT.U32.AND P3, PT, R0, R5, PT ;  /* 0x000000050000720c */ /* 0x000fe20003f64070 */
[----:B------:R-:W-:Y:S02]  /*21b40*/  IMAD.MOV R12, RZ, RZ, -R12 ;  /* 0x000000ffff0c7224 */ /* 0x000fe400078e0a0c */
[--C-:B------:R-:W-:Y:S02]  /*21b50*/  @!P2 IMAD.IADD R2, R2, 0x1, -R0.reuse ;  /* 0x000000010202a824 */ /* 0x100fe400078e0a00 */
[----:B------:R-:W-:Y:S01]  /*21b60*/  @!P5 IMAD.IADD R10, R10, 0x1, -R0 ;  /* 0x000000010a0ad824 */ /* 0x000fe200078e0a00 */
[----:B------:R-:W-:Y:S01]  /*21b70*/  ISETP.GE.AND P5, PT, R48, RZ, PT ;  /* 0x000000ff3000720c */ /* 0x000fe20003fa6270 */
[----:B------:R-:W-:Y:S02]  /*21b80*/  IMAD R4, R0, R12, R4 ;  /* 0x0000000c00047224 */ /* 0x000fe400078e0204 */
[----:B------:R-:W-:-:S02]  /*21b90*/  IMAD.MOV.U32 R48, RZ, RZ, R47 ;  /* 0x000000ffff307224 */ /* 0x000fc400078e002f */
[----:B------:R-:W-:Y:S02]  /*21ba0*/  IMAD.MOV.U32 R12, RZ, RZ, R2 ;  /* 0x000000ffff0c7224 */ /* 0x000fe400078e0002 */
[----:B------:R-:W-:Y:S02]  /*21bb0*/  IMAD.MOV.U32 R47, RZ, RZ, R46 ;  /* 0x000000ffff2f7224 */ /* 0x000fe400078e002e */
[----:B------:R-:W-:Y:S02]  /*21bc0*/  @!P1 IMAD.MOV R6, RZ, RZ, -R6 ;  /* 0x000000ffff069224 */ /* 0x000fe400078e0a06 */
[----:B------:R-:W-:Y:S02]  /*21bd0*/  IMAD.MOV.U32 R46, RZ, RZ, R45 ;  /* 0x000000ffff2e7224 */ /* 0x000fe400078e002d */
[----:B------:R-:W-:Y:S01]  /*21be0*/  @!P0 IMAD.MOV R12, RZ, RZ, -R12 ;  /* 0x000000ffff0c8224 */ /* 0x000fe200078e0a0c */
[----:B------:R-:W-:Y:S01]  /*21bf0*/  IABS R7, R49 ;  /* 0x0000003100077213 */ /* 0x000fe20000000000 */
[--C-:B------:R-:W-:Y:S01]  /*21c00*/  @!P3 IMAD.IADD R5, R5, 0x1, -R0.reuse ;  /* 0x000000010505b824 */ /* 0x100fe200078e0a00 */
[----:B------:R-:W-:Y:S01]  /*21c10*/  STL [R1+0x200], R11 ;  /* 0x0002000b01007387 */ /* 0x000fe20000100800 */
[----:B------:R-:W-:Y:S01]  /*21c20*/  ISETP.GE.AND P3, PT, R49, RZ, PT ;  /* 0x000000ff3100720c */ /* 0x000fe20003f66270 */
[----:B------:R-:W-:Y:S01]  /*21c30*/  @!P6 IMAD.IADD R9, R9, 0x1, -R0 ;  /* 0x000000010909e824 */ /* 0x000fe200078e0a00 */
[----:B------:R-:W-:Y:S01]  /*21c40*/  ISETP.GE.AND P6, PT, R50, RZ, PT ;  /* 0x000000ff3200720c */ /* 0x000fe20003fc6270 */
[----:B------:R0:W-:Y:S01]  /*21c50*/  STL [R1+0x238], R6 ;  /* 0x0002380601007387 */ /* 0x0001e20000100800 */
[----:B------:R-:W-:-:S02]  /*21c60*/  IMAD.MOV.U32 R49, RZ, RZ, R47 ;  /* 0x000000ffff317224 */ /* 0x000fc400078e002f */
[----:B------:R-:W-:Y:S02]  /*21c70*/  IMAD.MOV.U32 R50, RZ, RZ, R46 ;  /* 0x000000ffff327224 */ /* 0x000fe400078e002e */
[----:B---3--:R-:W-:Y:S02]  /*21c80*/  IMAD.MOV.U32 R45, RZ, RZ, R44 ;  /* 0x000000ffff2d7224 */ /* 0x008fe400078e002c */
[----:B------:R-:W-:Y:S02]  /*21c90*/  IMAD.MOV.U32 R44, RZ, RZ, R35 ;  /* 0x000000ffff2c7224 */ /* 0x000fe400078e0023 */
[----:B------:R-:W3:Y:S02]  /*21ca0*/  LDL.LU R35, [R1+0xa4c] ;  /* 0x000a4c0001237983 */ /* 0x000ee40000300800 */
[----:B------:R-:W-:Y:S02]  /*21cb0*/  IMAD.MOV.U32 R47, RZ, RZ, R44 ;  /* 0x000000ffff2f7224 */ /* 0x000fe400078e002c */
[----:B------:R1:W-:Y:S01]  /*21cc0*/  STL [R1+0x234], R12 ;  /* 0x0002340c01007387 */ /* 0x0003e20000100800 */
[----:B------:R-:W-:-:S02]  /*21cd0*/  IMAD.MOV.U32 R44, RZ, RZ, R25 ;  /* 0x000000ffff2c7224 */ /* 0x000fc400078e0019 */
[----:B------:R-:W-:Y:S01]  /*21ce0*/  IMAD.MOV.U32 R46, RZ, RZ, R45 ;  /* 0x000000ffff2e7224 */ /* 0x000fe200078e002d */
[----:B------:R-:W5:Y:S04]  /*21cf0*/  LDL.LU R25, [R1+0xa64] ;  /* 0x000a640001197983 */ /* 0x000f680000300800 */
[----:B------:R-:W2:Y:S01]  /*21d00*/  LDL.LU R45, [R1+0xa1c] ;  /* 0x000a1c00012d7983 */ /* 0x000ea20000300800 */
[----:B------:R-:W-:Y:S02]  /*21d10*/  ISETP.GT.U32.AND P2, PT, R0, R4, PT ;  /* 0x000000040000720c */ /* 0x000fe40003f44070 */
[----:B0-----:R-:W-:Y:S01]  /*21d20*/  IABS R6, R52 ;  /* 0x0000003400067213 */ /* 0x001fe20000000000 */
[----:B------:R-:W-:-:S04]  /*21d30*/  IMAD.HI.U32 R11, R8, R7, RZ ;  /* 0x00000007080b7227 */ /* 0x000fc800078e00ff */
[----:B------:R-:W-:-:S06]  /*21d40*/  IMAD.HI.U32 R2, R8, R6, RZ ;  /* 0x0000000608027227 */ /* 0x000fcc00078e00ff */
[----:B------:R-:W-:Y:S01]  /*21d50*/  @!P2 IMAD.IADD R4, R4, 0x1, -R0 ;  /* 0x000000010404a824 */ /* 0x000fe200078e0a00 */
[C---:B------:R-:W-:Y:S01]  /*21d60*/  ISETP.GT.U32.AND P2, PT, R0.reuse, R5, PT ;  /* 0x000000050000720c */ /* 0x040fe20003f44070 */
[----:B------:R-:W-:Y:S02]  /*21d70*/  IMAD.MOV R11, RZ, RZ, -R11 ;  /* 0x000000ffff0b7224 */ /* 0x000fe400078e0a0b */
[----:B------:R-:W-:Y:S02]  /*21d80*/  IMAD.MOV R2, RZ, RZ, -R2 ;  /* 0x000000ffff027224 */ /* 0x000fe400078e0a02 */
[C---:B------:R-:W-:Y:S02]  /*21d90*/  IMAD R7, R0.reuse, R11, R7 ;  /* 0x0000000b00077224 */ /* 0x040fe400078e0207 */
[----:B-1----:R-:W-:Y:S02]  /*21da0*/  IMAD.MOV.U32 R12, RZ, RZ, R9 ;  /* 0x000000ffff0c7224 */ /* 0x002fe400078e0009 */
[----:B------:R-:W-:-:S02]  /*21db0*/  IMAD R6, R0, R2, R6 ;  /* 0x0000000200067224 */ /* 0x000fc400078e0206 */
[----:B------:R-:W-:Y:S01]  /*21dc0*/  @!P4 IMAD.MOV R12, RZ, RZ, -R12 ;  /* 0x000000ffff0cc224 */ /* 0x000fe200078e0a0c */
[C---:B------:R-:W-:Y:S01]  /*21dd0*/  ISETP.GT.U32.AND P4, PT, R0.reuse, R7, PT ;  /* 0x000000070000720c */ /* 0x040fe20003f84070 */
[----:B------:R-:W-:Y:S01]  /*21de0*/  @!P2 IMAD.IADD R5, R5, 0x1, -R0 ;  /* 0x000000010505a824 */ /* 0x000fe200078e0a00 */
[C---:B------:R-:W-:Y:S02]  /*21df0*/  ISETP.GT.U32.AND P0, PT, R0.reuse, R4, PT ;  /* 0x000000040000720c */ /* 0x040fe40003f04070 */
[----:B------:R-:W-:Y:S02]  /*21e00*/  IABS R9, R51 ;  /* 0x0000003300097213 */ /* 0x000fe40000000000 */
[----:B------:R-:W-:-:S03]  /*21e10*/  ISETP.GT.U32.AND P2, PT, R0, R6, PT ;  /* 0x000000060000720c */ /* 0x000fc60003f44070 */
[----:B------:R-:W-:Y:S01]  /*21e20*/  IMAD.HI.U32 R2, R8, R9, RZ ;  /* 0x0000000908027227 */ /* 0x000fe200078e00ff */
[----:B------:R-:W-:-:S03]  /*21e30*/  ISETP.GE.AND P1, PT, R53, RZ, PT ;  /* 0x000000ff3500720c */ /* 0x000fc60003f26270 */
[----:B------:R-:W-:Y:S02]  /*21e40*/  IMAD.MOV R2, RZ, RZ, -R2 ;  /* 0x000000ffff027224 */ /* 0x000fe400078e0a02 */
[--C-:B------:R-:W-:Y:S02]  /*21e50*/  @!P4 IMAD.IADD R7, R7, 0x1, -R0.reuse ;  /* 0x000000010707c824 */ /* 0x100fe400078e0a00 */
[--C-:B------:R-:W-:Y:S02]  /*21e60*/  @!P0 IMAD.IADD R4, R4, 0x1, -R0.reuse ;  /* 0x0000000104048824 */ /* 0x100fe400078e0a00 */
[----:B------:R-:W-:Y:S02]  /*21e70*/  IMAD R9, R0, R2, R9 ;  /* 0x0000000200097224 */ /* 0x000fe400078e0209 */
[----:B------:R-:W-:Y:S01]  /*21e80*/  @!P2 IMAD.IADD R6, R6, 0x1, -R0 ;  /* 0x000000010606a824 */ /* 0x000fe200078e0a00 */
[C---:B------:R-:W-:Y:S01]  /*21e90*/  ISETP.GT.U32.AND P4, PT, R0.reuse, R7, PT ;  /* 0x000000070000720c */ /* 0x040fe20003f84070 */
[----:B------:R-:W-:Y:S01]  /*21ea0*/  @!P5 IMAD.MOV R4, RZ, RZ, -R4 ;  /* 0x000000ffff04d224 */ /* 0x000fe200078e0a04 */
[----:B------:R-:W-:Y:S01]  /*21eb0*/  ISETP.GE.AND P0, PT, R51, RZ, PT ;  /* 0x000000ff3300720c */ /* 0x000fe20003f06270 */
[----:B------:R-:W-:Y:S01]  /*21ec0*/  IMAD.MOV.U32 R51, RZ, RZ, R47 ;  /* 0x000000ffff337224 */ /* 0x000fe200078e002f */
[C---:B------:R-:W-:Y:S01]  /*21ed0*/  ISETP.GT.U32.AND P2, PT, R0.reuse, R6, PT ;  /* 0x000000060000720c */ /* 0x040fe20003f44070 */
[----:B------:R-:W-:Y:S01]  /*21ee0*/  IMAD.MOV.U32 R47, RZ, RZ, R46 ;  /* 0x000000ffff2f7224 */ /* 0x000fe200078e002e */
[----:B------:R-:W-:Y:S01]  /*21ef0*/  ISETP.GT.U32.AND P5, PT, R0, R9, PT ;  /* 0x000000090000720c */ /* 0x000fe20003fa4070 */
[----:B----4-:R-:W-:-:S02]  /*21f00*/  IMAD.MOV.U32 R46, RZ, RZ, R42 ;  /* 0x000000ffff2e7224 */ /* 0x010fc400078e002a */
[----:B------:R-:W-:Y:S01]  /*21f10*/  @!P1 IMAD.MOV R10, RZ, RZ, -R10 ;  /* 0x000000ffff0a9224 */ /* 0x000fe200078e0a0a */
[----:B------:R-:W-:Y:S01]  /*21f20*/  ISETP.GE.AND P1, PT, R52, RZ, PT ;  /* 0x000000ff3400720c */ /* 0x000fe20003f26270 */
[----:B------:R-:W-:Y:S02]  /*21f30*/  IMAD.MOV.U32 R58, RZ, RZ, R47 ;  /* 0x000000ffff3a7224 */ /* 0x000fe400078e002f */
[----:B------:R-:W-:Y:S02]  /*21f40*/  IMAD.MOV.U32 R47, RZ, RZ, R46 ;  /* 0x000000ffff2f7224 */ /* 0x000fe400078e002e */
[----:B------:R-:W-:Y:S02]  /*21f50*/  @!P6 IMAD.MOV R5, RZ, RZ, -R5 ;  /* 0x000000ffff05e224 */ /* 0x000fe400078e0a05 */
[----:B------:R-:W-:Y:S02]  /*21f60*/  IMAD.MOV.U32 R52, RZ, RZ, R47 ;  /* 0x000000ffff347224 */ /* 0x000fe400078e002f */
[--C-:B------:R-:W-:Y:S01]  /*21f70*/  @!P4 IMAD.IADD R7, R7, 0x1, -R0.reuse ;  /* 0x000000010707c824 */ /* 0x100fe200078e0a00 */
[----:B------:R0:W-:Y:S01]  /*21f80*/  STL [R1+0x220], R12 ;  /* 0x0002200c01007387 */ /* 0x0001e20000100800 */
[----:B------:R-:W-:-:S02]  /*21f90*/  @!P2 IMAD.IADD R6, R6, 0x1, -R0 ;  /* 0x000000010606a824 */ /* 0x000fc400078e0a00 */
[----:B------:R-:W-:Y:S01]  /*21fa0*/  @!P5 IMAD.IADD R9, R9, 0x1, -R0 ;  /* 0x000000010909d824 */ /* 0x000fe200078e0a00 */
[----:B------:R1:W-:Y:S01]  /*21fb0*/  STL [R1+0x224], R10 ;  /* 0x0002240a01007387 */ /* 0x0003e20000100800 */
[----:B------:R-:W-:Y:S01]  /*21fc0*/  ISETP.GE.AND P5, PT, R49, RZ, PT ;  /* 0x000000ff3100720c */ /* 0x000fe20003fa6270 */
[----:B------:R-:W-:Y:S01]  /*21fd0*/  IMAD.MOV.U32 R42, RZ, RZ, R32 ;  /* 0x000000ffff2a7224 */ /* 0x000fe200078e0020 */
[----:B------:R-:W-:Y:S01]  /*21fe0*/  ISETP.GE.AND P6, PT, R48, RZ, PT ;  /* 0x000000ff3000720c */ /* 0x000fe20003fc6270 */
[----:B------:R4:W-:Y:S01]  /*21ff0*/  STL [R1+0x230], R5 ;  /* 0x0002300501007387 */ /* 0x0009e20000100800 */
[----:B------:R-:W-:Y:S01]  /*22000*/  @!P3 IMAD.MOV R7, RZ, RZ, -R7 ;  /* 0x000000ffff07b224 */ /* 0x000fe200078e0a07 */
[----:B0-----:R-:W-:Y:S01]  /*22010*/  IABS R12, R49 ;  /* 0x00000031000c7213 */ /* 0x001fe20000000000 */
[----:B------:R-:W-:Y:S01]  /*22020*/  @!P1 IMAD.MOV R6, RZ, RZ, -R6 ;  /* 0x000000ffff069224 */ /* 0x000fe200078e0a06 */
[----:B------:R-:W5:Y:S01]  /*22030*/  LDL.LU R32, [R1+0x19d4] ;  /* 0x0019d40001207983 */ /* 0x000f620000300800 */
[----:B-1----:R-:W-:-:S03]  /*22040*/  IABS R10, R48 ;  /* 0x00000030000a7213 */ /* 0x002fc60000000000 */
[----:B------:R-:W5:Y:S04]  /*22050*/  LDL.LU R48, [R1+0xa34] ;  /* 0x000a340001307983 */ /* 0x000f680000300800 */
[----:B------:R-:W-:Y:S01]  /*22060*/  STL [R1+0x22c], R4 ;  /* 0x00022c0401007387 */ /* 0x000fe20000100800 */
[----:B--2---:R-:W-:Y:S02]  /*22070*/  IMAD.MOV.U32 R46, RZ, RZ, R45 ;  /* 0x000000ffff2e7224 */ /* 0x004fe400078e002d */
        /* <DEDUP_REMOVED lines=19> */
[----:B------:R-:W3:Y:S01]  /*221b0*/  LDL.LU R33, [R1+0xae4] ;  /* 0x000ae40001217983 */ /* 0x000ee20000300800 */
[----:B------:R-:W-:-:S03]  /*221c0*/  IMAD.MOV.U32 R37, RZ, RZ, R26 ;  /* 0x000000ffff257224 */ /* 0x000fc600078e001a */
[----:B------:R0:W-:Y:S04]  /*221d0*/  STL [R1+0x21c], R6 ;  /* 0x00021c0601007387 */ /* 0x0001e80000100800 */
[----:B------:R-:W2:Y:S01]  /*221e0*/  LDL.LU R26, [R1+0xab8] ;  /* 0x000ab800011a7983 */ /* 0x000ea20000300800 */
[----:B------:R-:W-:Y:S02]  /*221f0*/  ISETP.GE.AND P1, PT, R49, RZ, PT ;  /* 0x000000ff3100720c */ /* 0x000fe40003f26270 */
[----:B----4-:R-:W-:Y:S02]  /*22200*/  IABS R5, R50 ;  /* 0x0000003200057213 */ /* 0x010fe40000000000 */
[----:B0-----:R-:W-:Y:S01]  /*22210*/  IABS R6, R49 ;  /* 0x0000003100067213 */ /* 0x001fe20000000000 */
        /* <DEDUP_REMOVED lines=8> */
[----:B-----5:R-:W-:-:S02]  /*222a0*/  IMAD.MOV.U32 R45, RZ, RZ, R25 ;  /* 0x000000ffff2d7224 */ /* 0x020fc400078e0019 */
[----:B------:R-:W4:Y:S01]  /*222b0*/  LDL.LU R25, [R1+0xb3c] ;  /* 0x000b3c0001197983 */ /* 0x000f220000300800 */
[----:B------:R-:W-:-:S04]  /*222c0*/  IMAD.HI.U32 R2, R8, R10, RZ ;  /* 0x0000000a08027227 */ /* 0x000fc800078e00ff */
[----:B------:R-:W-:Y:S01]  /*222d0*/  IMAD.MOV R2, RZ, RZ, -R2 ;  /* 0x000000ffff027224 */ /* 0x000fe200078e0a02 */
[----:B------:R-:W-:-:S03]  /*222e0*/  ISETP.GT.U32.AND P3, PT, R0, R9, PT ;  /* 0x000000090000720c */ /* 0x000fc60003f64070 */
[----:B------:R-:W-:Y:S02]  /*222f0*/  IMAD R10, R0, R2, R10 ;  /* 0x00000002000a7224 */ /* 0x000fe400078e020a */
[----:B------:R-:W-:-:S03]  /*22300*/  IMAD.HI.U32 R4, R8, R5, RZ ;  /* 0x0000000508047227 */ /* 0x000fc600078e00ff */
[----:B------:R-:W-:Y:S01]  /*22310*/  ISETP.GT.U32.AND P2, PT, R0, R10, PT ;  /* 0x0000000a0000720c */ /* 0x000fe20003f44070 */
[----:B------:R-:W-:Y:S02]  /*22320*/  IMAD.MOV R4, RZ, RZ, -R4 ;  /* 0x000000ffff047224 */ /* 0x000fe400078e0a04 */
[----:B------:R-:W-:-:S04]  /*22330*/  IMAD.HI.U32 R2, R8, R12, RZ ;  /* 0x0000000c08027227 */ /* 0x000fc800078e00ff */
[C---:B------:R-:W-:Y:S02]  /*22340*/  IMAD R5, R0.reuse, R4, R5 ;  /* 0x0000000400057224 */ /* 0x040fe400078e0205 */
[----:B------:R-:W-:Y:S02]  /*22350*/  @!P3 IMAD.IADD R9, R9, 0x1, -R0 ;  /* 0x000000010909b824 */ /* 0x000fe400078e0a00 */
[----:B------:R-:W-:Y:S01]  /*22360*/  IMAD.MOV R2, RZ, RZ, -R2 ;  /* 0x000000ffff027224 */ /* 0x000fe200078e0a02 */
[----:B------:R-:W-:Y:S01]  /*22370*/  ISETP.GT.U32.AND P3, PT, R0, R5, PT ;  /* 0x000000050000720c */ /* 0x000fe20003f64070 */
[----:B------:R-:W-:Y:S02]  /*22380*/  @!P2 IMAD.IADD R10, R10, 0x1, -R0 ;  /* 0x000000010a0aa824 */ /* 0x000fe400078e0a00 */
[----:B------:R-:W-:-:S03]  /*22390*/  IMAD.HI.U32 R4, R8, R6, RZ ;  /* 0x0000000608047227 */ /* 0x000fc600078e00ff */
[C---:B------:R-:W-:Y:S01]  /*223a0*/  ISETP.GT.U32.AND P2, PT, R0.reuse, R10, PT ;  /* 0x0000000a0000720c */ /* 0x040fe20003f44070 */
[C---:B------:R-:W-:Y:S02]  /*223b0*/  IMAD R12, R0.reuse, R2, R12 ;  /* 0x00000002000c7224 */ /* 0x040fe400078e020c */
[----:B------:R-:W-:Y:S02]  /*223c0*/  IMAD.MOV.U32 R14, RZ, RZ, R9 ;  /* 0x000000ffff0e7224 */ /* 0x000fe400078e0009 */
[----:B------:R-:W-:Y:S02]  /*223d0*/  IMAD.MOV R4, RZ, RZ, -R4 ;  /* 0x000000ffff047224 */ /* 0x000fe400078e0a04 */
[----:B------:R-:W-:Y:S01]  /*223e0*/  @!P0 IMAD.MOV R14, RZ, RZ, -R14 ;  /* 0x000000ffff0e8224 */ /* 0x000fe200078e0a0e */
[C---:B------:R-:W-:Y:S01]  /*223f0*/  ISETP.GT.U32.AND P0, PT, R0.reuse, R12, PT ;  /* 0x0000000c0000720c */ /* 0x040fe20003f04070 */
[----:B------:R-:W-:Y:S02]  /*22400*/  IMAD R6, R0, R4, R6 ;  /* 0x0000000400067224 */ /* 0x000fe400078e0206 */
[----:B------:R-:W-:Y:S01]  /*22410*/  @!P3 IMAD.IADD R5, R5, 0x1, -R0 ;  /* 0x000000010505b824 */ /* 0x000fe200078e0a00 */
[----:B------:R-:W-:Y:S01]  /*22420*/  IABS R2, R51 ;  /* 0x0000003300027213 */ /* 0x000fe20000000000 */
[----:B--2---:R-:W-:-:S02]  /*22430*/  IMAD.MOV.U32 R37, RZ, RZ, R26 ;  /* 0x000000ffff257224 */ /* 0x004fc400078e001a */
[----:B------:R-:W2:Y:S01]  /*22440*/  LDL.LU R26, [R1+0xa84] ;  /* 0x000a8400011a7983 */ /* 0x000ea20000300800 */
[----:B------:R-:W-:Y:S01]  /*22450*/  ISETP.GT.U32.AND P3, PT, R0, R6, PT ;  /* 0x000000060000720c */ /* 0x000fe20003f64070 */
[----:B------:R-:W-:Y:S01]  /*22460*/  @!P2 IMAD.IADD R10, R10, 0x1, -R0 ;  /* 0x000000010a0aa824 */ /* 0x000fe200078e0a00 */
[----:B------:R-:W-:Y:S01]  /*22470*/  IABS R13, R48 ;  /* 0x00000030000d7213 */ /* 0x000fe20000000000 */
[----:B------:R-:W-:Y:S01]  /*22480*/  IMAD.HI.U32 R7, R8, R2, RZ ;  /* 0x0000000208077227 */ /* 0x000fe200078e00ff */
[----:B------:R-:W-:-:S03]  /*22490*/  IABS R11, R58 ;  /* 0x0000003a000b7213 */ /* 0x000fc60000000000 */
[----:B------:R-:W-:Y:S02]  /*224a0*/  @!P0 IMAD.IADD R12, R12, 0x1, -R0 ;  /* 0x000000010c0c8824 */ /* 0x000fe400078e0a00 */
[----:B------:R-:W-:Y:S02]  /*224b0*/  IMAD.MOV.U32 R15, RZ, RZ, R10 ;  /* 0x000000ffff0f7224 */ /* 0x000fe400078e000a */
[----:B------:R-:W-:Y:S02]  /*224c0*/  IMAD.MOV R7, RZ, RZ, -R7 ;  /* 0x000000ffff077224 */ /* 0x000fe400078e0a07 */
[----:B------:R-:W-:Y:S01]  /*224d0*/  IMAD.HI.U32 R9, R8, R13, RZ ;  /* 0x0000000d08097227 */ /* 0x000fe200078e00ff */
[----:B------:R-:W-:-:S03]  /*224e0*/  IABS R4, R52 ;  /* 0x0000003400047213 */ /* 0x000fc60000000000 */
[----:B------:R-:W-:Y:S02]  /*224f0*/  @!P3 IMAD.IADD R6, R6, 0x1, -R0 ;  /* 0x000000010606b824 */ /* 0x000fe400078e0a00 */
[----:B------:R-:W-:Y:S01]  /*22500*/  @!P6 IMAD.MOV R15, RZ, RZ, -R15 ;  /* 0x000000ffff0fe224 */ /* 0x000fe200078e0a0f */
[C---:B------:R-:W-:Y:S01]  /*22510*/  ISETP.GT.U32.AND P6, PT, R0.reuse, R12, PT ;  /* 0x0000000c0000720c */ /* 0x040fe20003fc4070 */
[----:B------:R-:W-:Y:S02]  /*22520*/  IMAD R2, R0, R7, R2 ;  /* 0x0000000700027224 */ /* 0x000fe400078e0202 */
[----:B------:R-:W-:Y:S02]  /*22530*/  IMAD.MOV R9, RZ, RZ, -R9 ;  /* 0x000000ffff097224 */ /* 0x000fe400078e0a09 */
[----:B------:R-:W-:Y:S01]  /*22540*/  IMAD.HI.U32 R7, R8, R11, RZ ;  /* 0x0000000b08077227 */ /* 0x000fe200078e00ff */
[----:B------:R-:W-:-:S03]  /*22550*/  ISETP.GT.U32.AND P3, PT, R0, R6, PT ;  /* 0x000000060000720c */ /* 0x000fc60003f64070 */
[----:B------:R-:W-:Y:S02]  /*22560*/  IMAD R13, R0, R9, R13 ;  /* 0x00000009000d7224 */ /* 0x000fe400078e020d */
[----:B------:R-:W-:Y:S02]  /*22570*/  IMAD.MOV R7, RZ, RZ, -R7 ;  /* 0x000000ffff077224 */ /* 0x000fe400078e0a07 */
[----:B------:R-:W-:-:S04]  /*22580*/  IMAD.HI.U32 R9, R8, R4, RZ ;  /* 0x0000000408097227 */ /* 0x000fc800078e00ff */
[C---:B------:R-:W-:Y:S02]  /*22590*/  IMAD R11, R0.reuse, R7, R11 ;  /* 0x00000007000b7224 */ /* 0x040fe400078e020b */
[----:B------:R-:W-:Y:S01]  /*225a0*/  IMAD.MOV R9, RZ, RZ, -R9 ;  /* 0x000000ffff097224 */ /* 0x000fe200078e0a09 */
[----:B------:R-:W-:Y:S01]  /*225b0*/  ISETP.GT.U32.AND P0, PT, R0, R5, PT ;  /* 0x000000050000720c */ /* 0x000fe20003f04070 */
[----:B------:R-:W-:Y:S01]  /*225c0*/  @!P6 IMAD.IADD R12, R12, 0x1, -R0 ;  /* 0x000000010c0ce824 */ /* 0x000fe200078e0a00 */
[C---:B------:R-:W-:Y:S01]  /*225d0*/  ISETP.GT.U32.AND P6, PT, R0.reuse, R11, PT ;  /* 0x0000000b0000720c */ /* 0x040fe20003fc4070 */
[----:B------:R-:W-:Y:S02]  /*225e0*/  IMAD R4, R0, R9, R4 ;  /* 0x0000000900047224 */ /* 0x000fe400078e0204 */
[----:B------:R-:W-:-:S03]  /*225f0*/  @!P3 IMAD.IADD R6, R6, 0x1, -R0 ;  /* 0x000000010606b824 */ /* 0x000fc600078e0a00 */
[C---:B------:R-:W-:Y:S01]  /*22600*/  ISETP.GT.U32.AND P3, PT, R0.reuse, R4, PT ;  /* 0x000000040000720c */ /* 0x040fe20003f64070 */
[----:B------:R-:W-:Y:S02]  /*22610*/  IMAD.MOV.U32 R54, RZ, RZ, R47 ;  /* 0x000000ffff367224 */ /* 0x000fe400078e002f */
[----:B------:R-:W-:Y:S02]  /*22620*/  IMAD.MOV.U32 R47, RZ, RZ, R40 ;  /* 0x000000ffff2f7224 */ /* 0x000fe400078e0028 */
[--C-:B------:R-:W-:Y:S01]  /*22630*/  @!P0 IMAD.IADD R5, R5, 0x1, -R0.reuse ;  /* 0x0000000105058824 */ /* 0x100fe200078e0a00 */
[----:B------:R-:W-:Y:S01]  /*22640*/  ISETP.GT.U32.AND P0, PT, R0, R2, PT ;  /* 0x000000020000720c */ /* 0x000fe20003f04070 */
[----:B------:R-:W-:Y:S01]  /*22650*/  @!P6 IMAD.IADD R11, R11, 0x1, -R0 ;  /* 0x000000010b0be824 */ /* 0x000fe200078e0a00 */
[----:B------:R-:W-:Y:S01]  /*22660*/  STL [R1+0x214], R14 ;  /* 0x0002140e01007387 */ /* 0x000fe20000100800 */
[----:B------:R-:W-:Y:S02]  /*22670*/  IMAD.MOV.U32 R40, RZ, RZ, R38 ;  /* 0x000000ffff287224 */ /* 0x000fe400078e0026 */
[----:B------:R-:W-:Y:S01]  /*22680*/  IMAD.MOV.U32 R53, RZ, RZ, R47 ;  /* 0x000000ffff357224 */ /* 0x000fe200078e002f */
[----:B------:R-:W5:Y:S01]  /*22690*/  LDL.LU R38, [R1+0xb30] ;  /* 0x000b300001267983 */ /* 0x000f620000300800 */
[----:B------:R-:W-:Y:S01]  /*226a0*/  @!P3 IMAD.IADD R4, R4, 0x1, -R0 ;  /* 0x000000010404b824 */ /* 0x000fe200078e0a00 */
[----:B------:R-:W-:Y:S01]  /*226b0*/  ISETP.GT.U32.AND P3, PT, R0, R11, PT ;  /* 0x0000000b0000720c */ /* 0x000fe20003f64070 */
[----:B------:R-:W-:Y:S01]  /*226c0*/  IMAD.MOV.U32 R47, RZ, RZ, R46 ;  /* 0x000000ffff2f7224 */ /* 0x000fe200078e002e */
[----:B------:R0:W-:Y:S01]  /*226d0*/  STL [R1+0x208], R15 ;  /* 0x0002080f01007387 */ /* 0x0001e20000100800 */
[----:B------:R-:W-:-:S02]  /*226e0*/  IMAD.MOV.U32 R46, RZ, RZ, R45 ;  /* 0x000000ffff2e7224 */ /* 0x000fc400078e002d */
[----:B------:R-:W-:Y:S01]  /*226f0*/  IMAD.MOV.U32 R45, RZ, RZ, R41 ;  /* 0x000000ffff2d7224 */ /* 0x000fe200078e0029 */
[----:B------:R-:W-:Y:S01]  /*22700*/  ISETP.GE.AND P2, PT, R51, RZ, PT ;  /* 0x000000ff3300720c */ /* 0x000fe20003f46270 */
[----:B------:R-:W-:Y:S02]  /*22710*/  IMAD.MOV.U32 R41, RZ, RZ, R21 ;  /* 0x000000ffff297224 */ /* 0x000fe400078e0015 */
[----:B0-----:R-:W-:Y:S01]  /*22720*/  IMAD.MOV.U32 R15, RZ, RZ, R5 ;  /* 0x000000ffff0f7224 */ /* 0x001fe200078e0005 */
[----:B------:R-:W3:Y:S01]  /*22730*/  LDL.LU R21, [R1+0xabc] ;  /* 0x000abc0001157983 */ /* 0x000ee20000300800 */
[----:B------:R-:W-:Y:S02]  /*22740*/  IMAD.MOV.U32 R51, RZ, RZ, R47 ;  /* 0x000000ffff337224 */ /* 0x000fe400078e002f */
[----:B------:R-:W-:Y:S02]  /*22750*/  @!P4 IMAD.MOV R15, RZ, RZ, -R15 ;  /* 0x000000ffff0fc224 */ /* 0x000fe400078e0a0f */
[----:B------:R-:W-:-:S02]  /*22760*/  IMAD.MOV.U32 R47, RZ, RZ, R46 ;  /* 0x000000ffff2f7224 */ /* 0x000fc400078e002e */
[----:B------:R-:W-:Y:S02]  /*22770*/  IMAD.MOV.U32 R46, RZ, RZ, R41 ;  /* 0x000000ffff2e7224 */ /* 0x000fe400078e0029 */
[----:B------:R-:W-:Y:S02]  /*22780*/  IMAD.MOV.U32 R41, RZ, RZ, R40 ;  /* 0x000000ffff297224 */ /* 0x000fe400078e0028 */
[----:B------:R-:W-:Y:S01]  /*22790*/  @!P0 IMAD.IADD R2, R2, 0x1, -R0 ;  /* 0x0000000102028824 */ /* 0x000fe200078e0a00 */
[----:B------:R-:W-:Y:S01]  /*227a0*/  ISETP.GE.AND P0, PT, R48, RZ, PT ;  /* 0x000000ff3000720c */ /* 0x000fe20003f06270 */
[----:B------:R-:W-:Y:S01]  /*227b0*/  @!P5 IMAD.MOV R12, RZ, RZ, -R12 ;  /* 0x000000ffff0cd224 */ /* 0x000fe200078e0a0c */
[----:B------:R-:W-:Y:S01]  /*227c0*/  STL [R1+0x204], R15 ;  /* 0x0002040f01007387 */ /* 0x000fe20000100800 */
[----:B------:R-:W-:Y:S02]  /*227d0*/  IMAD.MOV.U32 R40, RZ, RZ, R24 ;  /* 0x000000ffff287224 */ /* 0x000fe400078e0018 */
[----:B------:R-:W-:-:S02]  /*227e0*/  IMAD.MOV.U32 R24, RZ, RZ, R57 ;  /* 0x000000ffff187224 */ /* 0x000fc400078e0039 */
[----:B------:R-:W-:Y:S01]  /*227f0*/  IMAD.MOV.U32 R48, RZ, RZ, R47 ;  /* 0x000000ffff307224 */ /* 0x000fe200078e002f */
[----:B------:R-:W4:Y:S01]  /*22800*/  LDL.LU R57, [R1+0x1a50] ;  /* 0x001a500001397983 */ /* 0x000f220000300800 */
[----:B------:R-:W-:Y:S02]  /*22810*/  IMAD.MOV.U32 R47, RZ, RZ, R28 ;  /* 0x000000ffff2f7224 */ /* 0x000fe400078e001c */
[----:B------:R-:W-:Y:S01]  /*22820*/  @!P3 IMAD.IADD R11, R11, 0x1, -R0 ;  /* 0x000000010b0bb824 */ /* 0x000fe200078e0a00 */
[----:B------:R-:W5:Y:S01]  /*22830*/  LDL.LU R28, [R1+0x1a2c] ;  /* 0x001a2c00011c7983 */ /* 0x000f620000300800 */
[----:B------:R-:W-:Y:S01]  /*22840*/  ISETP.GE.AND P3, PT, R52, RZ, PT ;  /* 0x000000ff3400720c */ /* 0x000fe20003f66270 */
[----:B------:R-:W-:Y:S02]  /*22850*/  IMAD.MOV.U32 R52, RZ, RZ, R47 ;  /* 0x000000ffff347224 */ /* 0x000fe400078e002f */
[----:B------:R0:W-:Y:S01]  /*22860*/  STL [R1+0x1f8], R12 ;  /* 0x0001f80c01007387 */ /* 0x0001e20000100800 */
[----:B------:R-:W-:-:S02]  /*22870*/  IMAD.MOV.U32 R47, RZ, RZ, R46 ;  /* 0x000000ffff2f7224 */ /* 0x000fc400078e002e */
[----:B------:R-:W-:Y:S02]  /*22880*/  IMAD.MOV.U32 R46, RZ, RZ, R45 ;  /* 0x000000ffff2e7224 */ /* 0x000fe400078e002d */
[----:B------:R-:W-:Y:S02]  /*22890*/  IMAD.MOV.U32 R45, RZ, RZ, R43 ;  /* 0x000000ffff2d7224 */ /* 0x000fe400078e002b */
[----:B0-----:R-:W-:Y:S02]  /*228a0*/  IMAD.MOV.U32 R12, RZ, RZ, R6 ;  /* 0x000000ffff0c7224 */ /* 0x001fe400078e0006 */
[----:B------:R-:W-:Y:S02]  /*228b0*/  IMAD.MOV.U32 R43, RZ, RZ, R42 ;  /* 0x000000ffff2b7224 */ /* 0x000fe400078e002a */
[----:B------:R-:W-:Y:S02]  /*228c0*/  @!P1 IMAD.MOV R12, RZ, RZ, -R12 ;  /* 0x000000ffff0c9224 */ /* 0x000fe400078e0a0c */
[----:B------:R-:W-:-:S02]  /*228d0*/  IMAD.MOV.U32 R42, RZ, RZ, R41 ;  /* 0x000000ffff2a7224 */ /* 0x000fc400078e0029 */
[----:B------:R-:W-:Y:S01]  /*228e0*/  IMAD.MOV.U32 R41, RZ, RZ, R40 ;  /* 0x000000ffff297224 */ /* 0x000fe200078e0028 */
[----:B------:R0:W-:Y:S01]  /*228f0*/  STL [R1+0x1fc], R12 ;  /* 0x0001fc0c01007387 */ /* 0x0001e20000100800 */
[----:B------:R-:W-:Y:S02]  /*22900*/  IMAD.MOV.U32 R40, RZ, RZ, R39 ;  /* 0x000000ffff287224 */ /* 0x000fe400078e0027 */
[----:B--2---:R-:W-:Y:S02]  /*22910*/  IMAD.MOV.U32 R39, RZ, RZ, R26 ;  /* 0x000000ffff277224 */ /* 0x004fe400078e001a */
[----:B------:R-:W2:Y:S01]  /*22920*/  LDL.LU R26, [R1+0xa98] ;  /* 0x000a9800011a7983 */ /* 0x000ea20000300800 */
[----:B------:R-:W-:Y:S02]  /*22930*/  IABS R14, R50 ;  /* 0x00000032000e7213 */ /* 0x000fe40000000000 */
[----:B------:R-:W-:Y:S02]  /*22940*/  ISETP.GT.U32.AND P4, PT, R0, R13, PT ;  /* 0x0000000d0000720c */ /* 0x000fe40003f84070 */
[----:B------:R-:W-:Y:S01]  /*22950*/  IABS R7, R49 ;  /* 0x0000003100077213 */ /* 0x000fe20000000000 */
[----:B------:R-:W-:-:S04]  /*22960*/  IMAD.MOV.U32 R10, RZ, RZ, R14 ;  /* 0x000000ffff0a7224 */ /* 0x000fc800078e000e */
[----:B------:R-:W-:-:S04]  /*22970*/  IMAD.HI.U32 R14, R8, R10, RZ ;  /* 0x0000000a080e7227 */ /* 0x000fc800078e00ff */
[----:B------:R-:W-:Y:S01]  /*22980*/  IMAD.HI.U32 R5, R8, R7, RZ ;  /* 0x0000000708057227 */ /* 0x000fe200078e00ff */
[----:B------:R-:W-:-:S03]  /*22990*/  IABS R9, R54 ;  /* 0x0000003600097213 */ /* 0x000fc60000000000 */
[----:B------:R-:W-:Y:S02]  /*229a0*/  IMAD.MOV R14, RZ, RZ, -R14 ;  /* 0x000000ffff0e7224 */ /* 0x000fe400078e0a0e */
[----:B------:R-:W-:Y:S02]  /*229b0*/  IMAD.MOV R5, RZ, RZ, -R5 ;  /* 0x000000ffff057224 */ /* 0x000fe400078e0a05 */
[----:B------:R-:W-:Y:S01]  /*229c0*/  @!P4 IMAD.IADD R13, R13, 0x1, -R0 ;  /* 0x000000010d0dc824 */ /* 0x000fe200078e0a00 */
[C---:B------:R-:W-:Y:S01]  /*229d0*/  ISETP.GT.U32.AND P4, PT, R0.reuse, R2, PT ;  /* 0x000000020000720c */ /* 0x040fe20003f84070 */
[C---:B------:R-:W-:Y:S01]  /*229e0*/  IMAD R10, R0.reuse, R14, R10 ;  /* 0x0000000e000a7224 */ /* 0x040fe200078e020a */
[C---:B------:R-:W-:Y:S01]  /*229f0*/  ISETP.GT.U32.AND P5, PT, R0.reuse, R4, PT ;  /* 0x000000040000720c */ /* 0x040fe20003fa4070 */
[C---:B------:R-:W-:Y:S01]  /*22a00*/  IMAD R7, R0.reuse, R5, R7 ;  /* 0x0000000500077224 */ /* 0x040fe200078e0207 */
[----:B------:R-:W-:Y:S01]  /*22a10*/  ISETP.GT.U32.AND P6, PT, R0, R13, PT ;  /* 0x0000000d0000720c */ /* 0x000fe20003fc4070 */
[----:B------:R-:W-:Y:S01]  /*22a20*/  IMAD.HI.U32 R5, R8, R9, RZ ;  /* 0x0000000908057227 */ /* 0x000fe200078e00ff */
[----:B------:R-:W-:-:S03]  /*22a30*/  ISETP.GT.U32.AND P1, PT, R0, R10, PT ;  /* 0x0000000a0000720c */ /* 0x000fc60003f24070 */
[----:B------:R-:W-:Y:S01]  /*22a40*/  IMAD.MOV R5, RZ, RZ, -R5 ;  /* 0x000000ffff057224 */ /* 0x000fe200078e0a05 */
[----:B------:R-:W-:-:S03]  /*22a50*/  IABS R6, R53 ;  /* 0x0000003500067213 */ /* 0x000fc60000000000 */
[----:B------:R-:W-:Y:S02]  /*22a60*/  IMAD R9, R0, R5, R9 ;  /* 0x0000000500097224 */ /* 0x000fe400078e0209 */
[----:B------:R-:W-:Y:S01]  /*22a70*/  @!P4 IMAD.IADD R2, R2, 0x1, -R0 ;  /* 0x000000010202c824 */ /* 0x000fe200078e0a00 */
[----:B------:R-:W-:Y:S01]  /*22a80*/  ISETP.GE.AND P4, PT, R58, RZ, PT ;  /* 0x000000ff3a00720c */ /* 0x000fe20003f86270 */
[----:B------:R-:W-:-:S04]  /*22a90*/  IMAD.HI.U32 R14, R8, R6, RZ ;  /* 0x00000006080e7227 */ /* 0x000fc800078e00ff */
[--C-:B------:R-:W-:Y:S01]  /*22aa0*/  @!P5 IMAD.IADD R4, R4, 0x1, -R0.reuse ;  /* 0x000000010404d824 */ /* 0x100fe200078e0a00 */
[C---:B------:R-:W-:Y:S01]  /*22ab0*/  ISETP.GT.U32.AND P5, PT, R0.reuse, R9, PT ;  /* 0x000000090000720c */ /* 0x040fe20003fa4070 */
[----:B------:R-:W-:Y:S01]  /*22ac0*/  @!P6 IMAD.IADD R13, R13, 0x1, -R0 ;  /* 0x000000010d0de824 */ /* 0x000fe200078e0a00 */
[----:B------:R-:W-:Y:S01]  /*22ad0*/  ISETP.GT.U32.AND P6, PT, R0, R7, PT ;  /* 0x000000070000720c */ /* 0x000fe20003fc4070 */
[----:B------:R-:W-:Y:S02]  /*22ae0*/  IMAD.MOV R14, RZ, RZ, -R14 ;  /* 0x000000ffff0e7224 */ /* 0x000fe400078e0a0e */
[----:B------:R-:W-:Y:S02]  /*22af0*/  @!P1 IMAD.IADD R10, R10, 0x1, -R0 ;  /* 0x000000010a0a9824 */ /* 0x000fe400078e0a00 */
[----:B------:R-:W-:Y:S02]  /*22b00*/  IMAD.MOV.U32 R15, RZ, RZ, R2 ;  /* 0x000000ffff0f7224 */ /* 0x000fe400078e0002 */
[----:B------:R-:W-:-:S02]  /*22b10*/  IMAD R6, R0, R14, R6 ;  /* 0x0000000e00067224 */ /* 0x000fc400078e0206 */
[----:B------:R-:W-:Y:S01]  /*22b20*/  @!P2 IMAD.MOV R15, RZ, RZ, -R15 ;  /* 0x000000ffff0fa224 */ /* 0x000fe200078e0a0f */
[C---:B------:R-:W-:Y:S01]  /*22b30*/  ISETP.GT.U32.AND P2, PT, R0.reuse, R10, PT ;  /* 0x0000000a0000720c */ /* 0x040fe20003f44070 */
[----:B------:R-:W-:Y:S01]  /*22b40*/  @!P4 IMAD.MOV R11, RZ, RZ, -R11 ;  /* 0x000000ffff0bc224 */ /* 0x000fe200078e0a0b */
[----:B------:R-:W-:Y:S01]  /*22b50*/  ISETP.GT.U32.AND P4, PT, R0, R6, PT ;  /* 0x000000060000720c */ /* 0x000fe20003f84070 */
[--C-:B------:R-:W-:Y:S01]  /*22b60*/  @!P5 IMAD.IADD R9, R9, 0x1, -R0.reuse ;  /* 0x000000010909d824 */ /* 0x100fe200078e0a00 */
[----:B------:R-:W-:Y:S01]  /*22b70*/  ISETP.GE.AND P1, PT, R50, RZ, PT ;  /* 0x000000ff3200720c */ /* 0x000fe20003f26270 */
[----:B------:R-:W-:Y:S01]  /*22b80*/  @!P6 IMAD.IADD R7, R7, 0x1, -R0 ;  /* 0x000000010707e824 */ /* 0x000fe200078e0a00 */
[----:B------:R-:W-:Y:S01]  /*22b90*/  ISETP.GE.AND P6, PT, R49, RZ, PT ;  /* 0x000000ff3100720c */ /* 0x000fe20003fc6270 */
[----:B------:R-:W-:Y:S01]  /*22ba0*/  IMAD.MOV.U32 R50, RZ, RZ, R46 ;  /* 0x000000ffff327224 */ /* 0x000fe200078e002e */
[----:B------:R-:W-:Y:S01]  /*22bb0*/  ISETP.GT.U32.AND P5, PT, R0, R9, PT ;  /* 0x000000090000720c */ /* 0x000fe20003fa4070 */
[----:B------:R-:W-:-:S02]  /*22bc0*/  IMAD.MOV.U32 R49, RZ, RZ, R47 ;  /* 0x000000ffff317224 */ /* 0x000fc400078e002f */
[----:B------:R-:W-:Y:S02]  /*22bd0*/  IMAD.MOV.U32 R46, RZ, RZ, R43 ;  /* 0x000000ffff2e7224 */ /* 0x000fe400078e002b */
[----:B------:R-:W-:Y:S02]  /*22be0*/  IMAD.MOV.U32 R43, RZ, RZ, R41 ;  /* 0x000000ffff2b7224 */ /* 0x000fe400078e0029 */
[----:B------:R-:W-:Y:S02]  /*22bf0*/  IMAD.MOV.U32 R47, RZ, RZ, R39 ;  /* 0x000000ffff2f7224 */ /* 0x000fe400078e0027 */
[----:B---3--:R-:W-:Y:S02]  /*22c00*/  IMAD.MOV.U32 R41, RZ, RZ, R21 ;  /* 0x000000ffff297224 */ /* 0x008fe400078e0015 */
[----:B------:R-:W-:Y:S02]  /*22c10*/  @!P0 IMAD.MOV R13, RZ, RZ, -R13 ;  /* 0x000000ffff0d8224 */ /* 0x000fe400078e0a0d */
[----:B------:R-:W-:-:S02]  /*22c20*/  IMAD.MOV.U32 R21, RZ, RZ, R55 ;  /* 0x000000ffff157224 */ /* 0x000fc400078e0037 */
[----:B------:R-:W3:Y:S01]  /*22c30*/  LDL.LU R55, [R1+0xaec] ;  /* 0x000aec0001377983 */ /* 0x000ee20000300800 */
[--C-:B------:R-:W-:Y:S01]  /*22c40*/  @!P2 IMAD.IADD R10, R10, 0x1, -R0.reuse ;  /* 0x000000010a0aa824 */ /* 0x100fe200078e0a00 */
[----:B------:R-:W-:Y:S01]  /*22c50*/  IABS R5, R48 ;  /* 0x0000003000057213 */ /* 0x000fe20000000000 */
[----:B------:R-:W-:Y:S01]  /*22c60*/  @!P4 IMAD.IADD R6, R6, 0x1, -R0 ;  /* 0x000000010606c824 */ /* 0x000fe200078e0a00 */
[----:B------:R-:W-:Y:S01]  /*22c70*/  ISETP.GE.AND P4, PT, R48, RZ, PT ;  /* 0x000000ff3000720c */ /* 0x000fe20003f86270 */
[----:B------:R-:W-:Y:S02]  /*22c80*/  @!P3 IMAD.MOV R4, RZ, RZ, -R4 ;  /* 0x000000ffff04b224 */ /* 0x000fe400078e0a04 */
[----:B------:R-:W-:Y:S02]  /*22c90*/  IMAD.MOV.U32 R48, RZ, RZ, R47 ;  /* 0x000000ffff307224 */ /* 0x000fe400078e002f */
[----:B------:R-:W-:Y:S02]  /*22ca0*/  IMAD.MOV.U32 R47, RZ, RZ, R46 ;  /* 0x000000ffff2f7224 */ /* 0x000fe400078e002e */
[----:B------:R-:W-:-:S02]  /*22cb0*/  IMAD.MOV.U32 R46, RZ, RZ, R45 ;  /* 0x000000ffff2e7224 */ /* 0x000fc400078e002d */
[----:B------:R-:W-:Y:S01]  /*22cc0*/  IMAD.MOV.U32 R45, RZ, RZ, R36 ;  /* 0x000000ffff2d7224 */ /* 0x000fe200078e0024 */
[----:B0-----:R-:W-:Y:S01]  /*22cd0*/  IABS R12, R51 ;  /* 0x00000033000c7213 */ /* 0x001fe20000000000 */
[----:B------:R-:W-:Y:S01]  /*22ce0*/  @!P5 IMAD.IADD R9, R9, 0x1, -R0 ;  /* 0x000000010909d824 */ /* 0x000fe200078e0a00 */
[----:B------:R-:W-:Y:S01]  /*22cf0*/  ISETP.GE.AND P5, PT, R51, RZ, PT ;  /* 0x000000ff3300720c */ /* 0x000fe20003fa6270 */
[----:B------:R-:W-:Y:S02]  /*22d00*/  IMAD.MOV.U32 R51, RZ, RZ, R47 ;  /* 0x000000ffff337224 */ /* 0x000fe400078e002f */
[----:B------:R-:W-:Y:S02]  /*22d10*/  IMAD.MOV.U32 R47, RZ, RZ, R45 ;  /* 0x000000ffff2f7224 */ /* 0x000fe400078e002d */
[----:B--2---:R-:W-:Y:S02]  /*22d20*/  IMAD.MOV.U32 R39, RZ, RZ, R26 ;  /* 0x000000ffff277224 */ /* 0x004fe400078e001a */
[----:B-----5:R-:W-:-:S02]  /*22d30*/  IMAD.MOV.U32 R26, RZ, RZ, R28 ;  /* 0x000000ffff1a7224 */ /* 0x020fc400078e001c */
[----:B------:R-:W-:Y:S02]  /*22d40*/  IMAD.MOV.U32 R28, RZ, RZ, R56 ;  /* 0x000000ffff1c7224 */ /* 0x000fe400078e0038 */
[----:B------:R-:W2:Y:S04]  /*22d50*/  LDL.LU R56, [R1+0xb64] ;  /* 0x000b640001387983 */ /* 0x000ea80000300800 */
[----:B------:R-:W-:Y:S04]  /*22d60*/  STL [R1+0x98], R15 ;  /* 0x0000980f01007387 */ /* 0x000fe80000100800 */
[----:B------:R0:W-:Y:S04]  /*22d70*/  STL [R1+0x1d4], R13 ;  /* 0x0001d40d01007387 */ /* 0x0001e80000100800 */
[----:B------:R-:W-:Y:S01]  /*22d80*/  STL [R1+0x1e4], R11 ;  /* 0x0001e40b01007387 */ /* 0x000fe20000100800 */
[----:B0-----:R-:W-:-:S03]  /*22d90*/  IMAD.MOV.U32 R13, RZ, RZ, R10 ;  /* 0x000000ffff0d7224 */ /* 0x001fc600078e000a */
[----:B------:R0:W-:Y:S01]  /*22da0*/  STL [R1+0x1f4], R4 ;  /* 0x0001f40401007387 */ /* 0x0001e20000100800 */
[----:B------:R-:W-:-:S03]  /*22db0*/  @!P1 IMAD.MOV R13, RZ, RZ, -R13 ;  /* 0x000000ffff0d9224 */ /* 0x000fc600078e0a0d */
[----:B------:R-:W5:Y:S04]  /*22dc0*/  LDL.LU R36, [R1+0xac0] ;  /* 0x000ac00001247983 */ /* 0x000f680000300800 */
[----:B------:R-:W4:Y:S04]  /*22dd0*/  LDL.LU R58, [R1+0xa88] ;  /* 0x000a8800013a7983 */ /* 0x000f280000300800 */
[----:B------:R-:W-:Y:S04]  /*22de0*/  STL [R1+0x1f0], R13 ;  /* 0x0001f00d01007387 */ /* 0x000fe80000100800 */
[----:B------:R-:W3:Y:S01]  /*22df0*/  LDL.LU R45, [R1+0xab4] ;  /* 0x000ab400012d7983 */ /* 0x000ee20000300800 */
[----:B------:R-:W-:Y:S01]  /*22e00*/  ISETP.GT.U32.AND P0, PT, R0, R7, PT ;  /* 0x000000070000720c */ /* 0x000fe20003f04070 */
[----:B------:R-:W-:-:S04]  /*22e10*/  IMAD.HI.U32 R2, R8, R12, RZ ;  /* 0x0000000c08027227 */ /* 0x000fc800078e00ff */
[----:B------:R-:W-:-:S04]  /*22e20*/  IMAD.MOV R2, RZ, RZ, -R2 ;  /* 0x000000ffff027224 */ /* 0x000fc800078e0a02 */
[----:B------:R-:W-:-:S04]  /*22e30*/  IMAD R12, R0, R2, R12 ;  /* 0x00000002000c7224 */ /* 0x000fc800078e020c */
[----:B------:R-:W-:Y:S01]  /*22e40*/  @!P0 IMAD.IADD R7, R7, 0x1, -R0 ;  /* 0x0000000107078824 */ /* 0x000fe200078e0a00 */
[----:B------:R-:W-:Y:S01]  /*22e50*/  ISETP.GT.U32.AND P0, PT, R0, R12, PT ;  /* 0x0000000c0000720c */ /* 0x000fe20003f04070 */
[----:B0-----:R-:W-:-:S04]  /*22e60*/  IMAD.HI.U32 R4, R8, R5, RZ ;  /* 0x0000000508047227 */ /* 0x001fc800078e00ff */
[----:B------:R-:W-:-:S04]  /*22e70*/  IMAD.MOV R4, RZ, RZ, -R4 ;  /* 0x000000ffff047224 */ /* 0x000fc800078e0a04 */
[----:B------:R-:W-:-:S04]  /*22e80*/  IMAD R5, R0, R4, R5 ;  /* 0x0000000400057224 */ /* 0x000fc800078e0205 */
[----:B------:R-:W-:Y:S01]  /*22e90*/  @!P0 IMAD.IADD R12, R12, 0x1, -R0 ;  /* 0x000000010c0c8824 */ /* 0x000fe200078e0a00 */
[----:B------:R-:W-:Y:S01]  /*22ea0*/  ISETP.GT.U32.AND P0, PT, R0, R6, PT ;  /* 0x000000060000720c */ /* 0x000fe20003f04070 */
[----:B------:R-:W-:Y:S01]  /*22eb0*/  @!P6 IMAD.MOV R7, RZ, RZ, -R7 ;  /* 0x000000ffff07e224 */ /* 0x000fe200078e0a07 */
[----:B------:R-:W-:Y:S02]  /*22ec0*/  ISETP.GE.AND P3, PT, R54, RZ, PT ;  /* 0x000000ff3600720c */ /* 0x000fe40003f66270 */
[C---:B------:R-:W-:Y:S02]  /*22ed0*/  ISETP.GT.U32.AND P1, PT, R0.reuse, R12, PT ;  /* 0x0000000c0000720c */ /* 0x040fe40003f24070 */
[----:B------:R-:W-:Y:S02]  /*22ee0*/  ISETP.GT.U32.AND P6, PT, R0, R5, PT ;  /* 0x000000050000720c */ /* 0x000fe40003fc4070 */
[----:B------:R-:W-:Y:S01]  /*22ef0*/  ISETP.GE.AND P2, PT, R53, RZ, PT ;  /* 0x000000ff3500720c */ /* 0x000fe20003f46270 */
[----:B------:R-:W-:-:S02]  /*22f00*/  IMAD.MOV.U32 R54, RZ, RZ, R46 ;  /* 0x000000ffff367224 */ /* 0x000fc400078e002e */
[----:B------:R-:W-:Y:S02]  /*22f10*/  IMAD.MOV.U32 R46, RZ, RZ, R39 ;  /* 0x000000ffff2e7224 */ /* 0x000fe400078e0027 */
[----:B------:R-:W-:Y:S01]  /*22f20*/  @!P0 IMAD.IADD R6, R6, 0x1, -R0 ;  /* 0x0000000106068824 */ /* 0x000fe200078e0a00 */
[----:B------:R-:W-:Y:S01]  /*22f30*/  IABS R11, R49 ;  /* 0x00000031000b7213 */ /* 0x000fe20000000000 */
[----:B------:R-:W-:Y:S01]  /*22f40*/  IMAD.MOV.U32 R53, RZ, RZ, R47 ;  /* 0x000000ffff357224 */ /* 0x000fe200078e002f */
[----:B------:R-:W2:Y:S01]  /*22f50*/  LDL.LU R39, [R1+0xac4] ;  /* 0x000ac40001277983 */ /* 0x000ea20000300800 */
[----:B------:R-:W-:Y:S02]  /*22f60*/  IMAD.MOV.U32 R47, RZ, RZ, R46 ;  /* 0x000000ffff2f7224 */ /* 0x000fe400078e002e */
[----:B------:R-:W-:Y:S02]  /*22f70*/  IMAD.MOV.U32 R14, RZ, RZ, R6 ;  /* 0x000000ffff0e7224 */ /* 0x000fe400078e0006 */
[----:B------:R-:W-:-:S02]  /*22f80*/  @!P3 IMAD.MOV R9, RZ, RZ, -R9 ;  /* 0x000000ffff09b224 */ /* 0x000fc400078e0a09 */
[--C-:B------:R-:W-:Y:S02]  /*22f90*/  @!P1 IMAD.IADD R12, R12, 0x1, -R0.reuse ;  /* 0x000000010c0c9824 */ /* 0x100fe400078e0a00 */
[----:B------:R-:W-:Y:S01]  /*22fa0*/  @!P6 IMAD.IADD R5, R5, 0x1, -R0 ;  /* 0x000000010505e824 */ /* 0x000fe200078e0a00 */
[----:B------:R-:W-:Y:S01]  /*22fb0*/  ISETP.GE.AND P6, PT, R49, RZ, PT ;  /* 0x000000ff3100720c */ /* 0x000fe20003fc6270 */
[----:B------:R-:W-:Y:S02]  /*22fc0*/  @!P2 IMAD.MOV R14, RZ, RZ, -R14 ;  /* 0x000000ffff0ea224 */ /* 0x000fe400078e0a0e */
[----:B------:R-:W-:Y:S01]  /*22fd0*/  IMAD.MOV.U32 R49, RZ, RZ, R47 ;  /* 0x000000ffff317224 */ /* 0x000fe200078e002f */
[----:B------:R0:W-:Y:S01]  /*22fe0*/  STL [R1+0x1ec], R7 ;  /* 0x0001ec0701007387 */ /* 0x0001e20000100800 */
[----:B------:R-:W-:Y:S01]  /*22ff0*/  @!P5 IMAD.MOV R12, RZ, RZ, -R12 ;  /* 0x000000ffff0cd224 */ /* 0x000fe200078e0a0c */
[----:B------:R-:W-:Y:S02]  /*23000*/  IABS R4, R50 ;  /* 0x0000003200047213 */ /* 0x000fe40000000000 */
[----:B------:R1:W-:Y:S01]  /*23010*/  STL [R1+0x1e8], R9 ;  /* 0x0001e80901007387 */ /* 0x0003e20000100800 */
[----:B------:R-:W-:-:S02]  /*23020*/  ISETP.GE.AND P0, PT, R50, RZ, PT ;  /* 0x000000ff3200720c */ /* 0x000fc40003f06270 */
[----:B------:R-:W-:-:S05]  /*23030*/  IABS R2, R52 ;  /* 0x0000003400027213 */ /* 0x000fca0000000000 */
[----:B------:R-:W-:-:S04]  /*23040*/  IMAD.HI.U32 R10, R8, R2, RZ ;  /* 0x00000002080a7227 */ /* 0x000fc800078e00ff */
[----:B---3--:R-:W-:Y:S02]  /*23050*/  IMAD.MOV.U32 R46, RZ, RZ, R45 ;  /* 0x000000ffff2e7224 */ /* 0x008fe400078e002d */
[----:B------:R-:W-:Y:S02]  /*23060*/  IMAD.MOV.U32 R45, RZ, RZ, R44 ;  /* 0x000000ffff2d7224 */ /* 0x000fe400078e002c */
[----:B------:R-:W-:Y:S02]  /*23070*/  IMAD.MOV.U32 R44, RZ, RZ, R43 ;  /* 0x000000ffff2c7224 */ /* 0x000fe400078e002b */
[----:B------:R-:W-:Y:S02]  /*23080*/  IMAD.MOV.U32 R43, RZ, RZ, R40 ;  /* 0x000000ffff2b7224 */ /* 0x000fe400078e0028 */
[----:B------:R-:W-:Y:S01]  /*23090*/  IMAD.MOV.U32 R47, RZ, RZ, R45 ;  /* 0x000000ffff2f7224 */ /* 0x000fe200078e002d */
[----:B------:R-:W3:Y:S01]  /*230a0*/  LDL.LU R40, [R1+0xacc] ;  /* 0x000acc0001287983 */ /* 0x000ee20000300800 */
[----:B------:R-:W-:-:S02]  /*230b0*/  IMAD.MOV.U32 R45, RZ, RZ, R44 ;  /* 0x000000ffff2d7224 */ /* 0x000fc400078e002c */
[----:B------:R-:W-:Y:S01]  /*230c0*/  IMAD.MOV.U32 R44, RZ, RZ, R43 ;  /* 0x000000ffff2c7224 */ /* 0x000fe200078e002b */
[----:B------:R4:W-:Y:S01]  /*230d0*/  STL [R1+0x1e0], R14 ;  /* 0x0001e00e01007387 */ /* 0x0009e20000100800 */
[----:B------:R-:W-:Y:S02]  /*230e0*/  IMAD.MOV.U32 R43, RZ, RZ, R37 ;  /* 0x000000ffff2b7224 */ /* 0x000fe400078e0025 */
[----:B-----5:R-:W-:Y:S02]  /*230f0*/  IMAD.MOV.U32 R37, RZ, RZ, R36 ;  /* 0x000000ffff257224 */ /* 0x020fe400078e0024 */
[----:B------:R-:W5:Y:S01]  /*23100*/  LDL.LU R36, [R1+0xb44] ;  /* 0x000b440001247983 */ /* 0x000f620000300800 */
[----:B------:R-:W-:Y:S02]  /*23110*/  IMAD.MOV.U32 R50, RZ, RZ, R47 ;  /* 0x000000ffff327224 */ /* 0x000fe400078e002f */
[----:B------:R-:W-:Y:S01]  /*23120*/  IMAD.MOV.U32 R47, RZ, RZ, R46 ;  /* 0x000000ffff2f7224 */ /* 0x000fe200078e002e */
[----:B------:R-:W-:Y:S04]  /*23130*/  STL [R1+0x1dc], R12 ;  /* 0x0001dc0c01007387 */ /* 0x000fe80000100800 */
[----:B------:R-:W2:Y:S01]  /*23140*/  LDL.LU R46, [R1+0xab0] ;  /* 0x000ab000012e7983 */ /* 0x000ea20000300800 */
[----:B------:R-:W-:-:S04]  /*23150*/  IMAD.MOV R10, RZ, RZ, -R10 ;  /* 0x000000ffff0a7224 */ /* 0x000fc800078e0a0a */
[----:B------:R-:W-:-:S05]  /*23160*/  IMAD R2, R0, R10, R2 ;  /* 0x0000000a00027224 */ /* 0x000fca00078e0202 */
[----:B------:R-:W-:Y:S01]  /*23170*/  ISETP.GT.U32.AND P1, PT, R0, R2, PT ;  /* 0x000000020000720c */ /* 0x000fe20003f24070 */
[----:B0-----:R-:W-:Y:S01]  /*23180*/  IMAD.HI.U32 R7, R8, R11, RZ ;  /* 0x0000000b08077227 */ /* 0x001fe200078e00ff */
[----:B------:R-:W-:-:S03]  /*23190*/  IABS R10, R48 ;  /* 0x00000030000a7213 */ /* 0x000fc60000000000 */
[----:B-1----:R-:W-:-:S04]  /*231a0*/  IMAD.HI.U32 R9, R8, R4, RZ ;  /* 0x0000000408097227 */ /* 0x002fc800078e00ff */
[----:B------:R-:W-:Y:S01]  /*231b0*/  IMAD.MOV R7, RZ, RZ, -R7 ;  /* 0x000000ffff077224 */ /* 0x000fe200078e0a07 */
[C---:B------:R-:W-:Y:S01]  /*231c0*/  ISETP.GT.U32.AND P2, PT, R0.reuse, R5, PT ;  /* 0x000000050000720c */ /* 0x040fe20003f44070 */
[----:B------:R-:W-:Y:S02]  /*231d0*/  IMAD.MOV R9, RZ, RZ, -R9 ;  /* 0x000000ffff097224 */ /* 0x000fe400078e0a09 */
[----:B------:R-:W-:Y:S02]  /*231e0*/  IMAD R11, R0, R7, R11 ;  /* 0x00000007000b7224 */ /* 0x000fe400078e020b */
[----:B------:R-:W-:Y:S02]  /*231f0*/  @!P1 IMAD.IADD R2, R2, 0x1, -R0 ;  /* 0x0000000102029824 */ /* 0x000fe400078e0a00 */
[----:B------:R-:W-:Y:S01]  /*23200*/  IMAD.HI.U32 R7, R8, R10, RZ ;  /* 0x0000000a08077227 */ /* 0x000fe200078e00ff */
[----:B----4-:R-:W-:Y:S02]  /*23210*/  IABS R13, R58 ;  /* 0x0000003a000d7213 */ /* 0x010fe40000000000 */
[C---:B------:R-:W-:Y:S01]  /*23220*/  ISETP.GT.U32.AND P1, PT, R0.reuse, R2, PT ;  /* 0x000000020000720c */ /* 0x040fe20003f24070 */
[----:B------:R-:W-:Y:S01]  /*23230*/  IMAD R4, R0, R9, R4 ;  /* 0x0000000900047224 */ /* 0x000fe200078e0204 */
[----:B------:R-:W-:Y:S01]  /*23240*/  IABS R9, R54 ;  /* 0x0000003600097213 */ /* 0x000fe20000000000 */
[----:B------:R-:W-:Y:S01]  /*23250*/  IMAD.MOV R7, RZ, RZ, -R7 ;  /* 0x000000ffff077224 */ /* 0x000fe200078e0a07 */
[----:B------:R-:W-:Y:S01]  /*23260*/  ISETP.GE.AND P3, PT, R52, RZ, PT ;  /* 0x000000ff3400720c */ /* 0x000fe20003f66270 */
[----:B------:R-:W-:-:S04]  /*23270*/  IMAD.HI.U32 R14, R8, R13, RZ ;  /* 0x0000000d080e7227 */ /* 0x000fc800078e00ff */
[----:B------:R-:W-:Y:S02]  /*23280*/  IMAD R10, R0, R7, R10 ;  /* 0x00000007000a7224 */ /* 0x000fe400078e020a */
[----:B------:R-:W-:-:S04]  /*23290*/  IMAD.HI.U32 R7, R8, R9, RZ ;  /* 0x0000000908077227 */ /* 0x000fc800078e00ff */
[----:B------:R-:W-:Y:S02]  /*232a0*/  @!P2 IMAD.IADD R5, R5, 0x1, -R0 ;  /* 0x000000010505a824 */ /* 0x000fe400078e0a00 */
[----:B------:R-:W-:Y:S02]  /*232b0*/  IMAD.MOV R14, RZ, RZ, -R14 ;  /* 0x000000ffff0e7224 */ /* 0x000fe400078e0a0e */
[----:B------:R-:W-:Y:S01]  /*232c0*/  IMAD.MOV R7, RZ, RZ, -R7 ;  /* 0x000000ffff077224 */ /* 0x000fe200078e0a07 */
[----:B------:R-:W-:Y:S01]  /*232d0*/  ISETP.GT.U32.AND P5, PT, R0, R4, PT ;  /* 0x000000040000720c */ /* 0x000fe20003fa4070 */
[----:B------:R-:W-:Y:S02]  /*232e0*/  @!P1 IMAD.IADD R2, R2, 0x1, -R0 ;  /* 0x0000000102029824 */ /* 0x000fe400078e0a00 */
[C---:B------:R-:W-:Y:S02]  /*232f0*/  IMAD R13, R0.reuse, R14, R13 ;  /* 0x0000000e000d7224 */ /* 0x040fe400078e020d */
[C---:B------:R-:W-:Y:S01]  /*23300*/  IMAD R9, R0.reuse, R7, R9 ;  /* 0x0000000700097224 */ /* 0x040fe200078e0209 */
[----:B------:R-:W-:Y:S01]  /*23310*/  IABS R7, R53 ;  /* 0x0000003500077213 */ /* 0x000fe20000000000 */
[----:B------:R-:W-:Y:S01]  /*23320*/  @!P4 IMAD.MOV R5, RZ, RZ, -R5 ;  /* 0x000000ffff05c224 */ /* 0x000fe200078e0a05 */
[C---:B------:R-:W-:Y:S01]  /*23330*/  ISETP.GT.U32.AND P2, PT, R0.reuse, R11, PT ;  /* 0x0000000b0000720c */ /* 0x040fe20003f44070 */
[----:B------:R-:W-:Y:S01]  /*23340*/  @!P3 IMAD.MOV R2, RZ, RZ, -R2 ;  /* 0x000000ffff02b224 */ /* 0x000fe200078e0a02 */
[----:B------:R-:W-:-:S02]  /*23350*/  ISETP.GT.U32.AND P3, PT, R0, R13, PT ;  /* 0x0000000d0000720c */ /* 0x000fc40003f64070 */
[----:B------:R0:W-:Y:S01]  /*23360*/  STL [R1+0x1c8], R5 ;  /* 0x0001c80501007387 */ /* 0x0001e20000100800 */
[----:B------:R-:W-:Y:S01]  /*23370*/  ISETP.GT.U32.AND P1, PT, R0, R10, PT ;  /* 0x0000000a0000720c */ /* 0x000fe20003f24070 */
[----:B------:R-:W-:Y:S02]  /*23380*/  @!P5 IMAD.IADD R4, R4, 0x1, -R0 ;  /* 0x000000010404d824 */ /* 0x000fe400078e0a00 */
[----:B0-----:R-:W-:-:S04]  /*23390*/  IMAD.HI.U32 R5, R8, R7, RZ ;  /* 0x0000000708057227 */ /* 0x001fc800078e00ff */
[----:B------:R-:W-:Y:S01]  /*233a0*/  IMAD.MOV R5, RZ, RZ, -R5 ;  /* 0x000000ffff057224 */ /* 0x000fe200078e0a05 */
[----:B------:R-:W-:-:S03]  /*233b0*/  IABS R6, R51 ;  /* 0x0000003300067213 */ /* 0x000fc60000000000 */
[C---:B------:R-:W-:Y:S02]  /*233c0*/  IMAD R7, R0.reuse, R5, R7 ;  /* 0x0000000500077224 */ /* 0x040fe400078e0207 */
[--C-:B------:R-:W-:Y:S01]  /*233d0*/  @!P2 IMAD.IADD R11, R11, 0x1, -R0.reuse ;  /* 0x000000010b0ba824 */ /* 0x100fe200078e0a00 */
[C---:B------:R-:W-:Y:S01]  /*233e0*/  ISETP.GT.U32.AND P2, PT, R0.reuse, R4, PT ;  /* 0x000000040000720c */ /* 0x040fe20003f44070 */
[----:B------:R-:W-:Y:S01]  /*233f0*/  @!P3 IMAD.IADD R13, R13, 0x1, -R0 ;  /* 0x000000010d0db824 */ /* 0x000fe200078e0a00 */
[----:B------:R-:W-:Y:S01]  /*23400*/  ISETP.GT.U32.AND P3, PT, R0, R7, PT ;  /* 0x000000070000720c */ /* 0x000fe20003f64070 */
[----:B------:R-:W-:-:S04]  /*23410*/  IMAD.HI.U32 R12, R8, R6, RZ ;  /* 0x00000006080c7227 */ /* 0x000fc800078e00ff */
[----:B------:R-:W-:Y:S02]  /*23420*/  IMAD.MOV R12, RZ, RZ, -R12 ;  /* 0x000000ffff0c7224 */ /* 0x000fe400078e0a0c */
[----:B------:R-:W-:Y:S02]  /*23430*/  @!P1 IMAD.IADD R10, R10, 0x1, -R0 ;  /* 0x000000010a0a9824 */ /* 0x000fe400078e0a00 */
[----:B------:R-:W-:Y:S02]  /*23440*/  IMAD R6, R0, R12, R6 ;  /* 0x0000000c00067224 */ /* 0x000fe400078e0206 */
[--C-:B------:R-:W-:Y:S01]  /*23450*/  @!P2 IMAD.IADD R4, R4, 0x1, -R0.reuse ;  /* 0x000000010404a824 */ /* 0x100fe200078e0a00 */
[C---:B------:R-:W-:Y:S01]  /*23460*/  ISETP.GT.U32.AND P1, PT, R0.reuse, R10, PT ;  /* 0x0000000a0000720c */ /* 0x040fe20003f24070 */
[----:B------:R-:W-:Y:S01]  /*23470*/  @!P3 IMAD.IADD R7, R7, 0x1, -R0 ;  /* 0x000000010707b824 */ /* 0x000fe200078e0a00 */
[C---:B------:R-:W-:Y:S02]  /*23480*/  ISETP.GT.U32.AND P2, PT, R0.reuse, R6, PT ;  /* 0x000000060000720c */ /* 0x040fe40003f44070 */
[----:B------:R-:W-:-:S02]  /*23490*/  ISETP.GT.U32.AND P4, PT, R0, R11, PT ;  /* 0x0000000b0000720c */ /* 0x000fc40003f84070 */
[----:B------:R-:W-:Y:S02]  /*234a0*/  IABS R12, R49 ;  /* 0x00000031000c7213 */ /* 0x000fe40000000000 */
[----:B------:R-:W-:Y:S02]  /*234b0*/  ISETP.GT.U32.AND P3, PT, R0, R7, PT ;  /* 0x000000070000720c */ /* 0x000fe40003f64070 */
[----:B------:R-:W-:Y:S01]  /*234c0*/  ISETP.GE.AND P5, PT, R48, RZ, PT ;  /* 0x000000ff3000720c */ /* 0x000fe20003fa6270 */
[----:B------:R-:W-:Y:S01]  /*234d0*/  IMAD.HI.U32 R14, R8, R12, RZ ;  /* 0x0000000c080e7227 */ /* 0x000fe200078e00ff */
[----:B------:R0:W-:Y:S03]  /*234e0*/  STL [R1+0x1d0], R2 ;  /* 0x0001d00201007387 */ /* 0x0001e60000100800 */
[----:B------:R-:W-:Y:S02]  /*234f0*/  IMAD.MOV.U32 R52, RZ, RZ, R47 ;  /* 0x000000ffff347224 */ /* 0x000fe400078e002f */
[----:B------:R-:W-:-:S02]  /*23500*/  IMAD.MOV.U32 R47, RZ, RZ, R43 ;  /* 0x000000ffff2f7224 */ /* 0x000fc400078e002b */
[----:B------:R-:W-:Y:S02]  /*23510*/  IMAD.MOV R14, RZ, RZ, -R14 ;  /* 0x000000ffff0e7224 */ /* 0x000fe400078e0a0e */
[--C-:B------:R-:W-:Y:S02]  /*23520*/  @!P1 IMAD.IADD R10, R10, 0x1, -R0.reuse ;  /* 0x000000010a0a9824 */ /* 0x100fe400078e0a00 */
[----:B------:R-:W-:Y:S01]  /*23530*/  @!P2 IMAD.IADD R6, R6, 0x1, -R0 ;  /* 0x000000010606a824 */ /* 0x000fe200078e0a00 */
[----:B------:R-:W-:Y:S01]  /*23540*/  ISETP.GE.AND P2, PT, R51, RZ, PT ;  /* 0x000000ff3300720c */ /* 0x000fe20003f46270 */
[----:B------:R-:W-:Y:S02]  /*23550*/  IMAD.MOV.U32 R15, RZ, RZ, R4 ;  /* 0x000000ffff0f7224 */ /* 0x000fe400078e0004 */
[----:B------:R-:W-:Y:S02]  /*23560*/  @!P4 IMAD.IADD R11, R11, 0x1, -R0 ;  /* 0x000000010b0bc824 */ /* 0x000fe400078e0a00 */
[----:B------:R-:W-:-:S02]  /*23570*/  IMAD.MOV.U32 R51, RZ, RZ, R47 ;  /* 0x000000ffff337224 */ /* 0x000fc400078e002f */
[----:B------:R-:W-:Y:S02]  /*23580*/  IMAD R4, R0, R14, R12 ;  /* 0x0000000e00047224 */ /* 0x000fe400078e020c */
[----:B------:R-:W-:Y:S02]  /*23590*/  IMAD.MOV.U32 R47, RZ, RZ, R41 ;  /* 0x000000ffff2f7224 */ /* 0x000fe400078e0029 */
[----:B------:R-:W-:Y:S02]  /*235a0*/  IMAD.MOV.U32 R12, RZ, RZ, R10 ;  /* 0x000000ffff0c7224 */ /* 0x000fe400078e000a */
[----:B------:R-:W-:Y:S02]  /*235b0*/  @!P0 IMAD.MOV R15, RZ, RZ, -R15 ;  /* 0x000000ffff0f8224 */ /* 0x000fe400078e0a0f */
[----:B------:R-:W-:Y:S01]  /*235c0*/  @!P3 IMAD.IADD R7, R7, 0x1, -R0 ;  /* 0x000000010707b824 */ /* 0x000fe200078e0a00 */
[----:B------:R-:W-:Y:S01]  /*235d0*/  ISETP.GE.AND P3, PT, R49, RZ, PT ;  /* 0x000000ff3100720c */ /* 0x000fe20003f66270 */
[----:B------:R-:W-:-:S02]  /*235e0*/  IMAD.MOV.U32 R41, RZ, RZ, R37 ;  /* 0x000000ffff297224 */ /* 0x000fc400078e0025 */
[----:B------:R-:W-:Y:S02]  /*235f0*/  @!P6 IMAD.MOV R11, RZ, RZ, -R11 ;  /* 0x000000ffff0be224 */ /* 0x000fe400078e0a0b */
[----:B------:R-:W-:Y:S02]  /*23600*/  IMAD.MOV.U32 R43, RZ, RZ, R33 ;  /* 0x000000ffff2b7224 */ /* 0x000fe400078e0021 */
[----:B------:R-:W-:Y:S02]  /*23610*/  IMAD.MOV.U32 R37, RZ, RZ, R35 ;  /* 0x000000ffff257224 */ /* 0x000fe400078e0023 */
[----:B------:R-:W-:Y:S02]  /*23620*/  @!P5 IMAD.MOV R12, RZ, RZ, -R12 ;  /* 0x000000ffff0cd224 */ /* 0x000fe400078e0a0c */
[----:B------:R-:W-:Y:S02]  /*23630*/  IMAD.MOV.U32 R49, RZ, RZ, R47 ;  /* 0x000000ffff317224 */ /* 0x000fe400078e002f */
[----:B------:R-:W-:-:S02]  /*23640*/  IMAD.MOV.U32 R35, RZ, RZ, R24 ;  /* 0x000000ffff237224 */ /* 0x000fc400078e0018 */
[----:B--2---:R-:W-:Y:S02]  /*23650*/  IMAD.MOV.U32 R48, RZ, RZ, R46 ;  /* 0x000000ffff307224 */ /* 0x004fe400078e002e */
[----:B------:R-:W-:Y:S02]  /*23660*/  IMAD.MOV.U32 R46, RZ, RZ, R39 ;  /* 0x000000ffff2e7224 */ /* 0x000fe400078e0027 */
[----:B------:R-:W2:Y:S02]  /*23670*/  LDL.LU R39, [R1+0xae0] ;  /* 0x000ae00001277983 */ /* 0x000ea40000300800 */
[----:B------:R-:W-:Y:S02]  /*23680*/  IMAD.MOV.U32 R47, RZ, RZ, R46 ;  /* 0x000000ffff2f7224 */ /* 0x000fe400078e002e */
[----:B------:R-:W4:Y:S01]  /*23690*/  LDL.LU R33, [R1+0x1a28] ;  /* 0x001a280001217983 */ /* 0x000f220000300800 */
[----:B------:R-:W-:Y:S02]  /*236a0*/  IMAD.MOV.U32 R46, RZ, RZ, R45 ;  /* 0x000000ffff2e7224 */ /* 0x000fe400078e002d */
[----:B---3--:R-:W-:Y:S01]  /*236b0*/  IMAD.MOV.U32 R45, RZ, RZ, R40 ;  /* 0x000000ffff2d7224 */ /* 0x008fe200078e0028 */
[----:B------:R-:W3:Y:S01]  /*236c0*/  LDL.LU R24, [R1+0x1a08] ;  /* 0x001a080001187983 */ /* 0x000ee20000300800 */
[----:B------:R-:W-:-:S03]  /*236d0*/  IMAD.MOV.U32 R40, RZ, RZ, R22 ;  /* 0x000000ffff287224 */ /* 0x000fc600078e0016 */
[----:B------:R-:W-:Y:S01]  /*236e0*/  STL [R1+0x1cc], R15 ;  /* 0x0001cc0f01007387 */ /* 0x000fe20000100800 */
[----:B------:R-:W-:-:S03]  /*236f0*/  IMAD.MOV.U32 R22, RZ, RZ, R31 ;  /* 0x000000ffff167224 */ /* 0x000fc600078e001f */
[----:B------:R-:W-:Y:S04]  /*23700*/  STL [R1+0x1c0], R11 ;  /* 0x0001c00b01007387 */ /* 0x000fe80000100800 */
[----:B------:R1:W-:Y:S04]  /*23710*/  STL [R1+0x1c4], R12 ;  /* 0x0001c40c01007387 */ /* 0x0003e80000100800 */
[----:B------:R-:W5:Y:S01]  /*23720*/  LDL.LU R31, [R1+0x19d8] ;  /* 0x0019d800011f7983 */ /* 0x000f620000300800 */
[----:B------:R-:W-:Y:S02]  /*23730*/  ISETP.GT.U32.AND P4, PT, R0, R9, PT ;  /* 0x000000090000720c */ /* 0x000fe40003f84070 */
[----:B0-----:R-:W-:-:S05]  /*23740*/  IABS R2, R50 ;  /* 0x0000003200027213 */ /* 0x001fca0000000000 */
[----:B------:R-:W-:-:S06]  /*23750*/  IMAD.HI.U32 R5, R8, R2, RZ ;  /* 0x0000000208057227 */ /* 0x000fcc00078e00ff */
[----:B------:R-:W-:-:S05]  /*23760*/  @!P4 IMAD.IADD R9, R9, 0x1, -R0 ;  /* 0x000000010909c824 */ /* 0x000fca00078e0a00 */
[C---:B------:R-:W-:Y:S01]  /*23770*/  ISETP.GT.U32.AND P6, PT, R0.reuse, R9, PT ;  /* 0x000000090000720c */ /* 0x040fe20003fc4070 */
[----:B------:R-:W-:Y:S01]  /*23780*/  IMAD.MOV R5, RZ, RZ, -R5 ;  /* 0x000000ffff057224 */ /* 0x000fe200078e0a05 */
[C---:B------:R-:W-:Y:S02]  /*23790*/  ISETP.GT.U32.AND P4, PT, R0.reuse, R13, PT ;  /* 0x0000000d0000720c */ /* 0x040fe40003f84070 */
[C---:B------:R-:W-:Y:S01]  /*237a0*/  ISETP.GT.U32.AND P0, PT, R0.reuse, R6, PT ;  /* 0x000000060000720c */ /* 0x040fe20003f04070 */
[----:B------:R-:W-:Y:S01]  /*237b0*/  IMAD R2, R0, R5, R2 ;  /* 0x0000000500027224 */ /* 0x000fe200078e0202 */
[----:B------:R-:W-:-:S07]  /*237c0*/  IABS R10, R48 ;  /* 0x00000030000a7213 */ /* 0x000fce0000000000 */
[--C-:B------:R-:W-:Y:S01]  /*237d0*/  @!P6 IMAD.IADD R9, R9, 0x1, -R0.reuse ;  /* 0x000000010909e824 */ /* 0x100fe200078e0a00 */
[C---:B------:R-:W-:Y:S01]  /*237e0*/  ISETP.GT.U32.AND P6, PT, R0.reuse, R2, PT ;  /* 0x000000020000720c */ /* 0x040fe20003fc4070 */
[----:B------:R-:W-:Y:S01]  /*237f0*/  @!P4 IMAD.IADD R13, R13, 0x1, -R0 ;  /* 0x000000010d0dc824 */ /* 0x000fe200078e0a00 */
[----:B------:R-:W-:Y:S01]  /*23800*/  ISETP.GT.U32.AND P4, PT, R0, R4, PT ;  /* 0x000000040000720c */ /* 0x000fe20003f84070 */
[----:B------:R-:W-:Y:S02]  /*23810*/  IMAD.MOV.U32 R5, RZ, RZ, R10 ;  /* 0x000000ffff057224 */ /* 0x000fe400078e000a */
[----:B------:R-:W-:Y:S01]  /*23820*/  @!P0 IMAD.IADD R6, R6, 0x1, -R0 ;  /* 0x0000000106068824 */ /* 0x000fe200078e0a00 */
[----:B------:R-:W-:Y:S01]  /*23830*/  ISETP.GE.AND P1, PT, R58, RZ, PT ;  /* 0x000000ff3a00720c */ /* 0x000fe20003f26270 */
[----:B------:R-:W-:Y:S01]  /*23840*/  IMAD.HI.U32 R14, R8, R5, RZ ;  /* 0x00000005080e7227 */ /* 0x000fe200078e00ff */
[----:B-1----:R-:W-:Y:S02]  /*23850*/  IABS R12, R52 ;  /* 0x00000034000c7213 */ /* 0x002fe40000000000 */
[----:B------:R-:W-:Y:S01]  /*23860*/  IABS R10, R51 ;  /* 0x00000033000a7213 */ /* 0x000fe20000000000 */
[----:B------:R-:W-:-:S02]  /*23870*/  IMAD.MOV.U32 R15, RZ, RZ, R6 ;  /* 0x000000ffff0f7224 */ /* 0x000fc400078e0006 */
[----:B------:R-:W-:Y:S01]  /*23880*/  @!P6 IMAD.IADD R2, R2, 0x1, -R0 ;  /* 0x000000010202e824 */ /* 0x000fe200078e0a00 */
[----:B------:R-:W-:Y:S01]  /*23890*/  ISETP.GE.AND P0, PT, R53, RZ, PT ;  /* 0x000000ff3500720c */ /* 0x000fe20003f06270 */
[----:B------:R-:W-:Y:S02]  /*238a0*/  IMAD.MOV R14, RZ, RZ, -R14 ;  /* 0x000000ffff0e7224 */ /* 0x000fe400078e0a0e */
[----:B------:R-:W-:Y:S01]  /*238b0*/  @!P2 IMAD.MOV R15, RZ, RZ, -R15 ;  /* 0x000000ffff0fa224 */ /* 0x000fe200078e0a0f */
[----:B------:R-:W-:Y:S01]  /*238c0*/  ISETP.GT.U32.AND P2, PT, R0, R2, PT ;  /* 0x000000020000720c */ /* 0x000fe20003f44070 */
[----:B------:R-:W-:-:S04]  /*238d0*/  IMAD.HI.U32 R11, R8, R12, RZ ;  /* 0x0000000c080b7227 */ /* 0x000fc800078e00ff */
[----:B------:R-:W-:-:S04]  /*238e0*/  IMAD.HI.U32 R6, R8, R10, RZ ;  /* 0x0000000a08067227 */ /* 0x000fc800078e00ff */
[----:B------:R-:W-:Y:S02]  /*238f0*/  @!P4 IMAD.IADD R4, R4, 0x1, -R0 ;  /* 0x000000010404c824 */ /* 0x000fe400078e0a00 */
[C---:B------:R-:W-:Y:S02]  /*23900*/  IMAD R5, R0.reuse, R14, R5 ;  /* 0x0000000e00057224 */ /* 0x040fe400078e0205 */
[----:B------:R-:W-:Y:S02]  /*23910*/  IMAD.MOV R11, RZ, RZ, -R11 ;  /* 0x000000ffff0b7224 */ /* 0x000fe400078e0a0b */
[----:B------:R-:W-:Y:S01]  /*23920*/  IMAD.MOV R6, RZ, RZ, -R6 ;  /* 0x000000ffff067224 */ /* 0x000fe200078e0a06 */
[C---:B------:R-:W-:Y:S01]  /*23930*/  ISETP.GT.U32.AND P6, PT, R0.reuse, R5, PT ;  /* 0x000000050000720c */ /* 0x040fe20003fc4070 */
[----:B------:R-:W-:Y:S01]  /*23940*/  @!P1 IMAD.MOV R13, RZ, RZ, -R13 ;  /* 0x000000ffff0d9224 */ /* 0x000fe200078e0a0d */
[C---:B------:R-:W-:Y:S01]  /*23950*/  ISETP.GT.U32.AND P1, PT, R0.reuse, R4, PT ;  /* 0x000000040000720c */ /* 0x040fe20003f24070 */
[----:B------:R-:W-:-:S02]  /*23960*/  IMAD R12, R0, R11, R12 ;  /* 0x0000000b000c7224 */ /* 0x000fc400078e020c */
[----:B------:R-:W-:Y:S01]  /*23970*/  IMAD R10, R0, R6, R10 ;  /* 0x00000006000a7224 */ /* 0x000fe200078e020a */
[----:B------:R-:W-:Y:S01]  /*23980*/  ISETP.GE.AND P5, PT, R54, RZ, PT ;  /* 0x000000ff3600720c */ /* 0x000fe20003fa6270 */
[----:B------:R-:W-:Y:S01]  /*23990*/  @!P0 IMAD.MOV R7, RZ, RZ, -R7 ;  /* 0x000000ffff078224 */ /* 0x000fe200078e0a07 */
[----:B------:R-:W-:Y:S01]  /*239a0*/  ISETP.GT.U32.AND P0, PT, R0, R12, PT ;  /* 0x0000000c0000720c */ /* 0x000fe20003f04070 */
[--C-:B------:R-:W-:Y:S01]  /*239b0*/  @!P2 IMAD.IADD R2, R2, 0x1, -R0.reuse ;  /* 0x000000010202a824 */ /* 0x100fe200078e0a00 */
[----:B------:R-:W-:Y:S02]  /*239c0*/  ISETP.GT.U32.AND P2, PT, R0, R10, PT ;  /* 0x0000000a0000720c */ /* 0x000fe40003f44070 */
[----:B------:R-:W-:Y:S01]  /*239d0*/  ISETP.GE.AND P4, PT, R50, RZ, PT ;  /* 0x000000ff3200720c */ /* 0x000fe20003f86270 */
[----:B------:R-:W-:Y:S02]  /*239e0*/  IMAD.MOV.U32 R50, RZ, RZ, R47 ;  /* 0x000000ffff327224 */ /* 0x000fe400078e002f */
[----:B------:R-:W-:-:S02]  /*239f0*/  @!P1 IMAD.IADD R4, R4, 0x1, -R0 ;  /* 0x0000000104049824 */ /* 0x000fc400078e0a00 */
[----:B------:R-:W-:Y:S02]  /*23a00*/  @!P6 IMAD.IADD R5, R5, 0x1, -R0 ;  /* 0x000000010505e824 */ /* 0x000fe400078e0a00 */
[----:B------:R-:W-:Y:S02]  /*23a10*/  IMAD.MOV.U32 R47, RZ, RZ, R46 ;  /* 0x000000ffff2f7224 */ /* 0x000fe400078e002e */
[----:B------:R-:W-:Y:S02]  /*23a20*/  IMAD.MOV.U32 R46, RZ, RZ, R45 ;  /* 0x000000ffff2e7224 */ /* 0x000fe400078e002d */
[----:B------:R-:W-:Y:S02]  /*23a30*/  IMAD.MOV.U32 R45, RZ, RZ, R41 ;  /* 0x000000ffff2d7224 */ /* 0x000fe400078e0029 */
[----:B------:R-:W-:Y:S01]  /*23a40*/  @!P5 IMAD.MOV R9, RZ, RZ, -R9 ;  /* 0x000000ffff09d224 */ /* 0x000fe200078e0a09 */
[----:B------:R-:W-:Y:S01]  /*23a50*/  ISETP.GE.AND P5, PT, R48, RZ, PT ;  /* 0x000000ff3000720c */ /* 0x000fe20003fa6270 */
[----:B------:R-:W-:Y:S01]  /*23a60*/  @!P3 IMAD.MOV R4, RZ, RZ, -R4 ;  /* 0x000000ffff04b224 */ /* 0x000fe200078e0a04 */
[----:B------:R-:W-:Y:S01]  /*23a70*/  ISETP.GT.U32.AND P3, PT, R0, R5, PT ;  /* 0x000000050000720c */ /* 0x000fe20003f64070 */
[----:B------:R-:W-:-:S02]  /*23a80*/  IMAD.MOV.U32 R48, RZ, RZ, R47 ;  /* 0x000000ffff307224 */ /* 0x000fc400078e002f */
[----:B------:R-:W-:Y:S02]  /*23a90*/  @!P0 IMAD.IADD R12, R12, 0x1, -R0 ;  /* 0x000000010c0c8824 */ /* 0x000fe400078e0a00 */
[----:B------:R-:W-:Y:S02]  /*23aa0*/  IMAD.MOV.U32 R47, RZ, RZ, R46 ;  /* 0x000000ffff2f7224 */ /* 0x000fe400078e002e */
[----:B------:R-:W-:Y:S02]  /*23ab0*/  @!P2 IMAD.IADD R10, R10, 0x1, -R0 ;  /* 0x000000010a0aa824 */ /* 0x000fe400078e0a00 */
[----:B------:R-:W-:Y:S02]  /*23ac0*/  IMAD.MOV.U32 R46, RZ, RZ, R45 ;  /* 0x000000ffff2e7224 */ /* 0x000fe400078e002d */
[----:B------:R-:W-:Y:S01]  /*23ad0*/  IMAD.MOV.U32 R45, RZ, RZ, R44 ;  /* 0x000000ffff2d7224 */ /* 0x000fe200078e002c */
[C---:B------:R-:W-:Y:S01]  /*23ae0*/  ISETP.GT.U32.AND P0, PT, R0.reuse, R12, PT ;  /* 0x0000000c0000720c */ /* 0x040fe20003f04070 */
[----:B------:R-:W-:Y:S01]  /*23af0*/  IMAD.MOV.U32 R44, RZ, RZ, R43 ;  /* 0x000000ffff2c7224 */ /* 0x000fe200078e002b */
[----:B------:R-:W-:Y:S01]  /*23b00*/  ISETP.GT.U32.AND P2, PT, R0, R10, PT ;  /* 0x0000000a0000720c */ /* 0x000fe20003f44070 */
[----:B------:R-:W-:-:S02]  /*23b10*/  IMAD.MOV.U32 R53, RZ, RZ, R47 ;  /* 0x000000ffff357224 */ /* 0x000fc400078e002f */
[----:B------:R-:W-:Y:S02]  /*23b20*/  IMAD.MOV.U32 R47, RZ, RZ, R46 ;  /* 0x000000ffff2f7224 */ /* 0x000fe400078e002e */
[----:B------:R-:W-:Y:S01]  /*23b30*/  IMAD.MOV.U32 R46, RZ, RZ, R45 ;  /* 0x000000ffff2e7224 */ /* 0x000fe200078e002d */
[----:B------:R-:W-:Y:S01]  /*23b40*/  ISETP.GE.AND P1, PT, R52, RZ, PT ;  /* 0x000000ff3400720c */ /* 0x000fe20003f26270 */
[----:B------:R-:W-:Y:S01]  /*23b50*/  IMAD.MOV.U32 R45, RZ, RZ, R44 ;  /* 0x000000ffff2d7224 */ /* 0x000fe200078e002c */
[----:B------:R-:W-:Y:S01]  /*23b60*/  IABS R6, R49 ;  /* 0x0000003100067213 */ /* 0x000fe20000000000 */
[----:B------:R-:W-:Y:S01]  /*23b70*/  @!P4 IMAD.MOV R2, RZ, RZ, -R2 ;  /* 0x000000ffff02c224 */ /* 0x000fe200078e0a02 */
[----:B------:R-:W-:Y:S01]  /*23b80*/  ISETP.GE.AND P4, PT, R49, RZ, PT ;  /* 0x000000ff3100720c */ /* 0x000fe20003f86270 */
[----:B------:R-:W-:Y:S01]  /*23b90*/  IMAD.MOV.U32 R49, RZ, RZ, R47 ;  /* 0x000000ffff317224 */ /* 0x000fe200078e002f */
[----:B------:R-:W-:Y:S01]  /*23ba0*/  ISETP.GE.AND P6, PT, R51, RZ, PT ;  /* 0x000000ff3300720c */ /* 0x000fe20003fc6270 */
[----:B------:R-:W-:Y:S01]  /*23bb0*/  STL [R1+0x94], R13 ;  /* 0x0000940d01007387 */ /* 0x000fe20000100800 */
[----:B------:R-:W-:-:S02]  /*23bc0*/  IMAD.MOV.U32 R47, RZ, RZ, R46 ;  /* 0x000000ffff2f7224 */ /* 0x000fc400078e002e */
[----:B------:R-:W-:Y:S01]  /*23bd0*/  IMAD.MOV.U32 R41, RZ, RZ, R27 ;  /* 0x000000ffff297224 */ /* 0x000fe200078e001b */
[----:B------:R-:W-:Y:S01]  /*23be0*/  STL [R1+0x1ac], R15 ;  /* 0x0001ac0f01007387 */ /* 0x000fe20000100800 */
[----:B------:R-:W-:Y:S02]  /*23bf0*/  IMAD.MOV.U32 R46, RZ, RZ, R45 ;  /* 0x000000ffff2e7224 */ /* 0x000fe400078e002d */
[----:B------:R-:W-:Y:S01]  /*23c00*/  @!P3 IMAD.IADD R5, R5, 0x1, -R0 ;  /* 0x000000010505b824 */ /* 0x000fe200078e0a00 */
[----:B------:R-:W4:Y:S01]  /*23c10*/  LDL.LU R27, [R1+0xb60] ;  /* 0x000b6000011b7983 */ /* 0x000f220000300800 */
[----:B------:R-:W-:-:S03]  /*23c20*/  ISETP.GE.AND P3, PT, R49, RZ, PT ;  /* 0x000000ff3100720c */ /* 0x000fc60003f66270 */
[----:B------:R-:W-:Y:S01]  /*23c30*/  STL [R1+0x1b0], R9 ;  /* 0x0001b00901007387 */ /* 0x000fe20000100800 */
[----:B------:R-:W-:-:S03]  /*23c40*/  IMAD.MOV.U32 R14, RZ, RZ, R5 ;  /* 0x000000ffff0e7224 */ /* 0x000fc600078e0005 */
[----:B------:R0:W-:Y:S01]  /*23c50*/  STL [R1+0x1b4], R7 ;  /* 0x0001b40701007387 */ /* 0x0001e20000100800 */
[--C-:B------:R-:W-:Y:S02]  /*23c60*/  @!P0 IMAD.IADD R12, R12, 0x1, -R0.reuse ;  /* 0x000000010c0c8824 */ /* 0x100fe400078e0a00 */
[----:B------:R-:W-:Y:S02]  /*23c70*/  @!P2 IMAD.IADD R10, R10, 0x1, -R0 ;  /* 0x000000010a0aa824 */ /* 0x000fe400078e0a00 */
[----:B------:R-:W-:Y:S01]  /*23c80*/  @!P5 IMAD.MOV R14, RZ, RZ, -R14 ;  /* 0x000000ffff0ed224 */ /* 0x000fe200078e0a0e */
[----:B0-----:R-:W-:Y:S01]  /*23c90*/  IABS R7, R49 ;  /* 0x0000003100077213 */ /* 0x001fe20000000000 */
[----:B------:R-:W-:Y:S02]  /*23ca0*/  IMAD.MOV.U32 R51, RZ, RZ, R47 ;  /* 0x000000ffff337224 */ /* 0x000fe400078e002f */
[----:B------:R-:W-:Y:S02]  /*23cb0*/  IMAD.MOV.U32 R52, RZ, RZ, R46 ;  /* 0x000000ffff347224 */ /* 0x000fe400078e002e */
[----:B------:R-:W-:-:S02]  /*23cc0*/  @!P1 IMAD.MOV R12, RZ, RZ, -R12 ;  /* 0x000000ffff0c9224 */ /* 0x000fc400078e0a0c */
[----:B------:R-:W-:Y:S02]  /*23cd0*/  IMAD.MOV.U32 R47, RZ, RZ, R28 ;  /* 0x000000ffff2f7224 */ /* 0x000fe400078e001c */
[----:B------:R-:W-:Y:S02]  /*23ce0*/  IMAD.MOV.U32 R46, RZ, RZ, R55 ;  /* 0x000000ffff2e7224 */ /* 0x000fe400078e0037 */
[----:B------:R-:W-:Y:S01]  /*23cf0*/  @!P6 IMAD.MOV R10, RZ, RZ, -R10 ;  /* 0x000000ffff0ae224 */ /* 0x000fe200078e0a0a */
[----:B------:R-:W-:Y:S02]  /*23d00*/  IABS R11, R48 ;  /* 0x00000030000b7213 */ /* 0x000fe40000000000 */
[----:B------:R-:W-:Y:S01]  /*23d10*/  ISETP.GE.AND P1, PT, R48, RZ, PT ;  /* 0x000000ff3000720c */ /* 0x000fe20003f26270 */
[----:B------:R-:W-:Y:S02]  /*23d20*/  IMAD.MOV.U32 R48, RZ, RZ, R46 ;  /* 0x000000ffff307224 */ /* 0x000fe400078e002e */
[----:B--2---:R-:W-:-:S02]  /*23d30*/  IMAD.MOV.U32 R43, RZ, RZ, R39 ;  /* 0x000000ffff2b7224 */ /* 0x004fc400078e0027 */
[----:B------:R-:W2:Y:S02]  /*23d40*/  LDL.LU R39, [R1+0x19dc] ;  /* 0x0019dc0001277983 */ /* 0x000ea40000300800 */
[----:B------:R-:W-:Y:S02]  /*23d50*/  IMAD.MOV.U32 R44, RZ, RZ, R43 ;  /* 0x000000ffff2c7224 */ /* 0x000fe400078e002b */
[----:B------:R-:W-:Y:S02]  /*23d60*/  IMAD.MOV.U32 R43, RZ, RZ, R42 ;  /* 0x000000ffff2b7224 */ /* 0x000fe400078e002a */
[----:B------:R-:W-:Y:S01]  /*23d70*/  IMAD.MOV.U32 R45, RZ, RZ, R44 ;  /* 0x000000ffff2d7224 */ /* 0x000fe200078e002c */
[----:B------:R-:W3:Y:S01]  /*23d80*/  LDL.LU R42, [R1+0xb34] ;  /* 0x000b3400012a7983 */ /* 0x000ee20000300800 */
[----:B------:R-:W-:Y:S02]  /*23d90*/  IMAD.MOV.U32 R44, RZ, RZ, R43 ;  /* 0x000000ffff2c7224 */ /* 0x000fe400078e002b */
[----:B------:R-:W-:-:S02]  /*23da0*/  IMAD.MOV.U32 R49, RZ, RZ, R45 ;  /* 0x000000ffff317224 */ /* 0x000fc400078e002d */
[----:B------:R-:W-:Y:S01]  /*23db0*/  IMAD.MOV.U32 R45, RZ, RZ, R44 ;  /* 0x000000ffff2d7224 */ /* 0x000fe200078e002c */
[----:B------:R0:W-:Y:S01]  /*23dc0*/  STL [R1+0x1b8], R4 ;  /* 0x0001b80401007387 */ /* 0x0001e20000100800 */
[----:B------:R-:W-:Y:S02]  /*23dd0*/  IMAD.MOV.U32 R44, RZ, RZ, R41 ;  /* 0x000000ffff2c7224 */ /* 0x000fe400078e0029 */
[----:B------:R-:W-:Y:S01]  /*23de0*/  IMAD.MOV.U32 R43, RZ, RZ, R40 ;  /* 0x000000ffff2b7224 */ /* 0x000fe200078e0028 */
[----:B------:R1:W-:Y:S01]  /*23df0*/  STL [R1+0x1bc], R2 ;  /* 0x0001bc0201007387 */ /* 0x0003e20000100800 */
[----:B------:R-:W-:Y:S02]  /*23e00*/  IMAD.MOV.U32 R41, RZ, RZ, R35 ;  /* 0x000000ffff297224 */ /* 0x000fe400078e0023 */
[----:B------:R-:W-:Y:S02]  /*23e10*/  IMAD.MOV.U32 R35, RZ, RZ, R21 ;  /* 0x000000ffff237224 */ /* 0x000fe400078e0015 */
[----:B-----5:R-:W-:-:S02]  /*23e20*/  IMAD.MOV.U32 R40, RZ, RZ, R31 ;  /* 0x000000ffff287224 */ /* 0x020fc400078e001f */
[----:B------:R-:W5:Y:S01]  /*23e30*/  LDL.LU R31, [R1+0x1a00] ;  /* 0x001a0000011f7983 */ /* 0x000f620000300800 */
[----:B------:R-:W-:-:S03]  /*23e40*/  IMAD.MOV.U32 R21, RZ, RZ, R56 ;  /* 0x000000ffff157224 */ /* 0x000fc600078e0038 */
[----:B------:R-:W5:Y:S04]  /*23e50*/  LDL.LU R56, [R1+0x1a58] ;  /* 0x001a580001387983 */ /* 0x000f680000300800 */
[----:B------:R-:W2:Y:S04]  /*23e60*/  LDL.LU R28, [R1+0x1a38] ;  /* 0x001a3800011c7983 */ /* 0x000ea80000300800 */
[----:B------:R-:W5:Y:S04]  /*23e70*/  LDL.LU R55, [R1+0x1a4c] ;  /* 0x001a4c0001377983 */ /* 0x000f680000300800 */
[----:B------:R-:W-:Y:S04]  /*23e80*/  STL [R1+0x90], R14 ;  /* 0x0000900e01007387 */ /* 0x000fe80000100800 */
[----:B------:R-:W-:Y:S04]  /*23e90*/  STL [R1+0x1a0], R12 ;  /* 0x0001a00c01007387 */ /* 0x000fe80000100800 */
[----:B------:R1:W-:Y:S04]  /*23ea0*/  STL [R1+0x1a8], R10 ;  /* 0x0001a80a01007387 */ /* 0x0003e80000100800 */
[----:B------:R-:W4:Y:S01]  /*23eb0*/  LDL.LU R46, [R1+0xafc] ;  /* 0x000afc00012e7983 */ /* 0x000f220000300800 */
[----:B0-----:R-:W-:-:S04]  /*23ec0*/  IMAD.HI.U32 R4, R8, R6, RZ ;  /* 0x0000000608047227 */ /* 0x001fc800078e00ff */
[----:B------:R-:W-:-:S04]  /*23ed0*/  IMAD.MOV R4, RZ, RZ, -R4 ;  /* 0x000000ffff047224 */ /* 0x000fc800078e0a04 */
[----:B------:R-:W-:-:S05]  /*23ee0*/  IMAD R6, R0, R4, R6 ;  /* 0x0000000400067224 */ /* 0x000fca00078e0206 */
[----:B------:R-:W-:Y:S02]  /*23ef0*/  ISETP.GT.U32.AND P0, PT, R0, R6, PT ;  /* 0x000000060000720c */ /* 0x000fe40003f04070 */
[----:B-1----:R-:W-:Y:S01]  /*23f00*/  IABS R2, R50 ;  /* 0x0000003200027213 */ /* 0x002fe20000000000 */
[----:B------:R-:W-:-:S04]  /*23f10*/  IMAD.HI.U32 R13, R8, R7, RZ ;  /* 0x00000007080d7227 */ /* 0x000fc800078e00ff */
[----:B------:R-:W-:-:S04]  /*23f20*/  IMAD.HI.U32 R9, R8, R2, RZ ;  /* 0x0000000208097227 */ /* 0x000fc800078e00ff */
[----:B------:R-:W-:Y:S02]  /*23f30*/  IMAD.MOV R9, RZ, RZ, -R9 ;  /* 0x000000ffff097224 */ /* 0x000fe400078e0a09 */
[----:B------:R-:W-:Y:S02]  /*23f40*/  @!P0 IMAD.IADD R6, R6, 0x1, -R0 ;  /* 0x0000000106068824 */ /* 0x000fe400078e0a00 */
[----:B------:R-:W-:Y:S02]  /*23f50*/  IMAD.MOV R13, RZ, RZ, -R13 ;  /* 0x000000ffff0d7224 */ /* 0x000fe400078e0a0d */
[C---:B------:R-:W-:Y:S01]  /*23f60*/  IMAD R2, R0.reuse, R9, R2 ;  /* 0x0000000900027224 */ /* 0x040fe200078e0202 */
[C---:B------:R-:W-:Y:S01]  /*23f70*/  ISETP.GT.U32.AND P0, PT, R0.reuse, R6, PT ;  /* 0x000000060000720c */ /* 0x040fe20003f04070 */
[----:B------:R-:W-:Y:S02]  /*23f80*/  IMAD R7, R0, R13, R7 ;  /* 0x0000000d00077224 */ /* 0x000fe400078e0207 */
[----:B------:R-:W-:-:S03]  /*23f90*/  IMAD.HI.U32 R9, R8, R11, RZ ;  /* 0x0000000b08097227 */ /* 0x000fc600078e00ff */
[----:B------:R-:W-:Y:S01]  /*23fa0*/  ISETP.GT.U32.AND P5, PT, R0, R7, PT ;  /* 0x000000070000720c */ /* 0x000fe20003fa4070 */
[----:B------:R-:W-:-:S04]  /*23fb0*/  IMAD.MOV R9, RZ, RZ, -R9 ;  /* 0x000000ffff097224 */ /* 0x000fc800078e0a09 */
[----:B------:R-:W-:Y:S02]  /*23fc0*/  IMAD R11, R0, R9, R11 ;  /* 0x00000009000b7224 */ /* 0x000fe400078e020b */
[----:B------:R-:W-:-:S03]  /*23fd0*/  @!P0 IMAD.IADD R6, R6, 0x1, -R0 ;  /* 0x0000000106068824 */ /* 0x000fc600078e0a00 */
[----:B------:R-:W-:-:S03]  /*23fe0*/  ISETP.GT.U32.AND P0, PT, R0, R11, PT ;  /* 0x0000000b0000720c */ /* 0x000fc60003f04070 */
[----:B------:R-:W-:-:S05]  /*23ff0*/  @!P5 IMAD.IADD R7, R7, 0x1, -R0 ;  /* 0x000000010707d824 */ /* 0x000fca00078e0a00 */
[----:B------:R-:W-:Y:S01]  /*24000*/  ISETP.GT.U32.AND P5, PT, R0, R7, PT ;  /* 0x000000070000720c */ /* 0x000fe20003fa4070 */
[----:B------:R-:W-:-:S04]  /*24010*/  IMAD.MOV.U32 R13, RZ, RZ, R6 ;  /* 0x000000ffff0d7224 */ /* 0x000fc800078e0006 */
[----:B------:R-:W-:Y:S01]  /*24020*/  @!P0 IMAD.IADD R11, R11, 0x1, -R0 ;  /* 0x000000010b0b8824 */ /* 0x000fe200078e0a00 */
[----:B------:R-:W-:Y:S01]  /*24030*/  ISETP.GE.AND P2, PT, R50, RZ, PT ;  /* 0x000000ff3200720c */ /* 0x000fe20003f46270 */
[----:B------:R-:W-:-:S03]  /*24040*/  @!P4 IMAD.MOV R13, RZ, RZ, -R13 ;  /* 0x000000ffff0dc224 */ /* 0x000fc600078e0a0d */
[----:B------:R-:W-:Y:S01]  /*24050*/  ISETP.GT.U32.AND P0, PT, R0, R11, PT ;  /* 0x0000000b0000720c */ /* 0x000fe20003f04070 */
[----:B------:R-:W-:Y:S02]  /*24060*/  IMAD.MOV.U32 R50, RZ, RZ, R47 ;  /* 0x000000ffff327224 */ /* 0x000fe400078e002f */
[----:B------:R-:W-:Y:S02]  /*24070*/  IMAD.MOV.U32 R47, RZ, RZ, R45 ;  /* 0x000000ffff2f7224 */ /* 0x000fe400078e002d */
[--C-:B------:R-:W-:Y:S02]  /*24080*/  @!P5 IMAD.IADD R7, R7, 0x1, -R0.reuse ;  /* 0x000000010707d824 */ /* 0x100fe400078e0a00 */
[----:B------:R-:W-:Y:S02]  /*24090*/  IMAD.MOV.U32 R45, RZ, RZ, R35 ;  /* 0x000000ffff2d7224 */ /* 0x000fe400078e0023 */
[----:B------:R-:W2:Y:S04]  /*240a0*/  LDL.LU R35, [R1+0xb1c] ;  /* 0x000b1c0001237983 */ /* 0x000ea80000300800 */
[----:B------:R0:W-:Y:S01]  /*240b0*/  STL [R1+0x1a4], R13 ;  /* 0x0001a40d01007387 */ /* 0x0001e20000100800 */
[----:B------:R-:W-:Y:S01]  /*240c0*/  @!P0 IMAD.IADD R11, R11, 0x1, -R0 ;  /* 0x000000010b0b8824 */ /* 0x000fe200078e0a00 */
[----:B------:R-:W-:-:S02]  /*240d0*/  IABS R10, R49 ;  /* 0x00000031000a7213 */ /* 0x000fc40000000000 */
[----:B------:R-:W-:Y:S01]  /*240e0*/  ISETP.GE.AND P0, PT, R49, RZ, PT ;  /* 0x000000ff3100720c */ /* 0x000fe20003f06270 */
[----:B0-----:R-:W-:Y:S02]  /*240f0*/  IMAD.MOV.U32 R13, RZ, RZ, R7 ;  /* 0x000000ffff0d7224 */ /* 0x001fe400078e0007 */
[----:B------:R-:W-:Y:S02]  /*24100*/  IMAD.MOV.U32 R49, RZ, RZ, R47 ;  /* 0x000000ffff317224 */ /* 0x000fe400078e002f */
[----:B------:R-:W-:-:S05]  /*24110*/  @!P3 IMAD.MOV R13, RZ, RZ, -R13 ;  /* 0x000000ffff0db224 */ /* 0x000fca00078e0a0d */
[----:B------:R-:W-:Y:S01]  /*24120*/  STL [R1+0x8c], R13 ;  /* 0x00008c0d01007387 */ /* 0x000fe20000100800 */
[----:B----4-:R-:W-:Y:S02]  /*24130*/  IMAD.MOV.U32 R47, RZ, RZ, R46 ;  /* 0x000000ffff2f7224 */ /* 0x010fe400078e002e */
[----:B------:R-:W-:Y:S02]  /*24140*/  IMAD.MOV.U32 R46, RZ, RZ, R45 ;  /* 0x000000ffff2e7224 */ /* 0x000fe400078e002d */
[----:B------:R-:W-:Y:S02]  /*24150*/  IMAD.MOV.U32 R45, RZ, RZ, R44 ;  /* 0x000000ffff2d7224 */ /* 0x000fe400078e002c */
[----:B------:R-:W4:Y:S01]  /*24160*/  LDL.LU R44, [R1+0xb18] ;  /* 0x000b1800012c7983 */ /* 0x000f220000300800 */
[----:B------:R-:W-:Y:S02]  /*24170*/  IABS R4, R53 ;  /* 0x0000003500047213 */ /* 0x000fe40000000000 */
[----:B------:R-:W-:-:S03]  /*24180*/  ISETP.GT.U32.AND P6, PT, R0, R2, PT ;  /* 0x000000020000720c */ /* 0x000fc60003fc4070 */
[----:B------:R-:W-:-:S04]  /*24190*/  IMAD.HI.U32 R5, R8, R4, RZ ;  /* 0x0000000408057227 */ /* 0x000fc800078e00ff */
[----:B------:R-:W-:-:S04]  /*241a0*/  IMAD.MOV R5, RZ, RZ, -R5 ;  /* 0x000000ffff057224 */ /* 0x000fc800078e0a05 */
[----:B------:R-:W-:Y:S01]  /*241b0*/  IMAD R4, R0, R5, R4 ;  /* 0x0000000500047224 */ /* 0x000fe200078e0204 */
[----:B------:R-:W-:Y:S01]  /*241c0*/  IABS R5, R52 ;  /* 0x0000003400057213 */ /* 0x000fe20000000000 */
[----:B------:R-:W-:Y:S02]  /*241d0*/  @!P6 IMAD.IADD R2, R2, 0x1, -R0 ;  /* 0x000000010202e824 */ /* 0x000fe400078e0a00 */
[----:B------:R-:W-:Y:S01]  /*241e0*/  IMAD.HI.U32 R12, R8, R10, RZ ;  /* 0x0000000a080c7227 */ /* 0x000fe200078e00ff */
[C---:B------:R-:W-:Y:S02]  /*241f0*/  ISETP.GT.U32.AND P4, PT, R0.reuse, R4, PT ;  /* 0x000000040000720c */ /* 0x040fe40003f84070 */
[----:B------:R-:W-:Y:S01]  /*24200*/  ISETP.GT.U32.AND P6, PT, R0, R2, PT ;  /* 0x000000020000720c */ /* 0x000fe20003fc4070 */
[----:B------:R-:W-:-:S04]  /*24210*/  IMAD.HI.U32 R6, R8, R5, RZ ;  /* 0x0000000508067227 */ /* 0x000fc800078e00ff */
[----:B------:R-:W-:Y:S02]  /*24220*/  IMAD.MOV R12, RZ, RZ, -R12 ;  /* 0x000000ffff0c7224 */ /* 0x000fe400078e0a0c */
[----:B------:R-:W-:Y:S02]  /*24230*/  IMAD.MOV R6, RZ, RZ, -R6 ;  /* 0x000000ffff067224 */ /* 0x000fe400078e0a06 */
[C---:B------:R-:W-:Y:S02]  /*24240*/  IMAD R10, R0.reuse, R12, R10 ;  /* 0x0000000c000a7224 */ /* 0x040fe400078e020a */
[----:B------:R-:W-:Y:S02]  /*24250*/  IMAD R5, R0, R6, R5 ;  /* 0x0000000600057224 */ /* 0x000fe400078e0205 */
[--C-:B------:R-:W-:Y:S01]  /*24260*/  @!P4 IMAD.IADD R4, R4, 0x1, -R0.reuse ;  /* 0x000000010404c824 */ /* 0x100fe200078e0a00 */
[----:B------:R-:W-:Y:S01]  /*24270*/  ISETP.GT.U32.AND P5, PT, R0, R10, PT ;  /* 0x0000000a0000720c */ /* 0x000fe20003fa4070 */
[----:B------:R-:W-:Y:S01]  /*24280*/  @!P6 IMAD.IADD R2, R2, 0x1, -R0 ;  /* 0x000000010202e824 */ /* 0x000fe200078e0a00 */
[----:B------:R-:W-:-:S02]  /*24290*/  ISETP.GT.U32.AND P6, PT, R0, R5, PT ;  /* 0x000000050000720c */ /* 0x000fc40003fc4070 */
[----:B------:R-:W-:Y:S01]  /*242a0*/  ISETP.GT.U32.AND P4, PT, R0, R4, PT ;  /* 0x000000040000720c */ /* 0x000fe20003f84070 */
[----:B------:R-:W-:Y:S01]  /*242b0*/  IMAD.MOV.U32 R12, RZ, RZ, R2 ;  /* 0x000000ffff0c7224 */ /* 0x000fe200078e0002 */
[----:B------:R-:W-:-:S03]  /*242c0*/  ISETP.GE.AND P3, PT, R53, RZ, PT ;  /* 0x000000ff3500720c */ /* 0x000fc60003f66270 */
[----:B------:R-:W-:-:S04]  /*242d0*/  @!P2 IMAD.MOV R12, RZ, RZ, -R12 ;  /* 0x000000ffff0ca224 */ /* 0x000fc800078e0a0c */
[--C-:B------:R-:W-:Y:S02]  /*242e0*/  @!P5 IMAD.IADD R10, R10, 0x1, -R0.reuse ;  /* 0x000000010a0ad824 */ /* 0x100fe400078e0a00 */
[--C-:B------:R-:W-:Y:S02]  /*242f0*/  @!P6 IMAD.IADD R5, R5, 0x1, -R0.reuse ;  /* 0x000000010505e824 */ /* 0x100fe400078e0a00 */
[----:B------:R-:W-:Y:S01]  /*24300*/  @!P4 IMAD.IADD R4, R4, 0x1, -R0 ;  /* 0x000000010404c824 */ /* 0x000fe200078e0a00 */
[----:B------:R-:W-:Y:S01]  /*24310*/  ISETP.GT.U32.AND P6, PT, R0, R10, PT ;  /* 0x0000000a0000720c */ /* 0x000fe20003fc4070 */
[----:B------:R0:W-:Y:S01]  /*24320*/  STL [R1+0x198], R12 ;  /* 0x0001980c01007387 */ /* 0x0001e20000100800 */
[----:B------:R-:W-:Y:S02]  /*24330*/  IMAD.MOV.U32 R53, RZ, RZ, R47 ;  /* 0x000000ffff357224 */ /* 0x000fe400078e002f */
[----:B------:R-:W-:Y:S02]  /*24340*/  IMAD.MOV.U32 R47, RZ, RZ, R46 ;  /* 0x000000ffff2f7224 */ /* 0x000fe400078e002e */
[----:B------:R-:W-:-:S02]  /*24350*/  IMAD.MOV.U32 R46, RZ, RZ, R45 ;  /* 0x000000ffff2e7224 */ /* 0x000fc400078e002d */
[----:B0-----:R-:W-:Y:S01]  /*24360*/  IMAD.MOV.U32 R12, RZ, RZ, R4 ;  /* 0x000000ffff0c7224 */ /* 0x001fe200078e0004 */
[----:B------:R-:W-:Y:S01]  /*24370*/  IABS R7, R48 ;  /* 0x0000003000077213 */ /* 0x000fe20000000000 */
[----:B------:R-:W-:Y:S02]  /*24380*/  IMAD.MOV.U32 R54, RZ, RZ, R47 ;  /* 0x000000ffff367224 */ /* 0x000fe400078e002f */
[----:B------:R-:W-:Y:S01]  /*24390*/  @!P3 IMAD.MOV R12, RZ, RZ, -R12 ;  /* 0x000000ffff0cb224 */ /* 0x000fe200078e0a0c */
[----:B------:R-:W-:Y:S01]  /*243a0*/  ISETP.GE.AND P3, PT, R48, RZ, PT ;  /* 0x000000ff3000720c */ /* 0x000fe20003f66270 */
[----:B------:R-:W-:Y:S01]  /*243b0*/  IMAD.MOV.U32 R48, RZ, RZ, R46 ;  /* 0x000000ffff307224 */ /* 0x000fe200078e002e */
[----:B------:R-:W-:Y:S01]  /*243c0*/  ISETP.GE.AND P5, PT, R52, RZ, PT ;  /* 0x000000ff3400720c */ /* 0x000fe20003fa6270 */
[----:B------:R-:W-:Y:S02]  /*243d0*/  @!P1 IMAD.MOV R11, RZ, RZ, -R11 ;  /* 0x000000ffff0b9224 */ /* 0x000fe400078e0a0b */
[----:B------:R-:W-:-:S03]  /*243e0*/  @!P6 IMAD.IADD R10, R10, 0x1, -R0 ;  /* 0x000000010a0ae824 */ /* 0x000fc600078e0a00 */
[----:B------:R0:W-:Y:S01]  /*243f0*/  STL [R1+0x88], R11 ;  /* 0x0000880b01007387 */ /* 0x0001e20000100800 */
[----:B------:R-:W-:Y:S02]  /*24400*/  @!P0 IMAD.MOV R10, RZ, RZ, -R10 ;  /* 0x000000ffff0a8224 */ /* 0x000fe400078e0a0a */
[----:B----4-:R-:W-:Y:S02]  /*24410*/  IMAD.MOV.U32 R45, RZ, RZ, R44 ;  /* 0x000000ffff2d7224 */ /* 0x010fe400078e002c */
[----:B------:R-:W-:Y:S02]  /*24420*/  IMAD.MOV.U32 R44, RZ, RZ, R43 ;  /* 0x000000ffff2c7224 */ /* 0x000fe400078e002b */
[----:B---3--:R-:W-:Y:S02]  /*24430*/  IMAD.MOV.U32 R43, RZ, RZ, R42 ;  /* 0x000000ffff2b7224 */ /* 0x008fe400078e002a */
[----:B------:R-:W-:Y:S02]  /*24440*/  IMAD.MOV.U32 R42, RZ, RZ, R38 ;  /* 0x000000ffff2a7224 */ /* 0x000fe400078e0026 */
[----:B--2---:R-:W-:-:S02]  /*24450*/  IMAD.MOV.U32 R38, RZ, RZ, R35 ;  /* 0x000000ffff267224 */ /* 0x004fc400078e0023 */
        /* <DEDUP_REMOVED lines=13> */
[----:B-----5:R-:W-:Y:S02]  /*24530*/  IMAD.MOV.U32 R28, RZ, RZ, R55 ;  /* 0x000000ffff1c7224 */ /* 0x020fe400078e0037 */
[----:B------:R-:W-:Y:S01]  /*24540*/  IMAD.MOV.U32 R44, RZ, RZ, R43 ;  /* 0x000000ffff2c7224 */ /* 0x000fe200078e002b */
[----:B------:R-:W2:Y:S01]  /*24550*/  LDL.LU R55, [R1+0x1a54] ;  /* 0x001a540001377983 */ /* 0x000ea20000300800 */
[----:B------:R-:W-:Y:S02]  /*24560*/  IMAD.MOV.U32 R43, RZ, RZ, R42 ;  /* 0x000000ffff2b7224 */ /* 0x000fe400078e002a */
[----:B------:R-:W-:Y:S01]  /*24570*/  IMAD.MOV.U32 R35, RZ, RZ, R24 ;  /* 0x000000ffff237224 */ /* 0x000fe200078e0018 */
[----:B------:R1:W-:Y:S01]  /*24580*/  STL [R1+0x190], R12 ;  /* 0x0001900c01007387 */ /* 0x0003e20000100800 */
[----:B------:R-:W-:-:S02]  /*24590*/  IMAD.MOV.U32 R42, RZ, RZ, R41 ;  /* 0x000000ffff2a7224 */ /* 0x000fc400078e0029 */
[----:B------:R-:W-:Y:S01]  /*245a0*/  IMAD.MOV.U32 R38, RZ, RZ, R27 ;  /* 0x000000ffff267224 */ /* 0x000fe200078e001b */
[----:B------:R-:W3:Y:S01]  /*245b0*/  LDL.LU R24, [R1+0x1a14] ;  /* 0x001a140001187983 */ /* 0x000ee20000300800 */
[----:B------:R-:W-:Y:S02]  /*245c0*/  IMAD.MOV.U32 R41, RZ, RZ, R40 ;  /* 0x000000ffff297224 */ /* 0x000fe400078e0028 */
[----:B------:R-:W-:Y:S01]  /*245d0*/  IMAD.MOV.U32 R40, RZ, RZ, R37 ;  /* 0x000000ffff287224 */ /* 0x000fe200078e0025 */
[----:B------:R-:W4:Y:S01]  /*245e0*/  LDL.LU R27, [R1+0x1a18] ;  /* 0x001a1800011b7983 */ /* 0x000f220000300800 */
[----:B------:R-:W-:-:S03]  /*245f0*/  IMAD.MOV.U32 R37, RZ, RZ, R36 ;  /* 0x000000ffff257224 */ /* 0x000fc600078e0024 */
[----:B------:R5:W-:Y:S04]  /*24600*/  STL [R1+0x184], R10 ;  /* 0x0001840a01007387 */ /* 0x000be80000100800 */
[----:B------:R-:W5:Y:S01]  /*24610*/  LDL.LU R36, [R1+0xb38] ;  /* 0x000b380001247983 */ /* 0x000f620000300800 */
[----:B------:R-:W-:Y:S02]  /*24620*/  ISETP.GT.U32.AND P2, PT, R0, R5, PT ;  /* 0x000000050000720c */ /* 0x000fe40003f44070 */
[----:B------:R-:W-:Y:S02]  /*24630*/  IABS R4, R49 ;  /* 0x0000003100047213 */ /* 0x000fe40000000000 */
[----:B------:R-:W-:Y:S01]  /*24640*/  ISETP.GE.AND P0, PT, R49, RZ, PT ;  /* 0x000000ff3100720c */ /* 0x000fe20003f06270 */
[----:B------:R-:W-:-:S02]  /*24650*/  IMAD.MOV.U32 R49, RZ, RZ, R47 ;  /* 0x000000ffff317224 */ /* 0x000fc400078e002f */
[----:B------:R-:W-:-:S06]  /*24660*/  IMAD.MOV.U32 R47, RZ, RZ, R46 ;  /* 0x000000ffff2f7224 */ /* 0x000fcc00078e002e */
[----:B------:R-:W-:Y:S02]  /*24670*/  @!P2 IMAD.IADD R5, R5, 0x1, -R0 ;  /* 0x000000010505a824 */ /* 0x000fe400078e0a00 */
[----:B------:R-:W-:Y:S02]  /*24680*/  IMAD.MOV.U32 R46, RZ, RZ, R45 ;  /* 0x000000ffff2e7224 */ /* 0x000fe400078e002d */
[----:B0-----:R-:W-:Y:S02]  /*24690*/  IMAD.MOV.U32 R11, RZ, RZ, R5 ;  /* 0x000000ffff0b7224 */ /* 0x001fe400078e0005 */
[----:B------:R-:W-:Y:S02]  /*246a0*/  IMAD.MOV.U32 R45, RZ, RZ, R44 ;  /* 0x000000ffff2d7224 */ /* 0x000fe400078e002c */
[----:B------:R-:W-:Y:S02]  /*246b0*/  @!P5 IMAD.MOV R11, RZ, RZ, -R11 ;  /* 0x000000ffff0bd224 */ /* 0x000fe400078e0a0b */
[----:B------:R-:W-:-:S02]  /*246c0*/  IMAD.MOV.U32 R44, RZ, RZ, R42 ;  /* 0x000000ffff2c7224 */ /* 0x000fc400078e002a */
[----:B------:R-:W-:Y:S02]  /*246d0*/  IMAD.MOV.U32 R42, RZ, RZ, R40 ;  /* 0x000000ffff2a7224 */ /* 0x000fe400078e0028 */
[----:B------:R-:W-:Y:S01]  /*246e0*/  IMAD.MOV.U32 R40, RZ, RZ, R37 ;  /* 0x000000ffff287224 */ /* 0x000fe200078e0025 */
[----:B------:R0:W-:Y:S01]  /*246f0*/  STL [R1+0x188], R11 ;  /* 0x0001880b01007387 */ /* 0x0001e20000100800 */
[----:B------:R-:W-:-:S05]  /*24700*/  IABS R9, R51 ;  /* 0x0000003300097213 */ /* 0x000fca0000000000 */
[----:B------:R-:W-:-:S04]  /*24710*/  IMAD.HI.U32 R6, R8, R9, RZ ;  /* 0x0000000908067227 */ /* 0x000fc800078e00ff */
[----:B------:R-:W-:-:S04]  /*24720*/  IMAD.MOV R6, RZ, RZ, -R6 ;  /* 0x000000ffff067224 */ /* 0x000fc800078e0a06 */
[----:B------:R-:W-:-:S05]  /*24730*/  IMAD R9, R0, R6, R9 ;  /* 0x0000000600097224 */ /* 0x000fca00078e0209 */
[----:B------:R-:W-:Y:S01]  /*24740*/  ISETP.GT.U32.AND P4, PT, R0, R9, PT ;  /* 0x000000090000720c */ /* 0x000fe20003f84070 */
[----:B------:R-:W-:Y:S01]  /*24750*/  IMAD.HI.U32 R2, R8, R7, RZ ;  /* 0x0000000708027227 */ /* 0x000fe200078e00ff */
[----:B------:R-:W-:-:S03]  /*24760*/  IABS R6, R50 ;  /* 0x0000003200067213 */ /* 0x000fc60000000000 */
[----:B------:R-:W-:Y:S02]  /*24770*/  IMAD.MOV R2, RZ, RZ, -R2 ;  /* 0x000000ffff027224 */ /* 0x000fe400078e0a02 */
[----:B-----5:R-:W-:Y:S02]  /*24780*/  IMAD.MOV.U32 R37, RZ, RZ, R36 ;  /* 0x000000ffff257224 */ /* 0x020fe400078e0024 */
[----:B------:R-:W-:Y:S02]  /*24790*/  IMAD.MOV.U32 R36, RZ, RZ, R25 ;  /* 0x000000ffff247224 */ /* 0x000fe400078e0019 */
[----:B------:R-:W-:Y:S02]  /*247a0*/  IMAD.MOV.U32 R25, RZ, RZ, R23 ;  /* 0x000000ffff197224 */ /* 0x000fe400078e0017 */
[----:B------:R-:W5:Y:S01]  /*247b0*/  LDL.LU R23, [R1+0xb6c] ;  /* 0x000b6c0001177983 */ /* 0x000f620000300800 */
[----:B------:R-:W-:Y:S02]  /*247c0*/  @!P4 IMAD.IADD R9, R9, 0x1, -R0 ;  /* 0x000000010909c824 */ /* 0x000fe400078e0a00 */
[----:B------:R-:W-:-:S02]  /*247d0*/  IMAD R7, R0, R2, R7 ;  /* 0x0000000200077224 */ /* 0x000fc400078e0207 */
[----:B------:R-:W-:Y:S01]  /*247e0*/  IMAD.HI.U32 R2, R8, R6, RZ ;  /* 0x0000000608027227 */ /* 0x000fe200078e00ff */
[----:B------:R-:W-:-:S03]  /*247f0*/  ISETP.GT.U32.AND P4, PT, R0, R9, PT ;  /* 0x000000090000720c */ /* 0x000fc60003f84070 */
[----:B------:R-:W-:-:S04]  /*24800*/  IMAD.MOV R2, RZ, RZ, -R2 ;  /* 0x000000ffff027224 */ /* 0x000fc800078e0a02 */
[C---:B------:R-:W-:Y:S01]  /*24810*/  IMAD R6, R0.reuse, R2, R6 ;  /* 0x0000000200067224 */ /* 0x040fe200078e0206 */
[----:B------:R-:W-:-:S05]  /*24820*/  ISETP.GT.U32.AND P2, PT, R0, R7, PT ;  /* 0x000000070000720c */ /* 0x000fca0003f44070 */
[----:B------:R-:W-:Y:S01]  /*24830*/  @!P4 IMAD.IADD R9, R9, 0x1, -R0 ;  /* 0x000000010909c824 */ /* 0x000fe200078e0a00 */
[----:B------:R-:W-:-:S07]  /*24840*/  ISETP.GT.U32.AND P4, PT, R0, R6, PT ;  /* 0x000000060000720c */ /* 0x000fce0003f84070 */
[----:B------:R-:W-:-:S06]  /*24850*/  @!P2 IMAD.IADD R7, R7, 0x1, -R0 ;  /* 0x000000010707a824 */ /* 0x000fcc00078e0a00 */
[----:B------:R-:W-:Y:S01]  /*24860*/  @!P4 IMAD.IADD R6, R6, 0x1, -R0 ;  /* 0x000000010606c824 */ /* 0x000fe200078e0a00 */
[----:B------:R-:W-:-:S04]  /*24870*/  ISETP.GT.U32.AND P2, PT, R0, R7, PT ;  /* 0x000000070000720c */ /* 0x000fc80003f44070 */
[----:B------:R-:W-:Y:S02]  /*24880*/  ISETP.GT.U32.AND P4, PT, R0, R6, PT ;  /* 0x000000060000720c */ /* 0x000fe40003f84070 */
[----:B------:R-:W-:Y:S02]  /*24890*/  ISETP.GE.AND P1, PT, R51, RZ, PT ;  /* 0x000000ff3300720c */ /* 0x000fe40003f26270 */
[----:B------:R-:W-:Y:S01]  /*248a0*/  ISETP.GE.AND P6, PT, R50, RZ, PT ;  /* 0x000000ff3200720c */ /* 0x000fe20003fc6270 */
[----:B------:R-:W-:-:S04]  /*248b0*/  IMAD.MOV.U32 R19, RZ, RZ, R9 ;  /* 0x000000ffff137224 */ /* 0x000fc800078e0009 */
[----:B------:R-:W-:-:S04]  /*248c0*/  @!P2 IMAD.IADD R7, R7, 0x1, -R0 ;  /* 0x000000010707a824 */ /* 0x000fc800078e0a00 */
[----:B------:R-:W-:Y:S02]  /*248d0*/  @!P4 IMAD.IADD R6, R6, 0x1, -R0 ;  /* 0x000000010606c824 */ /* 0x000fe400078e0a00 */
[----:B------:R-:W-:Y:S01]  /*248e0*/  IMAD.MOV.U32 R18, RZ, RZ, R7 ;  /* 0x000000ffff127224 */ /* 0x000fe200078e0007 */
[----:B------:R-:W-:Y:S01]  /*248f0*/  ISETP.GE.AND P5, PT, R49, RZ, PT ;  /* 0x000000ff3100720c */ /* 0x000fe20003fa6270 */
[----:B------:R-:W-:Y:S01]  /*24900*/  IMAD.MOV.U32 R17, RZ, RZ, R6 ;  /* 0x000000ffff117224 */ /* 0x000fe200078e0006 */
[----:B-1----:R-:W-:Y:S01]  /*24910*/  IABS R12, R49 ;  /* 0x00000031000c7213 */ /* 0x002fe20000000000 */
[----:B------:R-:W-:Y:S02]  /*24920*/  IMAD.MOV.U32 R50, RZ, RZ, R46 ;  /* 0x000000ffff327224 */ /* 0x000fe400078e002e */
[----:B------:R-:W-:Y:S02]  /*24930*/  IMAD.MOV.U32 R49, RZ, RZ, R47 ;  /* 0x000000ffff317224 */ /* 0x000fe400078e002f */
[----:B------:R-:W-:-:S02]  /*24940*/  IMAD.MOV.U32 R46, RZ, RZ, R37 ;  /* 0x000000ffff2e7224 */ /* 0x000fc400078e0025 */
[----:B------:R-:W-:Y:S02]  /*24950*/  @!P1 IMAD.MOV R19, RZ, RZ, -R19 ;  /* 0x000000ffff139224 */ /* 0x000fe400078e0a13 */
[----:B------:R-:W-:Y:S02]  /*24960*/  IMAD.MOV.U32 R51, RZ, RZ, R45 ;  /* 0x000000ffff337224 */ /* 0x000fe400078e002d */
[----:B------:R-:W-:Y:S02]  /*24970*/  IMAD.MOV.U32 R47, RZ, RZ, R36 ;  /* 0x000000ffff2f7224 */ /* 0x000fe400078e0024 */
[----:B------:R-:W-:Y:S02]  /*24980*/  @!P3 IMAD.MOV R18, RZ, RZ, -R18 ;  /* 0x000000ffff12b224 */ /* 0x000fe400078e0a12 */
[----:B------:R-:W-:Y:S02]  /*24990*/  IMAD.MOV.U32 R45, RZ, RZ, R40 ;  /* 0x000000ffff2d7224 */ /* 0x000fe400078e0028 */
[----:B------:R-:W-:-:S02]  /*249a0*/  IMAD.MOV.U32 R36, RZ, RZ, R30 ;  /* 0x000000ffff247224 */ /* 0x000fc400078e001e */
[----:B------:R-:W-:Y:S02]  /*249b0*/  @!P6 IMAD.MOV R17, RZ, RZ, -R17 ;  /* 0x000000ffff11e224 */ /* 0x000fe400078e0a11 */
[----:B------:R-:W-:Y:S01]  /*249c0*/  IMAD.MOV.U32 R40, RZ, RZ, R25 ;  /* 0x000000ffff287224 */ /* 0x000fe200078e0019 */
[----:B------:R-:W-:Y:S02]  /*249d0*/  IABS R5, R53 ;  /* 0x0000003500057213 */ /* 0x000fe40000000000 */
[----:B------:R-:W-:Y:S01]  /*249e0*/  ISETP.GE.AND P6, PT, R53, RZ, PT ;  /* 0x000000ff3500720c */ /* 0x000fe20003fc6270 */
[----:B------:R-:W-:Y:S02]  /*249f0*/  IMAD.MOV.U32 R53, RZ, RZ, R47 ;  /* 0x000000ffff357224 */ /* 0x000fe400078e002f */
[----:B-----5:R-:W-:Y:S02]  /*24a00*/  IMAD.MOV.U32 R37, RZ, RZ, R23 ;  /* 0x000000ffff257224 */ /* 0x020fe400078e0017 */
[----:B------:R-:W5:Y:S04]  /*24a10*/  LDL.LU R23, [R1+0x1a0c] ;  /* 0x001a0c0001177983 */ /* 0x000f680000300800 */
[----:B------:R-:W2:Y:S04]  /*24a20*/  LDL.LU R30, [R1+0x1a40] ;  /* 0x001a4000011e7983 */ /* 0x000ea80000300800 */
[----:B------:R-:W2:Y:S04]  /*24a30*/  LDL.LU R25, [R1+0x1a1c] ;  /* 0x001a1c0001197983 */ /* 0x000ea80000300800 */
[----:B------:R-:W-:Y:S04]  /*24a40*/  STL [R1+0x84], R19 ;  /* 0x0000841301007387 */ /* 0x000fe80000100800 */
[----:B------:R-:W-:Y:S04]  /*24a50*/  STL [R1+0x78], R18 ;  /* 0x0000781201007387 */ /* 0x000fe80000100800 */
[----:B------:R-:W-:Y:S04]  /*24a60*/  STL [R1+0x74], R17 ;  /* 0x0000741101007387 */ /* 0x000fe80000100800 */
[----:B------:R-:W3:Y:S01]  /*24a70*/  LDL.LU R47, [R1+0xb40] ;  /* 0x000b4000012f7983 */ /* 0x000ee20000300800 */
[----:B------:R-:W-:-:S04]  /*24a80*/  IMAD.HI.U32 R2, R8, R4, RZ ;  /* 0x0000000408027227 */ /* 0x000fc800078e00ff */
[----:B------:R-:W-:-:S04]  /*24a90*/  IMAD.MOV R2, RZ, RZ, -R2 ;  /* 0x000000ffff027224 */ /* 0x000fc800078e0a02 */
[----:B------:R-:W-:-:S05]  /*24aa0*/  IMAD R4, R0, R2, R4 ;  /* 0x0000000200047224 */ /* 0x000fca00078e0204 */
[----:B------:R-:W-:Y:S02]  /*24ab0*/  ISETP.GT.U32.AND P2, PT, R0, R4, PT ;  /* 0x000000040000720c */ /* 0x000fe40003f44070 */
[----:B------:R-:W-:-:S05]  /*24ac0*/  IABS R10, R54 ;  /* 0x00000036000a7213 */ /* 0x000fca0000000000 */
[----:B------:R-:W-:-:S06]  /*24ad0*/  IMAD.HI.U32 R13, R8, R10, RZ ;  /* 0x0000000a080d7227 */ /* 0x000fcc00078e00ff */
[----:B------:R-:W-:-:S05]  /*24ae0*/  @!P2 IMAD.IADD R4, R4, 0x1, -R0 ;  /* 0x000000010404a824 */ /* 0x000fca00078e0a00 */
[----:B------:R-:W-:Y:S01]  /*24af0*/  ISETP.GT.U32.AND P2, PT, R0, R4, PT ;  /* 0x000000040000720c */ /* 0x000fe20003f44070 */
[----:B------:R-:W-:-:S04]  /*24b00*/  IMAD.MOV R13, RZ, RZ, -R13 ;  /* 0x000000ffff0d7224 */ /* 0x000fc800078e0a0d */
[----:B------:R-:W-:Y:S02]  /*24b10*/  IMAD R10, R0, R13, R10 ;  /* 0x0000000d000a7224 */ /* 0x000fe400078e020a */
[----:B------:R-:W-:-:S06]  /*24b20*/  IMAD.HI.U32 R16, R8, R12, RZ ;  /* 0x0000000c08107227 */ /* 0x000fcc00078e00ff */
[----:B------:R-:W-:Y:S01]  /*24b30*/  @!P2 IMAD.IADD R4, R4, 0x1, -R0 ;  /* 0x000000010404a824 */ /* 0x000fe200078e0a00 */
[----:B------:R-:W-:Y:S01]  /*24b40*/  ISETP.GT.U32.AND P2, PT, R0, R10, PT ;  /* 0x0000000a0000720c */ /* 0x000fe20003f44070 */
[----:B------:R-:W-:-:S04]  /*24b50*/  IMAD.MOV R16, RZ, RZ, -R16 ;  /* 0x000000ffff107224 */ /* 0x000fc800078e0a10 */
[----:B------:R-:W-:-:S05]  /*24b60*/  IMAD R12, R0, R16, R12 ;  /* 0x00000010000c7224 */ /* 0x000fca00078e020c */
[----:B------:R-:W-:-:S03]  /*24b70*/  ISETP.GT.U32.AND P4, PT, R0, R12, PT ;  /* 0x0000000c0000720c */ /* 0x000fc60003f84070 */
[----:B------:R-:W-:-:S05]  /*24b80*/  @!P2 IMAD.IADD R10, R10, 0x1, -R0 ;  /* 0x000000010a0aa824 */ /* 0x000fca00078e0a00 */
[----:B------:R-:W-:Y:S01]  /*24b90*/  ISETP.GT.U32.AND P2, PT, R0, R10, PT ;  /* 0x0000000a0000720c */ /* 0x000fe20003f44070 */
[----:B------:R-:W-:Y:S01]  /*24ba0*/  IMAD.MOV.U32 R6, RZ, RZ, R4 ;  /* 0x000000ffff067224 */ /* 0x000fe200078e0004 */
[----:B0-----:R-:W-:-:S03]  /*24bb0*/  IABS R11, R48 ;  /* 0x00000030000b7213 */ /* 0x001fc60000000000 */
[----:B------:R-:W-:Y:S01]  /*24bc0*/  @!P4 IMAD.IADD R12, R12, 0x1, -R0 ;  /* 0x000000010c0cc824 */ /* 0x000fe200078e0a00 */
[----:B------:R-:W-:Y:S01]  /*24bd0*/  ISETP.GE.AND P4, PT, R48, RZ, PT ;  /* 0x000000ff3000720c */ /* 0x000fe20003f86270 */
[----:B------:R-:W-:Y:S02]  /*24be0*/  IMAD.MOV.U32 R48, RZ, RZ, R46 ;  /* 0x000000ffff307224 */ /* 0x000fe400078e002e */
[----:B------:R-:W-:Y:S02]  /*24bf0*/  IMAD.MOV.U32 R46, RZ, RZ, R45 ;  /* 0x000000ffff2e7224 */ /* 0x000fe400078e002d */
[----:B------:R-:W-:Y:S01]  /*24c00*/  IMAD.MOV.U32 R45, RZ, RZ, R43 ;  /* 0x000000ffff2d7224 */ /* 0x000fe200078e002b */
[----:B------:R-:W-:Y:S01]  /*24c10*/  IABS R2, R52 ;  /* 0x0000003400027213 */ /* 0x000fe20000000000 */
[----:B------:R-:W-:Y:S02]  /*24c20*/  IMAD.MOV.U32 R43, RZ, RZ, R40 ;  /* 0x000000ffff2b7224 */ /* 0x000fe400078e0028 */
[----:B------:R-:W-:-:S02]  /*24c30*/  @!P0 IMAD.MOV R6, RZ, RZ, -R6 ;  /* 0x000000ffff068224 */ /* 0x000fc400078e0a06 */
[----:B------:R-:W-:Y:S01]  /*24c40*/  @!P2 IMAD.IADD R10, R10, 0x1, -R0 ;  /* 0x000000010a0aa824 */ /* 0x000fe200078e0a00 */
[----:B------:R-:W-:Y:S01]  /*24c50*/  ISETP.GE.AND P2, PT, R52, RZ, PT ;  /* 0x000000ff3400720c */ /* 0x000fe20003f46270 */
[----:B------:R-:W-:Y:S02]  /*24c60*/  IMAD.MOV.U32 R40, RZ, RZ, R37 ;  /* 0x000000ffff287224 */ /* 0x000fe400078e0025 */
[----:B-----5:R-:W-:Y:S02]  /*24c70*/  IMAD.MOV.U32 R37, RZ, RZ, R23 ;  /* 0x000000ffff257224 */ /* 0x020fe400078e0017 */
[----:B------:R-:W5:Y:S04]  /*24c80*/  LDL.LU R23, [R1+0x1a34] ;  /* 0x001a340001177983 */ /* 0x000f680000300800 */
[----:B------:R0:W-:Y:S01]  /*24c90*/  STL [R1+0x70], R6 ;  /* 0x0000700601007387 */ /* 0x0001e20000100800 */
[----:B---3--:R-:W-:-:S02]  /*24ca0*/  IMAD.MOV.U32 R52, RZ, RZ, R47 ;  /* 0x000000ffff347224 */ /* 0x008fc400078e002f */
[----:B------:R-:W-:Y:S02]  /*24cb0*/  IMAD.MOV.U32 R47, RZ, RZ, R46 ;  /* 0x000000ffff2f7224 */ /* 0x000fe400078e002e */
[----:B------:R-:W-:Y:S02]  /*24cc0*/  IMAD.MOV.U32 R46, RZ, RZ, R44 ;  /* 0x000000ffff2e7224 */ /* 0x000fe400078e002c */
[----:B------:R-:W-:Y:S02]  /*24cd0*/  IMAD.MOV.U32 R44, RZ, RZ, R43 ;  /* 0x000000ffff2c7224 */ /* 0x000fe400078e002b */
[----:B------:R-:W3:Y:S01]  /*24ce0*/  LDL.LU R43, [R1+0xb4c] ;  /* 0x000b4c00012b7983 */ /* 0x000ee20000300800 */
[----:B------:R-:W-:-:S04]  /*24cf0*/  IMAD.HI.U32 R15, R8, R5, RZ ;  /* 0x00000005080f7227 */ /* 0x000fc800078e00ff */
[----:B------:R-:W-:-:S04]  /*24d00*/  IMAD.HI.U32 R14, R8, R11, RZ ;  /* 0x0000000b080e7227 */ /* 0x000fc800078e00ff */
[----:B------:R-:W-:Y:S02]  /*24d10*/  IMAD.MOV R15, RZ, RZ, -R15 ;  /* 0x000000ffff0f7224 */ /* 0x000fe400078e0a0f */
[----:B------:R-:W-:Y:S02]  /*24d20*/  IMAD.MOV R14, RZ, RZ, -R14 ;  /* 0x000000ffff0e7224 */ /* 0x000fe400078e0a0e */
[C---:B------:R-:W-:Y:S02]  /*24d30*/  IMAD R5, R0.reuse, R15, R5 ;  /* 0x0000000f00057224 */ /* 0x040fe400078e0205 */
[----:B------:R-:W-:-:S03]  /*24d40*/  IMAD R11, R0, R14, R11 ;  /* 0x0000000e000b7224 */ /* 0x000fc600078e020b */
[C---:B------:R-:W-:Y:S02]  /*24d50*/  ISETP.GT.U32.AND P1, PT, R0.reuse, R5, PT ;  /* 0x000000050000720c */ /* 0x040fe40003f24070 */
[----:B------:R-:W-:Y:S01]  /*24d60*/  ISETP.GT.U32.AND P3, PT, R0, R11, PT ;  /* 0x0000000b0000720c */ /* 0x000fe20003f64070 */
[----:B------:R-:W-:Y:S01]  /*24d70*/  IMAD.HI.U32 R13, R8, R2, RZ ;  /* 0x00000002080d7227 */ /* 0x000fe200078e00ff */
[----:B------:R-:W-:-:S03]  /*24d80*/  IABS R7, R51 ;  /* 0x0000003300077213 */ /* 0x000fc60000000000 */
[----:B------:R-:W-:-:S06]  /*24d90*/  IMAD.MOV R13, RZ, RZ, -R13 ;  /* 0x000000ffff0d7224 */ /* 0x000fcc00078e0a0d */
[--C-:B------:R-:W-:Y:S01]  /*24da0*/  @!P1 IMAD.IADD R5, R5, 0x1, -R0.reuse ;  /* 0x0000000105059824 */ /* 0x100fe200078e0a00 */
[----:B------:R-:W-:Y:S01]  /*24db0*/  ISETP.GT.U32.AND P1, PT, R0, R12, PT ;  /* 0x0000000c0000720c */ /* 0x000fe20003f24070 */
[----:B------:R-:W-:Y:S02]  /*24dc0*/  @!P3 IMAD.IADD R11, R11, 0x1, -R0 ;  /* 0x000000010b0bb824 */ /* 0x000fe400078e0a00 */
[----:B------:R-:W-:-:S03]  /*24dd0*/  IMAD.HI.U32 R4, R8, R7, RZ ;  /* 0x0000000708047227 */ /* 0x000fc600078e00ff */
[C---:B------:R-:W-:Y:S01]  /*24de0*/  ISETP.GT.U32.AND P0, PT, R0.reuse, R11, PT ;  /* 0x0000000b0000720c */ /* 0x040fe20003f04070 */
[C---:B------:R-:W-:Y:S02]  /*24df0*/  IMAD R2, R0.reuse, R13, R2 ;  /* 0x0000000d00027224 */ /* 0x040fe400078e0202 */
[----:B------:R-:W-:Y:S01]  /*24e00*/  IMAD.MOV R4, RZ, RZ, -R4 ;  /* 0x000000ffff047224 */ /* 0x000fe200078e0a04 */
[----:B------:R-:W-:-:S03]  /*24e10*/  ISETP.GT.U32.AND P3, PT, R0, R5, PT ;  /* 0x000000050000720c */ /* 0x000fc60003f64070 */
[----:B------:R-:W-:Y:S01]  /*24e20*/  @!P1 IMAD.IADD R12, R12, 0x1, -R0 ;  /* 0x000000010c0c9824 */ /* 0x000fe200078e0a00 */
[C---:B------:R-:W-:Y:S01]  /*24e30*/  ISETP.GT.U32.AND P1, PT, R0.reuse, R2, PT ;  /* 0x000000020000720c */ /* 0x040fe20003f24070 */
[----:B------:R-:W-:-:S04]  /*24e40*/  IMAD R7, R0, R4, R7 ;  /* 0x0000000400077224 */ /* 0x000fc800078e0207 */
[--C-:B------:R-:W-:Y:S01]  /*24e50*/  @!P0 IMAD.IADD R11, R11, 0x1, -R0.reuse ;  /* 0x000000010b0b8824 */ /* 0x100fe200078e0a00 */
[----:B------:R-:W-:Y:S02]  /*24e60*/  ISETP.GT.U32.AND P0, PT, R0, R7, PT ;  /* 0x000000070000720c */ /* 0x000fe40003f04070 */
[----:B------:R-:W-:Y:S01]  /*24e70*/  IABS R9, R50 ;  /* 0x0000003200097213 */ /* 0x000fe20000000000 */
[----:B------:R-:W-:Y:S01]  /*24e80*/  @!P3 IMAD.IADD R5, R5, 0x1, -R0 ;  /* 0x000000010505b824 */ /* 0x000fe200078e0a00 */
[----:B------:R-:W-:-:S03]  /*24e90*/  ISETP.GE.AND P3, PT, R54, RZ, PT ;  /* 0x000000ff3600720c */ /* 0x000fc60003f66270 */
[----:B------:R-:W-:-:S04]  /*24ea0*/  IMAD.HI.U32 R13, R8, R9, RZ ;  /* 0x00000009080d7227 */ /* 0x000fc800078e00ff */
[--C-:B------:R-:W-:Y:S02]  /*24eb0*/  @!P1 IMAD.IADD R2, R2, 0x1, -R0.reuse ;  /* 0x0000000102029824 */ /* 0x100fe400078e0a00 */
[----:B------:R-:W-:Y:S02]  /*24ec0*/  IMAD.MOV R13, RZ, RZ, -R13 ;  /* 0x000000ffff0d7224 */ /* 0x000fe400078e0a0d */
[----:B------:R-:W-:Y:S01]  /*24ed0*/  @!P0 IMAD.IADD R7, R7, 0x1, -R0 ;  /* 0x0000000107078824 */ /* 0x000fe200078e0a00 */
[C---:B------:R-:W-:Y:S01]  /*24ee0*/  ISETP.GT.U32.AND P0, PT, R0.reuse, R2, PT ;  /* 0x000000020000720c */ /* 0x040fe20003f04070 */
[C---:B------:R-:W-:Y:S01]  /*24ef0*/  IMAD R9, R0.reuse, R13, R9 ;  /* 0x0000000d00097224 */ /* 0x040fe200078e0209 */
[----:B------:R-:W-:Y:S01]  /*24f00*/  ISETP.GE.AND P1, PT, R51, RZ, PT ;  /* 0x000000ff3300720c */ /* 0x000fe20003f26270 */
[----:B------:R-:W-:Y:S02]  /*24f10*/  IMAD.MOV.U32 R15, RZ, RZ, R5 ;  /* 0x000000ffff0f7224 */ /* 0x000fe400078e0005 */
[----:B------:R-:W-:Y:S01]  /*24f20*/  @!P5 IMAD.MOV R12, RZ, RZ, -R12 ;  /* 0x000000ffff0cd224 */ /* 0x000fe200078e0a0c */
[----:B------:R-:W-:Y:S01]  /*24f30*/  ISETP.GT.U32.AND P5, PT, R0, R7, PT ;  /* 0x000000070000720c */ /* 0x000fe20003fa4070 */
[----:B------:R-:W-:-:S02]  /*24f40*/  IMAD.MOV.U32 R51, RZ, RZ, R47 ;  /* 0x000000ffff337224 */ /* 0x000fc400078e002f */
[----:B------:R-:W-:Y:S02]  /*24f50*/  IMAD.MOV.U32 R47, RZ, RZ, R46 ;  /* 0x000000ffff2f7224 */ /* 0x000fe400078e002e */
[----:B------:R-:W-:Y:S01]  /*24f60*/  @!P6 IMAD.MOV R15, RZ, RZ, -R15 ;  /* 0x000000ffff0fe224 */ /* 0x000fe200078e0a0f */
[----:B------:R-:W-:Y:S01]  /*24f70*/  ISETP.GT.U32.AND P6, PT, R0, R9, PT ;  /* 0x000000090000720c */ /* 0x000fe20003fc4070 */
[----:B------:R-:W-:Y:S01]  /*24f80*/  @!P4 IMAD.MOV R11, RZ, RZ, -R11 ;  /* 0x000000ffff0bc224 */ /* 0x000fe200078e0a0b */
[----:B------:R1:W-:Y:S01]  /*24f90*/  STL [R1+0x6c], R12 ;  /* 0x00006c0c01007387 */ /* 0x0003e20000100800 */
[----:B------:R-:W-:Y:S01]  /*24fa0*/  @!P3 IMAD.MOV R10, RZ, RZ, -R10 ;  /* 0x000000ffff0ab224 */ /* 0x000fe200078e0a0a */
[----:B------:R-:W-:Y:S01]  /*24fb0*/  ISETP.GE.AND P3, PT, R50, RZ, PT ;  /* 0x000000ff3200720c */ /* 0x000fe20003f66270 */
[----:B------:R-:W-:Y:S02]  /*24fc0*/  @!P0 IMAD.IADD R2, R2, 0x1, -R0 ;  /* 0x0000000102028824 */ /* 0x000fe400078e0a00 */
[----:B------:R-:W-:Y:S01]  /*24fd0*/  IMAD.MOV.U32 R50, RZ, RZ, R47 ;  /* 0x000000ffff327224 */ /* 0x000fe200078e002f */
[----:B0-----:R-:W-:-:S02]  /*24fe0*/  IABS R6, R49 ;  /* 0x0000003100067213 */ /* 0x001fc40000000000 */
[----:B------:R-:W-:Y:S01]  /*24ff0*/  ISETP.GE.AND P0, PT, R49, RZ, PT ;  /* 0x000000ff3100720c */ /* 0x000fe20003f06270 */
[--C-:B------:R-:W-:Y:S01]  /*25000*/  @!P5 IMAD.IADD R7, R7, 0x1, -R0.reuse ;  /* 0x000000010707d824 */ /* 0x100fe200078e0a00 */
[----:B------:R-:W-:Y:S01]  /*25010*/  IABS R4, R48 ;  /* 0x0000003000047213 */ /* 0x000fe20000000000 */
[----:B------:R-:W-:Y:S01]  /*25020*/  @!P6 IMAD.IADD R9, R9, 0x1, -R0 ;  /* 0x000000010909e824 */ /* 0x000fe200078e0a00 */
[----:B------:R-:W-:Y:S01]  /*25030*/  ISETP.GE.AND P6, PT, R48, RZ, PT ;  /* 0x000000ff3000720c */ /* 0x000fe20003fc6270 */
[----:B------:R-:W-:Y:S02]  /*25040*/  @!P1 IMAD.MOV R7, RZ, RZ, -R7 ;  /* 0x000000ffff079224 */ /* 0x000fe400078e0a07 */
[----:B------:R-:W-:-:S04]  /*25050*/  IMAD.HI.U32 R5, R8, R4, RZ ;  /* 0x0000000408057227 */ /* 0x000fc800078e00ff */
[----:B------:R-:W-:Y:S02]  /*25060*/  IMAD.MOV R5, RZ, RZ, -R5 ;  /* 0x000000ffff057224 */ /* 0x000fe400078e0a05 */
[----:B------:R-:W-:-:S04]  /*25070*/  IMAD.HI.U32 R14, R8, R6, RZ ;  /* 0x00000006080e7227 */ /* 0x000fc800078e00ff */
[----:B------:R-:W-:Y:S02]  /*25080*/  IMAD R4, R0, R5, R4 ;  /* 0x0000000500047224 */ /* 0x000fe400078e0204 */
[----:B------:R-:W-:-:S03]  /*25090*/  IMAD.MOV R14, RZ, RZ, -R14 ;  /* 0x000000ffff0e7224 */ /* 0x000fc600078e0a0e */
[C---:B------:R-:W-:Y:S01]  /*250a0*/  ISETP.GT.U32.AND P5, PT, R0.reuse, R4, PT ;  /* 0x000000040000720c */ /* 0x040fe20003fa4070 */
[----:B------:R-:W-:Y:S01]  /*250b0*/  IMAD R6, R0, R14, R6 ;  /* 0x0000000e00067224 */ /* 0x000fe200078e0206 */
[----:B------:R-:W-:-:S04]  /*250c0*/  IABS R13, R53 ;  /* 0x00000035000d7213 */ /* 0x000fc80000000000 */
[----:B------:R-:W-:Y:S01]  /*250d0*/  ISETP.GT.U32.AND P4, PT, R0, R6, PT ;  /* 0x000000060000720c */ /* 0x000fe20003f84070 */
[----:B------:R-:W-:-:S06]  /*250e0*/  IMAD.HI.U32 R5, R8, R13, RZ ;  /* 0x0000000d08057227 */ /* 0x000fcc00078e00ff */
[----:B------:R-:W-:Y:S02]  /*250f0*/  @!P5 IMAD.IADD R4, R4, 0x1, -R0 ;  /* 0x000000010404d824 */ /* 0x000fe400078e0a00 */
[----:B------:R-:W-:-:S03]  /*25100*/  IMAD.MOV R5, RZ, RZ, -R5 ;  /* 0x000000ffff057224 */ /* 0x000fc600078e0a05 */
[----:B------:R-:W-:Y:S01]  /*25110*/  ISETP.GT.U32.AND P5, PT, R0, R4, PT ;  /* 0x000000040000720c */ /* 0x000fe20003fa4070 */
[----:B------:R-:W-:Y:S02]  /*25120*/  @!P4 IMAD.IADD R6, R6, 0x1, -R0 ;  /* 0x000000010606c824 */ /* 0x000fe400078e0a00 */
[C---:B------:R-:W-:Y:S01]  /*25130*/  IMAD R13, R0.reuse, R5, R13 ;  /* 0x00000005000d7224 */ /* 0x040fe200078e020d */
[----:B------:R-:W-:Y:S02]  /*25140*/  IABS R5, R51 ;  /* 0x0000003300057213 */ /* 0x000fe40000000000 */
[----:B------:R-:W-:-:S07]  /*25150*/  ISETP.GT.U32.AND P4, PT, R0, R9, PT ;  /* 0x000000090000720c */ /* 0x000fce0003f84070 */
[----:B------:R-:W-:-:S06]  /*25160*/  @!P5 IMAD.IADD R4, R4, 0x1, -R0 ;  /* 0x000000010404d824 */ /* 0x000fcc00078e0a00 */
[----:B------:R-:W-:Y:S01]  /*25170*/  @!P4 IMAD.IADD R9, R9, 0x1, -R0 ;  /* 0x000000010909c824 */ /* 0x000fe200078e0a00 */
[----:B-1----:R-:W-:-:S03]  /*25180*/  IABS R12, R50 ;  /* 0x00000032000c7213 */ /* 0x002fc60000000000 */
[----:B------:R-:W-:Y:S02]  /*25190*/  @!P3 IMAD.MOV R9, RZ, RZ, -R9 ;  /* 0x000000ffff09b224 */ /* 0x000fe400078e0a09 */
[----:B---3--:R-:W-:Y:S02]  /*251a0*/  IMAD.MOV.U32 R46, RZ, RZ, R43 ;  /* 0x000000ffff2e7224 */ /* 0x008fe400078e002b */
[----:B------:R-:W-:Y:S02]  /*251b0*/  IMAD.MOV.U32 R43, RZ, RZ, R42 ;  /* 0x000000ffff2b7224 */ /* 0x000fe400078e002a */
[----:B------:R-:W-:Y:S02]  /*251c0*/  IMAD.MOV.U32 R42, RZ, RZ, R41 ;  /* 0x000000ffff2a7224 */ /* 0x000fe400078e0029 */
[----:B------:R-:W-:Y:S02]  /*251d0*/  IMAD.MOV.U32 R41, RZ, RZ, R39 ;  /* 0x000000ffff297224 */ /* 0x000fe400078e0027 */
[----:B------:R-:W-:-:S02]  /*251e0*/  IMAD.MOV.U32 R39, RZ, RZ, R34 ;  /* 0x000000ffff277224 */ /* 0x000fc400078e0022 */
[----:B-----5:R-:W-:Y:S02]  /*251f0*/  IMAD.MOV.U32 R34, RZ, RZ, R23 ;  /* 0x000000ffff227224 */ /* 0x020fe400078e0017 */
[----:B------:R-:W3:Y:S01]  /*25200*/  LDL.LU R23, [R1+0x1a48] ;  /* 0x001a480001177983 */ /* 0x000ee20000300800 */
[----:B------:R-:W-:Y:S02]  /*25210*/  IMAD.MOV.U32 R47, RZ, RZ, R46 ;  /* 0x000000ffff2f7224 */ /* 0x000fe400078e002e */
[----:B------:R-:W-:Y:S01]  /*25220*/  IMAD.MOV.U32 R46, RZ, RZ, R45 ;  /* 0x000000ffff2e7224 */ /* 0x000fe200078e002d */
        /* <DEDUP_REMOVED lines=21> */
[----:B------:R-:W3:Y:S01]  /*25380*/  LDL.LU R31, [R1+0x1a44] ;  /* 0x001a4400011f7983 */ /* 0x000ee20000300800 */
[----:B------:R-:W-:-:S03]  /*25390*/  IMAD.MOV.U32 R43, RZ, RZ, R32 ;  /* 0x000000ffff2b7224 */ /* 0x000fc600078e0020 */
[----:B------:R1:W-:Y:S04]  /*253a0*/  STL [R1+0x54], R7 ;  /* 0x0000540701007387 */ /* 0x0003e80000100800 */
[----:B------:R-:W3:Y:S01]  /*253b0*/  LDL.LU R32, [R1+0x1a24] ;  /* 0x001a240001207983 */ /* 0x000ee20000300800 */
[----:B------:R-:W-:-:S05]  /*253c0*/  IABS R2, R52 ;  /* 0x0000003400027213 */ /* 0x000fca0000000000 */
[----:B0-----:R-:W-:Y:S01]  /*253d0*/  IMAD.HI.U32 R10, R8, R2, RZ ;  /* 0x00000002080a7227 */ /* 0x001fe200078e00ff */
[----:B------:R-:W-:-:S03]  /*253e0*/  ISETP.GT.U32.AND P2, PT, R0, R6, PT ;  /* 0x000000060000720c */ /* 0x000fc60003f44070 */
[----:B------:R-:W-:Y:S02]  /*253f0*/  IMAD.MOV R10, RZ, RZ, -R10 ;  /* 0x000000ffff0a7224 */ /* 0x000fe400078e0a0a */
[----:B-1----:R-:W-:-:S04]  /*25400*/  IMAD.HI.U32 R7, R8, R5, RZ ;  /* 0x0000000508077227 */ /* 0x002fc800078e00ff */
[----:B------:R-:W-:Y:S02]  /*25410*/  IMAD R2, R0, R10, R2 ;  /* 0x0000000a00027224 */ /* 0x000fe400078e0202 */
[----:B------:R-:W-:-:S03]  /*25420*/  IMAD.MOV R7, RZ, RZ, -R7 ;  /* 0x000000ffff077224 */ /* 0x000fc600078e0a07 */
[----:B------:R-:W-:Y:S01]  /*25430*/  ISETP.GT.U32.AND P5, PT, R0, R2, PT ;  /* 0x000000020000720c */ /* 0x000fe20003fa4070 */
[----:B------:R-:W-:Y:S02]  /*25440*/  @!P2 IMAD.IADD R6, R6, 0x1, -R0 ;  /* 0x000000010606a824 */ /* 0x000fe400078e0a00 */
[----:B------:R-:W-:Y:S02]  /*25450*/  IMAD R5, R0, R7, R5 ;  /* 0x0000000700057224 */ /* 0x000fe400078e0205 */
[----:B------:R-:W-:-:S03]  /*25460*/  @!P0 IMAD.MOV R6, RZ, RZ, -R6 ;  /* 0x000000ffff068224 */ /* 0x000fc600078e0a06 */
[----:B------:R-:W-:Y:S01]  /*25470*/  ISETP.GT.U32.AND P0, PT, R0, R5, PT ;  /* 0x000000050000720c */ /* 0x000fe20003f04070 */
[----:B------:R0:W-:Y:S04]  /*25480*/  STL [R1+0x50], R9 ;  /* 0x0000500901007387 */ /* 0x0001e80000100800 */
[----:B------:R-:W-:-:S05]  /*25490*/  @!P5 IMAD.IADD R2, R2, 0x1, -R0 ;  /* 0x000000010202d824 */ /* 0x000fca00078e0a00 */
[----:B------:R-:W-:Y:S01]  /*254a0*/  ISETP.GT.U32.AND P5, PT, R0, R2, PT ;  /* 0x000000020000720c */ /* 0x000fe20003fa4070 */
[----:B0-----:R-:W-:Y:S02]  /*254b0*/  IMAD.MOV.U32 R9, RZ, RZ, R4 ;  /* 0x000000ffff097224 */ /* 0x001fe400078e0004 */
[----:B------:R-:W-:Y:S01]  /*254c0*/  IMAD.HI.U32 R4, R8, R12, RZ ;  /* 0x0000000c08047227 */ /* 0x000fe200078e00ff */
[----:B------:R-:W-:-:S03]  /*254d0*/  IABS R7, R49 ;  /* 0x0000003100077213 */ /* 0x000fc60000000000 */
[----:B------:R-:W-:Y:S02]  /*254e0*/  @!P6 IMAD.MOV R9, RZ, RZ, -R9 ;  /* 0x000000ffff09e224 */ /* 0x000fe400078e0a09 */
[----:B------:R-:W-:Y:S02]  /*254f0*/  IMAD.MOV R4, RZ, RZ, -R4 ;  /* 0x000000ffff047224 */ /* 0x000fe400078e0a04 */
[----:B------:R-:W-:Y:S01]  /*25500*/  @!P0 IMAD.IADD R5, R5, 0x1, -R0 ;  /* 0x0000000105058824 */ /* 0x000fe200078e0a00 */
[----:B------:R0:W-:Y:S01]  /*25510*/  STL [R1+0x4c], R6 ;  /* 0x00004c0601007387 */ /* 0x0001e20000100800 */
[----:B------:R-:W-:-:S03]  /*25520*/  IMAD R12, R0, R4, R12 ;  /* 0x00000004000c7224 */ /* 0x000fc600078e020c */
[----:B------:R1:W-:Y:S01]  /*25530*/  STL [R1+0x48], R9 ;  /* 0x0000480901007387 */ /* 0x0003e20000100800 */
[----:B------:R-:W-:Y:S01]  /*25540*/  ISETP.GT.U32.AND P0, PT, R0, R5, PT ;  /* 0x000000050000720c */ /* 0x000fe20003f04070 */
[----:B------:R-:W-:Y:S01]  /*25550*/  @!P5 IMAD.IADD R2, R2, 0x1, -R0 ;  /* 0x000000010202d824 */ /* 0x000fe200078e0a00 */
[----:B0-----:R-:W-:Y:S01]  /*25560*/  IABS R6, R48 ;  /* 0x0000003000067213 */ /* 0x001fe20000000000 */
[----:B-1----:R-:W-:Y:S01]  /*25570*/  IMAD.HI.U32 R9, R8, R7, RZ ;  /* 0x0000000708097227 */ /* 0x002fe200078e00ff */
[----:B------:R-:W-:-:S03]  /*25580*/  ISETP.GT.U32.AND P5, PT, R0, R12, PT ;  /* 0x0000000c0000720c */ /* 0x000fc60003fa4070 */
[----:B------:R-:W-:-:S04]  /*25590*/  IMAD.HI.U32 R4, R8, R6, RZ ;  /* 0x0000000608047227 */ /* 0x000fc800078e00ff */
[----:B------:R-:W-:Y:S01]  /*255a0*/  IMAD.MOV R9, RZ, RZ, -R9 ;  /* 0x000000ffff097224 */ /* 0x000fe200078e0a09 */
[C---:B------:R-:W-:Y:S01]  /*255b0*/  ISETP.GT.U32.AND P1, PT, R0.reuse, R13, PT ;  /* 0x0000000d0000720c */ /* 0x040fe20003f24070 */
[----:B------:R-:W-:Y:S02]  /*255c0*/  IMAD.MOV R4, RZ, RZ, -R4 ;  /* 0x000000ffff047224 */ /* 0x000fe400078e0a04 */
[C---:B------:R-:W-:Y:S02]  /*255d0*/  IMAD R7, R0.reuse, R9, R7 ;  /* 0x0000000900077224 */ /* 0x040fe400078e0207 */
[C---:B------:R-:W-:Y:S02]  /*255e0*/  IMAD R6, R0.reuse, R4, R6 ;  /* 0x0000000400067224 */ /* 0x040fe400078e0206 */
[--C-:B------:R-:W-:Y:S01]  /*255f0*/  @!P0 IMAD.IADD R5, R5, 0x1, -R0.reuse ;  /* 0x0000000105058824 */ /* 0x100fe200078e0a00 */
[----:B------:R-:W-:Y:S01]  /*25600*/  ISETP.GT.U32.AND P0, PT, R0, R7, PT ;  /* 0x000000070000720c */ /* 0x000fe20003f04070 */
[----:B------:R-:W-:Y:S01]  /*25610*/  @!P5 IMAD.IADD R12, R12, 0x1, -R0 ;  /* 0x000000010c0cd824 */ /* 0x000fe200078e0a00 */
[----:B------:R-:W-:-:S03]  /*25620*/  ISETP.GT.U32.AND P5, PT, R0, R6, PT ;  /* 0x000000060000720c */ /* 0x000fc60003fa4070 */
[----:B------:R-:W-:Y:S01]  /*25630*/  @!P1 IMAD.IADD R13, R13, 0x1, -R0 ;  /* 0x000000010d0d9824 */ /* 0x000fe200078e0a00 */
[----:B------:R-:W-:-:S04]  /*25640*/  IABS R10, R45 ;  /* 0x0000002d000a7213 */ /* 0x000fc80000000000 */
[----:B------:R-:W-:-:S03]  /*25650*/  ISETP.GT.U32.AND P1, PT, R0, R13, PT ;  /* 0x0000000d0000720c */ /* 0x000fc60003f24070 */
[--C-:B------:R-:W-:Y:S02]  /*25660*/  @!P0 IMAD.IADD R7, R7, 0x1, -R0.reuse ;  /* 0x0000000107078824 */ /* 0x100fe400078e0a00 */
[----:B------:R-:W-:Y:S02]  /*25670*/  @!P5 IMAD.IADD R6, R6, 0x1, -R0 ;  /* 0x000000010606d824 */ /* 0x000fe400078e0a00 */
[----:B------:R-:W-:Y:S01]  /*25680*/  IMAD.HI.U32 R14, R8, R10, RZ ;  /* 0x0000000a080e7227 */ /* 0x000fe200078e00ff */
[----:B------:R-:W-:Y:S02]  /*25690*/  ISETP.GT.U32.AND P5, PT, R0, R7, PT ;  /* 0x000000070000720c */ /* 0x000fe40003fa4070 */
[----:B------:R-:W-:Y:S01]  /*256a0*/  ISETP.GE.AND P4, PT, R53, RZ, PT ;  /* 0x000000ff3500720c */ /* 0x000fe20003f86270 */
[----:B------:R-:W-:Y:S01]  /*256b0*/  IMAD.MOV R14, RZ, RZ, -R14 ;  /* 0x000000ffff0e7224 */ /* 0x000fe200078e0a0e */
[----:B------:R-:W-:Y:S02]  /*256c0*/  ISETP.GE.AND P2, PT, R52, RZ, PT ;  /* 0x000000ff3400720c */ /* 0x000fe40003f46270 */
[----:B------:R-:W-:-:S02]  /*256d0*/  ISETP.GE.AND P3, PT, R51, RZ, PT ;  /* 0x000000ff3300720c */ /* 0x000fc40003f66270 */
[----:B------:R-:W-:Y:S01]  /*256e0*/  IABS R16, R47 ;  /* 0x0000002f00107213 */ /* 0x000fe20000000000 */
[----:B------:R-:W-:Y:S02]  /*256f0*/  @!P1 IMAD.IADD R13, R13, 0x1, -R0 ;  /* 0x000000010d0d9824 */ /* 0x000fe400078e0a00 */
[----:B------:R-:W-:Y:S02]  /*25700*/  IMAD R10, R0, R14, R10 ;  /* 0x0000000e000a7224 */ /* 0x000fe400078e020a */
[----:B------:R-:W-:Y:S01]  /*25710*/  IMAD.HI.U32 R4, R8, R16, RZ ;  /* 0x0000001008047227 */ /* 0x000fe200078e00ff */
[----:B------:R-:W-:-:S03]  /*25720*/  IABS R9, R44 ;  /* 0x0000002c00097213 */ /* 0x000fc60000000000 */
[----:B------:R-:W-:Y:S02]  /*25730*/  IMAD.MOV.U32 R17, RZ, RZ, R13 ;  /* 0x000000ffff117224 */ /* 0x000fe400078e000d */
[----:B------:R-:W-:Y:S02]  /*25740*/  IMAD.MOV.U32 R14, RZ, RZ, R2 ;  /* 0x000000ffff0e7224 */ /* 0x000fe400078e0002 */
[----:B------:R-:W-:Y:S01]  /*25750*/  @!P5 IMAD.IADD R7, R7, 0x1, -R0 ;  /* 0x000000010707d824 */ /* 0x000fe200078e0a00 */
[----:B------:R-:W-:Y:S01]  /*25760*/  ISETP.GT.U32.AND P5, PT, R0, R10, PT ;  /* 0x0000000a0000720c */ /* 0x000fe20003fa4070 */
[----:B------:R-:W-:Y:S02]  /*25770*/  IMAD.MOV R4, RZ, RZ, -R4 ;  /* 0x000000ffff047224 */ /* 0x000fe400078e0a04 */
[----:B------:R-:W-:Y:S01]  /*25780*/  @!P4 IMAD.MOV R17, RZ, RZ, -R17 ;  /* 0x000000ffff11c224 */ /* 0x000fe200078e0a11 */
[----:B------:R-:W-:Y:S01]  /*25790*/  ISETP.GE.AND P1, PT, R49, RZ, PT ;  /* 0x000000ff3100720c */ /* 0x000fe20003f26270 */
[----:B------:R-:W-:-:S02]  /*257a0*/  @!P2 IMAD.MOV R14, RZ, RZ, -R14 ;  /* 0x000000ffff0ea224 */ /* 0x000fc400078e0a0e */
[----:B------:R-:W-:Y:S01]  /*257b0*/  IMAD R16, R0, R4, R16 ;  /* 0x0000000400107224 */ /* 0x000fe200078e0210 */
[----:B------:R-:W-:Y:S01]  /*257c0*/  IABS R4, R43 ;  /* 0x0000002b00047213 */ /* 0x000fe20000000000 */
[----:B------:R-:W-:Y:S02]  /*257d0*/  @!P3 IMAD.MOV R5, RZ, RZ, -R5 ;  /* 0x000000ffff05b224 */ /* 0x000fe400078e0a05 */
[----:B------:R-:W-:Y:S01]  /*257e0*/  IMAD.HI.U32 R13, R8, R9, RZ ;  /* 0x00000009080d7227 */ /* 0x000fe200078e00ff */
[----:B------:R-:W-:Y:S01]  /*257f0*/  STL [R1+0x44], R17 ;  /* 0x0000441101007387 */ /* 0x000fe20000100800 */
[----:B------:R-:W-:Y:S02]  /*25800*/  IABS R11, R46 ;  /* 0x0000002e000b7213 */ /* 0x000fe40000000000 */
[----:B------:R-:W-:Y:S01]  /*25810*/  IMAD.MOV R2, RZ, RZ, -R13 ;  /* 0x000000ffff027224 */ /* 0x000fe200078e0a0d */
[----:B------:R-:W-:Y:S04]  /*25820*/  STL [R1+0x40], R14 ;  /* 0x0000400e01007387 */ /* 0x000fe80000100800 */
[----:B------:R0:W-:Y:S01]  /*25830*/  STL [R1+0x3c], R5 ;  /* 0x00003c0501007387 */ /* 0x0001e20000100800 */
[C---:B------:R-:W-:Y:S01]  /*25840*/  IMAD R9, R0.reuse, R2, R9 ;  /* 0x0000000200097224 */ /* 0x040fe200078e0209 */
[----:B------:R-:W-:Y:S01]  /*25850*/  ISETP.GT.U32.AND P0, PT, R0, R12, PT ;  /* 0x0000000c0000720c */ /* 0x000fe20003f04070 */
[----:B------:R-:W-:Y:S01]  /*25860*/  @!P5 IMAD.IADD R10, R10, 0x1, -R0 ;  /* 0x000000010a0ad824 */ /* 0x000fe200078e0a00 */
[----:B------:R-:W-:Y:S01]  /*25870*/  IABS R2, R42 ;  /* 0x0000002a00027213 */ /* 0x000fe20000000000 */
[----:B------:R-:W-:-:S04]  /*25880*/  IMAD.HI.U32 R15, R8, R11, RZ ;  /* 0x0000000b080f7227 */ /* 0x000fc800078e00ff */
[----:B0-----:R-:W-:-:S04]  /*25890*/  IMAD.HI.U32 R5, R8, R4, RZ ;  /* 0x0000000408057227 */ /* 0x001fc800078e00ff */
[----:B------:R-:W-:Y:S01]  /*258a0*/  IMAD.MOV R5, RZ, RZ, -R5 ;  /* 0x000000ffff057224 */ /* 0x000fe200078e0a05 */
[C---:B------:R-:W-:Y:S01]  /*258b0*/  ISETP.GT.U32.AND P4, PT, R0.reuse, R6, PT ;  /* 0x000000060000720c */ /* 0x040fe20003f84070 */
[----:B------:R-:W-:Y:S01]  /*258c0*/  @!P1 IMAD.MOV R7, RZ, RZ, -R7 ;  /* 0x000000ffff079224 */ /* 0x000fe200078e0a07 */
[C---:B------:R-:W-:Y:S01]  /*258d0*/  ISETP.GT.U32.AND P1, PT, R0.reuse, R10, PT ;  /* 0x0000000a0000720c */ /* 0x040fe20003f24070 */
[----:B------:R-:W-:Y:S02]  /*258e0*/  IMAD R4, R0, R5, R4 ;  /* 0x0000000500047224 */ /* 0x000fe400078e0204 */
[----:B------:R-:W-:Y:S02]  /*258f0*/  IMAD.MOV R15, RZ, RZ, -R15 ;  /* 0x000000ffff0f7224 */ /* 0x000fe400078e0a0f */
[----:B------:R-:W-:Y:S01]  /*25900*/  IMAD.HI.U32 R5, R8, R2, RZ ;  /* 0x0000000208057227 */ /* 0x000fe200078e00ff */
[----:B------:R-:W-:-:S03]  /*25910*/  ISETP.GT.U32.AND P2, PT, R0, R16, PT ;  /* 0x000000100000720c */ /* 0x000fc60003f44070 */
[----:B------:R-:W-:Y:S02]  /*25920*/  IMAD R11, R0, R15, R11 ;  /* 0x0000000f000b7224 */ /* 0x000fe400078e020b */
[----:B------:R-:W-:Y:S01]  /*25930*/  IMAD.MOV R5, RZ, RZ, -R5 ;  /* 0x000000ffff057224 */ /* 0x000fe200078e0a05 */
[----:B------:R-:W-:Y:S01]  /*25940*/  IABS R61, R41 ;  /* 0x00000029003d7213 */ /* 0x000fe20000000000 */
[----:B------:R-:W-:Y:S01]  /*25950*/  @!P0 IMAD.IADD R12, R12, 0x1, -R0 ;  /* 0x000000010c0c8824 */ /* 0x000fe200078e0a00 */
[C---:B------:R-:W-:Y:S01]  /*25960*/  ISETP.GT.U32.AND P3, PT, R0.reuse, R11, PT ;  /* 0x0000000b0000720c */ /* 0x040fe20003f64070 */
[----:B------:R-:W-:Y:S01]  /*25970*/  IMAD R2, R0, R5, R2 ;  /* 0x0000000500027224 */ /* 0x000fe200078e0202 */
[----:B------:R-:W-:Y:S01]  /*25980*/  ISETP.GE.AND P0, PT, R48, RZ, PT ;  /* 0x000000ff3000720c */ /* 0x000fe20003f06270 */
[--C-:B------:R-:W-:Y:S01]  /*25990*/  @!P4 IMAD.IADD R6, R6, 0x1, -R0.reuse ;  /* 0x000000010606c824 */ /* 0x100fe200078e0a00 */
[----:B------:R-:W-:Y:S01]  /*259a0*/  ISETP.GT.U32.AND P4, PT, R0, R9, PT ;  /* 0x000000090000720c */ /* 0x000fe20003f84070 */
[----:B------:R-:W-:Y:S01]  /*259b0*/  @!P1 IMAD.IADD R10, R10, 0x1, -R0 ;  /* 0x000000010a0a9824 */ /* 0x000fe200078e0a00 */
[----:B------:R-:W-:Y:S01]  /*259c0*/  ISETP.GT.U32.AND P1, PT, R0, R2, PT ;  /* 0x000000020000720c */ /* 0x000fe20003f24070 */
[----:B------:R-:W-:Y:S01]  /*259d0*/  IMAD.HI.U32 R5, R8, R61, RZ ;  /* 0x0000003d08057227 */ /* 0x000fe200078e00ff */
[----:B------:R-:W-:-:S03]  /*259e0*/  ISETP.GE.AND P6, PT, R50, RZ, PT ;  /* 0x000000ff3200720c */ /* 0x000fc60003fc6270 */
[--C-:B------:R-:W-:Y:S02]  /*259f0*/  @!P2 IMAD.IADD R16, R16, 0x1, -R0.reuse ;  /* 0x000000011010a824 */ /* 0x100fe400078e0a00 */
[----:B------:R-:W-:Y:S02]  /*25a00*/  IMAD.MOV R5, RZ, RZ, -R5 ;  /* 0x000000ffff057224 */ /* 0x000fe400078e0a05 */
[----:B------:R-:W-:Y:S01]  /*25a10*/  @!P3 IMAD.IADD R11, R11, 0x1, -R0 ;  /* 0x000000010b0bb824 */ /* 0x000fe200078e0a00 */
[C---:B------:R-:W-:Y:S01]  /*25a20*/  ISETP.GT.U32.AND P5, PT, R0.reuse, R16, PT ;  /* 0x000000100000720c */ /* 0x040fe20003fa4070 */
[----:B------:R-:W-:Y:S01]  /*25a30*/  @!P0 IMAD.MOV R6, RZ, RZ, -R6 ;  /* 0x000000ffff068224 */ /* 0x000fe200078e0a06 */
[C---:B------:R-:W-:Y:S01]  /*25a40*/  ISETP.GT.U32.AND P0, PT, R0.reuse, R4, PT ;  /* 0x000000040000720c */ /* 0x040fe20003f04070 */
[C---:B------:R-:W-:Y:S02]  /*25a50*/  IMAD R61, R0.reuse, R5, R61 ;  /* 0x00000005003d7224 */ /* 0x040fe400078e023d */
[--C-:B------:R-:W-:Y:S01]  /*25a60*/  @!P4 IMAD.IADD R9, R9, 0x1, -R0.reuse ;  /* 0x000000010909c824 */ /* 0x100fe200078e0a00 */
[----:B------:R-:W-:Y:S01]  /*25a70*/  ISETP.GT.U32.AND P4, PT, R0, R11, PT ;  /* 0x0000000b0000720c */ /* 0x000fe20003f84070 */
[----:B------:R-:W-:Y:S01]  /*25a80*/  @!P1 IMAD.IADD R2, R2, 0x1, -R0 ;  /* 0x0000000102029824 */ /* 0x000fe200078e0a00 */
[----:B------:R-:W-:Y:S01]  /*25a90*/  ISETP.GT.U32.AND P1, PT, R0, R61, PT ;  /* 0x0000003d0000720c */ /* 0x000fe20003f24070 */
[----:B------:R-:W-:Y:S01]  /*25aa0*/  @!P6 IMAD.MOV R12, RZ, RZ, -R12 ;  /* 0x000000ffff0ce224 */ /* 0x000fe200078e0a0c */
[----:B------:R-:W-:-:S02]  /*25ab0*/  ISETP.GE.AND P3, PT, R46, RZ, PT ;  /* 0x000000ff2e00720c */ /* 0x000fc40003f66270 */
[----:B------:R-:W-:Y:S01]  /*25ac0*/  IABS R60, R40 ;  /* 0x00000028003c7213 */ /* 0x000fe20000000000 */
[--C-:B------:R-:W-:Y:S01]  /*25ad0*/  @!P5 IMAD.IADD R16, R16, 0x1, -R0.reuse ;  /* 0x000000011010d824 */ /* 0x100fe200078e0a00 */
[----:B------:R0:W-:Y:S01]  /*25ae0*/  STL [R1+0x38], R12 ;  /* 0x0000380c01007387 */ /* 0x0001e20000100800 */
[--C-:B------:R-:W-:Y:S01]  /*25af0*/  @!P0 IMAD.IADD R4, R4, 0x1, -R0.reuse ;  /* 0x0000000104048824 */ /* 0x100fe200078e0a00 */
[----:B------:R-:W-:Y:S01]  /*25b00*/  ISETP.GE.AND P5, PT, R45, RZ, PT ;  /* 0x000000ff2d00720c */ /* 0x000fe20003fa6270 */
[----:B------:R-:W-:Y:S01]  /*25b10*/  IMAD.HI.U32 R5, R8, R60, RZ ;  /* 0x0000003c08057227 */ /* 0x000fe200078e00ff */
[----:B------:R1:W-:Y:S01]  /*25b20*/  STL [R1+0x1c], R7 ;  /* 0x00001c0701007387 */ /* 0x0003e20000100800 */
[----:B------:R-:W-:Y:S02]  /*25b30*/  IABS R13, R38 ;  /* 0x00000026000d7213 */ /* 0x000fe40000000000 */
[--C-:B------:R-:W-:Y:S01]  /*25b40*/  @!P4 IMAD.IADD R11, R11, 0x1, -R0.reuse ;  /* 0x000000010b0bc824 */ /* 0x100fe200078e0a00 */
[----:B0-----:R-:W-:Y:S01]  /*25b50*/  IABS R12, R39 ;  /* 0x00000027000c7213 */ /* 0x001fe20000000000 */
[----:B------:R-:W-:Y:S01]  /*25b60*/  @!P1 IMAD.IADD R61, R61, 0x1, -R0 ;  /* 0x000000013d3d9824 */ /* 0x000fe200078e0a00 */
[----:B------:R-:W-:Y:S01]  /*25b70*/  ISETP.GT.U32.AND P1, PT, R0, R4, PT ;  /* 0x000000040000720c */ /* 0x000fe20003f24070 */
[----:B------:R-:W-:-:S02]  /*25b80*/  IMAD.MOV R5, RZ, RZ, -R5 ;  /* 0x000000ffff057224 */ /* 0x000fc400078e0a05 */
[----:B-1----:R-:W-:Y:S01]  /*25b90*/  IMAD.HI.U32 R7, R8, R12, RZ ;  /* 0x0000000c08077227 */ /* 0x002fe200078e00ff */
[----:B------:R-:W-:Y:S01]  /*25ba0*/  ISETP.GE.AND P2, PT, R47, RZ, PT ;  /* 0x000000ff2f00720c */ /* 0x000fe20003f46270 */
[----:B------:R0:W-:Y:S01]  /*25bb0*/  STL [R1+0x18], R6 ;  /* 0x0000180601007387 */ /* 0x0001e20000100800 */
[C---:B------:R-:W-:Y:S01]  /*25bc0*/  ISETP.GT.U32.AND P6, PT, R0.reuse, R9, PT ;  /* 0x000000090000720c */ /* 0x040fe20003fc4070 */
[----:B------:R-:W-:Y:S01]  /*25bd0*/  @!P3 IMAD.MOV R11, RZ, RZ, -R11 ;  /* 0x000000ffff0bb224 */ /* 0x000fe200078e0a0b */
[C---:B------:R-:W-:Y:S01]  /*25be0*/  ISETP.GT.U32.AND P3, PT, R0.reuse, R2, PT ;  /* 0x000000020000720c */ /* 0x040fe20003f64070 */
[----:B------:R-:W-:Y:S02]  /*25bf0*/  IMAD R60, R0, R5, R60 ;  /* 0x00000005003c7224 */ /* 0x000fe400078e023c */
[----:B------:R-:W-:Y:S02]  /*25c00*/  IMAD.MOV R7, RZ, RZ, -R7 ;  /* 0x000000ffff077224 */ /* 0x000fe400078e0a07 */
[----:B0-----:R-:W-:Y:S01]  /*25c10*/  IMAD.HI.U32 R6, R8, R13, RZ ;  /* 0x0000000d08067227 */ /* 0x001fe200078e00ff */
[----:B------:R-:W-:-:S03]  /*25c20*/  IABS R14, R37 ;  /* 0x00000025000e7213 */ /* 0x000fc60000000000 */
[----:B------:R-:W-:Y:S02]  /*25c30*/  IMAD.MOV R6, RZ, RZ, -R6 ;  /* 0x000000ffff067224 */ /* 0x000fe400078e0a06 */
[----:B------:R-:W-:Y:S01]  /*25c40*/  @!P5 IMAD.MOV R10, RZ, RZ, -R10 ;  /* 0x000000ffff0ad224 */ /* 0x000fe200078e0a0a */
[C---:B------:R-:W-:Y:S01]  /*25c50*/  ISETP.GT.U32.AND P5, PT, R0.reuse, R60, PT ;  /* 0x0000003c0000720c */ /* 0x040fe20003fa4070 */
[----:B------:R-:W-:Y:S01]  /*25c60*/  IMAD R12, R0, R7, R12 ;  /* 0x00000007000c7224 */ /* 0x000fe200078e020c */
[----:B------:R-:W-:Y:S01]  /*25c70*/  ISETP.GE.AND P0, PT, R42, RZ, PT ;  /* 0x000000ff2a00720c */ /* 0x000fe20003f06270 */
[----:B------:R-:W-:Y:S02]  /*25c80*/  IMAD R13, R0, R6, R13 ;  /* 0x00000006000d7224 */ /* 0x000fe400078e020d */
[----:B------:R-:W-:Y:S01]  /*25c90*/  @!P1 IMAD.IADD R4, R4, 0x1, -R0 ;  /* 0x0000000104049824 */ /* 0x000fe200078e0a00 */
[----:B------:R-:W-:Y:S01]  /*25ca0*/  ISETP.GT.U32.AND P1, PT, R0, R12, PT ;  /* 0x0000000c0000720c */ /* 0x000fe20003f24070 */
[----:B------:R-:W-:Y:S01]  /*25cb0*/  IMAD.HI.U32 R5, R8, R14, RZ ;  /* 0x0000000e08057227 */ /* 0x000fe200078e00ff */
[----:B------:R-:W-:-:S03]  /*25cc0*/  ISETP.GE.AND P4, PT, R44, RZ, PT ;  /* 0x000000ff2c00720c */ /* 0x000fc60003f86270 */
[----:B------:R-:W-:Y:S01]  /*25cd0*/  @!P6 IMAD.IADD R9, R9, 0x1, -R0 ;  /* 0x000000010909e824 */ /* 0x000fe200078e0a00 */
[----:B------:R-:W-:Y:S01]  /*25ce0*/  ISETP.GE.AND P6, PT, R43, RZ, PT ;  /* 0x000000ff2b00720c */ /* 0x000fe20003fc6270 */
[----:B------:R-:W-:Y:S01]  /*25cf0*/  @!P2 IMAD.MOV R16, RZ, RZ, -R16 ;  /* 0x000000ffff10a224 */ /* 0x000fe200078e0a10 */
[----:B------:R-:W-:Y:S01]  /*25d00*/  ISETP.GT.U32.AND P2, PT, R0, R61, PT ;  /* 0x0000003d0000720c */ /* 0x000fe20003f44070 */
[--C-:B------:R-:W-:Y:S01]  /*25d10*/  @!P3 IMAD.IADD R2, R2, 0x1, -R0.reuse ;  /* 0x000000010202b824 */ /* 0x100fe200078e0a00 */
[----:B------:R-:W-:Y:S01]  /*25d20*/  ISETP.GT.U32.AND P3, PT, R0, R13, PT ;  /* 0x0000000d0000720c */ /* 0x000fe20003f64070 */
[----:B------:R-:W-:Y:S02]  /*25d30*/  IMAD.MOV R5, RZ, RZ, -R5 ;  /* 0x000000ffff057224 */ /* 0x000fe400078e0a05 */
[----:B------:R-:W-:Y:S02]  /*25d40*/  @!P5 IMAD.IADD R60, R60, 0x1, -R0 ;  /* 0x000000013c3cd824 */ /* 0x000fe400078e0a00 */
[----:B------:R-:W-:-:S02]  /*25d50*/  IMAD R14, R0, R5, R14 ;  /* 0x00000005000e7224 */ /* 0x000fc400078e020e */
[----:B------:R-:W-:Y:S01]  /*25d60*/  @!P1 IMAD.IADD R12, R12, 0x1, -R0 ;  /* 0x000000010c0c9824 */ /* 0x000fe200078e0a00 */
[C---:B------:R-:W-:Y:S01]  /*25d70*/  ISETP.GT.U32.AND P1, PT, R0.reuse, R60, PT ;  /* 0x0000003c0000720c */ /* 0x040fe20003f24070 */
[----:B------:R-:W-:Y:S01]  /*25d80*/  @!P0 IMAD.MOV R2, RZ, RZ, -R2 ;  /* 0x000000ffff028224 */ /* 0x000fe200078e0a02 */
[----:B------:R-:W-:Y:S01]  /*25d90*/  ISETP.GT.U32.AND P0, PT, R0, R14, PT ;  /* 0x0000000e0000720c */ /* 0x000fe20003f04070 */
[----:B------:R-:W-:Y:S01]  /*25da0*/  @!P4 IMAD.MOV R9, RZ, RZ, -R9 ;  /* 0x000000ffff09c224 */ /* 0x000fe200078e0a09 */
[----:B------:R0:W-:Y:S01]  /*25db0*/  STL [R1+0x14], R16 ;  /* 0x0000141001007387 */ /* 0x0001e20000100800 */
[--C-:B------:R-:W-:Y:S01]  /*25dc0*/  @!P2 IMAD.IADD R61, R61, 0x1, -R0.reuse ;  /* 0x000000013d3da824 */ /* 0x100fe200078e0a00 */
[----:B------:R-:W-:Y:S01]  /*25dd0*/  ISETP.GE.AND P2, PT, R40, RZ, PT ;  /* 0x000000ff2800720c */ /* 0x000fe20003f46270 */
[----:B------:R-:W-:Y:S01]  /*25de0*/  @!P3 IMAD.IADD R13, R13, 0x1, -R0 ;  /* 0x000000010d0db824 */ /* 0x000fe200078e0a00 */
[----:B------:R-:W-:Y:S01]  /*25df0*/  ISETP.GT.U32.AND P3, PT, R0, R12, PT ;  /* 0x0000000c0000720c */ /* 0x000fe20003f64070 */
[----:B------:R-:W-:Y:S01]  /*25e00*/  @!P6 IMAD.MOV R4, RZ, RZ, -R4 ;  /* 0x000000ffff04e224 */ /* 0x000fe200078e0a04 */
[----:B------:R-:W-:Y:S01]  /*25e10*/  STL [R1+0x10], R11 ;  /* 0x0000100b01007387 */ /* 0x000fe20000100800 */
[----:B0-----:R-:W-:-:S03]  /*25e20*/  IABS R16, R35 ;  /* 0x0000002300107213 */ /* 0x001fc60000000000 */
[----:B------:R-:W-:Y:S01]  /*25e30*/  STL [R1+0xc], R10 ;  /* 0x00000c0a01007387 */ /* 0x000fe20000100800 */
[----:B------:R-:W-:-:S03]  /*25e40*/  ISETP.GE.AND P5, PT, R39, RZ, PT ;  /* 0x000000ff2700720c */ /* 0x000fc60003fa6270 */
[----:B------:R-:W-:Y:S04]  /*25e50*/  STL [R1+0x8], R9 ;  /* 0x0000080901007387 */ /* 0x000fe80000100800 */
[----:B------:R0:W-:Y:S01]  /*25e60*/  STL [R1+0x4], R4 ;  /* 0x0000040401007387 */ /* 0x0001e20000100800 */
[--C-:B------:R-:W-:Y:S01]  /*25e70*/  @!P1 IMAD.IADD R60, R60, 0x1, -R0.reuse ;  /* 0x000000013c3c9824 */ /* 0x100fe200078e0a00 */
[----:B----4-:R-:W-:Y:S01]  /*25e80*/  IABS R17, R27 ;  /* 0x0000001b00117213 */ /* 0x010fe20000000000 */
[----:B------:R-:W-:Y:S02]  /*25e90*/  @!P0 IMAD.IADD R14, R14, 0x1, -R0 ;  /* 0x000000010e0e8824 */ /* 0x000fe400078e0a00 */
[----:B0-----:R-:W-:-:S04]  /*25ea0*/  IMAD.HI.U32 R4, R8, R16, RZ ;  /* 0x0000001008047227 */ /* 0x001fc800078e00ff */
[----:B------:R-:W-:Y:S01]  /*25eb0*/  IMAD.MOV R4, RZ, RZ, -R4 ;  /* 0x000000ffff047224 */ /* 0x000fe200078e0a04 */
[----:B------:R0:W-:Y:S01]  /*25ec0*/  STL [R1], R2 ;  /* 0x0000000201007387 */ /* 0x0001e20000100800 */
[----:B------:R-:W-:Y:S02]  /*25ed0*/  @!P3 IMAD.IADD R12, R12, 0x1, -R0 ;  /* 0x000000010c0cb824 */ /* 0x000fe400078e0a00 */
[C---:B------:R-:W-:Y:S02]  /*25ee0*/  IMAD R16, R0.reuse, R4, R16 ;  /* 0x0000000400107224 */ /* 0x040fe400078e0210 */
[----:B------:R-:W-:Y:S01]  /*25ef0*/  @!P2 IMAD.MOV R60, RZ, RZ, -R60 ;  /* 0x000000ffff3ca224 */ /* 0x000fe200078e0a3c */
[----:B------:R-:W-:Y:S01]  /*25f00*/  ISETP.GT.U32.AND P2, PT, R0, R14, PT ;  /* 0x0000000e0000720c */ /* 0x000fe20003f44070 */
[----:B------:R-:W-:Y:S02]  /*25f10*/  @!P5 IMAD.MOV R12, RZ, RZ, -R12 ;  /* 0x000000ffff0cd224 */ /* 0x000fe400078e0a0c */
[----:B0-----:R-:W-:Y:S01]  /*25f20*/  IMAD.HI.U32 R2, R8, R17, RZ ;  /* 0x0000001108027227 */ /* 0x001fe200078e00ff */
[----:B------:R-:W-:-:S03]  /*25f30*/  ISETP.GT.U32.AND P5, PT, R0, R16, PT ;  /* 0x000000100000720c */ /* 0x000fc60003fa4070 */
[----:B------:R-:W-:Y:S01]  /*25f40*/  IMAD.MOV R2, RZ, RZ, -R2 ;  /* 0x000000ffff027224 */ /* 0x000fe200078e0a02 */
[----:B------:R-:W-:-:S03]  /*25f50*/  IABS R15, R36 ;  /* 0x00000024000f7213 */ /* 0x000fc60000000000 */
[----:B------:R-:W-:Y:S02]  /*25f60*/  IMAD R17, R0, R2, R17 ;  /* 0x0000000200117224 */ /* 0x000fe400078e0211 */
[--C-:B------:R-:W-:Y:S02]  /*25f70*/  @!P2 IMAD.IADD R14, R14, 0x1, -R0.reuse ;  /* 0x000000010e0ea824 */ /* 0x100fe400078e0a00 */
[----:B------:R-:W-:Y:S01]  /*25f80*/  IMAD.HI.U32 R6, R8, R15, RZ ;  /* 0x0000000f08067227 */ /* 0x000fe200078e00ff */
[----:B------:R-:W-:Y:S02]  /*25f90*/  ISETP.GT.U32.AND P2, PT, R0, R17, PT ;  /* 0x000000110000720c */ /* 0x000fe40003f44070 */
[----:B--2---:R-:W-:Y:S01]  /*25fa0*/  IABS R18, R25 ;  /* 0x0000001900127213 */ /* 0x004fe20000000000 */
[----:B------:R-:W-:Y:S02]  /*25fb0*/  @!P5 IMAD.IADD R16, R16, 0x1, -R0 ;  /* 0x000000011010d824 */ /* 0x000fe400078e0a00 */
[----:B------:R-:W-:Y:S01]  /*25fc0*/  IMAD.MOV R6, RZ, RZ, -R6 ;  /* 0x000000ffff067224 */ /* 0x000fe200078e0a06 */
[----:B-----5:R-:W-:Y:S01]  /*25fd0*/  IABS R19, R24 ;  /* 0x0000001800137213 */ /* 0x020fe20000000000 */
[----:B------:R-:W-:Y:S01]  /*25fe0*/  IMAD.HI.U32 R4, R8, R18, RZ ;  /* 0x0000001208047227 */ /* 0x000fe200078e00ff */
[----:B------:R-:W-:-:S03]  /*25ff0*/  ISETP.GT.U32.AND P5, PT, R0, R16, PT ;  /* 0x000000100000720c */ /* 0x000fc60003fa4070 */
[C---:B------:R-:W-:Y:S01]  /*26000*/  IMAD R15, R0.reuse, R6, R15 ;  /* 0x00000006000f7224 */ /* 0x040fe200078e020f */
[----:B------:R-:W-:Y:S01]  /*26010*/  ISETP.GE.AND P4, PT, R41, RZ, PT ;  /* 0x000000ff2900720c */ /* 0x000fe20003f86270 */
[----:B---3--:R-:W-:Y:S02]  /*26020*/  IMAD.MOV.U32 R39, RZ, RZ, R32 ;  /* 0x000000ffff277224 */ /* 0x008fe400078e0020 */
[----:B------:R-:W-:Y:S01]  /*26030*/  IMAD.MOV R4, RZ, RZ, -R4 ;  /* 0x000000ffff047224 */ /* 0x000fe200078e0a04 */
[----:B------:R-:W-:Y:S01]  /*26040*/  ISETP.GT.U32.AND P1, PT, R0, R15, PT ;  /* 0x0000000f0000720c */ /* 0x000fe20003f24070 */
[----:B------:R-:W-:Y:S02]  /*26050*/  @!P2 IMAD.IADD R17, R17, 0x1, -R0 ;  /* 0x000000011111a824 */ /* 0x000fe400078e0a00 */
[----:B------:R-:W-:Y:S01]  /*26060*/  IMAD.HI.U32 R2, R8, R19, RZ ;  /* 0x0000001308027227 */ /* 0x000fe200078e00ff */
[----:B------:R-:W-:Y:S02]  /*26070*/  IABS R20, R39 ;  /* 0x0000002700147213 */ /* 0x000fe40000000000 */
[C---:B------:R-:W-:Y:S01]  /*26080*/  ISETP.GT.U32.AND P2, PT, R0.reuse, R17, PT ;  /* 0x000000110000720c */ /* 0x040fe20003f44070 */
[----:B------:R-:W-:-:S02]  /*26090*/  IMAD R18, R0, R4, R18 ;  /* 0x0000000400127224 */ /* 0x000fc400078e0212 */
[----:B------:R-:W-:Y:S01]  /*260a0*/  IMAD.MOV R2, RZ, RZ, -R2 ;  /* 0x000000ffff027224 */ /* 0x000fe200078e0a02 */
[----:B------:R-:W-:Y:S01]  /*260b0*/  ISETP.GT.U32.AND P6, PT, R0, R13, PT ;  /* 0x0000000d0000720c */ /* 0x000fe20003fc4070 */
[----:B------:R-:W-:Y:S01]  /*260c0*/  @!P5 IMAD.IADD R16, R16, 0x1, -R0 ;  /* 0x000000011010d824 */ /* 0x000fe200078e0a00 */
[C---:B------:R-:W-:Y:S01]  /*260d0*/  ISETP.GT.U32.AND P5, PT, R0.reuse, R18, PT ;  /* 0x000000120000720c */ /* 0x040fe20003fa4070 */
[----:B------:R-:W-:Y:S02]  /*260e0*/  IMAD R19, R0, R2, R19 ;  /* 0x0000000200137224 */ /* 0x000fe400078e0213 */
[----:B------:R-:W-:Y:S01]  /*260f0*/  @!P4 IMAD.MOV R61, RZ, RZ, -R61 ;  /* 0x000000ffff3dc224 */ /* 0x000fe200078e0a3d */
[----:B------:R-:W-:Y:S01]  /*26100*/  ISETP.GE.AND P4, PT, R38, RZ, PT ;  /* 0x000000ff2600720c */ /* 0x000fe20003f86270 */
[----:B------:R-:W-:Y:S01]  /*26110*/  IMAD.HI.U32 R2, R8, R20, RZ ;  /* 0x0000001408027227 */ /* 0x000fe200078e00ff */
[----:B------:R-:W-:-:S03]  /*26120*/  ISETP.GE.AND P0, PT, R35, RZ, PT ;  /* 0x000000ff2300720c */ /* 0x000fc60003f06270 */
[----:B------:R-:W-:Y:S02]  /*26130*/  IMAD.MOV.U32 R38, RZ, RZ, R33 ;  /* 0x000000ffff267224 */ /* 0x000fe400078e0021 */
[----:B------:R-:W-:Y:S02]  /*26140*/  @!P1 IMAD.IADD R15, R15, 0x1, -R0 ;  /* 0x000000010f0f9824 */ /* 0x000fe400078e0a00 */
[----:B------:R-:W-:Y:S02]  /*26150*/  IMAD.MOV R2, RZ, RZ, -R2 ;  /* 0x000000ffff027224 */ /* 0x000fe400078e0a02 */
[----:B------:R-:W-:Y:S01]  /*26160*/  IMAD.MOV.U32 R35, RZ, RZ, R21 ;  /* 0x000000ffff237224 */ /* 0x000fe200078e0015 */
[----:B------:R-:W-:Y:S01]  /*26170*/  IABS R21, R38 ;  /* 0x0000002600157213 */ /* 0x000fe20000000000 */
[----:B------:R-:W-:Y:S01]  /*26180*/  @!P2 IMAD.IADD R17, R17, 0x1, -R0 ;  /* 0x000000011111a824 */ /* 0x000fe200078e0a00 */
[C---:B------:R-:W-:Y:S01]  /*26190*/  ISETP.GT.U32.AND P1, PT, R0.reuse, R15, PT ;  /* 0x0000000f0000720c */ /* 0x040fe20003f24070 */
[C---:B------:R-:W-:Y:S01]  /*261a0*/  IMAD R20, R0.reuse, R2, R20 ;  /* 0x0000000200147224 */ /* 0x040fe200078e0214 */
[----:B------:R-:W-:Y:S01]  /*261b0*/  ISETP.GT.U32.AND P2, PT, R0, R19, PT ;  /* 0x000000130000720c */ /* 0x000fe20003f44070 */
[----:B------:R-:W-:Y:S01]  /*261c0*/  @!P6 IMAD.IADD R13, R13, 0x1, -R0 ;  /* 0x000000010d0de824 */ /* 0x000fe200078e0a00 */
[----:B------:R-:W-:Y:S01]  /*261d0*/  ISETP.GE.AND P3, PT, R37, RZ, PT ;  /* 0x000000ff2500720c */ /* 0x000fe20003f66270 */
[----:B------:R-:W-:Y:S01]  /*261e0*/  IMAD.HI.U32 R6, R8, R21, RZ ;  /* 0x0000001508067227 */ /* 0x000fe200078e00ff */
[----:B------:R-:W-:-:S03]  /*261f0*/  ISETP.GE.AND P6, PT, R36, RZ, PT ;  /* 0x000000ff2400720c */ /* 0x000fc60003fc6270 */
[----:B------:R-:W-:Y:S01]  /*26200*/  @!P5 IMAD.IADD R18, R18, 0x1, -R0 ;  /* 0x000000011212d824 */ /* 0x000fe200078e0a00 */
[C---:B------:R-:W-:Y:S01]  /*26210*/  ISETP.GT.U32.AND P5, PT, R0.reuse, R20, PT ;  /* 0x000000140000720c */ /* 0x040fe20003fa4070 */
[----:B------:R-:W-:Y:S02]  /*26220*/  IMAD.MOV R6, RZ, RZ, -R6 ;  /* 0x000000ffff067224 */ /* 0x000fe400078e0a06 */
[----:B------:R-:W-:Y:S02]  /*26230*/  IMAD.MOV.U32 R37, RZ, RZ, R26 ;  /* 0x000000ffff257224 */ /* 0x000fe400078e001a */
[----:B------:R-:W-:Y:S02]  /*26240*/  IMAD.MOV.U32 R36, RZ, RZ, R34 ;  /* 0x000000ffff247224 */ /* 0x000fe400078e0022 */
[----:B------:R-:W-:Y:S02]  /*26250*/  IMAD R21, R0, R6, R21 ;  /* 0x0000000600157224 */ /* 0x000fe400078e0215 */
[----:B------:R-:W-:-:S02]  /*26260*/  @!P1 IMAD.IADD R15, R15, 0x1, -R0 ;  /* 0x000000010f0f9824 */ /* 0x000fc400078e0a00 */
[----:B------:R-:W-:Y:S01]  /*26270*/  IMAD.MOV.U32 R34, RZ, RZ, R22 ;  /* 0x000000ffff227224 */ /* 0x000fe200078e0016 */
[----:B------:R-:W-:Y:S01]  /*26280*/  IABS R22, R37 ;  /* 0x0000002500167213 */ /* 0x000fe20000000000 */
[----:B------:R-:W-:Y:S01]  /*26290*/  IMAD.MOV.U32 R33, RZ, RZ, R23 ;  /* 0x000000ffff217224 */ /* 0x000fe200078e0017 */
[----:B------:R-:W-:Y:S01]  /*262a0*/  IABS R23, R29 ;  /* 0x0000001d00177213 */ /* 0x000fe20000000000 */
[----:B------:R-:W-:Y:S01]  /*262b0*/  @!P2 IMAD.IADD R19, R19, 0x1, -R0 ;  /* 0x000000011313a824 */ /* 0x000fe200078e0a00 */
[----:B------:R-:W-:Y:S01]  /*262c0*/  ISETP.GT.U32.AND P2, PT, R0, R21, PT ;  /* 0x000000150000720c */ /* 0x000fe20003f44070 */
[----:B------:R-:W-:Y:S01]  /*262d0*/  @!P3 IMAD.MOV R14, RZ, RZ, -R14 ;  /* 0x000000ffff0eb224 */ /* 0x000fe200078e0a0e */
[----:B------:R-:W-:Y:S01]  /*262e0*/  ISETP.GE.AND P3, PT, R24, RZ, PT ;  /* 0x000000ff1800720c */ /* 0x000fe20003f66270 */
[----:B------:R-:W-:Y:S01]  /*262f0*/  @!P6 IMAD.MOV R15, RZ, RZ, -R15 ;  /* 0x000000ffff0fe224 */ /* 0x000fe200078e0a0f */
[----:B------:R-:W-:Y:S01]  /*26300*/  ISETP.GT.U32.AND P6, PT, R0, R18, PT ;  /* 0x000000120000720c */ /* 0x000fe20003fc4070 */
[----:B------:R-:W-:Y:S01]  /*26310*/  @!P5 IMAD.IADD R20, R20, 0x1, -R0 ;  /* 0x000000011414d824 */ /* 0x000fe200078e0a00 */
[----:B------:R-:W-:Y:S01]  /*26320*/  IABS R24, R36 ;  /* 0x0000002400187213 */ /* 0x000fe20000000000 */
[----:B------:R-:W-:Y:S01]  /*26330*/  IMAD.HI.U32 R5, R8, R22, RZ ;  /* 0x0000001608057227 */ /* 0x000fe200078e00ff */
[----:B------:R-:W-:-:S03]  /*26340*/  ISETP.GT.U32.AND P5, PT, R0, R19, PT ;  /* 0x000000130000720c */ /* 0x000fc60003fa4070 */
[----:B------:R-:W-:-:S04]  /*26350*/  IMAD.HI.U32 R4, R8, R23, RZ ;  /* 0x0000001708047227 */ /* 0x000fc800078e00ff */
[----:B------:R-:W-:Y:S02]  /*26360*/  IMAD.MOV R5, RZ, RZ, -R5 ;  /* 0x000000ffff057224 */ /* 0x000fe400078e0a05 */
[----:B------:R-:W-:Y:S01]  /*26370*/  IMAD.HI.U32 R2, R8, R24, RZ ;  /* 0x0000001808027227 */ /* 0x000fe200078e00ff */
[----:B------:R-:W-:-:S03]  /*26380*/  ISETP.GE.AND P1, PT, R25, RZ, PT ;  /* 0x000000ff1900720c */ /* 0x000fc60003f26270 */
[----:B------:R-:W-:Y:S01]  /*26390*/  IMAD.MOV R4, RZ, RZ, -R4 ;  /* 0x000000ffff047224 */ /* 0x000fe200078e0a04 */
[----:B------:R-:W-:Y:S01]  /*263a0*/  IABS R25, R35 ;  /* 0x0000002300197213 */ /* 0x000fe20000000000 */
[C---:B------:R-:W-:Y:S02]  /*263b0*/  IMAD R22, R0.reuse, R5, R22 ;  /* 0x0000000500167224 */ /* 0x040fe400078e0216 */
[----:B------:R-:W-:Y:S02]  /*263c0*/  IMAD.MOV R2, RZ, RZ, -R2 ;  /* 0x000000ffff027224 */ /* 0x000fe400078e0a02 */
[C---:B------:R-:W-:Y:S02]  /*263d0*/  IMAD R23, R0.reuse, R4, R23 ;  /* 0x0000000400177224 */ /* 0x040fe400078e0217 */
[--C-:B------:R-:W-:Y:S01]  /*263e0*/  @!P2 IMAD.IADD R21, R21, 0x1, -R0.reuse ;  /* 0x000000011515a824 */ /* 0x100fe200078e0a00 */
[----:B------:R-:W-:Y:S01]  /*263f0*/  ISETP.GT.U32.AND P2, PT, R0, R20, PT ;  /* 0x000000140000720c */ /* 0x000fe20003f44070 */
[----:B------:R-:W-:Y:S01]  /*26400*/  @!P6 IMAD.IADD R18, R18, 0x1, -R0 ;  /* 0x000000011212e824 */ /* 0x000fe200078e0a00 */
[C---:B------:R-:W-:Y:S01]  /*26410*/  ISETP.GT.U32.AND P6, PT, R0.reuse, R22, PT ;  /* 0x000000160000720c */ /* 0x040fe20003fc4070 */
[----:B------:R-:W-:-:S02]  /*26420*/  IMAD R24, R0, R2, R24 ;  /* 0x0000000200187224 */ /* 0x000fc400078e0218 */
[----:B------:R-:W-:Y:S01]  /*26430*/  @!P5 IMAD.IADD R19, R19, 0x1, -R0 ;  /* 0x000000011313d824 */ /* 0x000fe200078e0a00 */
[----:B------:R-:W-:Y:S01]  /*26440*/  ISETP.GT.U32.AND P5, PT, R0, R23, PT ;  /* 0x000000170000720c */ /* 0x000fe20003fa4070 */
[----:B------:R-:W-:-:S04]  /*26450*/  IMAD.HI.U32 R2, R8, R25, RZ ;  /* 0x0000001908027227 */ /* 0x000fc800078e00ff */
[----:B------:R-:W-:Y:S02]  /*26460*/  IMAD.MOV R2, RZ, RZ, -R2 ;  /* 0x000000ffff027224 */ /* 0x000fe400078e0a02 */
[----:B------:R-:W-:Y:S01]  /*26470*/  @!P4 IMAD.MOV R13, RZ, RZ, -R13 ;  /* 0x000000ffff0dc224 */ /* 0x000fe200078e0a0d */
[----:B------:R-:W-:Y:S01]  /*26480*/  ISETP.GE.AND P4, PT, R27, RZ, PT ;  /* 0x000000ff1b00720c */ /* 0x000fe20003f86270 */
[----:B------:R-:W-:Y:S02]  /*26490*/  IMAD R25, R0, R2, R25 ;  /* 0x0000000200197224 */ /* 0x000fe400078e0219 */
[--C-:B------:R-:W-:Y:S01]  /*264a0*/  @!P2 IMAD.IADD R20, R20, 0x1, -R0.reuse ;  /* 0x000000011414a824 */ /* 0x100fe200078e0a00 */
[----:B------:R-:W-:Y:S01]  /*264b0*/  ISETP.GT.U32.AND P2, PT, R0, R24, PT ;  /* 0x000000180000720c */ /* 0x000fe20003f44070 */
[----:B------:R-:W-:Y:S01]  /*264c0*/  @!P6 IMAD.IADD R22, R22, 0x1, -R0 ;  /* 0x000000011616e824 */ /* 0x000fe200078e0a00 */
[----:B------:R-:W-:Y:S01]  /*264d0*/  ISETP.GT.U32.AND P6, PT, R0, R25, PT ;  /* 0x000000190000720c */ /* 0x000fe20003fc4070 */
[----:B------:R-:W-:Y:S01]  /*264e0*/  IMAD.MOV.U32 R32, RZ, RZ, R28 ;  /* 0x000000ffff207224 */ /* 0x000fe200078e001c */
[----:B------:R-:W-:Y:S01]  /*264f0*/  IABS R28, R31 ;  /* 0x0000001f001c7213 */ /* 0x000fe20000000000 */
[----:B------:R-:W-:-:S02]  /*26500*/  @!P5 IMAD.IADD R23, R23, 0x1, -R0 ;  /* 0x000000011717d824 */ /* 0x000fc400078e0a00 */
[----:B------:R-:W-:Y:S02]  /*26510*/  @!P1 IMAD.MOV R18, RZ, RZ, -R18 ;  /* 0x000000ffff129224 */ /* 0x000fe400078e0a12 */
[----:B------:R-:W-:Y:S01]  /*26520*/  IMAD.HI.U32 R2, R8, R28, RZ ;  /* 0x0000001c08027227 */ /* 0x000fe200078e00ff */
[----:B------:R-:W-:-:S03]  /*26530*/  ISETP.GT.U32.AND P1, PT, R0, R23, PT ;  /* 0x000000170000720c */ /* 0x000fc60003f24070 */
[----:B------:R-:W-:Y:S01]  /*26540*/  @!P4 IMAD.MOV R17, RZ, RZ, -R17 ;  /* 0x000000ffff11c224 */ /* 0x000fe200078e0a11 */
[C---:B------:R-:W-:Y:S01]  /*26550*/  ISETP.GT.U32.AND P4, PT, R0.reuse, R22, PT ;  /* 0x000000160000720c */ /* 0x040fe20003f84070 */
[----:B------:R-:W-:Y:S02]  /*26560*/  IMAD.MOV R2, RZ, RZ, -R2 ;  /* 0x000000ffff027224 */ /* 0x000fe400078e0a02 */
[----:B------:R-:W-:Y:S01]  /*26570*/  @!P0 IMAD.MOV R16, RZ, RZ, -R16 ;  /* 0x000000ffff108224 */ /* 0x000fe200078e0a10 */
[----:B------:R-:W-:Y:S01]  /*26580*/  ISETP.GT.U32.AND P0, PT, R0, R21, PT ;  /* 0x000000150000720c */ /* 0x000fe20003f04070 */
[--C-:B------:R-:W-:Y:S02]  /*26590*/  @!P2 IMAD.IADD R24, R24, 0x1, -R0.reuse ;  /* 0x000000011818a824 */ /* 0x100fe400078e0a00 */
[----:B------:R-:W-:Y:S02]  /*265a0*/  @!P6 IMAD.IADD R25, R25, 0x1, -R0 ;  /* 0x000000011919e824 */ /* 0x000fe400078e0a00 */
[C---:B------:R-:W-:Y:S01]  /*265b0*/  IMAD R28, R0.reuse, R2, R28 ;  /* 0x00000002001c7224 */ /* 0x040fe200078e021c */
[C---:B------:R-:W-:Y:S01]  /*265c0*/  ISETP.GT.U32.AND P6, PT, R0.reuse, R24, PT ;  /* 0x000000180000720c */ /* 0x040fe20003fc4070 */
[----:B------:R-:W-:Y:S01]  /*265d0*/  @!P3 IMAD.MOV R19, RZ, RZ, -R19 ;  /* 0x000000ffff13b224 */ /* 0x000fe200078e0a13 */
[C---:B------:R-:W-:Y:S01]  /*265e0*/  ISETP.GT.U32.AND P3, PT, R0.reuse, R25, PT ;  /* 0x000000190000720c */ /* 0x040fe20003f64070 */
[--C-:B------:R-:W-:Y:S01]  /*265f0*/  @!P1 IMAD.IADD R23, R23, 0x1, -R0.reuse ;  /* 0x0000000117179824 */ /* 0x100fe200078e0a00 */
[----:B------:R-:W-:Y:S01]  /*26600*/  ISETP.GT.U32.AND P1, PT, R0, R28, PT ;  /* 0x0000001c0000720c */ /* 0x000fe20003f24070 */
[--C-:B------:R-:W-:Y:S01]  /*26610*/  @!P4 IMAD.IADD R22, R22, 0x1, -R0.reuse ;  /* 0x000000011616c824 */ /* 0x100fe200078e0a00 */
[----:B------:R-:W-:Y:S01]  /*26620*/  ISETP.GE.AND P4, PT, R29, RZ, PT ;  /* 0x000000ff1d00720c */ /* 0x000fe20003f86270 */
[----:B------:R-:W-:Y:S01]  /*26630*/  @!P0 IMAD.IADD R21, R21, 0x1, -R0 ;  /* 0x0000000115158824 */ /* 0x000fe200078e0a00 */
[----:B------:R-:W-:-:S02]  /*26640*/  ISETP.GE.AND P0, PT, R39, RZ, PT ;  /* 0x000000ff2700720c */ /* 0x000fc40003f06270 */
[----:B------:R-:W-:Y:S02]  /*26650*/  ISETP.GE.AND P5, PT, R38, RZ, PT ;  /* 0x000000ff2600720c */ /* 0x000fe40003fa6270 */
[----:B------:R-:W-:Y:S01]  /*26660*/  ISETP.GE.AND P2, PT, R37, RZ, PT ;  /* 0x000000ff2500720c */ /* 0x000fe20003f46270 */
[--C-:B------:R-:W-:Y:S01]  /*26670*/  @!P6 IMAD.IADD R24, R24, 0x1, -R0.reuse ;  /* 0x000000011818e824 */ /* 0x100fe200078e0a00 */
[----:B------:R-:W-:Y:S01]  /*26680*/  ISETP.GE.AND P6, PT, R36, RZ, PT ;  /* 0x000000ff2400720c */ /* 0x000fe20003fc6270 */
[--C-:B------:R-:W-:Y:S01]  /*26690*/  @!P3 IMAD.IADD R25, R25, 0x1, -R0.reuse ;  /* 0x000000011919b824 */ /* 0x100fe200078e0a00 */
[----:B------:R-:W-:Y:S01]  /*266a0*/  ISETP.GE.AND P3, PT, R35, RZ, PT ;  /* 0x000000ff2300720c */ /* 0x000fe20003f66270 */
[----:B------:R-:W-:Y:S01]  /*266b0*/  @!P1 IMAD.IADD R28, R28, 0x1, -R0 ;  /* 0x000000011c1c9824 */ /* 0x000fe200078e0a00 */
[----:B------:R-:W-:Y:S01]  /*266c0*/  STL [R1+0x7c40], R61 ;  /* 0x007c403d01007387 */ /* 0x000fe20000100800 */
[----:B------:R-:W-:-:S03]  /*266d0*/  @!P4 IMAD.MOV R23, RZ, RZ, -R23 ;  /* 0x000000ffff17c224 */ /* 0x000fc600078e0a17 */
[----:B------:R-:W-:Y:S01]  /*266e0*/  STL [R1+0x7c44], R60 ;  /* 0x007c443c01007387 */ /* 0x000fe20000100800 */
[----:B------:R-:W-:-:S03]  /*266f0*/  ISETP.GT.U32.AND P4, PT, R0, R28, PT ;  /* 0x0000001c0000720c */ /* 0x000fc60003f84070 */
[----:B------:R-:W-:Y:S01]  /*26700*/  STL [R1+0x7c48], R12 ;  /* 0x007c480c01007387 */ /* 0x000fe20000100800 */
[----:B------:R-:W-:-:S03]  /*26710*/  @!P0 IMAD.MOV R20, RZ, RZ, -R20 ;  /* 0x000000ffff148224 */ /* 0x000fc600078e0a14 */
        /* <DEDUP_REMOVED lines=8> */
[----:B------:R-:W-:Y:S04]  /*267a0*/  STL [R1+0x7c5c], R17 ;  /* 0x007c5c1101007387 */ /* 0x000fe80000100800 */
[----:B------:R-:W-:Y:S04]  /*267b0*/  STL [R1+0x7c60], R18 ;  /* 0x007c601201007387 */ /* 0x000fe80000100800 */
[----:B------:R-:W-:Y:S04]  /*267c0*/  STL [R1+0x7c64], R19 ;  /* 0x007c641301007387 */ /* 0x000fe80000100800 */
[----:B------:R-:W-:Y:S04]  /*267d0*/  STL [R1+0x7c68], R20 ;  /* 0x007c681401007387 */ /* 0x000fe80000100800 */
[----:B------:R-:W-:Y:S01]  /*267e0*/  STL [R1+0x7c6c], R21 ;  /* 0x007c6c1501007387 */ /* 0x000fe20000100800 */
[----:B------:R-:W-:-:S03]  /*267f0*/  ISETP.GE.AND P6, PT, R31, RZ, PT ;  /* 0x000000ff1f00720c */ /* 0x000fc60003fc6270 */
[----:B------:R0:W-:Y:S01]  /*26800*/  STL [R1+0x7c70], R22 ;  /* 0x007c701601007387 */ /* 0x0001e20000100800 */
[----:B------:R-:W-:-:S03]  /*26810*/  @!P4 IMAD.IADD R28, R28, 0x1, -R0 ;  /* 0x000000011c1cc824 */ /* 0x000fc600078e0a00 */
[----:B------:R-:W-:Y:S01]  /*26820*/  STL [R1+0x7c74], R23 ;  /* 0x007c741701007387 */ /* 0x000fe20000100800 */
[----:B------:R-:W-:-:S03]  /*26830*/  IABS R31, R57 ;  /* 0x00000039001f7213 */ /* 0x000fc60000000000 */
[----:B------:R-:W-:Y:S01]  /*26840*/  STL [R1+0x7c78], R24 ;  /* 0x007c781801007387 */ /* 0x000fe20000100800 */
[----:B------:R-:W-:-:S03]  /*26850*/  ISETP.GE.AND P4, PT, R57, RZ, PT ;  /* 0x000000ff3900720c */ /* 0x000fc60003f86270 */
[----:B------:R-:W-:Y:S04]  /*26860*/  STL [R1+0x7c7c], R25 ;  /* 0x007c7c1901007387 */ /* 0x000fe80000100800 */
[----:B------:R-:W2:Y:S04]  /*26870*/  LDL.LU R38, [R1+0x1a5c] ;  /* 0x001a5c0001267983 */ /* 0x000ea80000300800 */
[----:B------:R-:W3:Y:S01]  /*26880*/  LDL.LU R57, [R1+0x1a60] ;  /* 0x001a600001397983 */ /* 0x000ee20000300800 */
[----:B------:R-:W-:-:S05]  /*26890*/  IABS R26, R34 ;  /* 0x00000022001a7213 */ /* 0x000fca0000000000 */
[----:B------:R-:W-:-:S04]  /*268a0*/  IMAD.HI.U32 R5, R8, R26, RZ ;  /* 0x0000001a08057227 */ /* 0x000fc800078e00ff */
[----:B------:R-:W-:-:S04]  /*268b0*/  IMAD.MOV R5, RZ, RZ, -R5 ;  /* 0x000000ffff057224 */ /* 0x000fc800078e0a05 */
[----:B------:R-:W-:Y:S01]  /*268c0*/  IMAD R26, R0, R5, R26 ;  /* 0x00000005001a7224 */ /* 0x000fe200078e021a */
[----:B------:R-:W-:-:S04]  /*268d0*/  IABS R27, R30 ;  /* 0x0000001e001b7213 */ /* 0x000fc80000000000 */
[----:B------:R-:W-:Y:S01]  /*268e0*/  ISETP.GT.U32.AND P0, PT, R0, R26, PT ;  /* 0x0000001a0000720c */ /* 0x000fe20003f04070 */
[----:B------:R-:W-:-:S04]  /*268f0*/  IMAD.HI.U32 R4, R8, R27, RZ ;  /* 0x0000001b08047227 */ /* 0x000fc800078e00ff */
[----:B------:R-:W-:-:S04]  /*26900*/  IMAD.MOV R4, RZ, RZ, -R4 ;  /* 0x000000ffff047224 */ /* 0x000fc800078e0a04 */
[----:B------:R-:W-:-:S04]  /*26910*/  IMAD R27, R0, R4, R27 ;  /* 0x00000004001b7224 */ /* 0x000fc800078e021b */
[----:B------:R-:W-:Y:S01]  /*26920*/  @!P0 IMAD.IADD R26, R26, 0x1, -R0 ;  /* 0x000000011a1a8824 */ /* 0x000fe200078e0a00 */
[----:B------:R-:W-:-:S04]  /*26930*/  ISETP.GT.U32.AND P5, PT, R0, R27, PT ;  /* 0x0000001b0000720c */ /* 0x000fc80003fa4070 */
[----:B------:R-:W-:Y:S02]  /*26940*/  ISETP.GT.U32.AND P1, PT, R0, R26, PT ;  /* 0x0000001a0000720c */ /* 0x000fe40003f24070 */
[----:B------:R-:W-:-:S07]  /*26950*/  ISETP.GE.AND P0, PT, R34, RZ, PT ;  /* 0x000000ff2200720c */ /* 0x000fce0003f06270 */
[----:B------:R-:W-:-:S04]  /*26960*/  @!P5 IMAD.IADD R27, R27, 0x1, -R0 ;  /* 0x000000011b1bd824 */ /* 0x000fc800078e0a00 */
[----:B------:R-:W-:-:S04]  /*26970*/  @!P1 IMAD.IADD R26, R26, 0x1, -R0 ;  /* 0x000000011a1a9824 */ /* 0x000fc800078e0a00 */
[----:B------:R-:W-:Y:S01]  /*26980*/  @!P0 IMAD.MOV R26, RZ, RZ, -R26 ;  /* 0x000000ffff1a8224 */ /* 0x000fe200078e0a1a */
[----:B------:R-:W-:Y:S02]  /*26990*/  ISETP.GT.U32.AND P2, PT, R0, R27, PT ;  /* 0x0000001b0000720c */ /* 0x000fe40003f44070 */
[----:B------:R-:W-:Y:S02]  /*269a0*/  IABS R2, R33 ;  /* 0x0000002100027213 */ /* 0x000fe40000000000 */
[----:B------:R-:W-:Y:S01]  /*269b0*/  STL [R1+0x7c80], R26 ;  /* 0x007c801a01007387 */ /* 0x000fe20000100800 */
[----:B------:R-:W-:-:S03]  /*269c0*/  ISETP.GE.AND P5, PT, R30, RZ, PT ;  /* 0x000000ff1e00720c */ /* 0x000fc60003fa6270 */
[----:B------:R-:W4:Y:S01]  /*269d0*/  LDL.LU R39, [R1+0x1a64] ;  /* 0x001a640001277983 */ /* 0x000f220000300800 */
[----:B------:R-:W-:-:S04]  /*269e0*/  IMAD.HI.U32 R29, R8, R2, RZ ;  /* 0x00000002081d7227 */ /* 0x000fc800078e00ff */
[----:B------:R-:W-:Y:S02]  /*269f0*/  IMAD.MOV R29, RZ, RZ, -R29 ;  /* 0x000000ffff1d7224 */ /* 0x000fe400078e0a1d */
[----:B------:R-:W-:Y:S02]  /*26a00*/  @!P2 IMAD.IADD R27, R27, 0x1, -R0 ;  /* 0x000000011b1ba824 */ /* 0x000fe400078e0a00 */
[C---:B------:R-:W-:Y:S02]  /*26a10*/  IMAD R29, R0.reuse, R29, R2 ;  /* 0x0000001d001d7224 */ /* 0x040fe400078e0202 */
[----:B------:R-:W-:Y:S02]  /*26a20*/  @!P5 IMAD.MOV R27, RZ, RZ, -R27 ;  /* 0x000000ffff1bd224 */ /* 0x000fe400078e0a1b */
[----:B------:R-:W-:Y:S01]  /*26a30*/  @!P6 IMAD.MOV R28, RZ, RZ, -R28 ;  /* 0x000000ffff1ce224 */ /* 0x000fe200078e0a1c */
[----:B------:R-:W-:Y:S02]  /*26a40*/  ISETP.GT.U32.AND P3, PT, R0, R29, PT ;  /* 0x0000001d0000720c */ /* 0x000fe40003f64070 */
[----:B------:R-:W-:Y:S01]  /*26a50*/  IABS R30, R32 ;  /* 0x00000020001e7213 */ /* 0x000fe20000000000 */
[----:B------:R-:W-:Y:S01]  /*26a60*/  STL [R1+0x7c84], R27 ;  /* 0x007c841b01007387 */ /* 0x000fe20000100800 */
[----:B------:R-:W-:-:S02]  /*26a70*/  ISETP.GE.AND P2, PT, R32, RZ, PT ;  /* 0x000000ff2000720c */ /* 0x000fc40003f46270 */
[----:B------:R-:W-:Y:S01]  /*26a80*/  IABS R32, R55 ;  /* 0x0000003700207213 */ /* 0x000fe20000000000 */
[----:B------:R1:W-:Y:S01]  /*26a90*/  STL [R1+0x7c88], R28 ;  /* 0x007c881c01007387 */ /* 0x0003e20000100800 */
[----:B------:R-:W-:-:S03]  /*26aa0*/  ISETP.GE.AND P0, PT, R55, RZ, PT ;  /* 0x000000ff3700720c */ /* 0x000fc60003f06270 */
[----:B------:R-:W5:Y:S01]  /*26ab0*/  LDL.LU R55, [R1+0x1a68] ;  /* 0x001a680001377983 */ /* 0x000f620000300800 */
[----:B------:R-:W-:Y:S01]  /*26ac0*/  ISETP.GE.AND P1, PT, R33, RZ, PT ;  /* 0x000000ff2100720c */ /* 0x000fe20003f26270 */
[----:B------:R-:W-:Y:S01]  /*26ad0*/  @!P3 IMAD.IADD R29, R29, 0x1, -R0 ;  /* 0x000000011d1db824 */ /* 0x000fe200078e0a00 */
[----:B------:R-:W-:Y:S02]  /*26ae0*/  ISETP.GE.AND P6, PT, R56, RZ, PT ;  /* 0x000000ff3800720c */ /* 0x000fe40003fc6270 */
[----:B------:R-:W-:Y:S02]  /*26af0*/  IABS R33, R56 ;  /* 0x0000003800217213 */ /* 0x000fe40000000000 */
[----:B------:R-:W5:Y:S01]  /*26b00*/  LDL.LU R56, [R1+0x1a6c] ;  /* 0x001a6c0001387983 */ /* 0x000f620000300800 */
[----:B------:R-:W-:Y:S01]  /*26b10*/  IMAD.HI.U32 R4, R8, R30, RZ ;  /* 0x0000001e08047227 */ /* 0x000fe200078e00ff */
[----:B------:R-:W-:Y:S02]  /*26b20*/  ISETP.GT.U32.AND P3, PT, R0, R29, PT ;  /* 0x0000001d0000720c */ /* 0x000fe40003f64070 */
[----:B------:R-:W5:Y:S01]  /*26b30*/  LDL.LU R46, [R1+0x1a70] ;  /* 0x001a7000012e7983 */ /* 0x000f620000300800 */
[----:B------:R-:W-:-:S03]  /*26b40*/  IMAD.HI.U32 R2, R8, R31, RZ ;  /* 0x0000001f08027227 */ /* 0x000fc600078e00ff */
[----:B------:R-:W5:Y:S01]  /*26b50*/  LDL.LU R44, [R1+0x1a74] ;  /* 0x001a7400012c7983 */ /* 0x000f620000300800 */
[----:B------:R-:W-:Y:S02]  /*26b60*/  IMAD.MOV R4, RZ, RZ, -R4 ;  /* 0x000000ffff047224 */ /* 0x000fe400078e0a04 */
[----:B------:R-:W-:Y:S01]  /*26b70*/  IMAD.MOV R2, RZ, RZ, -R2 ;  /* 0x000000ffff027224 */ /* 0x000fe200078e0a02 */
[----:B------:R-:W5:Y:S01]  /*26b80*/  LDL.LU R45, [R1+0x1a78] ;  /* 0x001a7800012d7983 */ /* 0x000f620000300800 */
[C---:B------:R-:W-:Y:S02]  /*26b90*/  IMAD R30, R0.reuse, R4, R30 ;  /* 0x00000004001e7224 */ /* 0x040fe400078e021e */
[----:B------:R-:W-:Y:S02]  /*26ba0*/  IMAD R31, R0, R2, R31 ;  /* 0x00000002001f7224 */ /* 0x000fe400078e021f */
[----:B------:R-:W-:Y:S01]  /*26bb0*/  IMAD.HI.U32 R2, R8, R32, RZ ;  /* 0x0000002008027227 */ /* 0x000fe200078e00ff */
[----:B------:R-:W-:-:S03]  /*26bc0*/  ISETP.GT.U32.AND P5, PT, R0, R30, PT ;  /* 0x0000001e0000720c */ /* 0x000fc60003fa4070 */
[----:B------:R-:W-:Y:S02]  /*26bd0*/  IMAD.MOV R2, RZ, RZ, -R2 ;  /* 0x000000ffff027224 */ /* 0x000fe400078e0a02 */
[----:B------:R-:W-:Y:S01]  /*26be0*/  @!P3 IMAD.IADD R29, R29, 0x1, -R0 ;  /* 0x000000011d1db824 */ /* 0x000fe200078e0a00 */
[C---:B------:R-:W-:Y:S01]  /*26bf0*/  ISETP.GT.U32.AND P3, PT, R0.reuse, R31, PT ;  /* 0x0000001f0000720c */ /* 0x040fe20003f64070 */
[----:B------:R-:W-:Y:S02]  /*26c00*/  IMAD R32, R0, R2, R32 ;  /* 0x0000000200207224 */ /* 0x000fe400078e0220 */
[----:B------:R-:W-:-:S03]  /*26c10*/  @!P1 IMAD.MOV R29, RZ, RZ, -R29 ;  /* 0x000000ffff1d9224 */ /* 0x000fc600078e0a1d */
[----:B------:R-:W-:Y:S01]  /*26c20*/  ISETP.GT.U32.AND P1, PT, R0, R32, PT ;  /* 0x000000200000720c */ /* 0x000fe20003f24070 */
[----:B------:R-:W-:-:S06]  /*26c30*/  @!P5 IMAD.IADD R30, R30, 0x1, -R0 ;  /* 0x000000011e1ed824 */ /* 0x000fcc00078e0a00 */
[----:B------:R-:W-:Y:S01]  /*26c40*/  @!P3 IMAD.IADD R31, R31, 0x1, -R0 ;  /* 0x000000011f1fb824 */ /* 0x000fe200078e0a00 */
[----:B------:R-:W-:-:S04]  /*26c50*/  ISETP.GT.U32.AND P5, PT, R0, R30, PT ;  /* 0x0000001e0000720c */ /* 0x000fc80003fa4070 */
[----:B------:R-:W-:Y:S01]  /*26c60*/  ISETP.GT.U32.AND P3, PT, R0, R31, PT ;  /* 0x0000001f0000720c */ /* 0x000fe20003f64070 */
[----:B------:R-:W-:-:S05]  /*26c70*/  @!P1 IMAD.IADD R32, R32, 0x1, -R0 ;  /* 0x0000000120209824 */ /* 0x000fca00078e0a00 */
[----:B------:R-:W-:-:S03]  /*26c80*/  ISETP.GT.U32.AND P1, PT, R0, R32, PT ;  /* 0x000000200000720c */ /* 0x000fc60003f24070 */
[----:B------:R-:W-:-:S04]  /*26c90*/  @!P5 IMAD.IADD R30, R30, 0x1, -R0 ;  /* 0x000000011e1ed824 */ /* 0x000fc800078e0a00 */
[----:B------:R-:W-:Y:S02]  /*26ca0*/  @!P3 IMAD.IADD R31, R31, 0x1, -R0 ;  /* 0x000000011f1fb824 */ /* 0x000fe400078e0a00 */
[----:B------:R-:W-:Y:S02]  /*26cb0*/  @!P2 IMAD.MOV R30, RZ, RZ, -R30 ;  /* 0x000000ffff1ea224 */ /* 0x000fe400078e0a1e */
[----:B------:R-:W-:Y:S01]  /*26cc0*/  @!P4 IMAD.MOV R31, RZ, RZ, -R31 ;  /* 0x000000ffff1fc224 */ /* 0x000fe200078e0a1f */
[----:B------:R-:W-:Y:S01]  /*26cd0*/  STL [R1+0x7c8c], R29 ;  /* 0x007c8c1d01007387 */ /* 0x000fe20000100800 */
[----:B------:R-:W-:-:S03]  /*26ce0*/  @!P1 IMAD.IADD R32, R32, 0x1, -R0 ;  /* 0x0000000120209824 */ /* 0x000fc600078e0a00 */
[----:B------:R1:W-:Y:S04]  /*26cf0*/  STL [R1+0x7c90], R30 ;  /* 0x007c901e01007387 */ /* 0x0003e80000100800 */
[----:B------:R-:W-:Y:S01]  /*26d00*/  STL [R1+0x7c94], R31 ;  /* 0x007c941f01007387 */ /* 0x000fe20000100800 */
[----:B---3--:R-:W-:Y:S02]  /*26d10*/  IABS R35, R57 ;  /* 0x0000003900237213 */ /* 0x008fe40000000000 */
[----:B------:R-:W-:Y:S02]  /*26d20*/  ISETP.GE.AND P1, PT, R57, RZ, PT ;  /* 0x000000ff3900720c */ /* 0x000fe40003f26270 */
[----:B------:R-:W3:Y:S01]  /*26d30*/  LDL.LU R57, [R1+0x1a7c] ;  /* 0x001a7c0001397983 */ /* 0x000ee20000300800 */
[----:B--2---:R-:W-:Y:S01]  /*26d40*/  IABS R34, R38 ;  /* 0x0000002600227213 */ /* 0x004fe20000000000 */
[----:B------:R-:W-:-:S04]  /*26d50*/  IMAD.HI.U32 R2, R8, R35, RZ ;  /* 0x0000002308027227 */ /* 0x000fc800078e00ff */
[----:B------:R-:W-:-:S04]  /*26d60*/  IMAD.HI.U32 R4, R8, R34, RZ ;  /* 0x0000002208047227 */ /* 0x000fc800078e00ff */
[----:B------:R-:W-:Y:S02]  /*26d70*/  IMAD.MOV R4, RZ, RZ, -R4 ;  /* 0x000000ffff047224 */ /* 0x000fe400078e0a04 */
[----:B------:R-:W-:Y:S02]  /*26d80*/  IMAD.MOV R2, RZ, RZ, -R2 ;  /* 0x000000ffff027224 */ /* 0x000fe400078e0a02 */
[C---:B------:R-:W-:Y:S02]  /*26d90*/  IMAD R34, R0.reuse, R4, R34 ;  /* 0x0000000400227224 */ /* 0x040fe400078e0222 */
[----:B------:R-:W-:Y:S02]  /*26da0*/  IMAD R35, R0, R2, R35 ;  /* 0x0000000200237224 */ /* 0x000fe400078e0223 */
[----:B------:R-:W-:Y:S01]  /*26db0*/  IMAD.HI.U32 R5, R8, R33, RZ ;  /* 0x0000002108057227 */ /* 0x000fe200078e00ff */
[C---:B------:R-:W-:Y:S02]  /*26dc0*/  ISETP.GT.U32.AND P3, PT, R0.reuse, R34, PT ;  /* 0x000000220000720c */ /* 0x040fe40003f64070 */
[----:B------:R-:W-:Y:S01]  /*26dd0*/  ISETP.GT.U32.AND P2, PT, R0, R35, PT ;  /* 0x000000230000720c */ /* 0x000fe20003f44070 */
[----:B------:R-:W-:-:S04]  /*26de0*/  IMAD.MOV R5, RZ, RZ, -R5 ;  /* 0x000000ffff057224 */ /* 0x000fc800078e0a05 */
[----:B------:R-:W-:Y:S02]  /*26df0*/  IMAD R33, R0, R5, R33 ;  /* 0x0000000500217224 */ /* 0x000fe400078e0221 */
[----:B------:R-:W-:-:S03]  /*26e00*/  @!P0 IMAD.MOV R32, RZ, RZ, -R32 ;  /* 0x000000ffff208224 */ /* 0x000fc600078e0a20 */
[----:B------:R-:W-:Y:S01]  /*26e10*/  ISETP.GT.U32.AND P5, PT, R0, R33, PT ;  /* 0x000000210000720c */ /* 0x000fe20003fa4070 */
[--C-:B------:R-:W-:Y:S02]  /*26e20*/  @!P3 IMAD.IADD R34, R34, 0x1, -R0.reuse ;  /* 0x000000012222b824 */ /* 0x100fe400078e0a00 */
[----:B------:R-:W-:Y:S01]  /*26e30*/  @!P2 IMAD.IADD R35, R35, 0x1, -R0 ;  /* 0x000000012323a824 */ /* 0x000fe200078e0a00 */
[----:B------:R-:W-:Y:S01]  /*26e40*/  STL [R1+0x7c98], R32 ;  /* 0x007c982001007387 */ /* 0x000fe20000100800 */
[----:B----4-:R-:W-:-:S03]  /*26e50*/  IABS R36, R39 ;  /* 0x0000002700247213 */ /* 0x010fc60000000000 */
[----:B------:R-:W2:Y:S02]  /*26e60*/  LDL.LU R48, [R1+0x1a80] ;  /* 0x001a800001307983 */ /* 0x000ea40000300800 */
[----:B------:R-:W-:-:S04]  /*26e70*/  IMAD.HI.U32 R2, R8, R36, RZ ;  /* 0x0000002408027227 */ /* 0x000fc800078e00ff */
[----:B------:R-:W-:-:S04]  /*26e80*/  IMAD.MOV R2, RZ, RZ, -R2 ;  /* 0x000000ffff027224 */ /* 0x000fc800078e0a02 */
[C---:B------:R-:W-:Y:S01]  /*26e90*/  IMAD R36, R0.reuse, R2, R36 ;  /* 0x0000000200247224 */ /* 0x040fe200078e0224 */
[----:B------:R-:W-:-:S04]  /*26ea0*/  ISETP.GT.U32.AND P0, PT, R0, R35, PT ;  /* 0x000000230000720c */ /* 0x000fc80003f04070 */
[C---:B------:R-:W-:Y:S02]  /*26eb0*/  ISETP.GT.U32.AND P3, PT, R0.reuse, R36, PT ;  /* 0x000000240000720c */ /* 0x040fe40003f64070 */
[----:B------:R-:W-:Y:S02]  /*26ec0*/  ISETP.GT.U32.AND P2, PT, R0, R34, PT ;  /* 0x000000220000720c */ /* 0x000fe40003f44070 */
[----:B-----5:R-:W-:Y:S01]  /*26ed0*/  IABS R37, R55 ;  /* 0x0000003700257213 */ /* 0x020fe20000000000 */
[----:B------:R-:W-:-:S04]  /*26ee0*/  @!P5 IMAD.IADD R33, R33, 0x1, -R0 ;  /* 0x000000012121d824 */ /* 0x000fc800078e0a00 */
[----:B------:R-:W-:Y:S01]  /*26ef0*/  IMAD.HI.U32 R2, R8, R37, RZ ;  /* 0x0000002508027227 */ /* 0x000fe200078e00ff */
[----:B------:R-:W-:Y:S02]  /*26f00*/  ISETP.GE.AND P5, PT, R38, RZ, PT ;  /* 0x000000ff2600720c */ /* 0x000fe40003fa6270 */
[----:B------:R-:W-:Y:S01]  /*26f10*/  IABS R38, R56 ;  /* 0x0000003800267213 */ /* 0x000fe20000000000 */
[----:B------:R-:W-:Y:S02]  /*26f20*/  IMAD.MOV R2, RZ, RZ, -R2 ;  /* 0x000000ffff027224 */ /* 0x000fe400078e0a02 */
[--C-:B------:R-:W-:Y:S02]  /*26f30*/  @!P3 IMAD.IADD R36, R36, 0x1, -R0.reuse ;  /* 0x000000012424b824 */ /* 0x100fe400078e0a00 */
[C---:B------:R-:W-:Y:S02]  /*26f40*/  IMAD R37, R0.reuse, R2, R37 ;  /* 0x0000000200257224 */ /* 0x040fe400078e0225 */
[----:B------:R-:W-:Y:S01]  /*26f50*/  @!P0 IMAD.IADD R35, R35, 0x1, -R0 ;  /* 0x0000000123238824 */ /* 0x000fe200078e0a00 */
[----:B------:R-:W-:Y:S01]  /*26f60*/  ISETP.GT.U32.AND P3, PT, R0, R36, PT ;  /* 0x000000240000720c */ /* 0x000fe20003f64070 */
[----:B------:R-:W-:Y:S01]  /*26f70*/  IMAD.HI.U32 R4, R8, R38, RZ ;  /* 0x0000002608047227 */ /* 0x000fe200078e00ff */
[----:B------:R-:W-:-:S02]  /*26f80*/  ISETP.GE.AND P0, PT, R55, RZ, PT ;  /* 0x000000ff3700720c */ /* 0x000fc40003f06270 */
[----:B------:R-:W4:Y:S01]  /*26f90*/  LDL.LU R55, [R1+0x1a84] ;  /* 0x001a840001377983 */ /* 0x000f220000300800 */
[----:B------:R-:W-:Y:S01]  /*26fa0*/  @!P2 IMAD.IADD R34, R34, 0x1, -R0 ;  /* 0x000000012222a824 */ /* 0x000fe200078e0a00 */
[C---:B------:R-:W-:Y:S01]  /*26fb0*/  ISETP.GT.U32.AND P4, PT, R0.reuse, R33, PT ;  /* 0x000000210000720c */ /* 0x040fe20003f84070 */
[----:B------:R-:W-:Y:S01]  /*26fc0*/  IMAD.MOV R4, RZ, RZ, -R4 ;  /* 0x000000ffff047224 */ /* 0x000fe200078e0a04 */
[----:B------:R-:W-:Y:S02]  /*26fd0*/  IABS R40, R44 ;  /* 0x0000002c00287213 */ /* 0x000fe40000000000 */
[C---:B------:R-:W-:Y:S01]  /*26fe0*/  ISETP.GT.U32.AND P2, PT, R0.reuse, R37, PT ;  /* 0x000000250000720c */ /* 0x040fe20003f44070 */
[----:B------:R-:W-:Y:S02]  /*26ff0*/  IMAD R38, R0, R4, R38 ;  /* 0x0000000400267224 */ /* 0x000fe400078e0226 */
[----:B------:R-:W-:-:S04]  /*27000*/  IMAD.HI.U32 R5, R8, R40, RZ ;  /* 0x0000002808057227 */ /* 0x000fc800078e00ff */
[--C-:B------:R-:W-:Y:S01]  /*27010*/  @!P3 IMAD.IADD R36, R36, 0x1, -R0.reuse ;  /* 0x000000012424b824 */ /* 0x100fe200078e0a00 */
[C---:B------:R-:W-:Y:S01]  /*27020*/  ISETP.GT.U32.AND P3, PT, R0.reuse, R38, PT ;  /* 0x000000260000720c */ /* 0x040fe20003f64070 */
[----:B------:R-:W-:Y:S02]  /*27030*/  IMAD.MOV R5, RZ, RZ, -R5 ;  /* 0x000000ffff057224 */ /* 0x000fe400078e0a05 */
[--C-:B------:R-:W-:Y:S02]  /*27040*/  @!P4 IMAD.IADD R33, R33, 0x1, -R0.reuse ;  /* 0x000000012121c824 */ /* 0x100fe400078e0a00 */
[----:B------:R-:W-:Y:S02]  /*27050*/  @!P2 IMAD.IADD R37, R37, 0x1, -R0 ;  /* 0x000000012525a824 */ /* 0x000fe400078e0a00 */
[----:B------:R-:W-:Y:S01]  /*27060*/  IMAD R40, R0, R5, R40 ;  /* 0x0000000500287224 */ /* 0x000fe200078e0228 */
[----:B------:R-:W-:Y:S01]  /*27070*/  ISETP.GE.AND P2, PT, R56, RZ, PT ;  /* 0x000000ff3800720c */ /* 0x000fe20003f46270 */
[----:B------:R-:W-:Y:S01]  /*27080*/  @!P6 IMAD.MOV R33, RZ, RZ, -R33 ;  /* 0x000000ffff21e224 */ /* 0x000fe200078e0a21 */
[----:B------:R-:W5:Y:S01]  /*27090*/  LDL.LU R56, [R1+0x1a88] ;  /* 0x001a880001387983 */ /* 0x000f620000300800 */
[----:B------:R-:W-:Y:S01]  /*270a0*/  @!P1 IMAD.MOV R35, RZ, RZ, -R35 ;  /* 0x000000ffff239224 */ /* 0x000fe200078e0a23 */
[----:B------:R-:W-:-:S02]  /*270b0*/  ISETP.GT.U32.AND P6, PT, R0, R37, PT ;  /* 0x000000250000720c */ /* 0x000fc40003fc4070 */
[----:B------:R-:W-:Y:S01]  /*270c0*/  ISETP.GT.U32.AND P1, PT, R0, R40, PT ;  /* 0x000000280000720c */ /* 0x000fe20003f24070 */
[----:B------:R-:W-:Y:S01]  /*270d0*/  @!P3 IMAD.IADD R38, R38, 0x1, -R0 ;  /* 0x000000012626b824 */ /* 0x000fe200078e0a00 */
[----:B------:R-:W-:Y:S01]  /*270e0*/  ISETP.GE.AND P4, PT, R39, RZ, PT ;  /* 0x000000ff2700720c */ /* 0x000fe20003f86270 */
[----:B------:R-:W-:Y:S01]  /*270f0*/  @!P5 IMAD.MOV R34, RZ, RZ, -R34 ;  /* 0x000000ffff22d224 */ /* 0x000fe200078e0a22 */
[----:B------:R-:W5:Y:S02]  /*27100*/  LDL.LU R49, [R1+0x1a8c] ;  /* 0x001a8c0001317983 */ /* 0x000f640000300800 */
[----:B------:R-:W-:-:S05]  /*27110*/  ISETP.GT.U32.AND P3, PT, R0, R38, PT ;  /* 0x000000260000720c */ /* 0x000fca0003f64070 */
[--C-:B------:R-:W-:Y:S02]  /*27120*/  @!P6 IMAD.IADD R37, R37, 0x1, -R0.reuse ;  /* 0x000000012525e824 */ /* 0x100fe400078e0a00 */
[----:B------:R-:W-:Y:S02]  /*27130*/  @!P1 IMAD.IADD R40, R40, 0x1, -R0 ;  /* 0x0000000128289824 */ /* 0x000fe400078e0a00 */
[----:B------:R-:W-:-:S03]  /*27140*/  @!P0 IMAD.MOV R37, RZ, RZ, -R37 ;  /* 0x000000ffff258224 */ /* 0x000fc600078e0a25 */
[----:B------:R-:W-:Y:S01]  /*27150*/  ISETP.GT.U32.AND P0, PT, R0, R40, PT ;  /* 0x000000280000720c */ /* 0x000fe20003f04070 */
[----:B------:R-:W-:Y:S02]  /*27160*/  @!P3 IMAD.IADD R38, R38, 0x1, -R0 ;  /* 0x000000012626b824 */ /* 0x000fe400078e0a00 */
[----:B------:R-:W-:Y:S01]  /*27170*/  @!P4 IMAD.MOV R36, RZ, RZ, -R36 ;  /* 0x000000ffff24c224 */ /* 0x000fe200078e0a24 */
[----:B------:R-:W-:Y:S01]  /*27180*/  STL [R1+0x7c9c], R33 ;  /* 0x007c9c2101007387 */ /* 0x000fe20000100800 */
[----:B------:R-:W-:-:S03]  /*27190*/  @!P2 IMAD.MOV R38, RZ, RZ, -R38 ;  /* 0x000000ffff26a224 */ /* 0x000fc600078e0a26 */
[----:B------:R-:W-:Y:S04]  /*271a0*/  STL [R1+0x7ca0], R34 ;  /* 0x007ca02201007387 */ /* 0x000fe80000100800 */
[----:B------:R-:W-:Y:S01]  /*271b0*/  STL [R1+0x7ca4], R35 ;  /* 0x007ca42301007387 */ /* 0x000fe20000100800 */
[----:B------:R-:W-:-:S03]  /*271c0*/  @!P0 IMAD.IADD R40, R40, 0x1, -R0 ;  /* 0x0000000128288824 */ /* 0x000fc600078e0a00 */
[----:B------:R-:W-:Y:S04]  /*271d0*/  STL [R1+0x7ca8], R36 ;  /* 0x007ca82401007387 */ /* 0x000fe80000100800 */
[----:B------:R-:W5:Y:S04]  /*271e0*/  LDL.LU R50, [R1+0x1a90] ;  /* 0x001a900001327983 */ /* 0x000f680000300800 */
[----:B------:R-:W-:Y:S04]  /*271f0*/  STL [R1+0x7cac], R37 ;  /* 0x007cac2501007387 */ /* 0x000fe80000100800 */
[----:B------:R-:W-:Y:S01]  /*27200*/  STL [R1+0x7cb0], R38 ;  /* 0x007cb02601007387 */ /* 0x000fe20000100800 */
[----:B---3--:R-:W-:-:S02]  /*27210*/  IABS R42, R57 ;  /* 0x00000039002a7213 */ /* 0x008fc40000000000 */
[----:B------:R-:W-:Y:S02]  /*27220*/  ISETP.GE.AND P0, PT, R57, RZ, PT ;  /* 0x000000ff3900720c */ /* 0x000fe40003f06270 */
[----:B------:R-:W3:Y:S01]  /*27230*/  LDL.LU R57, [R1+0x1a94] ;  /* 0x001a940001397983 */ /* 0x000ee20000300800 */
[----:B------:R-:W-:Y:S02]  /*27240*/  IABS R39, R46 ;  /* 0x0000002e00277213 */ /* 0x000fe40000000000 */
[----:B------:R-:W-:Y:S01]  /*27250*/  IABS R41, R45 ;  /* 0x0000002d00297213 */ /* 0x000fe20000000000 */
[----:B------:R-:W3:Y:S02]  /*27260*/  LDL.LU R52, [R1+0x1a98] ;  /* 0x001a980001347983 */ /* 0x000ee40000300800 */
[----:B------:R-:W-:-:S04]  /*27270*/  IMAD.HI.U32 R2, R8, R39, RZ ;  /* 0x0000002708027227 */ /* 0x000fc800078e00ff */
[----:B------:R-:W-:-:S04]  /*27280*/  IMAD.HI.U32 R4, R8, R41, RZ ;  /* 0x0000002908047227 */ /* 0x000fc800078e00ff */
[----:B------:R-:W-:Y:S02]  /*27290*/  IMAD.MOV R2, RZ, RZ, -R2 ;  /* 0x000000ffff027224 */ /* 0x000fe400078e0a02 */
[----:B------:R-:W-:Y:S02]  /*272a0*/  IMAD.MOV R4, RZ, RZ, -R4 ;  /* 0x000000ffff047224 */ /* 0x000fe400078e0a04 */
[C---:B------:R-:W-:Y:S02]  /*272b0*/  IMAD R39, R0.reuse, R2, R39 ;  /* 0x0000000200277224 */ /* 0x040fe400078e0227 */
[----:B------:R-:W-:-:S03]  /*272c0*/  IMAD R41, R0, R4, R41 ;  /* 0x0000000400297224 */ /* 0x000fc600078e0229 */
[----:B------:R-:W-:Y:S01]  /*272d0*/  ISETP.GT.U32.AND P5, PT, R0, R39, PT ;  /* 0x000000270000720c */ /* 0x000fe20003fa4070 */
[----:B------:R-:W-:Y:S01]  /*272e0*/  IMAD.HI.U32 R2, R8, R42, RZ ;  /* 0x0000002a08027227 */ /* 0x000fe200078e00ff */
[----:B------:R-:W-:-:S03]  /*272f0*/  ISETP.GT.U32.AND P6, PT, R0, R41, PT ;  /* 0x000000290000720c */ /* 0x000fc60003fc4070 */
[----:B------:R-:W-:-:S04]  /*27300*/  IMAD.MOV R2, RZ, RZ, -R2 ;  /* 0x000000ffff027224 */ /* 0x000fc800078e0a02 */
[----:B------:R-:W-:-:S04]  /*27310*/  IMAD R42, R0, R2, R42 ;  /* 0x00000002002a7224 */ /* 0x000fc800078e022a */
[--C-:B------:R-:W-:Y:S01]  /*27320*/  @!P5 IMAD.IADD R39, R39, 0x1, -R0.reuse ;  /* 0x000000012727d824 */ /* 0x100fe200078e0a00 */
[----:B------:R-:W-:Y:S01]  /*27330*/  ISETP.GT.U32.AND P5, PT, R0, R42, PT ;  /* 0x0000002a0000720c */ /* 0x000fe20003fa4070 */
[----:B------:R-:W-:-:S03]  /*27340*/  @!P6 IMAD.IADD R41, R41, 0x1, -R0 ;  /* 0x000000012929e824 */ /* 0x000fc600078e0a00 */
[----:B------:R-:W-:Y:S02]  /*27350*/  ISETP.GT.U32.AND P6, PT, R0, R39, PT ;  /* 0x000000270000720c */ /* 0x000fe40003fc4070 */
[----:B--2---:R-:W-:-:S05]  /*27360*/  IABS R43, R48 ;  /* 0x00000030002b7213 */ /* 0x004fca0000000000 */
[----:B------:R-:W-:-:S04]  /*27370*/  IMAD.HI.U32 R2, R8, R43, RZ ;  /* 0x0000002b08027227 */ /* 0x000fc800078e00ff */
[----:B------:R-:W-:Y:S01]  /*27380*/  IMAD.MOV R2, RZ, RZ, -R2 ;  /* 0x000000ffff027224 */ /* 0x000fe200078e0a02 */
[----:B------:R-:W-:-:S03]  /*27390*/  ISETP.GE.AND P3, PT, R44, RZ, PT ;  /* 0x000000ff2c00720c */ /* 0x000fc60003f66270 */
[----:B------:R-:W-:Y:S01]  /*273a0*/  IMAD R43, R0, R2, R43 ;  /* 0x00000002002b7224 */ /* 0x000fe200078e022b */
[----:B------:R-:W-:Y:S01]  /*273b0*/  ISETP.GE.AND P4, PT, R46, RZ, PT ;  /* 0x000000ff2e00720c */ /* 0x000fe20003f86270 */
[--C-:B------:R-:W-:Y:S01]  /*273c0*/  @!P5 IMAD.IADD R42, R42, 0x1, -R0.reuse ;  /* 0x000000012a2ad824 */ /* 0x100fe200078e0a00 */
[C---:B------:R-:W-:Y:S01]  /*273d0*/  ISETP.GT.U32.AND P5, PT, R0.reuse, R41, PT ;  /* 0x000000290000720c */ /* 0x040fe20003fa4070 */
[----:B------:R-:W-:Y:S01]  /*273e0*/  @!P6 IMAD.IADD R39, R39, 0x1, -R0 ;  /* 0x000000012727e824 */ /* 0x000fe200078e0a00 */
[----:B------:R-:W-:Y:S02]  /*273f0*/  ISETP.GT.U32.AND P6, PT, R0, R43, PT ;  /* 0x0000002b0000720c */ /* 0x000fe40003fc4070 */
[----:B------:R-:W-:-:S03]  /*27400*/  ISETP.GE.AND P1, PT, R45, RZ, PT ;  /* 0x000000ff2d00720c */ /* 0x000fc60003f26270 */
[----:B------:R-:W-:-:S04]  /*27410*/  @!P3 IMAD.MOV R40, RZ, RZ, -R40 ;  /* 0x000000ffff28b224 */ /* 0x000fc800078e0a28 */
[----:B------:R-:W-:Y:S01]  /*27420*/  @!P4 IMAD.MOV R39, RZ, RZ, -R39 ;  /* 0x000000ffff27c224 */ /* 0x000fe200078e0a27 */
[----:B----4-:R-:W-:-:S05]  /*27430*/  IABS R44, R55 ;  /* 0x00000037002c7213 */ /* 0x010fca0000000000 */
[----:B------:R-:W-:-:S04]  /*27440*/  IMAD.HI.U32 R2, R8, R44, RZ ;  /* 0x0000002c08027227 */ /* 0x000fc800078e00ff */
[----:B------:R-:W-:-:S04]  /*27450*/  IMAD.MOV R2, RZ, RZ, -R2 ;  /* 0x000000ffff027224 */ /* 0x000fc800078e0a02 */
[C---:B------:R-:W-:Y:S02]  /*27460*/  IMAD R44, R0.reuse, R2, R44 ;  /* 0x00000002002c7224 */ /* 0x040fe400078e022c */
[--C-:B------:R-:W-:Y:S02]  /*27470*/  @!P5 IMAD.IADD R41, R41, 0x1, -R0.reuse ;  /* 0x000000012929d824 */ /* 0x100fe400078e0a00 */
[----:B------:R-:W-:Y:S01]  /*27480*/  @!P6 IMAD.IADD R43, R43, 0x1, -R0 ;  /* 0x000000012b2be824 */ /* 0x000fe200078e0a00 */
[----:B------:R-:W-:Y:S02]  /*27490*/  ISETP.GE.AND P6, PT, R55, RZ, PT ;  /* 0x000000ff3700720c */ /* 0x000fe40003fc6270 */
[----:B------:R-:W-:Y:S01]  /*274a0*/  ISETP.GT.U32.AND P5, PT, R0, R44, PT ;  /* 0x0000002c0000720c */ /* 0x000fe20003fa4070 */
[----:B------:R-:W2:Y:S01]  /*274b0*/  LDL.LU R55, [R1+0x1a9c] ;  /* 0x001a9c0001377983 */ /* 0x000ea20000300800 */
[----:B------:R-:W-:Y:S01]  /*274c0*/  @!P1 IMAD.MOV R41, RZ, RZ, -R41 ;  /* 0x000000ffff299224 */ /* 0x000fe200078e0a29 */
[----:B-----5:R-:W-:-:S02]  /*274d0*/  IABS R45, R56 ;  /* 0x00000038002d7213 */ /* 0x020fc40000000000 */
[----:B------:R-:W-:Y:S01]  /*274e0*/  STL [R1+0x7cb4], R39 ;  /* 0x007cb42701007387 */ /* 0x000fe20000100800 */
[----:B------:R-:W-:-:S03]  /*274f0*/  ISETP.GE.AND P1, PT, R56, RZ, PT ;  /* 0x000000ff3800720c */ /* 0x000fc60003f26270 */
[----:B------:R4:W-:Y:S04]  /*27500*/  STL [R1+0x7cb8], R40 ;  /* 0x007cb82801007387 */ /* 0x0009e80000100800 */
[----:B------:R-:W5:Y:S04]  /*27510*/  LDL.LU R56, [R1+0x1aa0] ;  /* 0x001aa00001387983 */ /* 0x000f680000300800 */
[----:B------:R-:W4:Y:S01]  /*27520*/  LDL.LU R59, [R1+0x1aa4] ;  /* 0x001aa400013b7983 */ /* 0x000f220000300800 */
[----:B------:R-:W-:-:S03]  /*27530*/  @!P5 IMAD.IADD R44, R44, 0x1, -R0 ;  /* 0x000000012c2cd824 */ /* 0x000fc600078e0a00 */
[----:B------:R-:W5:Y:S02]  /*27540*/  LDL.LU R58, [R1+0x1aa8] ;  /* 0x001aa800013a7983 */ /* 0x000f640000300800 */
[C---:B------:R-:W-:Y:S02]  /*27550*/  ISETP.GT.U32.AND P3, PT, R0.reuse, R44, PT ;  /* 0x0000002c0000720c */ /* 0x040fe40003f64070 */
[----:B------:R-:W-:-:S11]  /*27560*/  ISETP.GT.U32.AND P2, PT, R0, R42, PT ;  /* 0x0000002a0000720c */ /* 0x000fd60003f44070 */
[--C-:B------:R-:W-:Y:S02]  /*27570*/  @!P3 IMAD.IADD R44, R44, 0x1, -R0.reuse ;  /* 0x000000012c2cb824 */ /* 0x100fe400078e0a00 */
[----:B------:R-:W-:Y:S01]  /*27580*/  @!P2 IMAD.IADD R42, R42, 0x1, -R0 ;  /* 0x000000012a2aa824 */ /* 0x000fe200078e0a00 */
[----:B------:R-:W-:Y:S01]  /*27590*/  ISETP.GE.AND P2, PT, R48, RZ, PT ;  /* 0x000000ff3000720c */ /* 0x000fe20003f46270 */
[----:B------:R-:W-:Y:S01]  /*275a0*/  @!P6 IMAD.MOV R44, RZ, RZ, -R44 ;  /* 0x000000ffff2ce224 */ /* 0x000fe200078e0a2c */
[----:B---3--:R-:W-:Y:S02]  /*275b0*/  IABS R48, R57 ;  /* 0x0000003900307213 */ /* 0x008fe40000000000 */
[----:B------:R-:W-:Y:S02]  /*275c0*/  ISETP.GE.AND P6, PT, R57, RZ, PT ;  /* 0x000000ff3900720c */ /* 0x000fe40003fc6270 */
[----:B------:R-:W3:Y:S04]  /*275d0*/  LDL.LU R57, [R1+0x1aac] ;  /* 0x001aac0001397983 */ /* 0x000ee80000300800 */
[----:B0-----:R-:W3:Y:S04]  /*275e0*/  LDL.LU R22, [R1+0x1ab0] ;  /* 0x001ab00001167983 */ /* 0x001ee80000300800 */
[----:B------:R-:W3:Y:S04]  /*275f0*/  LDL.LU R11, [R1+0x1ab4] ;  /* 0x001ab400010b7983 */ /* 0x000ee80000300800 */
        /* <DEDUP_REMOVED lines=11> */
[----:B------:R-:W3:Y:S01]  /*276b0*/  LDL.LU R61, [R1+0x1ae4] ;  /* 0x001ae400013d7983 */ /* 0x000ee20000300800 */
[----:B------:R-:W-:Y:S01]  /*276c0*/  IABS R46, R49 ;  /* 0x00000031002e7213 */ /* 0x000fe20000000000 */
[C---:B------:R-:W-:Y:S01]  /*276d0*/  IMAD.HI.U32 R4, R8.reuse, R45, RZ ;  /* 0x0000002d08047227 */ /* 0x040fe200078e00ff */
[----:B------:R-:W-:Y:S01]  /*276e0*/  IABS R47, R50 ;  /* 0x00000032002f7213 */ /* 0x000fe20000000000 */
[----:B-1----:R-:W3:Y:S02]  /*276f0*/  LDL.LU R28, [R1+0x784] ;  /* 0x00078400011c7983 */ /* 0x002ee40000300800 */
[----:B------:R-:W-:Y:S01]  /*27700*/  IMAD.HI.U32 R2, R8, R46, RZ ;  /* 0x0000002e08027227 */ /* 0x000fe200078e00ff */
[----:B------:R-:W-:Y:S01]  /*27710*/  ISETP.GT.U32.AND P4, PT, R0, R43, PT ;  /* 0x0000002b0000720c */ /* 0x000fe20003f84070 */
[----:B------:R-:W3:Y:S02]  /*27720*/  LDL.LU R27, [R1+0x780] ;  /* 0x00078000011b7983 */ /* 0x000ee40000300800 */
[----:B------:R-:W-:-:S02]  /*27730*/  IMAD.MOV R2, RZ, RZ, -R2 ;  /* 0x000000ffff027224 */ /* 0x000fc400078e0a02 */
[----:B------:R-:W-:Y:S02]  /*27740*/  IMAD.MOV R4, RZ, RZ, -R4 ;  /* 0x000000ffff047224 */ /* 0x000fe400078e0a04 */
[----:B------:R-:W-:Y:S02]  /*27750*/  IMAD R46, R0, R2, R46 ;  /* 0x00000002002e7224 */ /* 0x000fe400078e022e */
[----:B------:R-:W-:-:S04]  /*27760*/  IMAD.HI.U32 R2, R8, R47, RZ ;  /* 0x0000002f08027227 */ /* 0x000fc800078e00ff */
[----:B------:R-:W-:Y:S02]  /*27770*/  IMAD R45, R0, R4, R45 ;  /* 0x00000004002d7224 */ /* 0x000fe400078e022d */
[----:B------:R-:W-:-:S03]  /*27780*/  IMAD.MOV R2, RZ, RZ, -R2 ;  /* 0x000000ffff027224 */ /* 0x000fc600078e0a02 */
[C---:B------:R-:W-:Y:S01]  /*27790*/  ISETP.GT.U32.AND P5, PT, R0.reuse, R45, PT ;  /* 0x0000002d0000720c */ /* 0x040fe20003fa4070 */
[C---:B------:R-:W-:Y:S02]  /*277a0*/  IMAD R47, R0.reuse, R2, R47 ;  /* 0x00000002002f7224 */ /* 0x040fe400078e022f */
[----:B------:R-:W-:Y:S01]  /*277b0*/  @!P0 IMAD.MOV R42, RZ, RZ, -R42 ;  /* 0x000000ffff2a8224 */ /* 0x000fe200078e0a2a */
[C---:B------:R-:W-:Y:S02]  /*277c0*/  ISETP.GT.U32.AND P0, PT, R0.reuse, R46, PT ;  /* 0x0000002e0000720c */ /* 0x040fe40003f04070 */
[----:B------:R-:W-:Y:S01]  /*277d0*/  ISETP.GT.U32.AND P3, PT, R0, R47, PT ;  /* 0x0000002f0000720c */ /* 0x000fe20003f64070 */
[----:B------:R-:W-:Y:S01]  /*277e0*/  @!P4 IMAD.IADD R43, R43, 0x1, -R0 ;  /* 0x000000012b2bc824 */ /* 0x000fe200078e0a00 */
[----:B------:R-:W-:-:S05]  /*277f0*/  ISETP.GE.AND P4, PT, R49, RZ, PT ;  /* 0x000000ff3100720c */ /* 0x000fca0003f86270 */
[--C-:B------:R-:W-:Y:S01]  /*27800*/  @!P5 IMAD.IADD R45, R45, 0x1, -R0.reuse ;  /* 0x000000012d2dd824 */ /* 0x100fe200078e0a00 */
[----:B------:R-:W-:Y:S01]  /*27810*/  IABS R49, R52 ;  /* 0x0000003400317213 */ /* 0x000fe20000000000 */
[----:B------:R-:W-:Y:S02]  /*27820*/  @!P2 IMAD.MOV R43, RZ, RZ, -R43 ;  /* 0x000000ffff2ba224 */ /* 0x000fe400078e0a2b */
[--C-:B------:R-:W-:Y:S01]  /*27830*/  @!P0 IMAD.IADD R46, R46, 0x1, -R0.reuse ;  /* 0x000000012e2e8824 */ /* 0x100fe200078e0a00 */
[----:B------:R-:W-:Y:S01]  /*27840*/  ISETP.GT.U32.AND P2, PT, R0, R45, PT ;  /* 0x0000002d0000720c */ /* 0x000fe20003f44070 */
[----:B------:R-:W-:Y:S02]  /*27850*/  @!P3 IMAD.IADD R47, R47, 0x1, -R0 ;  /* 0x000000012f2fb824 */ /* 0x000fe400078e0a00 */
[----:B------:R-:W-:Y:S01]  /*27860*/  IMAD.HI.U32 R4, R8, R48, RZ ;  /* 0x0000003008047227 */ /* 0x000fe200078e00ff */
[C---:B------:R-:W-:Y:S02]  /*27870*/  ISETP.GT.U32.AND P0, PT, R0.reuse, R46, PT ;  /* 0x0000002e0000720c */ /* 0x040fe40003f04070 */
[----:B------:R-:W-:Y:S01]  /*27880*/  ISETP.GT.U32.AND P3, PT, R0, R47, PT ;  /* 0x0000002f0000720c */ /* 0x000fe20003f64070 */
[----:B------:R-:W-:-:S02]  /*27890*/  IMAD.MOV R4, RZ, RZ, -R4 ;  /* 0x000000ffff047224 */ /* 0x000fc400078e0a04 */
[----:B------:R-:W-:-:S04]  /*278a0*/  IMAD.HI.U32 R2, R8, R49, RZ ;  /* 0x0000003108027227 */ /* 0x000fc800078e00ff */
[----:B------:R-:W-:Y:S02]  /*278b0*/  IMAD R48, R0, R4, R48 ;  /* 0x0000000400307224 */ /* 0x000fe400078e0230 */
[----:B------:R-:W-:Y:S01]  /*278c0*/  IMAD.MOV R2, RZ, RZ, -R2 ;  /* 0x000000ffff027224 */ /* 0x000fe200078e0a02 */
[----:B------:R-:W-:Y:S01]  /*278d0*/  ISETP.GE.AND P5, PT, R50, RZ, PT ;  /* 0x000000ff3200720c */ /* 0x000fe20003fa6270 */
[--C-:B------:R-:W-:Y:S01]  /*278e0*/  @!P2 IMAD.IADD R45, R45, 0x1, -R0.reuse ;  /* 0x000000012d2da824 */ /* 0x100fe200078e0a00 */
[----:B--2---:R-:W-:Y:S01]  /*278f0*/  IABS R50, R55 ;  /* 0x0000003700327213 */ /* 0x004fe20000000000 */
[C---:B------:R-:W-:Y:S01]  /*27900*/  IMAD R49, R0.reuse, R2, R49 ;  /* 0x0000000200317224 */ /* 0x040fe200078e0231 */
[----:B------:R-:W-:Y:S01]  /*27910*/  ISETP.GT.U32.AND P2, PT, R0, R48, PT ;  /* 0x000000300000720c */ /* 0x000fe20003f44070 */
[--C-:B------:R-:W-:Y:S01]  /*27920*/  @!P0 IMAD.IADD R46, R46, 0x1, -R0.reuse ;  /* 0x000000012e2e8824 */ /* 0x100fe200078e0a00 */
[----:B------:R-:W-:Y:S01]  /*27930*/  ISETP.GE.AND P0, PT, R52, RZ, PT ;  /* 0x000000ff3400720c */ /* 0x000fe20003f06270 */
[----:B------:R-:W-:Y:S01]  /*27940*/  @!P3 IMAD.IADD R47, R47, 0x1, -R0 ;  /* 0x000000012f2fb824 */ /* 0x000fe200078e0a00 */
[----:B------:R-:W-:Y:S01]  /*27950*/  ISETP.GT.U32.AND P3, PT, R0, R49, PT ;  /* 0x000000310000720c */ /* 0x000fe20003f64070 */
[----:B------:R-:W-:-:S04]  /*27960*/  IMAD.HI.U32 R5, R8, R50, RZ ;  /* 0x0000003208057227 */ /* 0x000fc800078e00ff */
[----:B------:R-:W-:Y:S01]  /*27970*/  IMAD.MOV R5, RZ, RZ, -R5 ;  /* 0x000000ffff057224 */ /* 0x000fe200078e0a05 */
[----:B----4-:R-:W-:Y:S02]  /*27980*/  IABS R52, R59 ;  /* 0x0000003b00347213 */ /* 0x010fe40000000000 */
[----:B-----5:R-:W-:-:S03]  /*27990*/  IABS R51, R56 ;  /* 0x0000003800337213 */ /* 0x020fc60000000000 */
[----:B------:R-:W-:Y:S01]  /*279a0*/  IMAD.HI.U32 R2, R8, R52, RZ ;  /* 0x0000003408027227 */ /* 0x000fe200078e00ff */
[----:B------:R-:W-:-:S03]  /*279b0*/  IABS R53, R58 ;  /* 0x0000003a00357213 */ /* 0x000fc60000000000 */
[----:B------:R-:W-:Y:S02]  /*279c0*/  @!P2 IMAD.IADD R48, R48, 0x1, -R0 ;  /* 0x000000013030a824 */ /* 0x000fe400078e0a00 */
[----:B------:R-:W-:Y:S02]  /*279d0*/  IMAD R50, R0, R5, R50 ;  /* 0x0000000500327224 */ /* 0x000fe400078e0232 */
[----:B------:R-:W-:Y:S02]  /*279e0*/  IMAD.MOV R2, RZ, RZ, -R2 ;  /* 0x000000ffff027224 */ /* 0x000fe400078e0a02 */
[----:B------:R-:W-:-:S04]  /*279f0*/  IMAD.HI.U32 R4, R8, R51, RZ ;  /* 0x0000003308047227 */ /* 0x000fc800078e00ff */
[----:B------:R-:W-:Y:S01]  /*27a00*/  @!P3 IMAD.IADD R49, R49, 0x1, -R0 ;  /* 0x000000013131b824 */ /* 0x000fe200078e0a00 */
[C---:B------:R-:W-:Y:S01]  /*27a10*/  ISETP.GT.U32.AND P3, PT, R0.reuse, R48, PT ;  /* 0x000000300000720c */ /* 0x040fe20003f64070 */
[----:B------:R-:W-:Y:S01]  /*27a20*/  @!P4 IMAD.MOV R46, RZ, RZ, -R46 ;  /* 0x000000ffff2ec224 */ /* 0x000fe200078e0a2e */
[C---:B------:R-:W-:Y:S01]  /*27a30*/  ISETP.GT.U32.AND P4, PT, R0.reuse, R50, PT ;  /* 0x000000320000720c */ /* 0x040fe20003f84070 */
[----:B------:R-:W-:Y:S02]  /*27a40*/  IMAD R52, R0, R2, R52 ;  /* 0x0000000200347224 */ /* 0x000fe400078e0234 */
[----:B------:R-:W-:Y:S02]  /*27a50*/  IMAD.MOV R4, RZ, RZ, -R4 ;  /* 0x000000ffff047224 */ /* 0x000fe400078e0a04 */
[----:B------:R-:W-:-:S04]  /*27a60*/  IMAD.HI.U32 R2, R8, R53, RZ ;  /* 0x0000003508027227 */ /* 0x000fc800078e00ff */
[C---:B------:R-:W-:Y:S02]  /*27a70*/  IMAD R51, R0.reuse, R4, R51 ;  /* 0x0000000400337224 */ /* 0x040fe400078e0233 */
[----:B------:R-:W-:Y:S02]  /*27a80*/  IMAD.MOV R2, RZ, RZ, -R2 ;  /* 0x000000ffff027224 */ /* 0x000fe400078e0a02 */
[----:B------:R-:W-:Y:S01]  /*27a90*/  @!P5 IMAD.MOV R47, RZ, RZ, -R47 ;  /* 0x000000ffff2fd224 */ /* 0x000fe200078e0a2f */
[C---:B------:R-:W-:Y:S01]  /*27aa0*/  ISETP.GT.U32.AND P5, PT, R0.reuse, R51, PT ;  /* 0x000000330000720c */ /* 0x040fe20003fa4070 */
[----:B------:R-:W-:Y:S02]  /*27ab0*/  IMAD R53, R0, R2, R53 ;  /* 0x0000000200357224 */ /* 0x000fe400078e0235 */
[--C-:B------:R-:W-:Y:S01]  /*27ac0*/  @!P3 IMAD.IADD R48, R48, 0x1, -R0.reuse ;  /* 0x000000013030b824 */ /* 0x100fe200078e0a00 */
[----:B------:R-:W-:Y:S01]  /*27ad0*/  ISETP.GT.U32.AND P3, PT, R0, R52, PT ;  /* 0x000000340000720c */ /* 0x000fe20003f64070 */
[----:B------:R-:W-:Y:S01]  /*27ae0*/  @!P4 IMAD.IADD R50, R50, 0x1, -R0 ;  /* 0x000000013232c824 */ /* 0x000fe200078e0a00 */
[C---:B------:R-:W-:Y:S01]  /*27af0*/  ISETP.GT.U32.AND P4, PT, R0.reuse, R53, PT ;  /* 0x000000350000720c */ /* 0x040fe20003f84070 */
[----:B------:R-:W-:Y:S01]  /*27b00*/  @!P1 IMAD.MOV R45, RZ, RZ, -R45 ;  /* 0x000000ffff2d9224 */ /* 0x000fe200078e0a2d */
[----:B------:R-:W-:-:S05]  /*27b10*/  ISETP.GT.U32.AND P1, PT, R0, R49, PT ;  /* 0x000000310000720c */ /* 0x000fca0003f24070 */
[----:B------:R-:W-:Y:S01]  /*27b20*/  @!P5 IMAD.IADD R51, R51, 0x1, -R0 ;  /* 0x000000013333d824 */ /* 0x000fe200078e0a00 */
[----:B------:R-:W-:-:S03]  /*27b30*/  ISETP.GE.AND P2, PT, R55, RZ, PT ;  /* 0x000000ff3700720c */ /* 0x000fc60003f46270 */
[--C-:B------:R-:W-:Y:S01]  /*27b40*/  @!P3 IMAD.IADD R52, R52, 0x1, -R0.reuse ;  /* 0x000000013434b824 */ /* 0x100fe200078e0a00 */
[----:B------:R-:W-:Y:S01]  /*27b50*/  ISETP.GT.U32.AND P3, PT, R0, R51, PT ;  /* 0x000000330000720c */ /* 0x000fe20003f64070 */
[----:B------:R-:W-:-:S05]  /*27b60*/  @!P4 IMAD.IADD R53, R53, 0x1, -R0 ;  /* 0x000000013535c824 */ /* 0x000fca00078e0a00 */
[----:B------:R-:W-:Y:S01]  /*27b70*/  ISETP.GT.U32.AND P4, PT, R0, R53, PT ;  /* 0x000000350000720c */ /* 0x000fe20003f84070 */
[----:B------:R-:W-:Y:S01]  /*27b80*/  @!P1 IMAD.IADD R49, R49, 0x1, -R0 ;  /* 0x0000000131319824 */ /* 0x000fe200078e0a00 */
[----:B------:R-:W-:Y:S01]  /*27b90*/  ISETP.GE.AND P1, PT, R56, RZ, PT ;  /* 0x000000ff3800720c */ /* 0x000fe20003f26270 */
[----:B------:R-:W-:Y:S01]  /*27ba0*/  @!P6 IMAD.MOV R48, RZ, RZ, -R48 ;  /* 0x000000ffff30e224 */ /* 0x000fe200078e0a30 */
[----:B------:R-:W-:-:S03]  /*27bb0*/  ISETP.GT.U32.AND P6, PT, R0, R52, PT ;  /* 0x000000340000720c */ /* 0x000fc60003fc4070 */
[----:B------:R-:W-:-:S06]  /*27bc0*/  @!P3 IMAD.IADD R51, R51, 0x1, -R0 ;  /* 0x000000013333b824 */ /* 0x000fcc00078e0a00 */
[----:B------:R-:W-:Y:S01]  /*27bd0*/  @!P4 IMAD.IADD R53, R53, 0x1, -R0 ;  /* 0x000000013535c824 */ /* 0x000fe200078e0a00 */
[----:B------:R-:W-:-:S03]  /*27be0*/  ISETP.GT.U32.AND P5, PT, R0, R50, PT ;  /* 0x000000320000720c */ /* 0x000fc60003fa4070 */
[----:B------:R-:W-:Y:S02]  /*27bf0*/  @!P6 IMAD.IADD R52, R52, 0x1, -R0 ;  /* 0x000000013434e824 */ /* 0x000fe400078e0a00 */
[----:B------:R-:W-:Y:S01]  /*27c00*/  @!P0 IMAD.MOV R49, RZ, RZ, -R49 ;  /* 0x000000ffff318224 */ /* 0x000fe200078e0a31 */
[----:B------:R-:W-:-:S07]  /*27c10*/  ISETP.GE.AND P0, PT, R59, RZ, PT ;  /* 0x000000ff3b00720c */ /* 0x000fce0003f06270 */
[----:B------:R-:W-:Y:S01]  /*27c20*/  @!P5 IMAD.IADD R50, R50, 0x1, -R0 ;  /* 0x000000013232d824 */ /* 0x000fe200078e0a00 */
[----:B------:R-:W-:-:S03]  /*27c30*/  ISETP.GE.AND P5, PT, R58, RZ, PT ;  /* 0x000000ff3a00720c */ /* 0x000fc60003fa6270 */
[----:B------:R-:W-:Y:S01]  /*27c40*/  @!P2 IMAD.MOV R50, RZ, RZ, -R50 ;  /* 0x000000ffff32a224 */ /* 0x000fe200078e0a32 */
[----:B---3--:R-:W-:-:S05]  /*27c50*/  IABS R54, R57 ;  /* 0x0000003900367213 */ /* 0x008fca0000000000 */
[----:B------:R-:W-:Y:S01]  /*27c60*/  IMAD.HI.U32 R2, R8, R54, RZ ;  /* 0x0000003608027227 */ /* 0x000fe200078e00ff */
[----:B------:R-:W-:-:S03]  /*27c70*/  IABS R55, R22 ;  /* 0x0000001600377213 */ /* 0x000fc60000000000 */
[----:B------:R-:W-:-:S04]  /*27c80*/  IMAD.MOV R2, RZ, RZ, -R2 ;  /* 0x000000ffff027224 */ /* 0x000fc800078e0a02 */
[----:B------:R-:W-:Y:S02]  /*27c90*/  IMAD R54, R0, R2, R54 ;  /* 0x0000000200367224 */ /* 0x000fe400078e0236 */
[----:B------:R-:W-:-:S04]  /*27ca0*/  IMAD.HI.U32 R2, R8, R55, RZ ;  /* 0x0000003708027227 */ /* 0x000fc800078e00ff */
[----:B------:R-:W-:Y:S01]  /*27cb0*/  IMAD.MOV R2, RZ, RZ, -R2 ;  /* 0x000000ffff027224 */ /* 0x000fe200078e0a02 */
[----:B------:R-:W-:Y:S02]  /*27cc0*/  IABS R56, R11 ;  /* 0x0000000b00387213 */ /* 0x000fe40000000000 */
[C---:B------:R-:W-:Y:S01]  /*27cd0*/  ISETP.GT.U32.AND P3, PT, R0.reuse, R54, PT ;  /* 0x000000360000720c */ /* 0x040fe20003f64070 */
[----:B------:R-:W-:Y:S02]  /*27ce0*/  IMAD R55, R0, R2, R55 ;  /* 0x0000000200377224 */ /* 0x000fe400078e0237 */
[----:B------:R-:W-:-:S03]  /*27cf0*/  IMAD.HI.U32 R4, R8, R56, RZ ;  /* 0x0000003808047227 */ /* 0x000fc600078e00ff */
[----:B------:R-:W-:Y:S01]  /*27d00*/  ISETP.GT.U32.AND P4, PT, R0, R55, PT ;  /* 0x000000370000720c */ /* 0x000fe20003f84070 */
[----:B------:R-:W-:Y:S01]  /*27d10*/  IMAD.MOV R2, RZ, RZ, -R4 ;  /* 0x000000ffff027224 */ /* 0x000fe200078e0a04 */
[----:B------:R-:W-:-:S03]  /*27d20*/  ISETP.GE.AND P6, PT, R57, RZ, PT ;  /* 0x000000ff3900720c */ /* 0x000fc60003fc6270 */
[----:B------:R-:W-:Y:S01]  /*27d30*/  IMAD R56, R0, R2, R56 ;  /* 0x0000000200387224 */ /* 0x000fe200078e0238 */
[----:B------:R-:W-:Y:S01]  /*27d40*/  IABS R57, R21 ;  /* 0x0000001500397213 */ /* 0x000fe20000000000 */
[----:B------:R-:W-:Y:S01]  /*27d50*/  @!P3 IMAD.IADD R54, R54, 0x1, -R0 ;  /* 0x000000013636b824 */ /* 0x000fe200078e0a00 */
[----:B------:R-:W-:Y:S02]  /*27d60*/  IABS R59, R19 ;  /* 0x00000013003b7213 */ /* 0x000fe40000000000 */
[----:B------:R-:W-:Y:S01]  /*27d70*/  ISETP.GT.U32.AND P3, PT, R0, R56, PT ;  /* 0x000000380000720c */ /* 0x000fe20003f64070 */
[----:B------:R-:W-:-:S04]  /*27d80*/  IMAD.HI.U32 R2, R8, R57, RZ ;  /* 0x0000003908027227 */ /* 0x000fc800078e00ff */
[----:B------:R-:W-:Y:S01]  /*27d90*/  @!P4 IMAD.IADD R55, R55, 0x1, -R0 ;  /* 0x000000013737c824 */ /* 0x000fe200078e0a00 */
[----:B------:R-:W-:Y:S01]  /*27da0*/  ISETP.GT.U32.AND P4, PT, R0, R54, PT ;  /* 0x000000360000720c */ /* 0x000fe20003f84070 */
[----:B------:R-:W-:Y:S01]  /*27db0*/  IMAD.MOV R2, RZ, RZ, -R2 ;  /* 0x000000ffff027224 */ /* 0x000fe200078e0a02 */
[----:B------:R-:W-:Y:S01]  /*27dc0*/  IABS R6, R18 ;  /* 0x0000001200067213 */ /* 0x000fe20000000000 */
[----:B------:R-:W-:Y:S01]  /*27dd0*/  IMAD.HI.U32 R5, R8, R59, RZ ;  /* 0x0000003b08057227 */ /* 0x000fe200078e00ff */
[----:B------:R-:W-:-:S03]  /*27de0*/  IABS R58, R20 ;  /* 0x00000014003a7213 */ /* 0x000fc60000000000 */
[----:B------:R-:W-:Y:S02]  /*27df0*/  IMAD R57, R0, R2, R57 ;  /* 0x0000000200397224 */ /* 0x000fe400078e0239 */
[----:B------:R-:W-:Y:S02]  /*27e00*/  IMAD.MOV R5, RZ, RZ, -R5 ;  /* 0x000000ffff057224 */ /* 0x000fe400078e0a05 */
[----:B------:R-:W-:Y:S02]  /*27e10*/  IMAD.MOV.U32 R2, RZ, RZ, R6 ;  /* 0x000000ffff027224 */ /* 0x000fe400078e0006 */
[--C-:B------:R-:W-:Y:S02]  /*27e20*/  @!P3 IMAD.IADD R56, R56, 0x1, -R0.reuse ;  /* 0x000000013838b824 */ /* 0x100fe400078e0a00 */
[----:B------:R-:W-:Y:S01]  /*27e30*/  @!P4 IMAD.IADD R54, R54, 0x1, -R0 ;  /* 0x000000013636c824 */ /* 0x000fe200078e0a00 */
[C---:B------:R-:W-:Y:S01]  /*27e40*/  ISETP.GT.U32.AND P4, PT, R0.reuse, R57, PT ;  /* 0x000000390000720c */ /* 0x040fe20003f84070 */
[----:B------:R-:W-:-:S02]  /*27e50*/  IMAD R59, R0, R5, R59 ;  /* 0x00000005003b7224 */ /* 0x000fc400078e023b */
[----:B------:R-:W-:Y:S01]  /*27e60*/  IMAD.HI.U32 R4, R8, R58, RZ ;  /* 0x0000003a08047227 */ /* 0x000fe200078e00ff */
[----:B------:R-:W-:-:S03]  /*27e70*/  ISETP.GT.U32.AND P3, PT, R0, R56, PT ;  /* 0x000000380000720c */ /* 0x000fc60003f64070 */
[----:B------:R-:W-:-:S04]  /*27e80*/  IMAD.HI.U32 R5, R8, R2, RZ ;  /* 0x0000000208057227 */ /* 0x000fc800078e00ff */
[----:B------:R-:W-:Y:S02]  /*27e90*/  IMAD.MOV R4, RZ, RZ, -R4 ;  /* 0x000000ffff047224 */ /* 0x000fe400078e0a04 */
[----:B------:R-:W-:Y:S01]  /*27ea0*/  IMAD.MOV R7, RZ, RZ, -R5 ;  /* 0x000000ffff077224 */ /* 0x000fe200078e0a05 */
[C---:B------:R-:W-:Y:S01]  /*27eb0*/  ISETP.GT.U32.AND P2, PT, R0.reuse, R55, PT ;  /* 0x000000370000720c */ /* 0x040fe20003f44070 */
[C---:B------:R-:W-:Y:S01]  /*27ec0*/  IMAD R58, R0.reuse, R4, R58 ;  /* 0x00000004003a7224 */ /* 0x040fe200078e023a */
[----:B------:R-:W-:Y:S01]  /*27ed0*/  IABS R4, R17 ;  /* 0x0000001100047213 */ /* 0x000fe20000000000 */
[----:B------:R-:W-:Y:S01]  /*27ee0*/  IMAD R2, R0, R7, R2 ;  /* 0x0000000700027224 */ /* 0x000fe200078e0202 */
[----:B------:R-:W-:Y:S01]  /*27ef0*/  IABS R6, R12 ;  /* 0x0000000c00067213 */ /* 0x000fe20000000000 */
[----:B------:R-:W-:Y:S01]  /*27f00*/  @!P4 IMAD.IADD R57, R57, 0x1, -R0 ;  /* 0x000000013939c824 */ /* 0x000fe200078e0a00 */
[----:B------:R-:W-:Y:S01]  /*27f10*/  IABS R9, R13 ;  /* 0x0000000d00097213 */ /* 0x000fe20000000000 */
[----:B------:R-:W-:Y:S01]  /*27f20*/  IMAD.HI.U32 R7, R8, R4, RZ ;  /* 0x0000000408077227 */ /* 0x000fe200078e00ff */
[----:B------:R-:W-:-:S03]  /*27f30*/  ISETP.GT.U32.AND P4, PT, R0, R2, PT ;  /* 0x000000020000720c */ /* 0x000fc60003f84070 */
[----:B------:R-:W-:Y:S01]  /*27f40*/  @!P3 IMAD.IADD R56, R56, 0x1, -R0 ;  /* 0x000000013838b824 */ /* 0x000fe200078e0a00 */
[C---:B------:R-:W-:Y:S01]  /*27f50*/  ISETP.GT.U32.AND P3, PT, R0.reuse, R59, PT ;  /* 0x0000003b0000720c */ /* 0x040fe20003f64070 */
[----:B------:R-:W-:Y:S02]  /*27f60*/  IMAD.MOV.U32 R5, RZ, RZ, R6 ;  /* 0x000000ffff057224 */ /* 0x000fe400078e0006 */
[----:B------:R-:W-:Y:S02]  /*27f70*/  IMAD.MOV.U32 R6, RZ, RZ, R9 ;  /* 0x000000ffff067224 */ /* 0x000fe400078e0009 */
[----:B------:R-:W-:Y:S02]  /*27f80*/  IMAD.MOV R7, RZ, RZ, -R7 ;  /* 0x000000ffff077224 */ /* 0x000fe400078e0a07 */
[----:B------:R-:W-:Y:S01]  /*27f90*/  @!P2 IMAD.IADD R55, R55, 0x1, -R0 ;  /* 0x000000013737a824 */ /* 0x000fe200078e0a00 */
[----:B------:R-:W-:Y:S01]  /*27fa0*/  ISETP.GT.U32.AND P2, PT, R0, R58, PT ;  /* 0x0000003a0000720c */ /* 0x000fe20003f44070 */
[----:B------:R-:W-:-:S04]  /*27fb0*/  IMAD.HI.U32 R10, R8, R6, RZ ;  /* 0x00000006080a7227 */ /* 0x000fc800078e00ff */
[----:B------:R-:W-:Y:S02]  /*27fc0*/  IMAD R4, R0, R7, R4 ;  /* 0x0000000700047224 */ /* 0x000fe400078e0204 */
[----:B------:R-:W-:Y:S02]  /*27fd0*/  IMAD.MOV R10, RZ, RZ, -R10 ;  /* 0x000000ffff0a7224 */ /* 0x000fe400078e0a0a */
[----:B------:R-:W-:Y:S01]  /*27fe0*/  @!P4 IMAD.IADD R2, R2, 0x1, -R0 ;  /* 0x000000010202c824 */ /* 0x000fe200078e0a00 */
[----:B------:R-:W-:Y:S01]  /*27ff0*/  ISETP.GT.U32.AND P4, PT, R0, R4, PT ;  /* 0x000000040000720c */ /* 0x000fe20003f84070 */
[----:B------:R-:W-:Y:S01]  /*28000*/  IMAD.HI.U32 R9, R8, R5, RZ ;  /* 0x0000000508097227 */ /* 0x000fe200078e00ff */
[----:B------:R-:W-:-:S03]  /*28010*/  IABS R7, R16 ;  /* 0x0000001000077213 */ /* 0x000fc60000000000 */
[----:B------:R-:W-:Y:S01]  /*28020*/  @!P3 IMAD.IADD R59, R59, 0x1, -R0 ;  /* 0x000000013b3bb824 */ /* 0x000fe200078e0a00 */
[----:B------:R-:W-:Y:S01]  /*28030*/  ISETP.GE.AND P3, PT, R11, RZ, PT ;  /* 0x000000ff0b00720c */ /* 0x000fe20003f66270 */
[----:B------:R-:W-:Y:S01]  /*28040*/  IMAD R6, R0, R10, R6 ;  /* 0x0000000a00067224 */ /* 0x000fe200078e0206 */
[----:B------:R-:W-:Y:S01]  /*28050*/  IABS R10, R15 ;  /* 0x0000000f000a7213 */ /* 0x000fe20000000000 */
[----:B------:R-:W-:Y:S01]  /*28060*/  IMAD.MOV R9, RZ, RZ, -R9 ;  /* 0x000000ffff097224 */ /* 0x000fe200078e0a09 */
[----:B------:R-:W-:Y:S01]  /*28070*/  IABS R11, R60 ;  /* 0x0000003c000b7213 */ /* 0x000fe20000000000 */
[----:B------:R-:W-:-:S04]  /*28080*/  IMAD.HI.U32 R23, R8, R7, RZ ;  /* 0x0000000708177227 */ /* 0x000fc800078e00ff */
[----:B------:R-:W-:Y:S01]  /*28090*/  @!P5 IMAD.MOV R53, RZ, RZ, -R53 ;  /* 0x000000ffff35d224 */ /* 0x000fe200078e0a35 */
[----:B------:R-:W-:Y:S01]  /*280a0*/  ISETP.GT.U32.AND P5, PT, R0, R2, PT ;  /* 0x000000020000720c */ /* 0x000fe20003fa4070 */
[----:B------:R-:W-:Y:S01]  /*280b0*/  @!P2 IMAD.IADD R58, R58, 0x1, -R0 ;  /* 0x000000013a3aa824 */ /* 0x000fe200078e0a00 */
[----:B------:R-:W-:Y:S01]  /*280c0*/  ISETP.GE.AND P2, PT, R22, RZ, PT ;  /* 0x000000ff1600720c */ /* 0x000fe20003f46270 */
[----:B------:R-:W-:Y:S01]  /*280d0*/  IMAD.HI.U32 R26, R8, R10, RZ ;  /* 0x0000000a081a7227 */ /* 0x000fe200078e00ff */
[----:B------:R-:W-:-:S03]  /*280e0*/  IABS R22, R61 ;  /* 0x0000003d00167213 */ /* 0x000fc60000000000 */
[----:B------:R-:W-:Y:S01]  /*280f0*/  IMAD R5, R0, R9, R5 ;  /* 0x0000000900057224 */ /* 0x000fe200078e0205 */
[----:B------:R-:W-:Y:S01]  /*28100*/  IABS R9, R14 ;  /* 0x0000000e00097213 */ /* 0x000fe20000000000 */
[----:B------:R-:W-:-:S04]  /*28110*/  IMAD.HI.U32 R24, R8, R11, RZ ;  /* 0x0000000b08187227 */ /* 0x000fc800078e00ff */
[----:B------:R-:W-:Y:S02]  /*28120*/  IMAD.MOV R23, RZ, RZ, -R23 ;  /* 0x000000ffff177224 */ /* 0x000fe400078e0a17 */
[----:B------:R-:W-:Y:S02]  /*28130*/  IMAD.MOV R26, RZ, RZ, -R26 ;  /* 0x000000ffff1a7224 */ /* 0x000fe400078e0a1a */
[----:B------:R-:W-:Y:S01]  /*28140*/  @!P4 IMAD.IADD R4, R4, 0x1, -R0 ;  /* 0x000000010404c824 */ /* 0x000fe200078e0a00 */
[C---:B------:R-:W-:Y:S01]  /*28150*/  ISETP.GT.U32.AND P4, PT, R0.reuse, R5, PT ;  /* 0x000000050000720c */ /* 0x040fe20003f84070 */
[----:B------:R-:W-:Y:S02]  /*28160*/  IMAD.MOV R24, RZ, RZ, -R24 ;  /* 0x000000ffff187224 */ /* 0x000fe400078e0a18 */
[----:B------:R-:W-:Y:S02]  /*28170*/  IMAD R7, R0, R23, R7 ;  /* 0x0000001700077224 */ /* 0x000fe400078e0207 */
[----:B------:R-:W-:-:S04]  /*28180*/  IMAD.HI.U32 R25, R8, R9, RZ ;  /* 0x0000000908197227 */ /* 0x000fc800078e00ff */
[----:B------:R-:W-:-:S04]  /*28190*/  IMAD.HI.U32 R23, R8, R22, RZ ;  /* 0x0000001608177227 */ /* 0x000fc800078e00ff */
[C---:B------:R-:W-:Y:S02]  /*281a0*/  IMAD R8, R0.reuse, R26, R10 ;  /* 0x0000001a00087224 */ /* 0x040fe400078e020a */
[----:B------:R-:W-:Y:S01]  /*281b0*/  IMAD R10, R0, R24, R11 ;  /* 0x00000018000a7224 */ /* 0x000fe200078e020b */
[----:B------:R-:W2:Y:S01]  /*281c0*/  LDL.LU R26, [R1+0x77c] ;  /* 0x00077c00011a7983 */ /* 0x000ea20000300800 */
[----:B------:R-:W-:-:S03]  /*281d0*/  @!P5 IMAD.IADD R2, R2, 0x1, -R0 ;  /* 0x000000010202d824 */ /* 0x000fc600078e0a00 */
[----:B------:R-:W-:Y:S01]  /*281e0*/  ISETP.GT.U32.AND P5, PT, R0, R10, PT ;  /* 0x0000000a0000720c */ /* 0x000fe20003fa4070 */
[----:B------:R-:W-:Y:S02]  /*281f0*/  @!P4 IMAD.IADD R5, R5, 0x1, -R0 ;  /* 0x000000010505c824 */ /* 0x000fe400078e0a00 */
[----:B------:R-:W-:-:S03]  /*28200*/  @!P6 IMAD.MOV R54, RZ, RZ, -R54 ;  /* 0x000000ffff36e224 */ /* 0x000fc600078e0a36 */
[C---:B------:R-:W-:Y:S01]  /*28210*/  ISETP.GT.U32.AND P6, PT, R0.reuse, R5, PT ;  /* 0x000000050000720c */ /* 0x040fe20003fc4070 */
[----:B------:R-:W-:Y:S01]  /*28220*/  @!P1 IMAD.MOV R51, RZ, RZ, -R51 ;  /* 0x000000ffff339224 */ /* 0x000fe200078e0a33 */
[----:B------:R-:W-:-:S05]  /*28230*/  ISETP.GT.U32.AND P1, PT, R0, R57, PT ;  /* 0x000000390000720c */ /* 0x000fca0003f24070 */
[----:B------:R-:W-:Y:S01]  /*28240*/  @!P5 IMAD.IADD R10, R10, 0x1, -R0 ;  /* 0x000000010a0ad824 */ /* 0x000fe200078e0a00 */
[----:B------:R-:W-:Y:S01]  /*28250*/  ISETP.GE.AND P5, PT, R12, RZ, PT ;  /* 0x000000ff0c00720c */ /* 0x000fe20003fa6270 */
[----:B------:R-:W-:Y:S01]  /*28260*/  @!P0 IMAD.MOV R52, RZ, RZ, -R52 ;  /* 0x000000ffff348224 */ /* 0x000fe200078e0a34 */
[C---:B------:R-:W-:Y:S01]  /*28270*/  ISETP.GT.U32.AND P0, PT, R0.reuse, R58, PT ;  /* 0x0000003a0000720c */ /* 0x040fe20003f04070 */
[----:B------:R-:W-:Y:S01]  /*28280*/  IMAD.MOV R25, RZ, RZ, -R25 ;  /* 0x000000ffff197224 */ /* 0x000fe200078e0a19 */
[C---:B------:R-:W-:Y:S01]  /*28290*/  ISETP.GT.U32.AND P4, PT, R0.reuse, R59, PT ;  /* 0x0000003b0000720c */ /* 0x040fe20003f84070 */
[----:B------:R-:W-:Y:S01]  /*282a0*/  @!P6 IMAD.IADD R5, R5, 0x1, -R0 ;  /* 0x000000010505e824 */ /* 0x000fe200078e0a00 */
[----:B------:R-:W0:Y:S01]  /*282b0*/  LDC R12, c[0x0][0x23c] ;  /* 0x00008f00ff0c7b82 */ /* 0x000e220000000800 */
[C---:B------:R-:W-:Y:S02]  /*282c0*/  IMAD R9, R0.reuse, R25, R9 ;  /* 0x0000001900097224 */ /* 0x040fe400078e0209 */
[----:B------:R-:W-:Y:S01]  /*282d0*/  @!P2 IMAD.MOV R55, RZ, RZ, -R55 ;  /* 0x000000ffff37a224 */ /* 0x000fe200078e0a37 */
[----:B------:R-:W-:Y:S01]  /*282e0*/  ISETP.GT.U32.AND P2, PT, R0, R4, PT ;  /* 0x000000040000720c */ /* 0x000fe20003f44070 */
[----:B------:R-:W-:-:S02]  /*282f0*/  @!P3 IMAD.MOV R56, RZ, RZ, -R56 ;  /* 0x000000ffff38b224 */ /* 0x000fc400078e0a38 */
[----:B------:R-:W-:Y:S01]  /*28300*/  @!P5 IMAD.MOV R5, RZ, RZ, -R5 ;  /* 0x000000ffff05d224 */ /* 0x000fe200078e0a05 */
[----:B------:R-:W-:Y:S01]  /*28310*/  ISETP.GE.AND P5, PT, R13, RZ, PT ;  /* 0x000000ff0d00720c */ /* 0x000fe20003fa6270 */
[--C-:B------:R-:W-:Y:S01]  /*28320*/  @!P1 IMAD.IADD R57, R57, 0x1, -R0.reuse ;  /* 0x0000000139399824 */ /* 0x100fe200078e0a00 */
[----:B------:R-:W1:Y:S01]  /*28330*/  S2R R13, SR_TID.X ;  /* 0x00000000000d7919 */ /* 0x000e620000002100 */
[----:B------:R-:W-:Y:S01]  /*28340*/  ISETP.GT.U32.AND P3, PT, R0, R6, PT ;  /* 0x000000060000720c */ /* 0x000fe20003f64070 */
[--C-:B------:R-:W-:Y:S01]  /*28350*/  @!P0 IMAD.IADD R58, R58, 0x1, -R0.reuse ;  /* 0x000000013a3a8824 */ /* 0x100fe200078e0a00 */
[C---:B------:R-:W-:Y:S01]  /*28360*/  ISETP.GT.U32.AND P1, PT, R0.reuse, R7, PT ;  /* 0x000000070000720c */ /* 0x040fe20003f24070 */
[----:B------:R-:W-:Y:S01]  /*28370*/  @!P4 IMAD.IADD R59, R59, 0x1, -R0 ;  /* 0x000000013b3bc824 */ /* 0x000fe200078e0a00 */
[C---:B------:R-:W-:Y:S01]  /*28380*/  ISETP.GT.U32.AND P0, PT, R0.reuse, R8, PT ;  /* 0x000000080000720c */ /* 0x040fe20003f04070 */
[----:B------:R-:W-:Y:S01]  /*28390*/  IMAD.MOV R11, RZ, RZ, -R23 ;  /* 0x000000ffff0b7224 */ /* 0x000fe200078e0a17 */
[C---:B------:R-:W-:Y:S01]  /*283a0*/  ISETP.GT.U32.AND P4, PT, R0.reuse, R9, PT ;  /* 0x000000090000720c */ /* 0x040fe20003f84070 */
[----:B------:R-:W3:Y:S02]  /*283b0*/  LDL.LU R25, [R1+0x778] ;  /* 0x0007780001197983 */ /* 0x000ee40000300800 */
[----:B------:R-:W-:-:S02]  /*283c0*/  IMAD R11, R0, R11, R22 ;  /* 0x0000000b000b7224 */ /* 0x000fc400078e0216 */
[--C-:B------:R-:W-:Y:S01]  /*283d0*/  @!P2 IMAD.IADD R4, R4, 0x1, -R0.reuse ;  /* 0x000000010404a824 */ /* 0x100fe200078e0a00 */
[----:B------:R-:W-:Y:S01]  /*283e0*/  ISETP.GE.AND P2, PT, R21, RZ, PT ;  /* 0x000000ff1500720c */ /* 0x000fe20003f46270 */
[--C-:B------:R-:W-:Y:S01]  /*283f0*/  @!P3 IMAD.IADD R6, R6, 0x1, -R0.reuse ;  /* 0x000000010606b824 */ /* 0x100fe200078e0a00 */
[----:B------:R-:W-:Y:S01]  /*28400*/  ISETP.GT.U32.AND P6, PT, R0, R11, PT ;  /* 0x0000000b0000720c */ /* 0x000fe20003fc4070 */
[--C-:B------:R-:W-:Y:S01]  /*28410*/  @!P1 IMAD.IADD R7, R7, 0x1, -R0.reuse ;  /* 0x0000000107079824 */ /* 0x100fe200078e0a00 */
[----:B------:R-:W-:Y:S01]  /*28420*/  ISETP.GE.AND P3, PT, R20, RZ, PT ;  /* 0x000000ff1400720c */ /* 0x000fe20003f66270 */
[--C-:B------:R-:W-:Y:S01]  /*28430*/  @!P0 IMAD.IADD R8, R8, 0x1, -R0.reuse ;  /* 0x0000000108088824 */ /* 0x100fe200078e0a00 */
[----:B------:R-:W-:Y:S01]  /*28440*/  ISETP.GE.AND P1, PT, R19, RZ, PT ;  /* 0x000000ff1300720c */ /* 0x000fe20003f26270 */
[----:B------:R-:W-:Y:S01]  /*28450*/  @!P4 IMAD.IADD R9, R9, 0x1, -R0 ;  /* 0x000000010909c824 */ /* 0x000fe200078e0a00 */
[----:B------:R-:W-:Y:S01]  /*28460*/  ISETP.GE.AND P0, PT, R18, RZ, PT ;  /* 0x000000ff1200720c */ /* 0x000fe20003f06270 */
[----:B------:R-:W4:Y:S01]  /*28470*/  LDL.LU R24, [R1+0x774] ;  /* 0x0007740001187983 */ /* 0x000f220000300800 */
[----:B------:R-:W-:-:S03]  /*28480*/  ISETP.GE.AND P4, PT, R17, RZ, PT ;  /* 0x000000ff1100720c */ /* 0x000fc60003f86270 */
[----:B------:R-:W-:Y:S02]  /*28490*/  @!P2 IMAD.MOV R57, RZ, RZ, -R57 ;  /* 0x000000ffff39a224 */ /* 0x000fe400078e0a39 */
[----:B------:R-:W-:Y:S01]  /*284a0*/  @!P6 IMAD.IADD R11, R11, 0x1, -R0 ;  /* 0x000000010b0be824 */ /* 0x000fe200078e0a00 */
[C---:B------:R-:W-:Y:S01]  /*284b0*/  ISETP.GT.U32.AND P2, PT, R0.reuse, R6, PT ;  /* 0x000000060000720c */ /* 0x040fe20003f44070 */
[----:B------:R-:W-:Y:S01]  /*284c0*/  @!P3 IMAD.MOV R58, RZ, RZ, -R58 ;  /* 0x000000ffff3ab224 */ /* 0x000fe200078e0a3a */
[C---:B------:R-:W-:Y:S01]  /*284d0*/  ISETP.GT.U32.AND P3, PT, R0.reuse, R7, PT ;  /* 0x000000070000720c */ /* 0x040fe20003f64070 */
[----:B------:R-:W-:Y:S01]  /*284e0*/  @!P1 IMAD.MOV R59, RZ, RZ, -R59 ;  /* 0x000000ffff3b9224 */ /* 0x000fe200078e0a3b */
[C---:B------:R-:W-:Y:S01]  /*284f0*/  ISETP.GT.U32.AND P1, PT, R0.reuse, R8, PT ;  /* 0x000000080000720c */ /* 0x040fe20003f24070 */
[----:B------:R-:W-:Y:S01]  /*28500*/  @!P0 IMAD.MOV R2, RZ, RZ, -R2 ;  /* 0x000000ffff028224 */ /* 0x000fe200078e0a02 */
[C---:B------:R-:W-:Y:S01]  /*28510*/  ISETP.GT.U32.AND P0, PT, R0.reuse, R9, PT ;  /* 0x000000090000720c */ /* 0x040fe20003f04070 */
[----:B------:R-:W-:Y:S01]  /*28520*/  @!P4 IMAD.MOV R4, RZ, RZ, -R4 ;  /* 0x000000ffff04c224 */ /* 0x000fe200078e0a04 */
[C---:B------:R-:W-:Y:S01]  /*28530*/  ISETP.GT.U32.AND P4, PT, R0.reuse, R10, PT ;  /* 0x0000000a0000720c */ /* 0x040fe20003f84070 */
[----:B------:R-:W5:Y:S01]  /*28540*/  LDL.LU R23, [R1+0x770] ;  /* 0x0007700001177983 */ /* 0x000f620000300800 */
[----:B------:R-:W-:-:S02]  /*28550*/  ISETP.GT.U32.AND P6, PT, R0, R11, PT ;  /* 0x0000000b0000720c */ /* 0x000fc40003fc4070 */
[----:B-1----:R-:W-:Y:S01]  /*28560*/  LOP3.LUT R13, R13, 0x1f, RZ, 0xc0, !PT ;  /* 0x0000001f0d0d7812 */ /* 0x002fe200078ec0ff */
[----:B------:R-:W5:Y:S04]  /*28570*/  LDL.LU R22, [R1+0x76c] ;  /* 0x00076c0001167983 */ /* 0x000f680000300800 */
[----:B0-----:R-:W-:Y:S01]  /*28580*/  IMAD R13, R13, R12, RZ ;  /* 0x0000000c0d0d7224 */ /* 0x001fe200078e02ff */
[----:B------:R-:W5:Y:S01]  /*28590*/  LDL.LU R21, [R1+0x768] ;  /* 0x0007680001157983 */ /* 0x000f620000300800 */
[--C-:B------:R-:W-:Y:S02]  /*285a0*/  @!P2 IMAD.IADD R6, R6, 0x1, -R0.reuse ;  /* 0x000000010606a824 */ /* 0x100fe400078e0a00 */
[----:B------:R-:W-:Y:S01]  /*285b0*/  IMAD R13, R12, 0x20, R13 ;  /* 0x000000200c0d7824 */ /* 0x000fe200078e020d */
[----:B------:R-:W5:Y:S01]  /*285c0*/  LDL.LU R20, [R1+0x764] ;  /* 0x0007640001147983 */ /* 0x000f620000300800 */
[----:B------:R-:W-:Y:S01]  /*285d0*/  ISETP.GE.AND P2, PT, R16, RZ, PT ;  /* 0x000000ff1000720c */ /* 0x000fe20003f46270 */
[----:B------:R-:W-:-:S02]  /*285e0*/  @!P3 IMAD.IADD R7, R7, 0x1, -R0 ;  /* 0x000000010707b824 */ /* 0x000fc400078e0a00 */
[----:B------:R-:W5:Y:S01]  /*285f0*/  LDL.LU R19, [R1+0x760] ;  /* 0x0007600001137983 */ /* 0x000f620000300800 */
[----:B------:R-:W-:Y:S01]  /*28600*/  ISETP.GE.AND P3, PT, R15, RZ, PT ;  /* 0x000000ff0f00720c */ /* 0x000fe20003f66270 */
[--C-:B------:R-:W-:Y:S02]  /*28610*/  @!P1 IMAD.IADD R8, R8, 0x1, -R0.reuse ;  /* 0x0000000108089824 */ /* 0x100fe400078e0a00 */
[----:B------:R-:W5:Y:S01]  /*28620*/  LDL.LU R18, [R1+0x75c] ;  /* 0x00075c0001127983 */ /* 0x000f620000300800 */
[----:B------:R-:W-:Y:S01]  /*28630*/  ISETP.GE.AND P1, PT, R14, RZ, PT ;  /* 0x000000ff0e00720c */ /* 0x000fe20003f26270 */
[--C-:B------:R-:W-:Y:S02]  /*28640*/  @!P0 IMAD.IADD R9, R9, 0x1, -R0.reuse ;  /* 0x0000000109098824 */ /* 0x100fe400078e0a00 */
[----:B------:R-:W5:Y:S01]  /*28650*/  LDL.LU R17, [R1+0x758] ;  /* 0x0007580001117983 */ /* 0x000f620000300800 */
[--C-:B------:R-:W-:Y:S02]  /*28660*/  @!P4 IMAD.IADD R10, R10, 0x1, -R0.reuse ;  /* 0x000000010a0ac824 */ /* 0x100fe400078e0a00 */
[----:B------:R-:W-:Y:S01]  /*28670*/  @!P6 IMAD.IADD R11, R11, 0x1, -R0 ;  /* 0x000000010b0be824 */ /* 0x000fe200078e0a00 */
[----:B------:R-:W5:Y:S01]  /*28680*/  LDL.LU R16, [R1+0x754] ;  /* 0x0007540001107983 */ /* 0x000f620000300800 */
[----:B------:R-:W-:-:S03]  /*28690*/  IMAD R0, R12, 0x20, R13 ;  /* 0x000000200c007824 */ /* 0x000fc600078e020d */
[----:B------:R-:W5:Y:S01]  /*286a0*/  LDL.LU R15, [R1+0x750] ;  /* 0x00075000010f7983 */ /* 0x000f620000300800 */
[----:B------:R-:W-:-:S03]  /*286b0*/  ISETP.GE.AND P0, PT, R60, RZ, PT ;  /* 0x000000ff3c00720c */ /* 0x000fc60003f06270 */
[----:B------:R-:W5:Y:S04]  /*286c0*/  LDL.LU R14, [R1+0x74c] ;  /* 0x00074c00010e7983 */ /* 0x000f680000300800 */
[----:B------:R-:W5:Y:S04]  /*286d0*/  LDL.LU R13, [R1+0x748] ;  /* 0x00074800010d7983 */ /* 0x000f680000300800 */
[----:B------:R-:W5:Y:S04]  /*286e0*/  LDL.LU R12, [R1+0x744] ;  /* 0x00074400010c7983 */ /* 0x000f680000300800 */
[----:B------:R-:W5:Y:S01]  /*286f0*/  LDL.LU R60, [R1+0x740] ;  /* 0x00074000013c7983 */ /* 0x000f620000300800 */
[----:B------:R-:W-:-:S03]  /*28700*/  ISETP.GE.AND P4, PT, R61, RZ, PT ;  /* 0x000000ff3d00720c */ /* 0x000fc60003f86270 */
[----:B------:R-:W5:Y:S01]  /*28710*/  LDL.LU R61, [R1+0x73c] ;  /* 0x00073c00013d7983 */ /* 0x000f620000300800 */
[----:B------:R-:W-:Y:S02]  /*28720*/  ISETP.NE.AND P6, PT, R3, RZ, PT ;  /* 0x000000ff0300720c */ /* 0x000fe40003fc5270 */
[----:B------:R-:W-:-:S04]  /*28730*/  LOP3.LUT R3, RZ, R3, RZ, 0x33, !PT ;  /* 0x00000003ff037212 */ /* 0x000fc800078e33ff */
[C---:B------:R-:W-:Y:S02]  /*28740*/  SEL R30, R3.reuse, R28, !P6 ;  /* 0x0000001c031e7207 */ /* 0x040fe40007000000 */
[----:B------:R-:W-:-:S03]  /*28750*/  SEL R29, R3, R27, !P6 ;  /* 0x0000001b031d7207 */ /* 0x000fc60007000000 */
[----:B------:R0:W-:Y:S04]  /*28760*/  STL [R1+0x5c], R30 ;  /* 0x00005c1e01007387 */ /* 0x0001e80000100800 */
[----:B------:R1:W-:Y:S01]  /*28770*/  STL [R1+0x34], R29 ;  /* 0x0000341d01007387 */ /* 0x0003e20000100800 */
[----:B--2---:R-:W-:-:S05]  /*28780*/  SEL R28, R3, R26, !P6 ;  /* 0x0000001a031c7207 */ /* 0x004fca0007000000 */
[----:B------:R2:W-:Y:S01]  /*28790*/  STL [R1+0x30], R28 ;  /* 0x0000301c01007387 */ /* 0x0005e20000100800 */
[----:B---3--:R-:W-:-:S05]  /*287a0*/  SEL R27, R3, R25, !P6 ;  /* 0x00000019031b7207 */ /* 0x008fca0007000000 */
[----:B------:R3:W-:Y:S01]  /*287b0*/  STL [R1+0x2c], R27 ;  /* 0x00002c1b01007387 */ /* 0x0007e20000100800 */
[----:B----4-:R-:W-:-:S05]  /*287c0*/  SEL R26, R3, R24, !P6 ;  /* 0x00000018031a7207 */ /* 0x010fca0007000000 */
[----:B------:R4:W-:Y:S01]  /*287d0*/  STL [R1+0x28], R26 ;  /* 0x0000281a01007387 */ /* 0x0009e20000100800 */
[C---:B-----5:R-:W-:Y:S02]  /*287e0*/  SEL R25, R3.reuse, R23, !P6 ;  /* 0x0000001703197207 */ /* 0x060fe40007000000 */
[----:B------:R-:W-:-:S03]  /*287f0*/  SEL R24, R3, R22, !P6 ;  /* 0x0000001603187207 */ /* 0x000fc60007000000 */
[----:B------:R5:W-:Y:S01]  /*28800*/  STL [R1+0x24], R25 ;  /* 0x0000241901007387 */ /* 0x000be20000100800 */
        /* <DEDUP_REMOVED lines=23> */
[----:B------:R-:W5:Y:S04]  /*28980*/  LDL.LU R40, [R1+0x738] ;  /* 0x0007380001287983 */ /* 0x000f680000300800 */
[----:B------:R5:W-:Y:S04]  /*28990*/  STL [R1+0x13c], R13 ;  /* 0x00013c0d01007387 */ /* 0x000be80000100800 */
[----:B------:R-:W5:Y:S04]  /*289a0*/  LDL.LU R39, [R1+0x734] ;  /* 0x0007340001277983 */ /* 0x000f680000300800 */
[----:B------:R5:W-:Y:S04]  /*289b0*/  STL [R1+0x154], R12 ;  /* 0x0001540c01007387 */ /* 0x000be80000100800 */
[----:B------:R-:W5:Y:S04]  /*289c0*/  LDL.LU R38, [R1+0x730] ;  /* 0x0007300001267983 */ /* 0x000f680000300800 */
[----:B------:R-:W5:Y:S04]  /*289d0*/  LDL.LU R37, [R1+0x72c] ;  /* 0x00072c0001257983 */ /* 0x000f680000300800 */
[----:B------:R-:W5:Y:S04]  /*289e0*/  LDL.LU R36, [R1+0x728] ;  /* 0x0007280001247983 */ /* 0x000f680000300800 */
[----:B------:R-:W5:Y:S04]  /*289f0*/  LDL.LU R35, [R1+0x724] ;  /* 0x0007240001237983 */ /* 0x000f680000300800 */
[----:B------:R-:W5:Y:S04]  /*28a00*/  LDL.LU R34, [R1+0x720] ;  /* 0x0007200001227983 */ /* 0x000f680000300800 */
[----:B------:R-:W5:Y:S04]  /*28a10*/  LDL.LU R33, [R1+0x264] ;  /* 0x0002640001217983 */ /* 0x000f680000300800 */
[----:B------:R-:W5:Y:S04]  /*28a20*/  LDL.LU R32, [R1+0x570] ;  /* 0x0005700001207983 */ /* 0x000f680000300800 */
[----:B------:R-:W5:Y:S04]  /*28a30*/  LDL.LU R31, [R1+0x678] ;  /* 0x00067800011f7983 */ /* 0x000f680000300800 */
[----:B0-----:R-:W5:Y:S04]  /*28a40*/  LDL.LU R30, [R1+0x680] ;  /* 0x00068000011e7983 */ /* 0x001f680000300800 */
[----:B-1----:R-:W5:Y:S04]  /*28a50*/  LDL.LU R29, [R1+0x688] ;  /* 0x00068800011d7983 */ /* 0x002f680000300800 */
[----:B--2---:R-:W2:Y:S04]  /*28a60*/  LDL.LU R28, [R1+0x690] ;  /* 0x00069000011c7983 */ /* 0x004ea80000300800 */
[----:B---3--:R-:W3:Y:S04]  /*28a70*/  LDL.LU R27, [R1+0x698] ;  /* 0x00069800011b7983 */ /* 0x008ee80000300800 */
[----:B----4-:R-:W4:Y:S04]  /*28a80*/  LDL.LU R26, [R1+0x6a0] ;  /* 0x0006a000011a7983 */ /* 0x010f280000300800 */
[----:B-----5:R-:W5:Y:S04]  /*28a90*/  LDL.LU R25, [R1+0x6a8] ;  /* 0x0006a80001197983 */ /* 0x020f680000300800 */
        /* <DEDUP_REMOVED lines=14> */
[----:B------:R-:W5:Y:S01]  /*28b80*/  LDL.LU R61, [R1+0x71c] ;  /* 0x00071c00013d7983 */ /* 0x000f620000300800 */
[----:B------:R-:W-:-:S02]  /*28b90*/  SEL R40, R3, R40, !P6 ;  /* 0x0000002803287207 */ /* 0x000fc40007000000 */
[----:B------:R-:W-:-:S03]  /*28ba0*/  SEL R39, R3, R39, !P6 ;  /* 0x0000002703277207 */ /* 0x000fc60007000000 */
[----:B------:R0:W-:Y:S04]  /*28bb0*/  STL [R1+0x158], R40 ;  /* 0x0001582801007387 */ /* 0x0001e80000100800 */
[----:B------:R1:W-:Y:S01]  /*28bc0*/  STL [R1+0x15c], R39 ;  /* 0x00015c2701007387 */ /* 0x0003e20000100800 */
[C---:B0-----:R-:W-:Y:S02]  /*28bd0*/  SEL R40, R3.reuse, R38, !P6 ;  /* 0x0000002603287207 */ /* 0x041fe40007000000 */
[C---:B-1----:R-:W-:Y:S02]  /*28be0*/  SEL R39, R3.reuse, R37, !P6 ;  /* 0x0000002503277207 */ /* 0x042fe40007000000 */
[C---:B------:R-:W-:Y:S01]  /*28bf0*/  SEL R38, R3.reuse, R36, !P6 ;  /* 0x0000002403267207 */ /* 0x040fe20007000000 */
        /* <DEDUP_REMOVED lines=15> */
[----:B--2---:R-:W-:-:S03]  /*28cf0*/  SEL R30, R3, R28, !P6 ;  /* 0x0000001c031e7207 */ /* 0x004fc60007000000 */
[----:B------:R2:W-:Y:S01]  /*28d00*/  STL [R1+0x680], R32 ;  /* 0x0006802001007387 */ /* 0x0005e20000100800 */
[----:B---3--:R-:W-:-:S03]  /*28d10*/  SEL R29, R3, R27, !P6 ;  /* 0x0000001b031d7207 */ /* 0x008fc60007000000 */
[----:B------:R3:W-:Y:S01]  /*28d20*/  STL [R1+0x688], R31 ;  /* 0x0006881f01007387 */ /* 0x0007e20000100800 */
[----:B----4-:R-:W-:-:S03]  /*28d30*/  SEL R28, R3, R26, !P6 ;  /* 0x0000001a031c7207 */ /* 0x010fc60007000000 */
[----:B------:R4:W-:Y:S01]  /*28d40*/  STL [R1+0x690], R30 ;  /* 0x0006901e01007387 */ /* 0x0009e20000100800 */
[----:B-----5:R-:W-:-:S03]  /*28d50*/  SEL R27, R3, R25, !P6 ;  /* 0x00000019031b7207 */ /* 0x020fc60007000000 */
        /* <DEDUP_REMOVED lines=30> */
[----:B------:R5:W-:Y:S04]  /*28f40*/  STL [R1+0x710], R14 ;  /* 0x0007100e01007387 */ /* 0x000be80000100800 */
[----:B0-----:R-:W5:Y:S04]  /*28f50*/  LDL.LU R40, [R1+0x714] ;  /* 0x0007140001287983 */ /* 0x001f680000300800 */
[----:B------:R0:W-:Y:S04]  /*28f60*/  STL [R1+0x718], R13 ;  /* 0x0007180d01007387 */ /* 0x0001e80000100800 */
[----:B-1----:R-:W5:Y:S04]  /*28f70*/  LDL.LU R39, [R1+0x70c] ;  /* 0x00070c0001277983 */ /* 0x002f680000300800 */
[----:B------:R1:W-:Y:S04]  /*28f80*/  STL [R1+0x720], R12 ;  /* 0x0007200c01007387 */ /* 0x0003e80000100800 */
[----:B------:R-:W5:Y:S04]  /*28f90*/  LDL.LU R38, [R1+0x704] ;  /* 0x0007040001267983 */ /* 0x000f680000300800 */
[----:B------:R-:W5:Y:S04]  /*28fa0*/  LDL.LU R37, [R1+0x6fc] ;  /* 0x0006fc0001257983 */ /* 0x000f680000300800 */
[----:B------:R-:W5:Y:S04]  /*28fb0*/  LDL.LU R36, [R1+0x6f4] ;  /* 0x0006f40001247983 */ /* 0x000f680000300800 */
[----:B------:R-:W5:Y:S04]  /*28fc0*/  LDL.LU R35, [R1+0x6ec] ;  /* 0x0006ec0001237983 */ /* 0x000f680000300800 */
[----:B------:R-:W5:Y:S04]  /*28fd0*/  LDL.LU R34, [R1+0x6e4] ;  /* 0x0006e40001227983 */ /* 0x000f680000300800 */
[----:B------:R-:W5:Y:S04]  /*28fe0*/  LDL.LU R33, [R1+0x6dc] ;  /* 0x0006dc0001217983 */ /* 0x000f680000300800 */
        /* <DEDUP_REMOVED lines=122> */
[C---:B--2---:R-:W-:Y:S01]  /*29790*/  SEL R38, R3.reuse, R36, !P6 ;  /* 0x0000002403267207 */ /* 0x044fe20007000000 */
        /* <DEDUP_REMOVED lines=90> */
[C---:B--2---:R-:W-:Y:S02]  /*29d40*/  SEL R40, R3.reuse, R38, !P6 ;  /* 0x0000002603287207 */ /* 0x044fe40007000000 */
[C---:B---3--:R-:W-:Y:S02]  /*29d50*/  SEL R39, R3.reuse, R37, !P6 ;  /* 0x0000002503277207 */ /* 0x048fe40007000000 */
[C---:B----4-:R-:W-:Y:S01]  /*29d60*/  SEL R38, R3.reuse, R36, !P6 ;  /* 0x0000002403267207 */ /* 0x050fe20007000000 */
        /* <DEDUP_REMOVED lines=922> */
[----:B------:R-:W5:Y:S01]  /*2d710*/  LDL.LU R61, [R1] ;  /* 0x00000000013d7983 */ /* 0x000f620000300800 */
[----:B------:R-:W-:-:S05]  /*2d720*/  SEL R40, R3, R40, !P6 ;  /* 0x0000002803287207 */ /* 0x000fca0007000000 */
[----:B------:R0:W-:Y:S01]  /*2d730*/  STL [R1+0x144], R40 ;  /* 0x0001442801007387 */ /* 0x0001e20000100800 */
[----:B------:R-:W-:-:S03]  /*2d740*/  SEL R39, R3, R39, !P6 ;  /* 0x0000002703277207 */ /* 0x000fc60007000000 */
[----:B0-----:R-:W5:Y:S01]  /*2d750*/  LDL.LU R40, [R1+0x7cb8] ;  /* 0x007cb80001287983 */ /* 0x001f620000300800 */
[----:B--2---:R-:W-:-:S03]  /*2d760*/  SEL R38, R3, R38, !P6 ;  /* 0x0000002603267207 */ /* 0x004fc60007000000 */
[----:B------:R0:W-:Y:S01]  /*2d770*/  STL [R1+0x140], R39 ;  /* 0x0001402701007387 */ /* 0x0001e20000100800 */
[C---:B---3--:R-:W-:Y:S02]  /*2d780*/  SEL R37, R3.reuse, R37, !P6 ;  /* 0x0000002503257207 */ /* 0x048fe40007000000 */
[C---:B----4-:R-:W-:Y:S01]  /*2d790*/  SEL R36, R3.reuse, R36, !P6 ;  /* 0x0000002403247207 */ /* 0x050fe20007000000 */
[----:B0-----:R-:W2:Y:S01]  /*2d7a0*/  LDL.LU R39, [R1+0x7cb4] ;  /* 0x007cb40001277983 */ /* 0x001ea20000300800 */
[----:B-----5:R-:W-:-:S03]  /*2d7b0*/  SEL R35, R3, R35, !P6 ;  /* 0x0000002303237207 */ /* 0x020fc60007000000 */
[----:B------:R0:W-:Y:S01]  /*2d7c0*/  STL [R1+0x138], R38 ;  /* 0x0001382601007387 */ /* 0x0001e20000100800 */
[C---:B------:R-:W-:Y:S02]  /*2d7d0*/  SEL R34, R3.reuse, R34, !P6 ;  /* 0x0000002203227207 */ /* 0x040fe40007000000 */
[C---:B------:R-:W-:Y:S01]  /*2d7e0*/  SEL R33, R3.reuse, R33, !P6 ;  /* 0x0000002103217207 */ /* 0x040fe20007000000 */
[----:B0-----:R-:W3:Y:S04]  /*2d7f0*/  LDL.LU R38, [R1+0x7cb0] ;  /* 0x007cb00001267983 */ /* 0x001ee80000300800 */
[----:B------:R0:W-:Y:S01]  /*2d800*/  STL [R1+0x134], R37 ;  /* 0x0001342501007387 */ /* 0x0001e20000100800 */
[C---:B------:R-:W-:Y:S02]  /*2d810*/  SEL R32, R3.reuse, R32, !P6 ;  /* 0x0000002003207207 */ /* 0x040fe40007000000 */
[C---:B------:R-:W-:Y:S01]  /*2d820*/  SEL R31, R3.reuse, R31, !P6 ;  /* 0x0000001f031f7207 */ /* 0x040fe20007000000 */
[----:B0-----:R-:W4:Y:S04]  /*2d830*/  LDL.LU R37, [R1+0x7cac] ;  /* 0x007cac0001257983 */ /* 0x001f280000300800 */
[----:B------:R0:W-:Y:S01]  /*2d840*/  STL [R1+0x130], R36 ;  /* 0x0001302401007387 */ /* 0x0001e20000100800 */
[----:B------:R-:W-:-:S03]  /*2d850*/  SEL R30, R3, R30, !P6 ;  /* 0x0000001e031e7207 */ /* 0x000fc60007000000 */
[----:B0-----:R-:W5:Y:S04]  /*2d860*/  LDL.LU R36, [R1+0x7ca8] ;  /* 0x007ca80001247983 */ /* 0x001f680000300800 */
[----:B------:R0:W-:Y:S01]  /*2d870*/  STL [R1+0x12c], R35 ;  /* 0x00012c2301007387 */ /* 0x0001e20000100800 */
[----:B------:R-:W-:-:S03]  /*2d880*/  SEL R29, R3, R29, !P6 ;  /* 0x0000001d031d7207 */ /* 0x000fc60007000000 */
[----:B0-----:R-:W2:Y:S04]  /*2d890*/  LDL.LU R35, [R1+0x7ca4] ;  /* 0x007ca40001237983 */ /* 0x001ea80000300800 */
[----:B------:R0:W-:Y:S01]  /*2d8a0*/  STL [R1+0x128], R34 ;  /* 0x0001282201007387 */ /* 0x0001e20000100800 */
[----:B------:R-:W-:-:S03]  /*2d8b0*/  SEL R28, R3, R28, !P6 ;  /* 0x0000001c031c7207 */ /* 0x000fc60007000000 */
[----:B0-----:R-:W3:Y:S04]  /*2d8c0*/  LDL.LU R34, [R1+0x7ca0] ;  /* 0x007ca00001227983 */ /* 0x001ee80000300800 */
[----:B------:R0:W-:Y:S01]  /*2d8d0*/  STL [R1+0x124], R33 ;  /* 0x0001242101007387 */ /* 0x0001e20000100800 */
[----:B------:R-:W-:-:S03]  /*2d8e0*/  SEL R27, R3, R27, !P6 ;  /* 0x0000001b031b7207 */ /* 0x000fc60007000000 */
        /* <DEDUP_REMOVED lines=52> */
[----:B------:R0:W-:Y:S04]  /*2dc30*/  STL [R1+0xc0], R15 ;  /* 0x0000c00f01007387 */ /* 0x0001e80000100800 */
[----:B0-----:R-:W2:Y:S04]  /*2dc40*/  LDL.LU R15, [R1+0x7c54] ;  /* 0x007c5400010f7983 */ /* 0x001ea80000300800 */
[----:B------:R0:W-:Y:S04]  /*2dc50*/  STL [R1+0xbc], R14 ;  /* 0x0000bc0e01007387 */ /* 0x0001e80000100800 */
[----:B0-----:R-:W3:Y:S04]  /*2dc60*/  LDL.LU R14, [R1+0x7c50] ;  /* 0x007c5000010e7983 */ /* 0x001ee80000300800 */
[----:B------:R0:W-:Y:S04]  /*2dc70*/  STL [R1+0xb8], R13 ;  /* 0x0000b80d01007387 */ /* 0x0001e80000100800 */
[----:B0-----:R-:W4:Y:S04]  /*2dc80*/  LDL.LU R13, [R1+0x7c4c] ;  /* 0x007c4c00010d7983 */ /* 0x001f280000300800 */
[----:B------:R0:W-:Y:S04]  /*2dc90*/  STL [R1+0xb4], R12 ;  /* 0x0000b40c01007387 */ /* 0x0001e80000100800 */
[----:B0-----:R-:W5:Y:S04]  /*2dca0*/  LDL.LU R12, [R1+0x7c48] ;  /* 0x007c4800010c7983 */ /* 0x001f680000300800 */
[----:B------:R0:W-:Y:S04]  /*2dcb0*/  STL [R1+0xb0], R60 ;  /* 0x0000b03c01007387 */ /* 0x0001e80000100800 */
[----:B0-----:R-:W2:Y:S04]  /*2dcc0*/  LDL.LU R60, [R1+0x7c44] ;  /* 0x007c4400013c7983 */ /* 0x001ea80000300800 */
[----:B------:R0:W-:Y:S04]  /*2dcd0*/  STL [R1+0xac], R61 ;  /* 0x0000ac3d01007387 */ /* 0x0001e80000100800 */
[----:B0-----:R-:W3:Y:S01]  /*2dce0*/  LDL.LU R61, [R1+0x7c40] ;  /* 0x007c4000013d7983 */ /* 0x001ee20000300800 */
[----:B------:R-:W-:-:S02]  /*2dcf0*/  SEL R44, R3, R44, !P6 ;  /* 0x0000002c032c7207 */ /* 0x000fc40007000000 */
[C---:B------:R-:W-:Y:S02]  /*2dd00*/  SEL R45, R3.reuse, R45, !P6 ;  /* 0x0000002d032d7207 */ /* 0x040fe40007000000 */
[C---:B------:R-:W-:Y:S02]  /*2dd10*/  SEL R46, R3.reuse, R46, !P6 ;  /* 0x0000002e032e7207 */ /* 0x040fe40007000000 */
[C---:B------:R-:W-:Y:S02]  /*2dd20*/  SEL R47, R3.reuse, R47, !P6 ;  /* 0x0000002f032f7207 */ /* 0x040fe40007000000 */
[C---:B------:R-:W-:Y:S02]  /*2dd30*/  SEL R48, R3.reuse, R48, !P6 ;  /* 0x0000003003307207 */ /* 0x040fe40007000000 */
[C---:B------:R-:W-:Y:S02]  /*2dd40*/  SEL R49, R3.reuse, R49, !P6 ;  /* 0x0000003103317207 */ /* 0x040fe40007000000 */
[----:B------:R-:W-:-:S02]  /*2dd50*/  SEL R50, R3, R50, !P6 ;  /* 0x0000003203327207 */ /* 0x000fc40007000000 */
[C---:B------:R-:W-:Y:S02]  /*2dd60*/  SEL R51, R3.reuse, R51, !P6 ;  /* 0x0000003303337207 */ /* 0x040fe40007000000 */
[C---:B------:R-:W-:Y:S02]  /*2dd70*/  SEL R52, R3.reuse, R52, !P6 ;  /* 0x0000003403347207 */ /* 0x040fe40007000000 */
[C---:B------:R-:W-:Y:S02]  /*2dd80*/  SEL R53, R3.reuse, R53, !P6 ;  /* 0x0000003503357207 */ /* 0x040fe40007000000 */
[C---:B------:R-:W-:Y:S02]  /*2dd90*/  SEL R54, R3.reuse, R54, !P6 ;  /* 0x0000003603367207 */ /* 0x040fe40007000000 */
[C---:B------:R-:W-:Y:S02]  /*2dda0*/  SEL R55, R3.reuse, R55, !P6 ;  /* 0x0000003703377207 */ /* 0x040fe40007000000 */
[C---:B------:R-:W-:Y:S01]  /*2ddb0*/  SEL R56, R3.reuse, R56, !P6 ;  /* 0x0000003803387207 */ /* 0x040fe20007000000 */
[----:B------:R-:W-:Y:S01]  /*2ddc0*/  @!P5 IMAD.MOV R6, RZ, RZ, -R6 ;  /* 0x000000ffff06d224 */ /* 0x000fe200078e0a06 */
[C---:B------:R-:W-:Y:S01]  /*2ddd0*/  SEL R57, R3.reuse, R57, !P6 ;  /* 0x0000003903397207 */ /* 0x040fe20007000000 */
[----:B------:R-:W-:Y:S01]  /*2dde0*/  @!P2 IMAD.MOV R7, RZ, RZ, -R7 ;  /* 0x000000ffff07a224 */ /* 0x000fe200078e0a07 */
[C---:B------:R-:W-:Y:S01]  /*2ddf0*/  SEL R58, R3.reuse, R58, !P6 ;  /* 0x0000003a033a7207 */ /* 0x040fe20007000000 */
[----:B------:R-:W-:Y:S01]  /*2de00*/  @!P3 IMAD.MOV R8, RZ, RZ, -R8 ;  /* 0x000000ffff08b224 */ /* 0x000fe200078e0a08 */
[----:B------:R-:W-:Y:S01]  /*2de10*/  SEL R59, R3, R59, !P6 ;  /* 0x0000003b033b7207 */ /* 0x000fe20007000000 */
[----:B------:R-:W-:-:S02]  /*2de20*/  @!P0 IMAD.MOV R10, RZ, RZ, -R10 ;  /* 0x000000ffff0a8224 */ /* 0x000fc400078e0a0a */
[----:B------:R-:W-:Y:S01]  /*2de30*/  @!P1 IMAD.MOV R9, RZ, RZ, -R9 ;  /* 0x000000ffff099224 */ /* 0x000fe200078e0a09 */
[C---:B----4-:R-:W-:Y:S02]  /*2de40*/  SEL R13, R3.reuse, R13, !P6 ;  /* 0x0000000d030d7207 */ /* 0x050fe40007000000 */
[----:B---3--:R-:W-:-:S05]  /*2de50*/  SEL R61, R3, R61, !P6 ;  /* 0x0000003d033d7207 */ /* 0x008fca0007000000 */
[----:B------:R2:W-:Y:S02]  /*2de60*/  STL [R1+0xa0], R61 ;  /* 0x0000a03d01007387 */ /* 0x0005e40000100800 */
[C---:B--2---:R-:W-:Y:S02]  /*2de70*/  SEL R61, R3.reuse, R60, !P6 ;  /* 0x0000003c033d7207 */ /* 0x044fe40007000000 */
[C---:B-----5:R-:W-:Y:S02]  /*2de80*/  SEL R60, R3.reuse, R12, !P6 ;  /* 0x0000000c033c7207 */ /* 0x060fe40007000000 */
[C---:B------:R-:W-:Y:S01]  /*2de90*/  SEL R12, R3.reuse, R14, !P6 ;  /* 0x0000000e030c7207 */ /* 0x040fe20007000000 */
[----:B------:R-:W-:Y:S01]  /*2dea0*/  STL [R1+0x9c], R61 ;  /* 0x00009c3d01007387 */ /* 0x000fe20000100800 */
[----:B------:R-:W-:-:S03]  /*2deb0*/  SEL R14, R3, R15, !P6 ;  /* 0x0000000f030e7207 */ /* 0x000fc60007000000 */
[----:B------:R-:W-:Y:S04]  /*2dec0*/  STL [R1+0x98], R60 ;  /* 0x0000983c01007387 */ /* 0x000fe80000100800 */
[----:B------:R0:W-:Y:S04]  /*2ded0*/  STL [R1+0x94], R13 ;  /* 0x0000940d01007387 */ /* 0x0001e80000100800 */
[----:B------:R1:W-:Y:S01]  /*2dee0*/  STL [R1+0x90], R12 ;  /* 0x0000900c01007387 */ /* 0x0003e20000100800 */
[----:B0-----:R-:W-:-:S03]  /*2def0*/  SEL R13, R3, R16, !P6 ;  /* 0x00000010030d7207 */ /* 0x001fc60007000000 */
[----:B------:R0:W-:Y:S01]  /*2df00*/  STL [R1+0x8c], R14 ;  /* 0x00008c0e01007387 */ /* 0x0001e20000100800 */
[----:B-1----:R-:W-:-:S03]  /*2df10*/  SEL R12, R3, R17, !P6 ;  /* 0x00000011030c7207 */ /* 0x002fc60007000000 */
[----:B------:R1:W-:Y:S04]  /*2df20*/  STL [R1+0x88], R13 ;  /* 0x0000880d01007387 */ /* 0x0003e80000100800 */
[----:B------:R2:W-:Y:S01]  /*2df30*/  STL [R1+0x84], R12 ;  /* 0x0000840c01007387 */ /* 0x0005e20000100800 */
[C---:B0-----:R-:W-:Y:S02]  /*2df40*/  SEL R14, R3.reuse, R18, !P6 ;  /* 0x00000012030e7207 */ /* 0x041fe40007000000 */
[----:B-1----:R-:W-:-:S03]  /*2df50*/  SEL R13, R3, R19, !P6 ;  /* 0x00000013030d7207 */ /* 0x002fc60007000000 */
[----:B------:R0:W-:Y:S01]  /*2df60*/  STL [R1+0x78], R14 ;  /* 0x0000780e01007387 */ /* 0x0001e20000100800 */
[----:B--2---:R-:W-:-:S03]  /*2df70*/  SEL R12, R3, R20, !P6 ;  /* 0x00000014030c7207 */ /* 0x004fc60007000000 */
        /* <DEDUP_REMOVED lines=36> */
[----:B------:R1:W-:Y:S01]  /*2e1c0*/  STL [R1+0x10], R13 ;  /* 0x0000100d01007387 */ /* 0x0003e20000100800 */
[----:B------:R-:W-:-:S03]  /*2e1d0*/  SEL R61, R3, R42, !P6 ;  /* 0x0000002a033d7207 */ /* 0x000fc60007000000 */
[----:B------:R2:W-:Y:S01]  /*2e1e0*/  STL [R1+0xc], R12 ;  /* 0x00000c0c01007387 */ /* 0x0005e20000100800 */
[C---:B0-----:R-:W-:Y:S02]  /*2e1f0*/  SEL R14, R3.reuse, R39, !P6 ;  /* 0x00000027030e7207 */ /* 0x041fe40007000000 */
[----:B-1----:R-:W-:-:S03]  /*2e200*/  SEL R13, R3, R40, !P6 ;  /* 0x00000028030d7207 */ /* 0x002fc60007000000 */
[----:B------:R0:W-:Y:S01]  /*2e210*/  STL [R1+0x8], R14 ;  /* 0x0000080e01007387 */ /* 0x0001e20000100800 */
[----:B--2---:R-:W-:-:S03]  /*2e220*/  SEL R12, R3, R41, !P6 ;  /* 0x00000029030c7207 */ /* 0x004fc60007000000 */
[----:B------:R-:W-:Y:S04]  /*2e230*/  STL [R1+0x4], R13 ;  /* 0x0000040d01007387 */ /* 0x000fe80000100800 */
[----:B------:R-:W-:Y:S01]  /*2e240*/  STL [R1+0x7be0], R61 ;  /* 0x007be03d01007387 */ /* 0x000fe20000100800 */
[----:B0-----:R-:W0:Y:S03]  /*2e250*/  LDC R14, c[0x0][0x23c] ;  /* 0x00008f00ff0e7b82 */ /* 0x001e260000000800 */
[----:B------:R1:W-:Y:S02]  /*2e260*/  STL [R1], R12 ;  /* 0x0000000c01007387 */ /* 0x0003e40000100800 */
[----:B-1----:R-:W1:Y:S01]  /*2e270*/  S2R R12, SR_TID.X ;  /* 0x00000000000c7919 */ /* 0x002e620000002100 */
[----:B------:R-:W-:-:S05]  /*2e280*/  SEL R60, R3, R43, !P6 ;  /* 0x0000002b033c7207 */ /* 0x000fca0007000000 */
[----:B------:R-:W-:Y:S04]  /*2e290*/  STL [R1+0x7be4], R60 ;  /* 0x007be43c01007387 */ /* 0x000fe80000100800 */
[----:B------:R-:W-:Y:S04]  /*2e2a0*/  STL [R1+0x7be8], R44 ;  /* 0x007be82c01007387 */ /* 0x000fe80000100800 */
[----:B------:R-:W-:Y:S04]  /*2e2b0*/  STL [R1+0x7bec], R45 ;  /* 0x007bec2d01007387 */ /* 0x000fe80000100800 */
[----:B------:R2:W-:Y:S04]  /*2e2c0*/  STL [R1+0x7bf0], R46 ;  /* 0x007bf02e01007387 */ /* 0x0005e80000100800 */
[----:B------:R-:W-:Y:S04]  /*2e2d0*/  STL [R1+0x7bf4], R47 ;  /* 0x007bf42f01007387 */ /* 0x000fe80000100800 */
[----:B------:R-:W-:Y:S04]  /*2e2e0*/  STL [R1+0x7bf8], R48 ;  /* 0x007bf83001007387 */ /* 0x000fe80000100800 */
[----:B------:R-:W-:Y:S01]  /*2e2f0*/  STL [R1+0x7bfc], R49 ;  /* 0x007bfc3101007387 */ /* 0x000fe20000100800 */
[----:B-1----:R-:W-:-:S03]  /*2e300*/  LOP3.LUT R12, R12, 0x1f, RZ, 0xc0, !PT ;  /* 0x0000001f0c0c7812 */ /* 0x002fc600078ec0ff */
[----:B------:R-:W-:Y:S02]  /*2e310*/  STL [R1+0x7c00], R50 ;  /* 0x007c003201007387 */ /* 0x000fe40000100800 */
[CC--:B0-----:R-:W-:Y:S02]  /*2e320*/  IMAD R13, R12.reuse, R14.reuse, RZ ;  /* 0x0000000e0c0d7224 */ /* 0x0c1fe400078e02ff */
[----:B------:R-:W-:Y:S01]  /*2e330*/  STL [R1+0x7c04], R51 ;  /* 0x007c043301007387 */ /* 0x000fe20000100800 */
[----:B------:R-:W-:-:S03]  /*2e340*/  IMAD R12, R12, R14, RZ ;  /* 0x0000000e0c0c7224 */ /* 0x000fc600078e02ff */
[----:B------:R-:W-:Y:S01]  /*2e350*/  STL [R1+0x7c08], R52 ;  /* 0x007c083401007387 */ /* 0x000fe20000100800 */
[----:B------:R-:W-:-:S03]  /*2e360*/  SEL R35, R3, R2, !P6 ;  /* 0x0000000203237207 */ /* 0x000fc60007000000 */
[----:B------:R-:W-:Y:S01]  /*2e370*/  STL [R1+0x7c0c], R53 ;  /* 0x007c0c3501007387 */ /* 0x000fe20000100800 */
[----:B------:R-:W-:-:S03]  /*2e380*/  SEL R36, R3, R4, !P6 ;  /* 0x0000000403247207 */ /* 0x000fc60007000000 */
[----:B------:R-:W-:Y:S01]  /*2e390*/  STL [R1+0x7c10], R54 ;  /* 0x007c103601007387 */ /* 0x000fe20000100800 */
[C---:B------:R-:W-:Y:S01]  /*2e3a0*/  SEL R37, R3.reuse, R5, !P6 ;  /* 0x0000000503257207 */ /* 0x040fe20007000000 */
[----:B------:R-:W-:Y:S02]  /*2e3b0*/  IMAD R12, R14, 0x20, R12 ;  /* 0x000000200e0c7824 */ /* 0x000fe400078e020c */
        /* <DEDUP_REMOVED lines=8> */
[----:B------:R-:W-:-:S03]  /*2e440*/  IADD3 R31, P0, R13, UR6, RZ ;  /* 0x000000060d1f7c10 */ /* 0x000fc6000ff1e0ff */
[----:B------:R-:W-:Y:S01]  /*2e450*/  STL [R1+0x7c24], R59 ;  /* 0x007c243b01007387 */ /* 0x000fe20000100800 */
[----:B------:R-:W-:-:S03]  /*2e460*/  IADD3 R29, P1, R12, UR6, RZ ;  /* 0x000000060c1d7c10 */ /* 0x000fc6000ff3e0ff */
[----:B------:R-:W-:Y:S01]  /*2e470*/  STL [R1+0x7c28], R35 ;  /* 0x007c282301007387 */ /* 0x000fe20000100800 */
[----:B------:R-:W-:-:S03]  /*2e480*/  IADD3 R28, P2, R0, UR6, RZ ;  /* 0x00000006001c7c10 */ /* 0x000fc6000ff5e0ff */
[----:B------:R-:W-:Y:S01]  /*2e490*/  STL [R1+0x7c2c], R36 ;  /* 0x007c2c2401007387 */ /* 0x000fe20000100800 */
[----:B------:R-:W-:Y:S01]  /*2e4a0*/  IADD3 R27, P3, R30, UR6, RZ ;  /* 0x000000061e1b7c10 */ /* 0x000fe2000ff7e0ff */
[----:B------:R-:W-:Y:S01]  /*2e4b0*/  @!P4 IMAD.MOV R11, RZ, RZ, -R11 ;  /* 0x000000ffff0bc224 */ /* 0x000fe200078e0a0b */
[----:B------:R-:W-:Y:S01]  /*2e4c0*/  LEA.HI.X.SX32 R32, R13, UR7, 0x1, P0 ;  /* 0x000000070d207c11 */ /* 0x000fe200080f0eff */
[----:B------:R-:W-:Y:S01]  /*2e4d0*/  STL [R1+0x7c30], R37 ;  /* 0x007c302501007387 */ /* 0x000fe20000100800 */
[----:B------:R-:W-:Y:S01]  /*2e4e0*/  LEA.HI.X.SX32 R34, R12, UR7, 0x1, P1 ;  /* 0x000000070c227c11 */ /* 0x000fe200088f0eff */
[----:B------:R-:W-:Y:S02]  /*2e4f0*/  ULDC UR6, c[0x0][0x238] ;  /* 0x00008e0000067ab9 */ /* 0x000fe40000000800 */
[----:B------:R-:W-:Y:S04]  /*2e500*/  STL [R1+0x7c34], R38 ;  /* 0x007c342601007387 */ /* 0x000fe80000100800 */
[----:B------:R-:W-:Y:S04]  /*2e510*/  STL [R1+0x7c38], R39 ;  /* 0x007c382701007387 */ /* 0x000fe80000100800 */
[----:B------:R-:W-:Y:S04]  /*2e520*/  STL [R1+0x7c3c], R40 ;  /* 0x007c3c2801007387 */ /* 0x000fe80000100800 */
[----:B------:R-:W-:Y:S04]  /*2e530*/  STL [R1+0x7b80], R31 ;  /* 0x007b801f01007387 */ /* 0x000fe80000100800 */
[----:B------:R-:W-:Y:S04]  /*2e540*/  STL [R1+0x7b84], R29 ;  /* 0x007b841d01007387 */ /* 0x000fe80000100800 */
[----:B------:R-:W-:Y:S04]  /*2e550*/  STL [R1+0x7b88], R28 ;  /* 0x007b881c01007387 */ /* 0x000fe80000100800 */
[----:B------:R-:W-:Y:S04]  /*2e560*/  STL [R1+0x7b8c], R27 ;  /* 0x007b8c1b01007387 */ /* 0x000fe80000100800 */
[----:B------:R0:W-:Y:S04]  /*2e570*/  STL [R1+0x7b78], R32 ;  /* 0x007b782001007387 */ /* 0x0001e80000100800 */
[----:B------:R-:W3:Y:S04]  /*2e580*/  LDL.LU R12, [R1+0x83c] ;  /* 0x00083c00010c7983 */ /* 0x000ee80000300800 */
[----:B------:R-:W4:Y:S01]  /*2e590*/  LDL.LU R14, [R1+0x838] ;  /* 0x00083800010e7983 */ /* 0x000f220000300800 */
[----:B------:R-:W-:-:S02]  /*2e5a0*/  LEA.HI.X.SX32 R33, R0, UR7, 0x1, P2 ;  /* 0x0000000700217c11 */ /* 0x000fc400090f0eff */
[----:B------:R-:W-:Y:S01]  /*2e5b0*/  LEA.HI.X.SX32 R30, R30, UR7, 0x1, P3 ;  /* 0x000000071e1e7c11 */ /* 0x000fe200098f0eff */
[----:B------:R-:W-:Y:S01]  /*2e5c0*/  STL [R1+0x7b7c], R34 ;  /* 0x007b7c2201007387 */ /* 0x000fe20000100800 */
[C---:B------:R-:W-:Y:S02]  /*2e5d0*/  SEL R41, R3.reuse, R9, !P6 ;  /* 0x0000000903297207 */ /* 0x040fe40007000000 */
[C---:B------:R-:W-:Y:S01]  /*2e5e0*/  SEL R42, R3.reuse, R10, !P6 ;  /* 0x0000000a032a7207 */ /* 0x040fe20007000000 */
[----:B------:R-:W-:Y:S01]  /*2e5f0*/  STL [R1+0x7b90], R33 ;  /* 0x007b902101007387 */ /* 0x000fe20000100800 */
[----:B------:R-:W-:Y:S01]  /*2e600*/  SEL R43, R3, R11, !P6 ;  /* 0x0000000b032b7207 */ /* 0x000fe20007000000 */
[----:B------:R-:W-:Y:S02]  /*2e610*/  UIMAD UR61, UR6, 0x7f, URZ ;  /* 0x0000007f063d78a4 */ /* 0x000fe4000f8e023f */
[----:B------:R-:W-:Y:S01]  /*2e620*/  STL [R1+0x7b94], R30 ;  /* 0x007b941e01007387 */ /* 0x000fe20000100800 */
[----:B------:R-:W-:-:S02]  /*2e630*/  UIMAD UR25, UR25, 0x3d, URZ ;  /* 0x0000003d191978a4 */ /* 0x000fc4000f8e023f */
[----:B------:R-:W-:Y:S01]  /*2e640*/  UIMAD UR28, UR28, 0x3b, URZ ;  /* 0x0000003b1c1c78a4 */ /* 0x000fe2000f8e023f */
[----:B--2---:R-:W0:Y:S01]  /*2e650*/  LDL.LU R46, [R1+0x5c] ;  /* 0x00005c00012e7983 */ /* 0x004e220000300800 */
[----:B------:R-:W-:Y:S02]  /*2e660*/  UIMAD UR27, UR27, 0x3a, URZ ;  /* 0x0000003a1b1b78a4 */ /* 0x000fe4000f8e023f */
[----:B------:R-:W-:Y:S01]  /*2e670*/  UIMAD UR30, UR30, 0x39, URZ ;  /* 0x000000391e1e78a4 */ /* 0x000fe2000f8e023f */
[----:B------:R-:W2:Y:S01]  /*2e680*/  LDL.LU R45, [R1+0x34] ;  /* 0x00003400012d7983 */ /* 0x000ea20000300800 */
[----:B------:R-:W-:Y:S02]  /*2e690*/  UIMAD UR34, UR34, 0x38, URZ ;  /* 0x00000038222278a4 */ /* 0x000fe4000f8e023f */
[----:B------:R-:W-:Y:S01]  /*2e6a0*/  UIMAD UR31, UR31, 0x37, URZ ;  /* 0x000000371f1f78a4 */ /* 0x000fe2000f8e023f */
[----:B------:R-:W5:Y:S01]  /*2e6b0*/  LDL.LU R44, [R1+0x30] ;  /* 0x00003000012c7983 */ /* 0x000f620000300800 */
[----:B------:R-:W-:-:S02]  /*2e6c0*/  UIMAD UR26, UR26, 0x36, URZ ;  /* 0x000000361a1a78a4 */ /* 0x000fc4000f8e023f */
[----:B------:R-:W-:Y:S01]  /*2e6d0*/  UIMAD UR5, UR5, 0x35, URZ ;  /* 0x00000035050578a4 */ /* 0x000fe2000f8e023f */
[----:B------:R-:W2:Y:S01]  /*2e6e0*/  LDL.LU R60, [R1+0x2c] ;  /* 0x00002c00013c7983 */ /* 0x000ea20000300800 */
[----:B------:R-:W-:-:S03]  /*2e6f0*/  ULDC UR7, c[0x0][0x238] ;  /* 0x00008e0000077ab9 */ /* 0x000fc60000000800 */
[----:B------:R-:W2:Y:S04]  /*2e700*/  LDL.LU R61, [R1+0x28] ;  /* 0x00002800013d7983 */ /* 0x000ea80000300800 */
        /* <DEDUP_REMOVED lines=9> */
[----:B------:R-:W2:Y:S01]  /*2e7a0*/  LDL.LU R13, [R1+0x10c] ;  /* 0x00010c00010d7983 */ /* 0x000ea20000300800 */
[----:B---3--:R-:W-:-:S03]  /*2e7b0*/  IMAD R0, R12, UR22, RZ ;  /* 0x000000160c007c24 */ /* 0x008fc6000f8e02ff */
[----:B------:R-:W3:Y:S01]  /*2e7c0*/  LDL.LU R12, [R1+0x114] ;  /* 0x00011400010c7983 */ /* 0x000ee20000300800 */
[----:B----4-:R-:W-:Y:S01]  /*2e7d0*/  IMAD R2, R14, UR22, RZ ;  /* 0x000000160e027c24 */ /* 0x010fe2000f8e02ff */
[----:B------:R-:W-:Y:S02]  /*2e7e0*/  IADD3 R4, P0, R0, UR32, RZ ;  /* 0x0000002000047c10 */ /* 0x000fe4000ff1e0ff */
[----:B------:R-:W4:Y:S01]  /*2e7f0*/  LDL.LU R17, [R1+0x118] ;  /* 0x0001180001117983 */ /* 0x000f220000300800 */
[----:B0-----:R-:W-:-:S03]  /*2e800*/  IMAD R32, R46, UR60, RZ ;  /* 0x0000003c2e207c24 */ /* 0x001fc6000f8e02ff */
[----:B------:R-:W4:Y:S01]  /*2e810*/  LDL.LU R16, [R1+0x13c] ;  /* 0x00013c0001107983 */ /* 0x000f220000300800 */
[----:B------:R-:W-:Y:S01]  /*2e820*/  IADD3 R3, P1, R2, UR32, RZ ;  /* 0x0000002002037c10 */ /* 0x000fe2000ff3e0ff */
[----:B------:R-:W-:Y:S02]  /*2e830*/  UIMAD UR7, UR7, 0x34, URZ ;  /* 0x00000034070778a4 */ /* 0x000fe4000f8e023f */
[----:B------:R-:W4:Y:S01]  /*2e840*/  LDL.LU R15, [R1+0x154] ;  /* 0x00015400010f7983 */ /* 0x000f220000300800 */
[----:B------:R-:W-:Y:S02]  /*2e850*/  UIMAD UR29, UR29, 0x33, URZ ;  /* 0x000000331d1d78a4 */ /* 0x000fe4000f8e023f */
[----:B------:R-:W-:Y:S01]  /*2e860*/  UIMAD UR35, UR35, 0x32, URZ ;  /* 0x00000032232378a4 */ /* 0x000fe2000f8e023f */
[----:B------:R-:W4:Y:S01]  /*2e870*/  LDL.LU R14, [R1+0x158] ;  /* 0x00015800010e7983 */ /* 0x000f220000300800 */
[----:B------:R-:W-:Y:S02]  /*2e880*/  UIMAD UR37, UR37, 0x31, URZ ;  /* 0x00000031252578a4 */ /* 0x000fe4000f8e023f */
[----:B------:R-:W-:Y:S01]  /*2e890*/  UIMAD UR55, UR55, 0x30, URZ ;  /* 0x00000030373778a4 */ /* 0x000fe2000f8e023f */
[----:B------:R-:W-:Y:S01]  /*2e8a0*/  STL [R1+0x20e4], R4 ;  /* 0x0020e40401007387 */ /* 0x000fe20000100800 */
[----:B------:R-:W-:-:S02]  /*2e8b0*/  UIMAD UR41, UR41, 0x2f, URZ ;  /* 0x0000002f292978a4 */ /* 0x000fc4000f8e023f */
[----:B------:R-:W-:Y:S01]  /*2e8c0*/  UIMAD UR51, UR51, 0x2e, URZ ;  /* 0x0000002e333378a4 */ /* 0x000fe2000f8e023f */
[----:B------:R0:W-:Y:S01]  /*2e8d0*/  STL [R1+0x20e8], R3 ;  /* 0x0020e80301007387 */ /* 0x0001e20000100800 */
[----:B------:R-:W-:Y:S02]  /*2e8e0*/  UIMAD UR59, UR59, 0x2d, URZ ;  /* 0x0000002d3b3b78a4 */ /* 0x000fe4000f8e023f */
[----:B------:R-:W-:Y:S02]  /*2e8f0*/  UIMAD UR39, UR39, 0x2c, URZ ;  /* 0x0000002c272778a4 */ /* 0x000fe4000f8e023f */
[----:B------:R-:W-:Y:S02]  /*2e900*/  UIMAD UR43, UR43, 0x2b, URZ ;  /* 0x0000002b2b2b78a4 */ /* 0x000fe4000f8e023f */
[----:B------:R-:W-:Y:S02]  /*2e910*/  UIMAD UR49, UR49, 0x2a, URZ ;  /* 0x0000002a313178a4 */ /* 0x000fe4000f8e023f */
[----:B------:R-:W-:Y:S01]  /*2e920*/  UIMAD UR53, UR53, 0x29, URZ ;  /* 0x00000029353578a4 */ /* 0x000fe2000f8e023f */
[----:B0-----:R-:W-:Y:S01]  /*2e930*/  LEA.HI.X.SX32 R3, R0, UR33, 0x1, P0 ;  /* 0x0000002100037c11 */ /* 0x001fe200080f0eff */
[----:B------:R-:W-:Y:S01]  /*2e940*/  UIMAD UR57, UR57, 0x28, URZ ;  /* 0x00000028393978a4 */ /* 0x000fe2000f8e023f */
[----:B------:R-:W-:Y:S01]  /*2e950*/  LEA.HI.X.SX32 R0, R2, UR33, 0x1, P1 ;  /* 0x0000002102007c11 */ /* 0x000fe200088f0eff */
[----:B------:R-:W-:-:S02]  /*2e960*/  UIMAD UR36, UR36, 0x27, URZ ;  /* 0x00000027242478a4 */ /* 0x000fc4000f8e023f */
[----:B------:R2:W-:Y:S01]  /*2e970*/  STL [R1+0x20e0], R3 ;  /* 0x0020e00301007387 */ /* 0x0005e20000100800 */
[----:B-----5:R-:W-:Y:S01]  /*2e980*/  IMAD R2, R44, UR60, RZ ;  /* 0x0000003c2c027c24 */ /* 0x020fe2000f8e02ff */
[----:B------:R-:W-:Y:S02]  /*2e990*/  UIMAD UR38, UR38, 0x26, URZ ;  /* 0x00000026262678a4 */ /* 0x000fe4000f8e023f */
[----:B------:R0:W-:Y:S01]  /*2e9a0*/  STL [R1+0x20dc], R0 ;  /* 0x0020dc0001007387 */ /* 0x0001e20000100800 */
[----:B------:R-:W-:Y:S02]  /*2e9b0*/  UIMAD UR40, UR40, 0x25, URZ ;  /* 0x00000025282878a4 */ /* 0x000fe4000f8e023f */
[----:B------:R-:W-:Y:S02]  /*2e9c0*/  UIMAD UR42, UR42, 0x24, URZ ;  /* 0x000000242a2a78a4 */ /* 0x000fe4000f8e023f */
[----:B------:R-:W-:Y:S01]  /*2e9d0*/  UIMAD UR44, UR44, 0x23, URZ ;  /* 0x000000232c2c78a4 */ /* 0x000fe2000f8e023f */
[----:B--2---:R-:W-:Y:S01]  /*2e9e0*/  IMAD R3, R45, UR60, RZ ;  /* 0x0000003c2d037c24 */ /* 0x004fe2000f8e02ff */
[----:B------:R-:W-:-:S02]  /*2e9f0*/  UIMAD UR48, UR48, 0x22, URZ ;  /* 0x00000022303078a4 */ /* 0x000fc4000f8e023f */
[----:B------:R-:W-:Y:S01]  /*2ea00*/  UIMAD UR50, UR50, 0x21, URZ ;  /* 0x00000021323278a4 */ /* 0x000fe2000f8e023f */
[----:B0-----:R-:W-:Y:S01]  /*2ea10*/  IMAD R0, R60, UR60, RZ ;  /* 0x0000003c3c007c24 */ /* 0x001fe2000f8e02ff */
[----:B------:R0:W-:Y:S01]  /*2ea20*/  STL [R1+0x1fc], R3 ;  /* 0x0001fc0301007387 */ /* 0x0001e20000100800 */
[----:B------:R-:W-:Y:S02]  /*2ea30*/  USHF.L.U32 UR52, UR52, 0x5, URZ ;  /* 0x0000000534347899 */ /* 0x000fe4000800063f */
[----:B------:R-:W-:Y:S01]  /*2ea40*/  UIMAD UR54, UR54, 0x1f, URZ ;  /* 0x0000001f363678a4 */ /* 0x000fe2000f8e023f */
[----:B------:R1:W-:Y:S01]  /*2ea50*/  STL [R1+0x1f8], R2 ;  /* 0x0001f80201007387 */ /* 0x0003e20000100800 */
[----:B------:R-:W-:Y:S02]  /*2ea60*/  UIMAD UR56, UR56, 0x1e, URZ ;  /* 0x0000001e383878a4 */ /* 0x000fe4000f8e023f */
[----:B------:R-:W-:Y:S02]  /*2ea70*/  UIMAD UR58, UR58, 0x1d, URZ ;  /* 0x0000001d3a3a78a4 */ /* 0x000fe4000f8e023f */
[----:B------:R-:W-:Y:S01]  /*2ea80*/  UIMAD UR45, UR45, 0x1c, URZ ;  /* 0x0000001c2d2d78a4 */ /* 0x000fe2000f8e023f */
[----:B0-----:R-:W-:Y:S01]  /*2ea90*/  IMAD R3, R61, UR60, RZ ;  /* 0x0000003c3d037c24 */ /* 0x001fe2000f8e02ff */
[----:B------:R0:W-:Y:S01]  /*2eaa0*/  STL [R1+0x1f4], R0 ;  /* 0x0001f40001007387 */ /* 0x0001e20000100800 */
[----:B------:R-:W-:Y:S01]  /*2eab0*/  UIMAD UR8, UR8, 0x1b, URZ ;  /* 0x0000001b080878a4 */ /* 0x000fe2000f8e023f */
[----:B-1----:R-:W-:-:S02]  /*2eac0*/  IMAD R2, R26, UR60, RZ ;  /* 0x0000003c1a027c24 */ /* 0x002fc4000f8e02ff */
[----:B------:R1:W-:Y:S01]  /*2ead0*/  STL [R1+0x1f0], R3 ;  /* 0x0001f00301007387 */ /* 0x0003e20000100800 */
[----:B------:R-:W-:Y:S02]  /*2eae0*/  UIMAD UR9, UR9, 0x1a, URZ ;  /* 0x0000001a090978a4 */ /* 0x000fe4000f8e023f */
[----:B------:R-:W-:Y:S01]  /*2eaf0*/  UIMAD UR10, UR10, 0x19, URZ ;  /* 0x000000190a0a78a4 */ /* 0x000fe2000f8e023f */
[----:B------:R2:W-:Y:S01]  /*2eb00*/  STL [R1+0x1ec], R2 ;  /* 0x0001ec0201007387 */ /* 0x0005e20000100800 */
[----:B------:R-:W-:Y:S01]  /*2eb10*/  UIMAD UR11, UR11, 0x18, URZ ;  /* 0x000000180b0b78a4 */ /* 0x000fe2000f8e023f */
[----:B0-----:R-:W-:Y:S01]  /*2eb20*/  IMAD R0, R25, UR60, RZ ;  /* 0x0000003c19007c24 */ /* 0x001fe2000f8e02ff */
[----:B------:R-:W-:Y:S02]  /*2eb30*/  UIMAD UR12, UR12, 0x17, URZ ;  /* 0x000000170c0c78a4 */ /* 0x000fe4000f8e023f */
[----:B------:R-:W-:Y:S01]  /*2eb40*/  UIMAD UR13, UR13, 0x16, URZ ;  /* 0x000000160d0d78a4 */ /* 0x000fe2000f8e023f */
[----:B-1----:R-:W-:Y:S01]  /*2eb50*/  IMAD R3, R24, UR60, RZ ;  /* 0x0000003c18037c24 */ /* 0x002fe2000f8e02ff */
[----:B------:R0:W-:Y:S01]  /*2eb60*/  STL [R1+0x1e8], R0 ;  /* 0x0001e80001007387 */ /* 0x0001e20000100800 */
[----:B------:R-:W-:Y:S01]  /*2eb70*/  UIMAD UR14, UR14, 0x15, URZ ;  /* 0x000000150e0e78a4 */ /* 0x000fe2000f8e023f */
[----:B--2---:R-:W-:-:S02]  /*2eb80*/  IMAD R2, R23, UR60, RZ ;  /* 0x0000003c17027c24 */ /* 0x004fc4000f8e02ff */
[----:B------:R1:W-:Y:S01]  /*2eb90*/  STL [R1+0x1e4], R3 ;  /* 0x0001e40301007387 */ /* 0x0003e20000100800 */
[----:B------:R-:W-:Y:S02]  /*2eba0*/  UIMAD UR15, UR15, 0x14, URZ ;  /* 0x000000140f0f78a4 */ /* 0x000fe4000f8e023f */
[----:B------:R-:W-:Y:S01]  /*2ebb0*/  UIMAD UR16, UR16, 0x13, URZ ;  /* 0x00000013101078a4 */ /* 0x000fe2000f8e023f */
[----:B------:R2:W-:Y:S01]  /*2ebc0*/  STL [R1+0x1e0], R2 ;  /* 0x0001e00201007387 */ /* 0x0005e20000100800 */
[----:B------:R-:W-:Y:S01]  /*2ebd0*/  UIMAD UR17, UR17, 0x12, URZ ;  /* 0x00000012111178a4 */ /* 0x000fe2000f8e023f */
[----:B0-----:R-:W-:Y:S01]  /*2ebe0*/  IMAD R0, R22, UR60, RZ ;  /* 0x0000003c16007c24 */ /* 0x001fe2000f8e02ff */
[----:B------:R-:W-:Y:S02]  /*2ebf0*/  UIMAD UR18, UR18, 0x11, URZ ;  /* 0x00000011121278a4 */ /* 0x000fe4000f8e023f */
[----:B------:R-:W-:Y:S01]  /*2ec00*/  USHF.L.U32 UR19, UR19, 0x4, URZ ;  /* 0x0000000413137899 */ /* 0x000fe2000800063f */
[----:B-1----:R-:W-:Y:S01]  /*2ec10*/  IMAD R3, R21, UR60, RZ ;  /* 0x0000003c15037c24 */ /* 0x002fe2000f8e02ff */
[----:B------:R0:W-:Y:S01]  /*2ec20*/  STL [R1+0x1dc], R0 ;  /* 0x0001dc0001007387 */ /* 0x0001e20000100800 */
[----:B------:R-:W-:Y:S01]  /*2ec30*/  UIMAD UR20, UR20, 0xf, URZ ;  /* 0x0000000f141478a4 */ /* 0x000fe2000f8e023f */
[----:B--2---:R-:W-:-:S02]  /*2ec40*/  IMAD R2, R20, UR60, RZ ;  /* 0x0000003c14027c24 */ /* 0x004fc4000f8e02ff */
[----:B------:R1:W-:Y:S01]  /*2ec50*/  STL [R1+0x1d8], R3 ;  /* 0x0001d80301007387 */ /* 0x0003e20000100800 */
[----:B------:R-:W-:Y:S01]  /*2ec60*/  UIMAD UR21, UR21, 0xe, URZ ;  /* 0x0000000e151578a4 */ /* 0x000fe2000f8e023f */
[----:B------:R-:W-:Y:S02]  /*2ec70*/  ULDC UR22, c[0x0][0x238] ;  /* 0x00008e0000167ab9 */ /* 0x000fe40000000800 */
[----:B------:R2:W-:Y:S01]  /*2ec80*/  STL [R1+0x1d4], R2 ;  /* 0x0001d40201007387 */ /* 0x0005e20000100800 */
[----:B------:R-:W-:Y:S01]  /*2ec90*/  UIMAD UR23, UR23, 0xc, URZ ;  /* 0x0000000c171778a4 */ /* 0x000fe2000f8e023f */
[----:B0-----:R-:W-:Y:S01]  /*2eca0*/  IMAD R0, R19, UR60, RZ ;  /* 0x0000003c13007c24 */ /* 0x001fe2000f8e02ff */
[----:B------:R-:W-:Y:S01]  /*2ecb0*/  ULDC UR32, c[0x0][0x238] ;  /* 0x00008e0000207ab9 */ /* 0x000fe20000000800 */
[----:B-1----:R-:W-:-:S03]  /*2ecc0*/  IMAD R3, R18, UR60, RZ ;  /* 0x0000003c12037c24 */ /* 0x002fc6000f8e02ff */
[----:B------:R3:W-:Y:S01]  /*2ecd0*/  STL [R1+0x1d0], R0 ;  /* 0x0001d00001007387 */ /* 0x0007e20000100800 */
[----:B--2---:R-:W-:-:S03]  /*2ece0*/  IMAD R2, R13, UR60, RZ ;  /* 0x0000003c0d027c24 */ /* 0x004fc6000f8e02ff */
[----:B------:R-:W-:Y:S04]  /*2ecf0*/  STL [R1+0x1cc], R3 ;  /* 0x0001cc0301007387 */ /* 0x000fe80000100800 */
[----:B------:R-:W2:Y:S04]  /*2ed00*/  LDL.LU R13, [R1+0x15c] ;  /* 0x00015c00010d7983 */ /* 0x000ea80000300800 */
[----:B------:R-:W-:Y:S01]  /*2ed10*/  STL [R1+0x1c8], R2 ;  /* 0x0001c80201007387 */ /* 0x000fe20000100800 */
[----:B---3--:R-:W-:-:S03]  /*2ed20*/  IMAD R0, R12, UR60, RZ ;  /* 0x0000003c0c007c24 */ /* 0x008fc6000f8e02ff */
[----:B------:R-:W3:Y:S04]  /*2ed30*/  LDL.LU R12, [R1+0x168] ;  /* 0x00016800010c7983 */ /* 0x000ee80000300800 */
[----:B------:R4:W-:Y:S02]  /*2ed40*/  STL [R1+0x1c4], R0 ;  /* 0x0001c40001007387 */ /* 0x0009e40000100800 */
[----:B----4-:R-:W-:Y:S02]  /*2ed50*/  IMAD R0, R17, UR60, RZ ;  /* 0x0000003c11007c24 */ /* 0x010fe4000f8e02ff */
[----:B------:R-:W-:-:S03]  /*2ed60*/  IMAD R3, R16, UR60, RZ ;  /* 0x0000003c10037c24 */ /* 0x000fc6000f8e02ff */
[----:B------:R0:W-:Y:S01]  /*2ed70*/  STL [R1+0x1c0], R0 ;  /* 0x0001c00001007387 */ /* 0x0001e20000100800 */
[----:B------:R-:W-:-:S03]  /*2ed80*/  IMAD R2, R15, UR60, RZ ;  /* 0x0000003c0f027c24 */ /* 0x000fc6000f8e02ff */
[----:B------:R-:W-:Y:S04]  /*2ed90*/  STL [R1+0x1bc], R3 ;  /* 0x0001bc0301007387 */ /* 0x000fe80000100800 */
[----:B------:R-:W4:Y:S01]  /*2eda0*/  LDL.LU R55, [R1+0x18c] ;  /* 0x00018c0001377983 */ /* 0x000f220000300800 */
[----:B0-----:R-:W-:-:S03]  /*2edb0*/  IMAD R0, R14, UR60, RZ ;  /* 0x0000003c0e007c24 */ /* 0x001fc6000f8e02ff */
        /* <DEDUP_REMOVED lines=24> */
[----:B--2---:R-:W-:-:S03]  /*2ef40*/  IMAD R2, R13, UR60, RZ ;  /* 0x0000003c0d027c24 */ /* 0x004fc6000f8e02ff */
[----:B------:R-:W2:Y:S04]  /*2ef50*/  LDL.LU R17, [R1+0x700] ;  /* 0x0007000001117983 */ /* 0x000ea80000300800 */
[----:B------:R-:W2:Y:S04]  /*2ef60*/  LDL.LU R16, [R1+0x708] ;  /* 0x0007080001107983 */ /* 0x000ea80000300800 */
[----:B------:R-:W2:Y:S04]  /*2ef70*/  LDL.LU R15, [R1+0x710] ;  /* 0x00071000010f7983 */ /* 0x000ea80000300800 */
[----:B------:R5:W-:Y:S04]  /*2ef80*/  STL [R1+0x1b0], R2 ;  /* 0x0001b00201007387 */ /* 0x000be80000100800 */
[----:B------:R-:W2:Y:S01]  /*2ef90*/  LDL.LU R14, [R1+0x718] ;  /* 0x00071800010e7983 */ /* 0x000ea20000300800 */
[----:B---3--:R-:W-:-:S05]  /*2efa0*/  IMAD R0, R12, UR60, RZ ;  /* 0x0000003c0c007c24 */ /* 0x008fca000f8e02ff */
[----:B------:R0:W-:Y:S04]  /*2efb0*/  STL [R1+0x1ac], R0 ;  /* 0x0001ac0001007387 */ /* 0x0001e80000100800 */
[----:B------:R-:W3:Y:S04]  /*2efc0*/  LDL.LU R12, [R1+0x720] ;  /* 0x00072000010c7983 */ /* 0x000ee80000300800 */
[----:B------:R-:W3:Y:S01]  /*2efd0*/  LDL.LU R13, [R1+0x728] ;  /* 0x00072800010d7983 */ /* 0x000ee20000300800 */
[----:B----4-:R-:W-:Y:S02]  /*2efe0*/  IMAD R3, R55, UR60, RZ ;  /* 0x0000003c37037c24 */ /* 0x010fe4000f8e02ff */
[----:B-----5:R-:W-:-:S03]  /*2eff0*/  IMAD R2, R54, UR60, RZ ;  /* 0x0000003c36027c24 */ /* 0x020fc6000f8e02ff */
[----:B------:R1:W-:Y:S01]  /*2f000*/  STL [R1+0x1a8], R3 ;  /* 0x0001a80301007387 */ /* 0x0003e20000100800 */
[----:B0-----:R-:W-:-:S03]  /*2f010*/  IMAD R0, R53, UR60, RZ ;  /* 0x0000003c35007c24 */ /* 0x001fc6000f8e02ff */
[----:B------:R0:W-:Y:S01]  /*2f020*/  STL [R1+0x1a4], R2 ;  /* 0x0001a40201007387 */ /* 0x0001e20000100800 */
[----:B-1----:R-:W-:-:S03]  /*2f030*/  IMAD R3, R52, UR60, RZ ;  /* 0x0000003c34037c24 */ /* 0x002fc6000f8e02ff */
[----:B------:R1:W-:Y:S01]  /*2f040*/  STL [R1+0x1a0], R0 ;  /* 0x0001a00001007387 */ /* 0x0003e20000100800 */
[----:B0-----:R-:W-:-:S03]  /*2f050*/  IMAD R2, R51, UR60, RZ ;  /* 0x0000003c33027c24 */ /* 0x001fc6000f8e02ff */
[----:B------:R0:W-:Y:S01]  /*2f060*/  STL [R1+0x19c], R3 ;  /* 0x00019c0301007387 */ /* 0x0001e20000100800 */
[----:B-1----:R-:W-:-:S03]  /*2f070*/  IMAD R0, R50, UR60, RZ ;  /* 0x0000003c32007c24 */ /* 0x002fc6000f8e02ff */
[----:B------:R1:W-:Y:S04]  /*2f080*/  STL [R1+0x198], R2 ;  /* 0x0001980201007387 */ /* 0x0003e80000100800 */
[----:B------:R4:W-:Y:S01]  /*2f090*/  STL [R1+0x194], R0 ;  /* 0x0001940001007387 */ /* 0x0009e20000100800 */
[----:B0-----:R-:W-:Y:S02]  /*2f0a0*/  IMAD R3, R49, UR60, RZ ;  /* 0x0000003c31037c24 */ /* 0x001fe4000f8e02ff */
[----:B-1----:R-:W-:-:S03]  /*2f0b0*/  IMAD R2, R48, UR60, RZ ;  /* 0x0000003c30027c24 */ /* 0x002fc6000f8e02ff */
[----:B------:R0:W-:Y:S01]  /*2f0c0*/  STL [R1+0x190], R3 ;  /* 0x0001900301007387 */ /* 0x0001e20000100800 */
[----:B----4-:R-:W-:-:S03]  /*2f0d0*/  IMAD R0, R47, UR60, RZ ;  /* 0x0000003c2f007c24 */ /* 0x010fc6000f8e02ff */
        /* <DEDUP_REMOVED lines=24> */
[----:B------:R-:W-:Y:S04]  /*2f260*/  STL [R1+0x15c], R2 ;  /* 0x00015c0201007387 */ /* 0x000fe80000100800 */
[----:B------:R0:W-:Y:S01]  /*2f270*/  STL [R1+0x158], R0 ;  /* 0x0001580001007387 */ /* 0x0001e20000100800 */
[----:B--2---:R-:W-:Y:S02]  /*2f280*/  IMAD R3, R16, UR60, RZ ;  /* 0x0000003c10037c24 */ /* 0x004fe4000f8e02ff */
[----:B0-----:R-:W-:Y:S02]  /*2f290*/  IMAD R0, R17, UR60, RZ ;  /* 0x0000003c11007c24 */ /* 0x001fe4000f8e02ff */
[----:B------:R-:W2:Y:S04]  /*2f2a0*/  LDL.LU R17, [R1+0x730] ;  /* 0x0007300001117983 */ /* 0x000ea80000300800 */
[----:B------:R-:W4:Y:S04]  /*2f2b0*/  LDL.LU R21, [R1+0x73c] ;  /* 0x00073c0001157983 */ /* 0x000f280000300800 */
[----:B------:R-:W5:Y:S01]  /*2f2c0*/  LDL.LU R24, [R1+0x744] ;  /* 0x0007440001187983 */ /* 0x000f620000300800 */
[----:B------:R-:W-:-:S02]  /*2f2d0*/  IMAD R23, R18, UR60, RZ ;  /* 0x0000003c12177c24 */ /* 0x000fc4000f8e02ff */
[----:B------:R-:W-:Y:S02]  /*2f2e0*/  IMAD R7, R15, UR60, RZ ;  /* 0x0000003c0f077c24 */ /* 0x000fe4000f8e02ff */
[----:B------:R-:W-:Y:S02]  /*2f2f0*/  IMAD R20, R19, UR60, RZ ;  /* 0x0000003c13147c24 */ /* 0x000fe4000f8e02ff */
[----:B------:R-:W-:Y:S02]  /*2f300*/  IMAD R9, R14, UR60, RZ ;  /* 0x0000003c0e097c24 */ /* 0x000fe4000f8e02ff */
[----:B---3--:R-:W-:Y:S02]  /*2f310*/  IMAD R16, R13, UR60, RZ ;  /* 0x0000003c0d107c24 */ /* 0x008fe4000f8e02ff */
[----:B------:R-:W3:Y:S04]  /*2f320*/  LDL.LU R13, [R1+0x74c] ;  /* 0x00074c00010d7983 */ /* 0x000ee80000300800 */
[----:B------:R-:W3:Y:S04]  /*2f330*/  LDL.LU R22, [R1+0x754] ;  /* 0x0007540001167983 */ /* 0x000ee80000300800 */
[----:B------:R-:W2:Y:S04]  /*2f340*/  LDL.LU R4, [R1+0x75c] ;  /* 0x00075c0001047983 */ /* 0x000ea80000300800 */
[----:B------:R-:W4:Y:S04]  /*2f350*/  LDL.LU R35, [R1+0x764] ;  /* 0x0007640001237983 */ /* 0x000f280000300800 */
[----:B------:R-:W3:Y:S04]  /*2f360*/  LDL.LU R18, [R1+0x76c] ;  /* 0x00076c0001127983 */ /* 0x000ee80000300800 */
[----:B------:R-:W3:Y:S04]  /*2f370*/  LDL.LU R26, [R1+0x774] ;  /* 0x00077400011a7983 */ /* 0x000ee80000300800 */
[----:B------:R-:W5:Y:S04]  /*2f380*/  LDL.LU R59, [R1+0x77c] ;  /* 0x00077c00013b7983 */ /* 0x000f680000300800 */
        /* <DEDUP_REMOVED lines=8> */
[----:B------:R-:W2:Y:S04]  /*2f410*/  LDL.LU R54, [R1+0x7e8] ;  /* 0x0007e80001367983 */ /* 0x000ea80000300800 */
[----:B------:R-:W4:Y:S04]  /*2f420*/  LDL.LU R53, [R1+0x804] ;  /* 0x0008040001357983 */ /* 0x000f280000300800 */
        /* <DEDUP_REMOVED lines=11> */
[----:B--2---:R-:W-:-:S02]  /*2f4e0*/  IMAD R29, R54, UR60, RZ ;  /* 0x0000003c361d7c24 */ /* 0x004fc4000f8e02ff */
[----:B----4-:R-:W-:-:S03]  /*2f4f0*/  IMAD R28, R53, UR60, RZ ;  /* 0x0000003c351c7c24 */ /* 0x010fc6000f8e02ff */
[----:B------:R3:W-:Y:S01]  /*2f500*/  STL [R1+0x228], R29 ;  /* 0x0002281d01007387 */ /* 0x0007e20000100800 */
[----:B-----5:R-:W-:-:S03]  /*2f510*/  IMAD R27, R52, UR60, RZ ;  /* 0x0000003c341b7c24 */ /* 0x020fc6000f8e02ff */
[----:B------:R0:W-:Y:S01]  /*2f520*/  STL [R1+0x264], R28 ;  /* 0x0002641c01007387 */ /* 0x0001e20000100800 */
[----:B---3--:R-:W-:-:S03]  /*2f530*/  IMAD R29, R51, UR60, RZ ;  /* 0x0000003c331d7c24 */ /* 0x008fc6000f8e02ff */
[----:B------:R1:W-:Y:S01]  /*2f540*/  STL [R1+0x570], R27 ;  /* 0x0005701b01007387 */ /* 0x0003e20000100800 */
[----:B0-----:R-:W-:-:S03]  /*2f550*/  IMAD R28, R50, UR60, RZ ;  /* 0x0000003c321c7c24 */ /* 0x001fc6000f8e02ff */
[----:B------:R0:W-:Y:S04]  /*2f560*/  STL [R1+0x678], R29 ;  /* 0x0006781d01007387 */ /* 0x0001e80000100800 */
[----:B------:R2:W-:Y:S01]  /*2f570*/  STL [R1+0x680], R28 ;  /* 0x0006801c01007387 */ /* 0x0005e20000100800 */
[----:B-1----:R-:W-:Y:S02]  /*2f580*/  IMAD R27, R49, UR60, RZ ;  /* 0x0000003c311b7c24 */ /* 0x002fe4000f8e02ff */
[----:B0-----:R-:W-:-:S03]  /*2f590*/  IMAD R29, R48, UR60, RZ ;  /* 0x0000003c301d7c24 */ /* 0x001fc6000f8e02ff */
[----:B------:R0:W-:Y:S01]  /*2f5a0*/  STL [R1+0x688], R27 ;  /* 0x0006881b01007387 */ /* 0x0001e20000100800 */
[----:B--2---:R-:W-:-:S03]  /*2f5b0*/  IMAD R28, R60, UR60, RZ ;  /* 0x0000003c3c1c7c24 */ /* 0x004fc6000f8e02ff */
[----:B------:R1:W-:Y:S04]  /*2f5c0*/  STL [R1+0x690], R29 ;  /* 0x0006901d01007387 */ /* 0x0003e80000100800 */
[----:B------:R-:W2:Y:S01]  /*2f5d0*/  LDL.LU R60, [R1+0x800] ;  /* 0x00080000013c7983 */ /* 0x000ea20000300800 */
[----:B0-----:R-:W-:-:S03]  /*2f5e0*/  IMAD R27, R61, UR60, RZ ;  /* 0x0000003c3d1b7c24 */ /* 0x001fc6000f8e02ff */
[----:B------:R0:W-:Y:S04]  /*2f5f0*/  STL [R1+0x698], R28 ;  /* 0x0006981c01007387 */ /* 0x0001e80000100800 */
[----:B------:R-:W3:Y:S01]  /*2f600*/  LDL.LU R61, [R1+0x7fc] ;  /* 0x0007fc00013d7983 */ /* 0x000ee20000300800 */
[----:B-1----:R-:W-:Y:S02]  /*2f610*/  IMAD R29, R46, UR60, RZ ;  /* 0x0000003c2e1d7c24 */ /* 0x002fe4000f8e02ff */
[----:B0-----:R-:W-:Y:S01]  /*2f620*/  IMAD R28, R47, UR60, RZ ;  /* 0x0000003c2f1c7c24 */ /* 0x001fe2000f8e02ff */
[----:B------:R0:W-:Y:S04]  /*2f630*/  STL [R1+0x6a0], R27 ;  /* 0x0006a01b01007387 */ /* 0x0001e80000100800 */
[----:B------:R1:W-:Y:S01]  /*2f640*/  STL [R1+0x6a8], R28 ;  /* 0x0006a81c01007387 */ /* 0x0003e20000100800 */
[----:B0-----:R-:W-:-:S03]  /*2f650*/  IMAD R27, R45, UR60, RZ ;  /* 0x0000003c2d1b7c24 */ /* 0x001fc6000f8e02ff */
[----:B------:R-:W-:Y:S01]  /*2f660*/  STL [R1+0x6b0], R29 ;  /* 0x0006b01d01007387 */ /* 0x000fe20000100800 */
[----:B-1----:R-:W-:-:S03]  /*2f670*/  IMAD R28, R44, UR60, RZ ;  /* 0x0000003c2c1c7c24 */ /* 0x002fc6000f8e02ff */
[----:B------:R-:W4:Y:S04]  /*2f680*/  LDL.LU R34, [R1+0x7f8] ;  /* 0x0007f80001227983 */ /* 0x000f280000300800 */
[----:B------:R0:W-:Y:S04]  /*2f690*/  STL [R1+0x6b8], R27 ;  /* 0x0006b81b01007387 */ /* 0x0001e80000100800 */
[----:B0-----:R-:W5:Y:S04]  /*2f6a0*/  LDL.LU R27, [R1+0x7f4] ;  /* 0x0007f400011b7983 */ /* 0x001f680000300800 */
[----:B------:R0:W-:Y:S04]  /*2f6b0*/  STL [R1+0x6c0], R28 ;  /* 0x0006c01c01007387 */ /* 0x0001e80000100800 */
[----:B0-----:R-:W5:Y:S04]  /*2f6c0*/  LDL.LU R28, [R1+0x7f0] ;  /* 0x0007f000011c7983 */ /* 0x001f680000300800 */
[----:B------:R-:W5:Y:S04]  /*2f6d0*/  LDL.LU R29, [R1+0x7ec] ;  /* 0x0007ec00011d7983 */ /* 0x000f680000300800 */
[----:B------:R-:W5:Y:S04]  /*2f6e0*/  LDL.LU R31, [R1+0x7e4] ;  /* 0x0007e400011f7983 */ /* 0x000f680000300800 */
[----:B------:R-:W5:Y:S04]  /*2f6f0*/  LDL.LU R40, [R1+0x7e0] ;  /* 0x0007e00001287983 */ /* 0x000f680000300800 */
[----:B------:R-:W5:Y:S04]  /*2f700*/  LDL.LU R39, [R1+0x7dc] ;  /* 0x0007dc0001277983 */ /* 0x000f680000300800 */
[----:B------:R-:W5:Y:S01]  /*2f710*/  LDL.LU R38, [R1+0x7d8] ;  /* 0x0007d80001267983 */ /* 0x000f620000300800 */
[----:B------:R-:W-:-:S03]  /*2f720*/  IMAD R11, R35, UR60, RZ ;  /* 0x0000003c230b7c24 */ /* 0x000fc6000f8e02ff */
        /* <DEDUP_REMOVED lines=24> */
[----:B--2---:R-:W-:-:S05]  /*2f8b0*/  IMAD R33, R60, UR60, RZ ;  /* 0x0000003c3c217c24 */ /* 0x004fca000f8e02ff */
[----:B------:R4:W-:Y:S01]  /*2f8c0*/  STL [R1+0x6c8], R33 ;  /* 0x0006c82101007387 */ /* 0x0009e20000100800 */
[----:B---3--:R-:W-:-:S03]  /*2f8d0*/  IMAD R30, R61, UR60, RZ ;  /* 0x0000003c3d1e7c24 */ /* 0x008fc6000f8e02ff */
[----:B------:R-:W2:Y:S04]  /*2f8e0*/  LDL.LU R46, [R1+0x758] ;  /* 0x00075800012e7983 */ /* 0x000ea80000300800 */
[----:B------:R5:W-:Y:S04]  /*2f8f0*/  STL [R1+0x6d0], R30 ;  /* 0x0006d01e01007387 */ /* 0x000be80000100800 */
[----:B------:R-:W3:Y:S04]  /*2f900*/  LDL.LU R60, [R1+0x750] ;  /* 0x00075000013c7983 */ /* 0x000ee80000300800 */
[----:B------:R-:W3:Y:S01]  /*2f910*/  LDL.LU R61, [R1+0x748] ;  /* 0x00074800013d7983 */ /* 0x000ee20000300800 */
[----:B----4-:R-:W-:-:S05]  /*2f920*/  IMAD R33, R34, UR60, RZ ;  /* 0x0000003c22217c24 */ /* 0x010fca000f8e02ff */
[----:B------:R-:W-:Y:S01]  /*2f930*/  STL [R1+0x6d8], R33 ;  /* 0x0006d82101007387 */ /* 0x000fe20000100800 */
[----:B-----5:R-:W-:-:S05]  /*2f940*/  IMAD R30, R27, UR60, RZ ;  /* 0x0000003c1b1e7c24 */ /* 0x020fca000f8e02ff */
[----:B------:R-:W-:Y:S01]  /*2f950*/  STL [R1+0x6e0], R30 ;  /* 0x0006e01e01007387 */ /* 0x000fe20000100800 */
[----:B------:R-:W-:Y:S02]  /*2f960*/  IMAD R28, R28, UR60, RZ ;  /* 0x0000003c1c1c7c24 */ /* 0x000fe4000f8e02ff */
[----:B------:R-:W-:-:S03]  /*2f970*/  IMAD R27, R29, UR60, RZ ;  /* 0x0000003c1d1b7c24 */ /* 0x000fc6000f8e02ff */
[----:B------:R0:W-:Y:S01]  /*2f980*/  STL [R1+0x6e8], R28 ;  /* 0x0006e81c01007387 */ /* 0x0001e20000100800 */
[----:B------:R-:W-:-:S03]  /*2f990*/  IMAD R29, R31, UR60, RZ ;  /* 0x0000003c1f1d7c24 */ /* 0x000fc6000f8e02ff */
        /* <DEDUP_REMOVED lines=39> */
[----:B------:R-:W4:Y:S01]  /*2fc10*/  LDL.LU R45, [R1+0x740] ;  /* 0x00074000012d7983 */ /* 0x000f220000300800 */
[----:B0-----:R-:W-:-:S03]  /*2fc20*/  IMAD R27, R44, UR60, RZ ;  /* 0x0000003c2c1b7c24 */ /* 0x001fc6000f8e02ff */
[----:B------:R0:W-:Y:S04]  /*2fc30*/  STL [R1+0x770], R28 ;  /* 0x0007701c01007387 */ /* 0x0001e80000100800 */
[----:B------:R-:W5:Y:S01]  /*2fc40*/  LDL.LU R44, [R1+0x738] ;  /* 0x00073800012c7983 */ /* 0x000f620000300800 */
[----:B0-----:R-:W-:-:S03]  /*2fc50*/  IMAD R28, R47, UR60, RZ ;  /* 0x0000003c2f1c7c24 */ /* 0x001fc6000f8e02ff */
[----:B------:R3:W-:Y:S04]  /*2fc60*/  STL [R1+0x768], R27 ;  /* 0x0007681b01007387 */ /* 0x0007e80000100800 */
[----:B------:R0:W-:Y:S01]  /*2fc70*/  STL [R1+0x760], R28 ;  /* 0x0007601c01007387 */ /* 0x0001e20000100800 */
[----:B--2---:R-:W-:-:S05]  /*2fc80*/  IMAD R29, R46, UR60, RZ ;  /* 0x0000003c2e1d7c24 */ /* 0x004fca000f8e02ff */
[----:B------:R-:W-:Y:S01]  /*2fc90*/  STL [R1+0x758], R29 ;  /* 0x0007581d01007387 */ /* 0x000fe20000100800 */
[----:B---3--:R-:W-:-:S03]  /*2fca0*/  IMAD R27, R60, UR60, RZ ;  /* 0x0000003c3c1b7c24 */ /* 0x008fc6000f8e02ff */
[----:B------:R-:W2:Y:S01]  /*2fcb0*/  LDL.LU R34, [R1+0x734] ;  /* 0x0007340001227983 */ /* 0x000ea20000300800 */
[----:B0-----:R-:W-:-:S03]  /*2fcc0*/  IMAD R28, R61, UR60, RZ ;  /* 0x0000003c3d1c7c24 */ /* 0x001fc6000f8e02ff */
[----:B------:R0:W-:Y:S04]  /*2fcd0*/  STL [R1+0x750], R27 ;  /* 0x0007501b01007387 */ /* 0x0001e80000100800 */
[----:B0-----:R-:W3:Y:S04]  /*2fce0*/  LDL.LU R27, [R1+0x72c] ;  /* 0x00072c00011b7983 */ /* 0x001ee80000300800 */
[----:B------:R0:W-:Y:S04]  /*2fcf0*/  STL [R1+0x748], R28 ;  /* 0x0007481c01007387 */ /* 0x0001e80000100800 */
        /* <DEDUP_REMOVED lines=24> */
[----:B----4-:R-:W-:-:S05]  /*2fe80*/  IMAD R33, R45, UR60, RZ ;  /* 0x0000003c2d217c24 */ /* 0x010fca000f8e02ff */
[----:B------:R2:W-:Y:S01]  /*2fe90*/  STL [R1+0x740], R33 ;  /* 0x0007402101007387 */ /* 0x0005e20000100800 */
[----:B-----5:R-:W-:-:S03]  /*2fea0*/  IMAD R30, R44, UR60, RZ ;  /* 0x0000003c2c1e7c24 */ /* 0x020fc6000f8e02ff */
[----:B------:R-:W4:Y:S04]  /*2feb0*/  LDL.LU R46, [R1+0x66c] ;  /* 0x00066c00012e7983 */ /* 0x000f280000300800 */
[----:B------:R3:W-:Y:S04]  /*2fec0*/  STL [R1+0x738], R30 ;  /* 0x0007381e01007387 */ /* 0x0007e80000100800 */
[----:B------:R-:W5:Y:S04]  /*2fed0*/  LDL.LU R45, [R1+0x668] ;  /* 0x00066800012d7983 */ /* 0x000f680000300800 */
[----:B------:R-:W5:Y:S01]  /*2fee0*/  LDL.LU R44, [R1+0x664] ;  /* 0x00066400012c7983 */ /* 0x000f620000300800 */
[----:B--2---:R-:W-:-:S05]  /*2fef0*/  IMAD R33, R34, UR60, RZ ;  /* 0x0000003c22217c24 */ /* 0x004fca000f8e02ff */
[----:B------:R-:W-:Y:S01]  /*2ff00*/  STL [R1+0x734], R33 ;  /* 0x0007342101007387 */ /* 0x000fe20000100800 */
[----:B---3--:R-:W-:-:S05]  /*2ff10*/  IMAD R30, R27, UR60, RZ ;  /* 0x0000003c1b1e7c24 */ /* 0x008fca000f8e02ff */
        /* <DEDUP_REMOVED lines=18> */
[----:B--2---:R-:W-:-:S03]  /*30040*/  IMAD R28, R59, UR60, RZ ;  /* 0x0000003c3b1c7c24 */ /* 0x004fc6000f8e02ff */
        /* <DEDUP_REMOVED lines=24> */
[----:B------:R-:W-:Y:S04]  /*301d0*/  STL [R1+0x684], R29 ;  /* 0x0006841d01007387 */ /* 0x000fe80000100800 */
[----:B------:R-:W2:Y:S01]  /*301e0*/  LDL.LU R60, [R1+0x660] ;  /* 0x00066000013c7983 */ /* 0x000ea20000300800 */
[----:B0-----:R-:W-:-:S03]  /*301f0*/  IMAD R27, R61, UR60, RZ ;  /* 0x0000003c3d1b7c24 */ /* 0x001fc6000f8e02ff */
[----:B------:R0:W-:Y:S04]  /*30200*/  STL [R1+0x67c], R28 ;  /* 0x00067c1c01007387 */ /* 0x0001e80000100800 */
[----:B------:R-:W3:Y:S01]  /*30210*/  LDL.LU R61, [R1+0x65c] ;  /* 0x00065c00013d7983 */ /* 0x000ee20000300800 */
[----:B0-----:R-:W-:-:S03]  /*30220*/  IMAD R28, R47, UR60, RZ ;  /* 0x0000003c2f1c7c24 */ /* 0x001fc6000f8e02ff */
[----:B------:R5:W-:Y:S01]  /*30230*/  STL [R1+0x674], R27 ;  /* 0x0006741b01007387 */ /* 0x000be20000100800 */
[----:B----4-:R-:W-:-:S03]  /*30240*/  IMAD R29, R46, UR60, RZ ;  /* 0x0000003c2e1d7c24 */ /* 0x010fc6000f8e02ff */
[----:B------:R0:W-:Y:S04]  /*30250*/  STL [R1+0x670], R28 ;  /* 0x0006701c01007387 */ /* 0x0001e80000100800 */
[----:B------:R-:W-:Y:S01]  /*30260*/  STL [R1+0x66c], R29 ;  /* 0x00066c1d01007387 */ /* 0x000fe20000100800 */
[----:B-----5:R-:W-:-:S03]  /*30270*/  IMAD R27, R45, UR60, RZ ;  /* 0x0000003c2d1b7c24 */ /* 0x020fc6000f8e02ff */
[----:B------:R-:W4:Y:S01]  /*30280*/  LDL.LU R34, [R1+0x658] ;  /* 0x0006580001227983 */ /* 0x000f220000300800 */
[----:B0-----:R-:W-:-:S03]  /*30290*/  IMAD R28, R44, UR60, RZ ;  /* 0x0000003c2c1c7c24 */ /* 0x001fc6000f8e02ff */
        /* <DEDUP_REMOVED lines=629> */
[----:B------:R-:W-:Y:S02]  /*329f0*/  IMAD R34, R49, UR60, RZ ;  /* 0x0000003c31227c24 */ /* 0x000fe4000f8e02ff */
[----:B0-----:R-:W-:Y:S01]  /*32a00*/  IMAD R28, R51, UR60, RZ ;  /* 0x0000003c331c7c24 */ /* 0x001fe2000f8e02ff */
[----:B------:R0:W-:Y:S01]  /*32a10*/  STL [R1+0x9fc], R29 ;  /* 0x0009fc1d01007387 */ /* 0x0001e20000100800 */
[----:B-1----:R-:W-:-:S03]  /*32a20*/  IMAD R27, R50, UR60, RZ ;  /* 0x0000003c321b7c24 */ /* 0x002fc6000f8e02ff */
[----:B------:R1:W-:Y:S01]  /*32a30*/  STL [R1+0xa00], R28 ;  /* 0x000a001c01007387 */ /* 0x0003e20000100800 */
[----:B0-----:R-:W-:-:S03]  /*32a40*/  IMAD R29, R48, UR60, RZ ;  /* 0x0000003c301d7c24 */ /* 0x001fc6000f8e02ff */
[----:B------:R0:W-:Y:S01]  /*32a50*/  STL [R1+0xa08], R27 ;  /* 0x000a081b01007387 */ /* 0x0001e20000100800 */
[----:B-1----:R-:W-:-:S03]  /*32a60*/  IMAD R28, R47, UR60, RZ ;  /* 0x0000003c2f1c7c24 */ /* 0x002fc6000f8e02ff */
[----:B------:R-:W-:Y:S04]  /*32a70*/  STL [R1+0xa10], R29 ;  /* 0x000a101d01007387 */ /* 0x000fe80000100800 */
[----:B------:R-:W-:Y:S01]  /*32a80*/  STL [R1+0xed4], R34 ;  /* 0x000ed42201007387 */ /* 0x000fe20000100800 */
[----:B0-----:R-:W-:-:S03]  /*32a90*/  IMAD R27, R46, UR60, RZ ;  /* 0x0000003c2e1b7c24 */ /* 0x001fc6000f8e02ff */
[----:B------:R-:W-:Y:S04]  /*32aa0*/  STL [R1+0xa18], R28 ;  /* 0x000a181c01007387 */ /* 0x000fe80000100800 */
[----:B------:R-:W-:Y:S04]  /*32ab0*/  STL [R1+0x7b98], R34 ;  /* 0x007b982201007387 */ /* 0x000fe80000100800 */
[----:B------:R0:W-:Y:S02]  /*32ac0*/  STL [R1+0xa20], R27 ;  /* 0x000a201b01007387 */ /* 0x0001e40000100800 */
[----:B0-----:R-:W-:-:S05]  /*32ad0*/  IMAD R27, R45, UR60, RZ ;  /* 0x0000003c2d1b7c24 */ /* 0x001fca000f8e02ff */
[----:B------:R0:W-:Y:S01]  /*32ae0*/  STL [R1+0xa24], R27 ;  /* 0x000a241b01007387 */ /* 0x0001e20000100800 */
[----:B--2---:R-:W-:-:S05]  /*32af0*/  IMAD R29, R44, UR60, RZ ;  /* 0x0000003c2c1d7c24 */ /* 0x004fca000f8e02ff */
[----:B------:R-:W-:Y:S01]  /*32b00*/  STL [R1+0xa2c], R29 ;  /* 0x000a2c1d01007387 */ /* 0x000fe20000100800 */
[----:B---3--:R-:W-:-:S03]  /*32b10*/  IMAD R28, R60, UR60, RZ ;  /* 0x0000003c3c1c7c24 */ /* 0x008fc6000f8e02ff */
[----:B------:R-:W2:Y:S01]  /*32b20*/  LDL.LU R34, [R1+0x2f8] ;  /* 0x0002f80001227983 */ /* 0x000ea20000300800 */
[----:B0-----:R-:W-:-:S03]  /*32b30*/  IMAD R27, R61, UR60, RZ ;  /* 0x0000003c3d1b7c24 */ /* 0x001fc6000f8e02ff */
[----:B------:R-:W-:Y:S04]  /*32b40*/  STL [R1+0xa34], R28 ;  /* 0x000a341c01007387 */ /* 0x000fe80000100800 */
[----:B------:R-:W3:Y:S04]  /*32b50*/  LDL.LU R30, [R1+0x2f4] ;  /* 0x0002f400011e7983 */ /* 0x000ee80000300800 */
[----:B------:R0:W-:Y:S04]  /*32b60*/  STL [R1+0xa3c], R27 ;  /* 0x000a3c1b01007387 */ /* 0x0001e80000100800 */
[----:B------:R-:W4:Y:S04]  /*32b70*/  LDL.LU R33, [R1+0x2f0] ;  /* 0x0002f00001217983 */ /* 0x000f280000300800 */
        /* <DEDUP_REMOVED lines=28> */
[----:B--2---:R-:W-:-:S02]  /*32d40*/  IMAD R34, R34, UR60, RZ ;  /* 0x0000003c22227c24 */ /* 0x004fc4000f8e02ff */
[----:B---3--:R-:W-:-:S03]  /*32d50*/  IMAD R30, R30, UR60, RZ ;  /* 0x0000003c1e1e7c24 */ /* 0x008fc6000f8e02ff */
[----:B------:R-:W-:Y:S04]  /*32d60*/  STL [R1+0xa44], R34 ;  /* 0x000a442201007387 */ /* 0x000fe80000100800 */
[----:B------:R0:W-:Y:S01]  /*32d70*/  STL [R1+0xa48], R30 ;  /* 0x000a481e01007387 */ /* 0x0001e20000100800 */
[----:B----4-:R-:W-:Y:S02]  /*32d80*/  IMAD R33, R33, UR60, RZ ;  /* 0x0000003c21217c24 */ /* 0x010fe4000f8e02ff */
[----:B-----5:R-:W-:-:S03]  /*32d90*/  IMAD R27, R27, UR60, RZ ;  /* 0x0000003c1b1b7c24 */ /* 0x020fc6000f8e02ff */
[----:B------:R-:W-:Y:S01]  /*32da0*/  STL [R1+0xa50], R33 ;  /* 0x000a502101007387 */ /* 0x000fe20000100800 */
[----:B0-----:R-:W-:-:S03]  /*32db0*/  IMAD R30, R28, UR60, RZ ;  /* 0x0000003c1c1e7c24 */ /* 0x001fc6000f8e02ff */
[----:B------:R0:W-:Y:S01]  /*32dc0*/  STL [R1+0xa58], R27 ;  /* 0x000a581b01007387 */ /* 0x0001e20000100800 */
[----:B------:R-:W-:-:S03]  /*32dd0*/  IMAD R28, R29, UR60, RZ ;  /* 0x0000003c1d1c7c24 */ /* 0x000fc6000f8e02ff */
[----:B------:R-:W-:Y:S01]  /*32de0*/  STL [R1+0xa60], R30 ;  /* 0x000a601e01007387 */ /* 0x000fe20000100800 */
[----:B0-----:R-:W-:-:S03]  /*32df0*/  IMAD R27, R31, UR60, RZ ;  /* 0x0000003c1f1b7c24 */ /* 0x001fc6000f8e02ff */
        /* <DEDUP_REMOVED lines=46> */
[----:B------:R-:W-:Y:S04]  /*330e0*/  STL [R1+0xb0c], R29 ;  /* 0x000b0c1d01007387 */ /* 0x000fe80000100800 */
        /* <DEDUP_REMOVED lines=217> */
[----:B------:R-:W5:Y:S04]  /*33e80*/  LDL.LU R28, [R1+0x8] ;  /* 0x00000800011c7983 */ /* 0x000f680000300800 */
[----:B------:R-:W5:Y:S04]  /*33e90*/  LDL.LU R29, [R1+0x4] ;  /* 0x00000400011d7983 */ /* 0x000f680000300800 */
[----:B------:R-:W5:Y:S01]  /*33ea0*/  LDL.LU R31, [R1] ;  /* 0x00000000011f7983 */ /* 0x000f620000300800 */
[----:B--2---:R-:W-:-:S05]  /*33eb0*/  IMAD R40, R40, UR60, RZ ;  /* 0x0000003c28287c24 */ /* 0x004fca000f8e02ff */
[----:B------:R0:W-:Y:S01]  /*33ec0*/  STL [R1+0xce4], R40 ;  /* 0x000ce42801007387 */ /* 0x0001e20000100800 */
[----:B---3--:R-:W-:-:S03]  /*33ed0*/  IMAD R39, R39, UR60, RZ ;  /* 0x0000003c27277c24 */ /* 0x008fc6000f8e02ff */
[----:B0-----:R-:W2:Y:S01]  /*33ee0*/  LDL.LU R40, [R1+0x7c3c] ;  /* 0x007c3c0001287983 */ /* 0x001ea20000300800 */
[----:B----4-:R-:W-:-:S03]  /*33ef0*/  IMAD R38, R38, UR60, RZ ;  /* 0x0000003c26267c24 */ /* 0x010fc6000f8e02ff */
[----:B------:R0:W-:Y:S01]  /*33f00*/  STL [R1+0xcec], R39 ;  /* 0x000cec2701007387 */ /* 0x0001e20000100800 */
[----:B-----5:R-:W-:Y:S02]  /*33f10*/  IMAD R37, R37, UR60, RZ ;  /* 0x0000003c25257c24 */ /* 0x020fe4000f8e02ff */
[----:B------:R-:W-:Y:S01]  /*33f20*/  IMAD R36, R36, UR60, RZ ;  /* 0x0000003c24247c24 */ /* 0x000fe2000f8e02ff */
[----:B0-----:R-:W3:Y:S01]  /*33f30*/  LDL.LU R39, [R1+0x7c38] ;  /* 0x007c380001277983 */ /* 0x001ee20000300800 */
[----:B------:R-:W-:-:S03]  /*33f40*/  IMAD R35, R35, UR60, RZ ;  /* 0x0000003c23237c24 */ /* 0x000fc6000f8e02ff */
[----:B------:R0:W-:Y:S01]  /*33f50*/  STL [R1+0xcf0], R38 ;  /* 0x000cf02601007387 */ /* 0x0001e20000100800 */
[----:B------:R-:W-:Y:S02]  /*33f60*/  IMAD R59, R59, UR60, RZ ;  /* 0x0000003c3b3b7c24 */ /* 0x000fe4000f8e02ff */
[----:B------:R-:W-:Y:S01]  /*33f70*/  IMAD R58, R58, UR60, RZ ;  /* 0x0000003c3a3a7c24 */ /* 0x000fe2000f8e02ff */
[----:B0-----:R-:W4:Y:S04]  /*33f80*/  LDL.LU R38, [R1+0x7c34] ;  /* 0x007c340001267983 */ /* 0x001f280000300800 */
[----:B------:R0:W-:Y:S01]  /*33f90*/  STL [R1+0xcf8], R37 ;  /* 0x000cf82501007387 */ /* 0x0001e20000100800 */
[----:B------:R-:W-:Y:S02]  /*33fa0*/  IMAD R57, R57, UR60, RZ ;  /* 0x0000003c39397c24 */ /* 0x000fe4000f8e02ff */
[----:B------:R-:W-:Y:S01]  /*33fb0*/  IMAD R56, R56, UR60, RZ ;  /* 0x0000003c38387c24 */ /* 0x000fe2000f8e02ff */
[----:B0-----:R-:W5:Y:S04]  /*33fc0*/  LDL.LU R37, [R1+0x7c30] ;  /* 0x007c300001257983 */ /* 0x001f680000300800 */
[----:B------:R0:W-:Y:S01]  /*33fd0*/  STL [R1+0xd00], R36 ;  /* 0x000d002401007387 */ /* 0x0001e20000100800 */
[----:B------:R-:W-:-:S03]  /*33fe0*/  IMAD R55, R55, UR60, RZ ;  /* 0x0000003c37377c24 */ /* 0x000fc6000f8e02ff */
[----:B0-----:R-:W2:Y:S04]  /*33ff0*/  LDL.LU R36, [R1+0x7c2c] ;  /* 0x007c2c0001247983 */ /* 0x001ea80000300800 */
        /* <DEDUP_REMOVED lines=39> */
[----:B------:R0:W-:Y:S04]  /*34270*/  STL [R1+0xd64], R47 ;  /* 0x000d642f01007387 */ /* 0x0001e80000100800 */
[----:B0-----:R-:W2:Y:S04]  /*34280*/  LDL.LU R47, [R1+0x7bf4] ;  /* 0x007bf400012f7983 */ /* 0x001ea80000300800 */
[----:B------:R0:W-:Y:S04]  /*34290*/  STL [R1+0xd6c], R46 ;  /* 0x000d6c2e01007387 */ /* 0x0001e80000100800 */
[----:B0-----:R-:W2:Y:S04]  /*342a0*/  LDL.LU R46, [R1+0x7bf0] ;  /* 0x007bf000012e7983 */ /* 0x001ea80000300800 */
[----:B------:R0:W-:Y:S04]  /*342b0*/  STL [R1+0xd74], R45 ;  /* 0x000d742d01007387 */ /* 0x0001e80000100800 */
[----:B0-----:R-:W2:Y:S04]  /*342c0*/  LDL.LU R45, [R1+0x7bec] ;  /* 0x007bec00012d7983 */ /* 0x001ea80000300800 */
[----:B------:R0:W-:Y:S04]  /*342d0*/  STL [R1+0xd7c], R44 ;  /* 0x000d7c2c01007387 */ /* 0x0001e80000100800 */
[----:B0-----:R-:W3:Y:S04]  /*342e0*/  LDL.LU R44, [R1+0x7be8] ;  /* 0x007be800012c7983 */ /* 0x001ee80000300800 */
[----:B------:R0:W-:Y:S04]  /*342f0*/  STL [R1+0xd84], R60 ;  /* 0x000d843c01007387 */ /* 0x0001e80000100800 */
[----:B0-----:R-:W4:Y:S04]  /*34300*/  LDL.LU R60, [R1+0x7be4] ;  /* 0x007be400013c7983 */ /* 0x001f280000300800 */
[----:B------:R0:W-:Y:S04]  /*34310*/  STL [R1+0xd88], R61 ;  /* 0x000d883d01007387 */ /* 0x0001e80000100800 */
[----:B0-----:R-:W5:Y:S01]  /*34320*/  LDL.LU R61, [R1+0x7be0] ;  /* 0x007be000013d7983 */ /* 0x001f620000300800 */
[----:B------:R-:W-:-:S02]  /*34330*/  IMAD R34, R34, UR60, RZ ;  /* 0x0000003c22227c24 */ /* 0x000fc4000f8e02ff */
[----:B------:R-:W-:-:S03]  /*34340*/  IMAD R30, R30, UR60, RZ ;  /* 0x0000003c1e1e7c24 */ /* 0x000fc6000f8e02ff */
[----:B------:R0:W-:Y:S04]  /*34350*/  STL [R1+0xd90], R34 ;  /* 0x000d902201007387 */ /* 0x0001e80000100800 */
[----:B------:R1:W-:Y:S01]  /*34360*/  STL [R1+0xd98], R30 ;  /* 0x000d981e01007387 */ /* 0x0003e20000100800 */
[----:B0-----:R-:W-:Y:S02]  /*34370*/  IMAD R34, R33, UR60, RZ ;  /* 0x0000003c21227c24 */ /* 0x001fe4000f8e02ff */
[----:B------:R-:W-:Y:S02]  /*34380*/  IMAD R33, R27, UR60, RZ ;  /* 0x0000003c1b217c24 */ /* 0x000fe4000f8e02ff */
[----:B-1----:R-:W-:Y:S02]  /*34390*/  IMAD R30, R28, UR60, RZ ;  /* 0x0000003c1c1e7c24 */ /* 0x002fe4000f8e02ff */
[----:B------:R-:W-:Y:S01]  /*343a0*/  IMAD R27, R29, UR60, RZ ;  /* 0x0000003c1d1b7c24 */ /* 0x000fe2000f8e02ff */
[----:B------:R-:W-:Y:S01]  /*343b0*/  STL [R1+0xda0], R34 ;  /* 0x000da02201007387 */ /* 0x000fe20000100800 */
[----:B------:R-:W-:-:S03]  /*343c0*/  IMAD R28, R31, UR60, RZ ;  /* 0x0000003c1f1c7c24 */ /* 0x000fc6000f8e02ff */
[----:B------:R-:W-:Y:S04]  /*343d0*/  STL [R1+0xda8], R33 ;  /* 0x000da82101007387 */ /* 0x000fe80000100800 */
[----:B------:R-:W-:Y:S04]  /*343e0*/  STL [R1+0xdac], R30 ;  /* 0x000dac1e01007387 */ /* 0x000fe80000100800 */
[----:B------:R-:W-:Y:S04]  /*343f0*/  STL [R1+0xdb4], R27 ;  /* 0x000db41b01007387 */ /* 0x000fe80000100800 */
[----:B------:R3:W-:Y:S02]  /*34400*/  STL [R1+0xdbc], R28 ;  /* 0x000dbc1c01007387 */ /* 0x0007e40000100800 */
[----:B---3--:R-:W-:-:S02]  /*34410*/  IMAD R28, R44, UR60, RZ ;  /* 0x0000003c2c1c7c24 */ /* 0x008fc4000f8e02ff */
[----:B----4-:R-:W-:Y:S02]  /*34420*/  IMAD R27, R60, UR60, RZ ;  /* 0x0000003c3c1b7c24 */ /* 0x010fe4000f8e02ff */
[----:B-----5:R-:W-:Y:S02]  /*34430*/  IMAD R29, R61, UR60, RZ ;  /* 0x0000003c3d1d7c24 */ /* 0x020fe4000f8e02ff */
[----:B------:R-:W-:Y:S01]  /*34440*/  IMAD R34, R37, UR60, RZ ;  /* 0x0000003c25227c24 */ /* 0x000fe2000f8e02ff */
[----:B------:R-:W-:Y:S01]  /*34450*/  USHF.R.S32.HI UR33, URZ, 0x1f, UR61 ;  /* 0x0000001f3f217899 */ /* 0x000fe2000801143d */
[----:B------:R-:W-:Y:S01]  /*34460*/  IMAD R30, R38, UR60, RZ ;  /* 0x0000003c261e7c24 */ /* 0x000fe2000f8e02ff */
[----:B------:R2:W-:Y:S01]  /*34470*/  STL [R1+0xdc4], R29 ;  /* 0x000dc41d01007387 */ /* 0x0005e20000100800 */
[----:B------:R-:W-:Y:S01]  /*34480*/  IMAD R33, R39, UR60, RZ ;  /* 0x0000003c27217c24 */ /* 0x000fe2000f8e02ff */
[----:B------:R-:W0:Y:S02]  /*34490*/  LDC R61, c[0x0][0x230] ;  /* 0x00008c00ff3d7b82 */ /* 0x000e240000000800 */
[----:B------:R1:W-:Y:S04]  /*344a0*/  STL [R1+0xdcc], R27 ;  /* 0x000dcc1b01007387 */ /* 0x0003e80000100800 */
[----:B------:R3:W-:Y:S01]  /*344b0*/  STL [R1+0xdd4], R28 ;  /* 0x000dd41c01007387 */ /* 0x0007e20000100800 */
[----:B--2---:R-:W-:-:S02]  /*344c0*/  IMAD R29, R45, UR60, RZ ;  /* 0x0000003c2d1d7c24 */ /* 0x004fc4000f8e02ff */
[----:B-1----:R-:W-:-:S03]  /*344d0*/  IMAD R27, R46, UR60, RZ ;  /* 0x0000003c2e1b7c24 */ /* 0x002fc6000f8e02ff */
[----:B------:R1:W-:Y:S01]  /*344e0*/  STL [R1+0xdd8], R29 ;  /* 0x000dd81d01007387 */ /* 0x0003e20000100800 */
[----:B---3--:R-:W-:-:S03]  /*344f0*/  IMAD R28, R47, UR60, RZ ;  /* 0x0000003c2f1c7c24 */ /* 0x008fc6000f8e02ff */
[----:B------:R2:W-:Y:S04]  /*34500*/  STL [R1+0xde0], R27 ;  /* 0x000de01b01007387 */ /* 0x0005e80000100800 */
[----:B------:R3:W-:Y:S01]  /*34510*/  STL [R1+0xde8], R28 ;  /* 0x000de81c01007387 */ /* 0x0007e20000100800 */
[----:B-1----:R-:W-:Y:S02]  /*34520*/  IMAD R29, R48, UR60, RZ ;  /* 0x0000003c301d7c24 */ /* 0x002fe4000f8e02ff */
[----:B--2---:R-:W-:-:S03]  /*34530*/  IMAD R27, R49, UR60, RZ ;  /* 0x0000003c311b7c24 */ /* 0x004fc6000f8e02ff */
        /* <DEDUP_REMOVED lines=12> */
[----:B------:R-:W-:Y:S01]  /*34600*/  STL [R1+0xe1c], R29 ;  /* 0x000e1c1d01007387 */ /* 0x000fe20000100800 */
[----:B---3--:R-:W-:-:S03]  /*34610*/  IMAD R28, R56, UR60, RZ ;  /* 0x0000003c381c7c24 */ /* 0x008fc6000f8e02ff */
[----:B------:R-:W2:Y:S04]  /*34620*/  LDL R56, [R1+0x20e4] ;  /* 0x0020e40001387983 */ /* 0x000ea80000100800 */
[----:B------:R1:W-:Y:S04]  /*34630*/  STL [R1+0xe20], R27 ;  /* 0x000e201b01007387 */ /* 0x0003e80000100800 */
[----:B------:R-:W-:Y:S04]  /*34640*/  STL [R1+0xe28], R28 ;  /* 0x000e281c01007387 */ /* 0x000fe80000100800 */
[----:B------:R-:W3:Y:S01]  /*34650*/  LDL R54, [R1+0x20dc] ;  /* 0x0020dc0001367983 */ /* 0x000ee20000100800 */
[----:B-1----:R-:W-:-:S03]  /*34660*/  IMAD R27, R57, UR60, RZ ;  /* 0x0000003c391b7c24 */ /* 0x002fc6000f8e02ff */
[----:B------:R-:W4:Y:S04]  /*34670*/  LDL R57, [R1+0x20e8] ;  /* 0x0020e80001397983 */ /* 0x000f280000100800 */
[----:B------:R1:W-:Y:S04]  /*34680*/  STL [R1+0xe30], R27 ;  /* 0x000e301b01007387 */ /* 0x0003e80000100800 */
[----:B------:R-:W5:Y:S01]  /*34690*/  LDL R53, [R1+0x20e0] ;  /* 0x0020e00001357983 */ /* 0x000f620000100800 */
[----:B------:R-:W-:Y:S02]  /*346a0*/  IMAD R29, R59, UR60, RZ ;  /* 0x0000003c3b1d7c24 */ /* 0x000fe4000f8e02ff */
[----:B-1----:R-:W-:-:S02]  /*346b0*/  IMAD R27, R58, UR60, RZ ;  /* 0x0000003c3a1b7c24 */ /* 0x002fc4000f8e02ff */
[----:B------:R-:W-:-:S03]  /*346c0*/  IMAD R28, R35, UR60, RZ ;  /* 0x0000003c231c7c24 */ /* 0x000fc6000f8e02ff */
[----:B------:R1:W-:Y:S04]  /*346d0*/  STL [R1+0xe38], R27 ;  /* 0x000e381b01007387 */ /* 0x0003e80000100800 */
[----:B------:R-:W-:Y:S01]  /*346e0*/  STL [R1+0xe40], R29 ;  /* 0x000e401d01007387 */ /* 0x000fe20000100800 */
[----:B-1----:R-:W-:-:S03]  /*346f0*/  IMAD R27, R36, UR60, RZ ;  /* 0x0000003c241b7c24 */ /* 0x002fc6000f8e02ff */
[----:B------:R-:W-:Y:S04]  /*34700*/  STL [R1+0xe44], R28 ;  /* 0x000e441c01007387 */ /* 0x000fe80000100800 */
[----:B------:R1:W-:Y:S04]  /*34710*/  STL [R1+0xe4c], R27 ;  /* 0x000e4c1b01007387 */ /* 0x0003e80000100800 */
[----:B------:R-:W-:Y:S04]  /*34720*/  STL [R1+0xe54], R34 ;  /* 0x000e542201007387 */ /* 0x000fe80000100800 */
[----:B------:R-:W-:Y:S01]  /*34730*/  STL [R1+0x7b9c], R34 ;  /* 0x007b9c2201007387 */ /* 0x000fe20000100800 */
[----:B-1----:R-:W-:-:S03]  /*34740*/  IMAD R27, R40, UR60, RZ ;  /* 0x0000003c281b7c24 */ /* 0x002fc6000f8e02ff */
[----:B------:R-:W-:Y:S01]  /*34750*/  STL [R1+0xe5c], R30 ;  /* 0x000e5c1e01007387 */ /* 0x000fe20000100800 */
[----:B------:R-:W-:-:S03]  /*34760*/  IMAD R28, R41, UR60, RZ ;  /* 0x0000003c291c7c24 */ /* 0x000fc6000f8e02ff */
[----:B------:R-:W-:Y:S01]  /*34770*/  STL [R1+0x7ba0], R30 ;  /* 0x007ba01e01007387 */ /* 0x000fe20000100800 */
[----:B------:R-:W-:-:S03]  /*34780*/  IMAD R29, R42, UR60, RZ ;  /* 0x0000003c2a1d7c24 */ /* 0x000fc6000f8e02ff */
[----:B------:R-:W-:Y:S04]  /*34790*/  STL [R1+0xe64], R33 ;  /* 0x000e642101007387 */ /* 0x000fe80000100800 */
[----:B------:R-:W-:Y:S04]  /*347a0*/  STL [R1+0x7ba4], R33 ;  /* 0x007ba42101007387 */ /* 0x000fe80000100800 */
[----:B------:R-:W-:Y:S04]  /*347b0*/  STL [R1+0xe6c], R27 ;  /* 0x000e6c1b01007387 */ /* 0x000fe80000100800 */
[----:B------:R4:W-:Y:S01]  /*347c0*/  STL [R1+0x7ba8], R27 ;  /* 0x007ba81b01007387 */ /* 0x0009e20000100800 */
[----:B------:R-:W-:-:S03]  /*347d0*/  IMAD R31, R43, UR60, RZ ;  /* 0x0000003c2b1f7c24 */ /* 0x000fc6000f8e02ff */
[----:B------:R-:W-:Y:S04]  /*347e0*/  STL [R1+0xe70], R28 ;  /* 0x000e701c01007387 */ /* 0x000fe80000100800 */
[----:B------:R-:W-:Y:S04]  /*347f0*/  STL [R1+0x7bac], R28 ;  /* 0x007bac1c01007387 */ /* 0x000fe80000100800 */
[----:B------:R-:W-:Y:S04]  /*34800*/  STL [R1+0xe78], R29 ;  /* 0x000e781d01007387 */ /* 0x000fe80000100800 */
[----:B------:R-:W-:Y:S01]  /*34810*/  STL [R1+0x7bb0], R29 ;  /* 0x007bb01d01007387 */ /* 0x000fe20000100800 */
[----:B------:R-:W-:-:S02]  /*34820*/  IMAD R12, R12, UR60, RZ ;  /* 0x0000003c0c0c7c24 */ /* 0x000fc4000f8e02ff */
[----:B------:R-:W-:Y:S02]  /*34830*/  IMAD R17, R17, UR60, RZ ;  /* 0x0000003c11117c24 */ /* 0x000fe4000f8e02ff */
[----:B------:R-:W-:Y:S02]  /*34840*/  IMAD R21, R21, UR60, RZ ;  /* 0x0000003c15157c24 */ /* 0x000fe4000f8e02ff */
[----:B------:R-:W-:Y:S02]  /*34850*/  IMAD R24, R24, UR60, RZ ;  /* 0x0000003c18187c24 */ /* 0x000fe4000f8e02ff */
[----:B------:R-:W-:Y:S02]  /*34860*/  IMAD R13, R13, UR60, RZ ;  /* 0x0000003c0d0d7c24 */ /* 0x000fe4000f8e02ff */
[----:B------:R-:W-:Y:S02]  /*34870*/  IMAD R22, R22, UR60, RZ ;  /* 0x0000003c16167c24 */ /* 0x000fe4000f8e02ff */
[----:B------:R-:W-:-:S02]  /*34880*/  IMAD R18, R18, UR60, RZ ;  /* 0x0000003c12127c24 */ /* 0x000fc4000f8e02ff */
[----:B------:R-:W-:Y:S02]  /*34890*/  IMAD R26, R26, UR60, RZ ;  /* 0x0000003c1a1a7c24 */ /* 0x000fe4000f8e02ff */
[----:B------:R-:W-:Y:S02]  /*348a0*/  IMAD R15, R15, UR60, RZ ;  /* 0x0000003c0f0f7c24 */ /* 0x000fe4000f8e02ff */
[----:B------:R-:W-:Y:S02]  /*348b0*/  IMAD R19, R19, UR60, RZ ;  /* 0x0000003c13137c24 */ /* 0x000fe4000f8e02ff */
[----:B------:R-:W-:Y:S02]  /*348c0*/  IMAD R25, R25, UR60, RZ ;  /* 0x0000003c19197c24 */ /* 0x000fe4000f8e02ff */
[----:B------:R-:W-:Y:S01]  /*348d0*/  IMAD R14, R14, UR60, RZ ;  /* 0x0000003c0e0e7c24 */ /* 0x000fe2000f8e02ff */
[----:B------:R-:W-:Y:S01]  /*348e0*/  UIMAD UR60, UR6, 0x7e, URZ ;  /* 0x0000007e063c78a4 */ /* 0x000fe2000f8e023f */
[----:B----4-:R-:W-:-:S05]  /*348f0*/  IADD3 R27, P0, R57, UR61, RZ ;  /* 0x0000003d391b7c10 */ /* 0x010fca000ff1e0ff */
[----:B------:R2:W-:Y:S04]  /*34900*/  STL [R1+0x7520], R27 ;  /* 0x0075201b01007387 */ /* 0x0005e80000100800 */
[----:B------:R-:W-:Y:S01]  /*34910*/  STL [R1+0xe80], R31 ;  /* 0x000e801f01007387 */ /* 0x000fe20000100800 */
[----:B--2---:R-:W-:-:S03]  /*34920*/  IADD3 R27, P1, R56, UR61, RZ ;  /* 0x0000003d381b7c10 */ /* 0x004fc6000ff3e0ff */
[----:B------:R-:W-:Y:S04]  /*34930*/  STL [R1+0x7bb4], R31 ;  /* 0x007bb41f01007387 */ /* 0x000fe80000100800 */
[----:B------:R3:W-:Y:S01]  /*34940*/  STL [R1+0x7528], R27 ;  /* 0x0075281b01007387 */ /* 0x0007e20000100800 */
[----:B-----5:R-:W-:Y:S01]  /*34950*/  IADD3.X R28, R53, UR33, RZ, P1, !PT ;  /* 0x00000021351c7c10 */ /* 0x020fe20008ffe4ff */
[----:B------:R-:W-:Y:S01]  /*34960*/  USHF.R.S32.HI UR61, URZ, 0x1f, UR60 ;  /* 0x0000001f3f3d7899 */ /* 0x000fe2000801143c */
[----:B---3--:R-:W-:-:S05]  /*34970*/  IADD3.X R27, R54, UR33, RZ, P0, !PT ;  /* 0x00000021361b7c10 */ /* 0x008fca00087fe4ff */
[----:B------:R1:W-:Y:S01]  /*34980*/  STL [R1+0x751c], R27 ;  /* 0x00751c1b01007387 */ /* 0x0003e20000100800 */
[----:B------:R-:W-:-:S03]  /*34990*/  UIMAD UR33, UR6, 0x7d, URZ ;  /* 0x0000007d062178a4 */ /* 0x000fc6000f8e023f */
[----:B------:R2:W-:Y:S01]  /*349a0*/  STL [R1+0x7524], R28 ;  /* 0x0075241c01007387 */ /* 0x0005e20000100800 */
[----:B-1----:R-:W-:Y:S02]  /*349b0*/  IADD3 R27, P0, R57, UR60, RZ ;  /* 0x0000003c391b7c10 */ /* 0x002fe4000ff1e0ff */
[----:B--2---:R-:W-:-:S03]  /*349c0*/  IADD3 R28, P1, R56, UR60, RZ ;  /* 0x0000003c381c7c10 */ /* 0x004fc6000ff3e0ff */
[----:B------:R1:W-:Y:S01]  /*349d0*/  STL [R1+0x7530], R27 ;  /* 0x0075301b01007387 */ /* 0x0003e20000100800 */
[----:B------:R-:W-:-:S03]  /*349e0*/  USHF.R.S32.HI UR60, URZ, 0x1f, UR33 ;  /* 0x0000001f3f3c7899 */ /* 0x000fc60008011421 */
[----:B------:R2:W-:Y:S01]  /*349f0*/  STL [R1+0x7538], R28 ;  /* 0x0075381c01007387 */ /* 0x0005e20000100800 */
[----:B-1----:R-:W-:Y:S02]  /*34a00*/  IADD3.X R27, R54, UR61, RZ, P0, !PT ;  /* 0x0000003d361b7c10 */ /* 0x002fe400087fe4ff */
[----:B--2---:R-:W-:-:S03]  /*34a10*/  IADD3.X R28, R53, UR61, RZ, P1, !PT ;  /* 0x0000003d351c7c10 */ /* 0x004fc60008ffe4ff */
        /* <DEDUP_REMOVED lines=601> */
[----:B------:R-:W-:-:S03]  /*36fb0*/  USHF.L.U32 UR61, UR6, 0x6, URZ ;  /* 0x00000006063d7899 */ /* 0x000fc6000800063f */
[----:B------:R2:W-:Y:S01]  /*36fc0*/  STL [R1+0x78f4], R28 ;  /* 0x0078f41c01007387 */ /* 0x0005e20000100800 */
[----:B-1----:R-:W-:Y:S02]  /*36fd0*/  IADD3 R27, P0, R57, UR33, RZ ;  /* 0x00000021391b7c10 */ /* 0x002fe4000ff1e0ff */
[----:B--2---:R-:W-:-:S03]  /*36fe0*/  IADD3 R28, P1, R56, UR33, RZ ;  /* 0x00000021381c7c10 */ /* 0x004fc6000ff3e0ff */
[----:B------:R1:W-:Y:S01]  /*36ff0*/  STL [R1+0x7900], R27 ;  /* 0x0079001b01007387 */ /* 0x0003e20000100800 */
[----:B------:R-:W-:-:S03]  /*37000*/  UIMAD UR33, UR6, 0x3f, URZ ;  /* 0x0000003f062178a4 */ /* 0x000fc6000f8e023f */
[----:B------:R2:W-:Y:S01]  /*37010*/  STL [R1+0x7908], R28 ;  /* 0x0079081c01007387 */ /* 0x0005e20000100800 */
[----:B-1----:R-:W-:Y:S02]  /*37020*/  IADD3.X R27, R54, UR60, RZ, P0, !PT ;  /* 0x0000003c361b7c10 */ /* 0x002fe400087fe4ff */
[----:B--2---:R-:W-:-:S03]  /*37030*/  IADD3.X R28, R53, UR60, RZ, P1, !PT ;  /* 0x0000003c351c7c10 */ /* 0x004fc60008ffe4ff */
[----:B------:R1:W-:Y:S01]  /*37040*/  STL [R1+0x78fc], R27 ;  /* 0x0078fc1b01007387 */ /* 0x0003e20000100800 */
[----:B------:R-:W-:-:S03]  /*37050*/  USHF.R.S32.HI UR60, URZ, 0x1f, UR61 ;  /* 0x0000001f3f3c7899 */ /* 0x000fc6000801143d */
[----:B------:R2:W-:Y:S01]  /*37060*/  STL [R1+0x7904], R28 ;  /* 0x0079041c01007387 */ /* 0x0005e20000100800 */
[----:B-1----:R-:W-:Y:S02]  /*37070*/  IADD3 R27, P0, R57, UR61, RZ ;  /* 0x0000003d391b7c10 */ /* 0x002fe4000ff1e0ff */
[----:B--2---:R-:W-:-:S03]  /*37080*/  IADD3 R28, P1, R56, UR61, RZ ;  /* 0x0000003d381c7c10 */ /* 0x004fc6000ff3e0ff */
[----:B------:R1:W-:Y:S01]  /*37090*/  STL [R1+0x7910], R27 ;  /* 0x0079101b01007387 */ /* 0x0003e20000100800 */
[----:B------:R-:W-:Y:S01]  /*370a0*/  IADD3 R29, P3, R56, UR33, RZ ;  /* 0x00000021381d7c10 */ /* 0x000fe2000ff7e0ff */
[----:B------:R-:W-:Y:S02]  /*370b0*/  USHF.R.S32.HI UR61, URZ, 0x1f, UR33 ;  /* 0x0000001f3f3d7899 */ /* 0x000fe40008011421 */
[----:B------:R2:W-:Y:S01]  /*370c0*/  STL [R1+0x7918], R28 ;  /* 0x0079181c01007387 */ /* 0x0005e20000100800 */
[----:B-1----:R-:W-:Y:S01]  /*370d0*/  IADD3 R27, P2, R57, UR33, RZ ;  /* 0x00000021391b7c10 */ /* 0x002fe2000ff5e0ff */
[----:B------:R-:W1:Y:S01]  /*370e0*/  S2R R55, SR_TID.X ;  /* 0x0000000000377919 */ /* 0x000e620000002100 */
[----:B0-----:R-:W-:Y:S01]  /*370f0*/  VIADD R61, R61, 0x7f ;  /* 0x0000007f3d3d7836 */ /* 0x001fe20000000000 */
[----:B------:R-:W-:Y:S01]  /*37100*/  UIMAD UR22, UR22, 0xd, URZ ;  /* 0x0000000d161678a4 */ /* 0x000fe2000f8e023f */
[----:B--2---:R-:W-:Y:S01]  /*37110*/  IADD3.X R28, R54, UR60, RZ, P0, !PT ;  /* 0x0000003c361c7c10 */ /* 0x004fe200087fe4ff */
[----:B------:R0:W-:Y:S01]  /*37120*/  STL [R1+0x7920], R27 ;  /* 0x0079201b01007387 */ /* 0x0001e20000100800 */
[----:B------:R-:W-:Y:S01]  /*37130*/  UIMAD UR32, UR32, 0xb, URZ ;  /* 0x0000000b202078a4 */ /* 0x000fe2000f8e023f */
[----:B------:R-:W-:-:S02]  /*37140*/  ULDC UR33, c[0x0][0x238] ;  /* 0x00008e0000217ab9 */ /* 0x000fc40000000800 */
[----:B------:R-:W-:Y:S01]  /*37150*/  STL [R1+0x7928], R29 ;  /* 0x0079281d01007387 */ /* 0x000fe20000100800 */
[----:B0-----:R-:W-:-:S03]  /*37160*/  IADD3.X R27, R53, UR60, RZ, P1, !PT ;  /* 0x0000003c351b7c10 */ /* 0x001fc60008ffe4ff */
[----:B------:R0:W-:Y:S01]  /*37170*/  STL [R1+0x790c], R28 ;  /* 0x00790c1c01007387 */ /* 0x0001e20000100800 */
[----:B------:R-:W-:-:S03]  /*37180*/  UIMAD UR60, UR6, 0x3e, URZ ;  /* 0x0000003e063c78a4 */ /* 0x000fc6000f8e023f */
[----:B------:R2:W-:Y:S01]  /*37190*/  STL [R1+0x7914], R27 ;  /* 0x0079141b01007387 */ /* 0x0005e20000100800 */
[----:B0-----:R-:W-:Y:S02]  /*371a0*/  IADD3.X R28, R54, UR61, RZ, P2, !PT ;  /* 0x0000003d361c7c10 */ /* 0x001fe400097fe4ff */
[----:B--2---:R-:W-:-:S03]  /*371b0*/  IADD3.X R27, R53, UR61, RZ, P3, !PT ;  /* 0x0000003d351b7c10 */ /* 0x004fc60009ffe4ff */
[----:B------:R0:W-:Y:S01]  /*371c0*/  STL [R1+0x791c], R28 ;  /* 0x00791c1c01007387 */ /* 0x0001e20000100800 */
[----:B------:R-:W-:-:S03]  /*371d0*/  USHF.R.S32.HI UR61, URZ, 0x1f, UR60 ;  /* 0x0000001f3f3d7899 */ /* 0x000fc6000801143c */
[----:B------:R2:W-:Y:S01]  /*371e0*/  STL [R1+0x7924], R27 ;  /* 0x0079241b01007387 */ /* 0x0005e20000100800 */
[----:B0-----:R-:W-:Y:S02]  /*371f0*/  IADD3 R28, P0, R57, UR60, RZ ;  /* 0x0000003c391c7c10 */ /* 0x001fe4000ff1e0ff */
[----:B--2---:R-:W-:-:S03]  /*37200*/  IADD3 R27, P1, R56, UR60, RZ ;  /* 0x0000003c381b7c10 */ /* 0x004fc6000ff3e0ff */
[----:B------:R0:W-:Y:S04]  /*37210*/  STL [R1+0x7930], R28 ;  /* 0x0079301c01007387 */ /* 0x0001e80000100800 */
[----:B------:R2:W-:Y:S01]  /*37220*/  STL [R1+0x7938], R27 ;  /* 0x0079381b01007387 */ /* 0x0005e20000100800 */
[----:B0-----:R-:W-:Y:S02]  /*37230*/  IADD3.X R28, R54, UR61, RZ, P0, !PT ;  /* 0x0000003d361c7c10 */ /* 0x001fe400087fe4ff */
[----:B--2---:R-:W-:-:S03]  /*37240*/  IADD3.X R27, R53, UR61, RZ, P1, !PT ;  /* 0x0000003d351b7c10 */ /* 0x004fc60008ffe4ff */
[----:B------:R0:W-:Y:S01]  /*37250*/  STL [R1+0x792c], R28 ;  /* 0x00792c1c01007387 */ /* 0x0001e20000100800 */
[----:B------:R-:W-:Y:S01]  /*37260*/  USHF.R.S32.HI UR60, URZ, 0x1f, UR25 ;  /* 0x0000001f3f3c7899 */ /* 0x000fe20008011419 */
[----:B------:R-:W-:Y:S02]  /*37270*/  SHF.R.S32.HI R35, RZ, 0x1f, R61 ;  /* 0x0000001fff237819 */ /* 0x000fe4000001143d */
[----:B-1----:R-:W-:Y:S01]  /*37280*/  LOP3.LUT R36, R55, 0x3, RZ, 0xc0, !PT ;  /* 0x0000000337247812 */ /* 0x002fe200078ec0ff */
[----:B------:R1:W-:Y:S01]  /*37290*/  STL [R1+0x7934], R27 ;  /* 0x0079341b01007387 */ /* 0x0003e20000100800 */
[----:B------:R-:W-:Y:S01]  /*372a0*/  SHF.R.U32.HI R37, RZ, 0x2, R55 ;  /* 0x00000002ff257819 */ /* 0x000fe20000011637 */
[----:B------:R-:W-:Y:S01]  /*372b0*/  UIMAD UR33, UR33, 0xa, URZ ;  /* 0x0000000a212178a4 */ /* 0x000fe2000f8e023f */
[----:B------:R-:W-:Y:S01]  /*372c0*/  ULDC UR61, c[0x0][0x238] ;  /* 0x00008e00003d7ab9 */ /* 0x000fe20000000800 */
[----:B0-----:R-:W-:Y:S02]  /*372d0*/  IADD3 R28, P0, R57, UR25, RZ ;  /* 0x00000019391c7c10 */ /* 0x001fe4000ff1e0ff */
[----:B-1----:R-:W-:-:S03]  /*372e0*/  IADD3 R27, P1, R56, UR25, RZ ;  /* 0x00000019381b7c10 */ /* 0x002fc6000ff3e0ff */
[----:B------:R0:W-:Y:S01]  /*372f0*/  STL [R1+0x7940], R28 ;  /* 0x0079401c01007387 */ /* 0x0001e20000100800 */
[----:B------:R-:W-:-:S03]  /*37300*/  UIMAD UR25, UR24, 0x3c, URZ ;  /* 0x0000003c181978a4 */ /* 0x000fc6000f8e023f */
[----:B------:R1:W-:Y:S01]  /*37310*/  STL [R1+0x7948], R27 ;  /* 0x0079481b01007387 */ /* 0x0003e20000100800 */
[----:B------:R-:W-:Y:S01]  /*37320*/  IMAD R36, R36, 0x110, RZ ;  /* 0x0000011024247824 */ /* 0x000fe200078e02ff */
[----:B------:R-:W-:Y:S01]  /*37330*/  UIMAD UR61, UR61, 0x9, URZ ;  /* 0x000000093d3d78a4 */ /* 0x000fe2000f8e023f */
[----:B------:R-:W-:Y:S01]  /*37340*/  ULDC UR24, c[0x0][0x238] ;  /* 0x00008e0000187ab9 */ /* 0x000fe20000000800 */
[----:B0-----:R-:W-:Y:S02]  /*37350*/  IADD3.X R28, R54, UR60, RZ, P0, !PT ;  /* 0x0000003c361c7c10 */ /* 0x001fe400087fe4ff */
[----:B-1----:R-:W-:-:S03]  /*37360*/  IADD3.X R27, R53, UR60, RZ, P1, !PT ;  /* 0x0000003c351b7c10 */ /* 0x002fc60008ffe4ff */
[----:B------:R0:W-:Y:S01]  /*37370*/  STL [R1+0x793c], R28 ;  /* 0x00793c1c01007387 */ /* 0x0001e20000100800 */
[----:B------:R-:W-:-:S03]  /*37380*/  USHF.R.S32.HI UR60, URZ, 0x1f, UR25 ;  /* 0x0000001f3f3c7899 */ /* 0x000fc60008011419 */
[----:B------:R1:W-:Y:S01]  /*37390*/  STL [R1+0x7944], R27 ;  /* 0x0079441b01007387 */ /* 0x0003e20000100800 */
[----:B0-----:R-:W-:Y:S02]  /*373a0*/  IADD3 R28, P0, R57, UR25, RZ ;  /* 0x00000019391c7c10 */ /* 0x001fe4000ff1e0ff */
[----:B-1----:R-:W-:-:S03]  /*373b0*/  IADD3 R27, P1, R56, UR25, RZ ;  /* 0x00000019381b7c10 */ /* 0x002fc6000ff3e0ff */
[----:B------:R0:W-:Y:S04]  /*373c0*/  STL [R1+0x7950], R28 ;  /* 0x0079501c01007387 */ /* 0x0001e80000100800 */
[----:B------:R1:W-:Y:S01]  /*373d0*/  STL [R1+0x7958], R27 ;  /* 0x0079581b01007387 */ /* 0x0003e20000100800 */
[----:B0-----:R-:W-:Y:S02]  /*373e0*/  IADD3.X R28, R54, UR60, RZ, P0, !PT ;  /* 0x0000003c361c7c10 */ /* 0x001fe400087fe4ff */
[----:B-1----:R-:W-:-:S03]  /*373f0*/  IADD3.X R27, R53, UR60, RZ, P1, !PT ;  /* 0x0000003c351b7c10 */ /* 0x002fc60008ffe4ff */
[----:B------:R0:W-:Y:S01]  /*37400*/  STL [R1+0x794c], R28 ;  /* 0x00794c1c01007387 */ /* 0x0001e20000100800 */
[----:B------:R-:W-:Y:S02]  /*37410*/  USHF.R.S32.HI UR25, URZ, 0x1f, UR28 ;  /* 0x0000001f3f197899 */ /* 0x000fe4000801141c */
[----:B------:R-:W-:Y:S01]  /*37420*/  USHF.L.U32 UR24, UR24, 0x3, URZ ;  /* 0x0000000318187899 */ /* 0x000fe2000800063f */
[----:B------:R1:W-:Y:S01]  /*37430*/  STL [R1+0x7954], R27 ;  /* 0x0079541b01007387 */ /* 0x0003e20000100800 */
[----:B------:R-:W-:Y:S01]  /*37440*/  ULDC UR60, c[0x0][0x238] ;  /* 0x00008e00003c7ab9 */ /* 0x000fe20000000800 */
[----:B0-----:R-:W-:Y:S02]  /*37450*/  IADD3 R28, P0, R57, UR28, RZ ;  /* 0x0000001c391c7c10 */ /* 0x001fe4000ff1e0ff */
[----:B-1----:R-:W-:-:S03]  /*37460*/  IADD3 R27, P1, R56, UR28, RZ ;  /* 0x0000001c381b7c10 */ /* 0x002fc6000ff3e0ff */
[----:B------:R-:W-:Y:S01]  /*37470*/  STL [R1+0x7960], R28 ;  /* 0x0079601c01007387 */ /* 0x000fe20000100800 */
[----:B------:R-:W-:Y:S01]  /*37480*/  UIMAD UR60, UR60, 0x7, URZ ;  /* 0x000000073c3c78a4 */ /* 0x000fe2000f8e023f */
[----:B------:R-:W-:Y:S02]  /*37490*/  ULDC UR28, c[0x0][0x238] ;  /* 0x00008e00001c7ab9 */ /* 0x000fe40000000800 */
[----:B------:R0:W-:Y:S02]  /*374a0*/  STL [R1+0x7968], R27 ;  /* 0x0079681b01007387 */ /* 0x0001e40000100800 */
[----:B0-----:R-:W-:-:S05]  /*374b0*/  IADD3.X R27, R54, UR25, RZ, P0, !PT ;  /* 0x00000019361b7c10 */ /* 0x001fca00087fe4ff */
[----:B------:R0:W-:Y:S01]  /*374c0*/  STL [R1+0x795c], R27 ;  /* 0x00795c1b01007387 */ /* 0x0001e20000100800 */
[----:B------:R-:W-:Y:S02]  /*374d0*/  IADD3 R28, P0, R57, UR27, RZ ;  /* 0x0000001b391c7c10 */ /* 0x000fe4000ff1e0ff */
[----:B0-----:R-:W-:Y:S01]  /*374e0*/  IADD3.X R27, R53, UR25, RZ, P1, !PT ;  /* 0x00000019351b7c10 */ /* 0x001fe20008ffe4ff */
[----:B------:R-:W-:Y:S01]  /*374f0*/  UIMAD UR28, UR28, 0x6, URZ ;  /* 0x000000061c1c78a4 */ /* 0x000fe2000f8e023f */
[----:B------:R-:W-:-:S03]  /*37500*/  ULDC UR25, c[0x0][0x238] ;  /* 0x00008e0000197ab9 */ /* 0x000fc60000000800 */
[----:B------:R0:W-:Y:S04]  /*37510*/  STL [R1+0x7964], R27 ;  /* 0x0079641b01007387 */ /* 0x0001e80000100800 */
[----:B------:R1:W-:Y:S01]  /*37520*/  STL [R1+0x7970], R28 ;  /* 0x0079701c01007387 */ /* 0x0003e20000100800 */
[----:B0-----:R-:W-:Y:S01]  /*37530*/  IADD3 R27, P1, R56, UR27, RZ ;  /* 0x0000001b381b7c10 */ /* 0x001fe2000ff3e0ff */
[----:B------:R-:W-:-:S04]  /*37540*/  USHF.R.S32.HI UR27, URZ, 0x1f, UR27 ;  /* 0x0000001f3f1b7899 */ /* 0x000fc8000801141b */
[----:B------:R0:W-:Y:S02]  /*37550*/  STL [R1+0x7978], R27 ;  /* 0x0079781b01007387 */ /* 0x0001e40000100800 */
[----:B-1----:R-:W-:Y:S02]  /*37560*/  IADD3.X R28, R53, UR27, RZ, P1, !PT ;  /* 0x0000001b351c7c10 */ /* 0x002fe40008ffe4ff */
[----:B0-----:R-:W-:Y:S02]  /*37570*/  LEA.HI R27, R35, R61, RZ, 0x7 ;  /* 0x0000003d231b7211 */ /* 0x001fe400078f38ff */
[----:B------:R-:W-:Y:S02]  /*37580*/  IADD3.X R27, R54, UR27, RZ, P0, !PT ;  /* 0x0000001b361b7c10 */ /* 0x000fe400087fe4ff */
[----:B------:R-:W-:-:S03]  /*37590*/  SGXT.U32 R35, R37, 0x3 ;  /* 0x000000032523781a */ /* 0x000fc60000000000 */
[----:B------:R0:W-:Y:S04]  /*375a0*/  STL [R1+0x796c], R27 ;  /* 0x00796c1b01007387 */ /* 0x0001e80000100800 */
[----:B------:R1:W-:Y:S04]  /*375b0*/  STL [R1+0x7974], R28 ;  /* 0x0079741c01007387 */ /* 0x0003e80000100800 */
[----:B------:R-:W2:Y:S01]  /*375c0*/  LDL R52, [R1+0x1fc] ;  /* 0x0001fc0001347983 */ /* 0x000ea20000100800 */
[----:B0-----:R-:W-:-:S03]  /*375d0*/  LOP3.LUT R27, R36, R35, RZ, 0xfc, !PT ;  /* 0x00000023241b7212 */ /* 0x001fc600078efcff */
[----:B------:R-:W3:Y:S04]  /*375e0*/  LDL R51, [R1+0x1f8] ;  /* 0x0001f80001337983 */ /* 0x000ee80000100800 */
[----:B------:R0:W-:Y:S04]  /*375f0*/  STL [R1+0x12c], R27 ;  /* 0x00012c1b01007387 */ /* 0x0001e80000100800 */
[----:B------:R-:W4:Y:S04]  /*37600*/  LDL R50, [R1+0x1f4] ;  /* 0x0001f40001327983 */ /* 0x000f280000100800 */
[----:B------:R-:W5:Y:S04]  /*37610*/  LDL R49, [R1+0x1f0] ;  /* 0x0001f00001317983 */ /* 0x000f680000100800 */
[----:B------:R-:W5:Y:S04]  /*37620*/  LDL R48, [R1+0x1ec] ;  /* 0x0001ec0001307983 */ /* 0x000f680000100800 */
[----:B------:R-:W5:Y:S04]  /*37630*/  LDL R47, [R1+0x1e8] ;  /* 0x0001e800012f7983 */ /* 0x000f680000100800 */
[----:B------:R-:W5:Y:S04]  /*37640*/  LDL R46, [R1+0x1e4] ;  /* 0x0001e400012e7983 */ /* 0x000f680000100800 */
[----:B------:R-:W5:Y:S04]  /*37650*/  LDL R45, [R1+0x1e0] ;  /* 0x0001e000012d7983 */ /* 0x000f680000100800 */
[----:B------:R-:W5:Y:S04]  /*37660*/  LDL R44, [R1+0x1dc] ;  /* 0x0001dc00012c7983 */ /* 0x000f680000100800 */
[----:B------:R-:W5:Y:S04]  /*37670*/  LDL R60, [R1+0x1d8] ;  /* 0x0001d800013c7983 */ /* 0x000f680000100800 */
[----:B------:R-:W5:Y:S01]  /*37680*/  LDL R61, [R1+0x1d4] ;  /* 0x0001d400013d7983 */ /* 0x000f620000100800 */
[----:B------:R-:W-:-:S02]  /*37690*/  USHF.R.S32.HI UR27, URZ, 0x1f, UR30 ;  /* 0x0000001f3f1b7899 */ /* 0x000fc4000801141e */
[----:B-1----:R-:W-:Y:S02]  /*376a0*/  IADD3 R28, P0, R57, UR30, RZ ;  /* 0x0000001e391c7c10 */ /* 0x002fe4000ff1e0ff */
[----:B0-----:R-:W-:Y:S01]  /*376b0*/  IADD3 R27, P1, R56, UR30, RZ ;  /* 0x0000001e381b7c10 */ /* 0x001fe2000ff3e0ff */
[C---:B------:R-:W-:Y:S01]  /*376c0*/  IMAD.SHL.U32 R36, R55.reuse, 0x2, RZ ;  /* 0x0000000237247824 */ /* 0x040fe200078e00ff */
[----:B------:R-:W-:Y:S01]  /*376d0*/  LOP3.LUT R35, R55, 0x7, RZ, 0xc0, !PT ;  /* 0x0000000737237812 */ /* 0x000fe200078ec0ff */
[----:B------:R0:W-:Y:S01]  /*376e0*/  STL [R1+0x7980], R28 ;  /* 0x0079801c01007387 */ /* 0x0001e20000100800 */
[----:B------:R-:W-:Y:S01]  /*376f0*/  UIMAD UR25, UR25, 0x5, URZ ;  /* 0x00000005191978a4 */ /* 0x000fe2000f8e023f */
[----:B------:R-:W-:Y:S02]  /*37700*/  ULDC UR30, c[0x0][0x238] ;  /* 0x00008e00001e7ab9 */ /* 0x000fe40000000800 */
[----:B------:R1:W-:Y:S01]  /*37710*/  STL [R1+0x7988], R27 ;  /* 0x0079881b01007387 */ /* 0x0003e20000100800 */
[----:B0-----:R-:W-:-:S02]  /*37720*/  IADD3.X R28, R54, UR27, RZ, P0, !PT ;  /* 0x0000001b361c7c10 */ /* 0x001fc400087fe4ff */
[----:B-1----:R-:W-:-:S03]  /*37730*/  IADD3.X R27, R53, UR27, RZ, P1, !PT ;  /* 0x0000001b351b7c10 */ /* 0x002fc60008ffe4ff */
[----:B------:R0:W-:Y:S01]  /*37740*/  STL [R1+0x797c], R28 ;  /* 0x00797c1c01007387 */ /* 0x0001e20000100800 */
[----:B------:R-:W-:-:S03]  /*37750*/  USHF.R.S32.HI UR27, URZ, 0x1f, UR34 ;  /* 0x0000001f3f1b7899 */ /* 0x000fc60008011422 */
[----:B------:R1:W-:Y:S01]  /*37760*/  STL [R1+0x7984], R27 ;  /* 0x0079841b01007387 */ /* 0x0003e20000100800 */
[----:B0-----:R-:W-:Y:S02]  /*37770*/  IADD3 R28, P0, R57, UR34, RZ ;  /* 0x00000022391c7c10 */ /* 0x001fe4000ff1e0ff */
[----:B-1----:R-:W-:-:S03]  /*37780*/  IADD3 R27, P1, R56, UR34, RZ ;  /* 0x00000022381b7c10 */ /* 0x002fc6000ff3e0ff */
[----:B------:R0:W-:Y:S01]  /*37790*/  STL [R1+0x7990], R28 ;  /* 0x0079901c01007387 */ /* 0x0001e20000100800 */
[----:B------:R-:W-:Y:S01]  /*377a0*/  IMAD R35, R35, 0x90, RZ ;  /* 0x0000009023237824 */ /* 0x000fe200078e02ff */
[----:B----4-:R-:W-:Y:S02]  /*377b0*/  SHF.R.S32.HI R29, RZ, 0x1f, R50 ;  /* 0x0000001fff1d7819 */ /* 0x010fe40000011432 */
[----:B------:R1:W-:Y:S01]  /*377c0*/  STL [R1+0x7998], R27 ;  /* 0x0079981b01007387 */ /* 0x0003e20000100800 */
[----:B0-----:R-:W-:Y:S01]  /*377d0*/  IADD3.X R28, R54, UR27, RZ, P0, !PT ;  /* 0x0000001b361c7c10 */ /* 0x001fe200087fe4ff */
[----:B------:R-:W-:Y:S01]  /*377e0*/  USHF.L.U32 UR30, UR30, 0x2, URZ ;  /* 0x000000021e1e7899 */ /* 0x000fe2000800063f */
[----:B------:R-:W-:-:S03]  /*377f0*/  ULDC UR34, c[0x0][0x238] ;  /* 0x00008e0000227ab9 */ /* 0x000fc60000000800 */
[----:B------:R0:W-:Y:S01]  /*37800*/  STL [R1+0x798c], R28 ;  /* 0x00798c1c01007387 */ /* 0x0001e20000100800 */
[----:B-1----:R-:W-:Y:S01]  /*37810*/  IADD3.X R27, R53, UR27, RZ, P1, !PT ;  /* 0x0000001b351b7c10 */ /* 0x002fe20008ffe4ff */
[----:B------:R-:W-:Y:S01]  /*37820*/  UIMAD UR34, UR34, 0x3, URZ ;  /* 0x00000003222278a4 */ /* 0x000fe2000f8e023f */
[----:B------:R-:W-:-:S03]  /*37830*/  ULDC UR27, c[0x0][0x238] ;  /* 0x00008e00001b7ab9 */ /* 0x000fc60000000800 */
[----:B------:R1:W-:Y:S01]  /*37840*/  STL [R1+0x7994], R27 ;  /* 0x0079941b01007387 */ /* 0x0003e20000100800 */
[----:B0-----:R-:W-:-:S05]  /*37850*/  LOP3.LUT R28, R35, 0x30, R36, 0x78, !PT ;  /* 0x00000030231c7812 */ /* 0x001fca00078e7824 */
[----:B------:R2:W-:Y:S01]  /*37860*/  STL [R1+0x144], R28 ;  /* 0x0001441c01007387 */ /* 0x0005e20000100800 */
[----:B-1----:R-:W-:-:S03]  /*37870*/  SHF.R.S32.HI R27, RZ, 0x1f, R32 ;  /* 0x0000001fff1b7819 */ /* 0x002fc60000011420 */
[----:B------:R-:W-:Y:S04]  /*37880*/  STL [R1+0x7bb8], R32 ;  /* 0x007bb82001007387 */ /* 0x000fe80000100800 */
[----:B------:R3:W-:Y:S01]  /*37890*/  STL [R1+0x154], R27 ;  /* 0x0001541b01007387 */ /* 0x0007e20000100800 */
[----:B--2---:R-:W-:-:S05]  /*378a0*/  SHF.R.S32.HI R28, RZ, 0x1f, R52 ;  /* 0x0000001fff1c7819 */ /* 0x004fca0000011434 */
[----:B------:R5:W-:Y:S01]  /*378b0*/  STL [R1+0x150], R28 ;  /* 0x0001501c01007387 */ /* 0x000be20000100800 */
[----:B---3--:R-:W-:-:S05]  /*378c0*/  SHF.R.S32.HI R27, RZ, 0x1f, R51 ;  /* 0x0000001fff1b7819 */ /* 0x008fca0000011433 */
[----:B------:R0:W-:Y:S01]  /*378d0*/  STL [R1+0x140], R27 ;  /* 0x0001401b01007387 */ /* 0x0001e20000100800 */
[----:B-----5:R-:W-:-:S03]  /*378e0*/  SHF.R.S32.HI R28, RZ, 0x1f, R49 ;  /* 0x0000001fff1c7819 */ /* 0x020fc60000011431 */
[----:B------:R1:W-:Y:S01]  /*378f0*/  STL [R1+0x13c], R29 ;  /* 0x00013c1d01007387 */ /* 0x0003e20000100800 */
[----:B0-----:R-:W-:-:S03]  /*37900*/  SHF.R.S32.HI R27, RZ, 0x1f, R48 ;  /* 0x0000001fff1b7819 */ /* 0x001fc60000011430 */
[----:B------:R0:W-:Y:S01]  /*37910*/  STL [R1+0x138], R28 ;  /* 0x0001381c01007387 */ /* 0x0001e20000100800 */
[----:B-1----:R-:W-:-:S03]  /*37920*/  SHF.R.S32.HI R29, RZ, 0x1f, R47 ;  /* 0x0000001fff1d7819 */ /* 0x002fc6000001142f */
        /* <DEDUP_REMOVED lines=8> */
[----:B------:R1:W-:Y:S04]  /*379b0*/  STL [R1+0x120], R29 ;  /* 0x0001201d01007387 */ /* 0x0003e80000100800 */
[----:B------:R-:W2:Y:S01]  /*379c0*/  LDL R31, [R1+0x1d0] ;  /* 0x0001d000011f7983 */ /* 0x000ea20000100800 */
[----:B0-----:R-:W-:-:S03]  /*379d0*/  SHF.R.S32.HI R27, RZ, 0x1f, R61 ;  /* 0x0000001fff1b7819 */ /* 0x001fc6000001143d */
[----:B------:R0:W-:Y:S04]  /*379e0*/  STL [R1+0x11c], R28 ;  /* 0x00011c1c01007387 */ /* 0x0001e80000100800 */
[----:B-1----:R-:W3:Y:S04]  /*379f0*/  LDL R29, [R1+0x1cc] ;  /* 0x0001cc00011d7983 */ /* 0x002ee80000100800 */
[----:B------:R1:W-:Y:S04]  /*37a00*/  STL [R1+0x118], R27 ;  /* 0x0001181b01007387 */ /* 0x0003e80000100800 */
[----:B0-----:R-:W4:Y:S04]  /*37a10*/  LDL R28, [R1+0x1c8] ;  /* 0x0001c800011c7983 */ /* 0x001f280000100800 */
[----:B------:R-:W5:Y:S04]  /*37a20*/  LDL R43, [R1+0x1c0] ;  /* 0x0001c000012b7983 */ /* 0x000f680000100800 */
[----:B-1----:R-:W5:Y:S04]  /*37a30*/  LDL R27, [R1+0x1c4] ;  /* 0x0001c400011b7983 */ /* 0x002f680000100800 */
[----:B------:R-:W5:Y:S04]  /*37a40*/  LDL R33, [R1+0x1bc] ;  /* 0x0001bc0001217983 */ /* 0x000f680000100800 */
        /* <DEDUP_REMOVED lines=25> */
[----:B--2---:R-:W-:-:S02]  /*37be0*/  SHF.R.S32.HI R32, RZ, 0x1f, R31 ;  /* 0x0000001fff207819 */ /* 0x004fc4000001141f */
[----:B---3--:R-:W-:-:S03]  /*37bf0*/  SHF.R.S32.HI R31, RZ, 0x1f, R29 ;  /* 0x0000001fff1f7819 */ /* 0x008fc6000001141d */
[----:B------:R-:W-:Y:S01]  /*37c00*/  STL [R1+0x114], R32 ;  /* 0x0001142001007387 */ /* 0x000fe20000100800 */
[----:B----4-:R-:W-:-:S03]  /*37c10*/  SHF.R.S32.HI R29, RZ, 0x1f, R28 ;  /* 0x0000001fff1d7819 */ /* 0x010fc6000001141c */
[----:B------:R-:W-:Y:S01]  /*37c20*/  STL [R1+0x110], R31 ;  /* 0x0001101f01007387 */ /* 0x000fe20000100800 */
[----:B-----5:R-:W-:-:S03]  /*37c30*/  SHF.R.S32.HI R28, RZ, 0x1f, R43 ;  /* 0x0000001fff1c7819 */ /* 0x020fc6000001142b */
[----:B------:R0:W-:Y:S01]  /*37c40*/  STL [R1+0x10c], R29 ;  /* 0x00010c1d01007387 */ /* 0x0001e20000100800 */
[----:B------:R-:W-:-:S05]  /*37c50*/  SHF.R.S32.HI R27, RZ, 0x1f, R27 ;  /* 0x0000001fff1b7819 */ /* 0x000fca000001141b */
        /* <DEDUP_REMOVED lines=10> */
[----:B------:R0:W-:Y:S04]  /*37d00*/  STL [R1+0xf4], R29 ;  /* 0x0000f41d01007387 */ /* 0x0001e80000100800 */
[----:B------:R2:W-:Y:S01]  /*37d10*/  STL [R1+0xf0], R27 ;  /* 0x0000f01b01007387 */ /* 0x0005e20000100800 */
[----:B-1----:R-:W-:Y:S02]  /*37d20*/  SHF.R.S32.HI R28, RZ, 0x1f, R40 ;  /* 0x0000001fff1c7819 */ /* 0x002fe40000011428 */
[----:B0-----:R-:W-:-:S03]  /*37d30*/  SHF.R.S32.HI R29, RZ, 0x1f, R39 ;  /* 0x0000001fff1d7819 */ /* 0x001fc60000011427 */
[----:B------:R0:W-:Y:S01]  /*37d40*/  STL [R1+0xec], R28 ;  /* 0x0000ec1c01007387 */ /* 0x0001e20000100800 */
[----:B--2---:R-:W-:-:S03]  /*37d50*/  SHF.R.S32.HI R27, RZ, 0x1f, R38 ;  /* 0x0000001fff1b7819 */ /* 0x004fc60000011426 */
[----:B------:R1:W-:Y:S04]  /*37d60*/  STL [R1+0xe8], R29 ;  /* 0x0000e81d01007387 */ /* 0x0003e80000100800 */
[----:B------:R2:W-:Y:S01]  /*37d70*/  STL [R1+0xe4], R27 ;  /* 0x0000e41b01007387 */ /* 0x0005e20000100800 */
[----:B0-----:R-:W-:Y:S02]  /*37d80*/  SHF.R.S32.HI R28, RZ, 0x1f, R59 ;  /* 0x0000001fff1c7819 */ /* 0x001fe4000001143b */
[----:B-1----:R-:W-:-:S03]  /*37d90*/  SHF.R.S32.HI R29, RZ, 0x1f, R58 ;  /* 0x0000001fff1d7819 */ /* 0x002fc6000001143a */
        /* <DEDUP_REMOVED lines=32> */
[----:B------:R-:W-:Y:S04]  /*37fa0*/  STL [R1+0xa0], R29 ;  /* 0x0000a01d01007387 */ /* 0x000fe80000100800 */
[----:B------:R1:W-:Y:S01]  /*37fb0*/  STL [R1+0x7b64], R20 ;  /* 0x007b641401007387 */ /* 0x0003e20000100800 */
[----:B0-----:R-:W-:-:S03]  /*37fc0*/  SHF.R.S32.HI R28, RZ, 0x1f, R20 ;  /* 0x0000001fff1c7819 */ /* 0x001fc60000011414 */
[----:B------:R0:W-:Y:S04]  /*37fd0*/  STL [R1+0x9c], R27 ;  /* 0x00009c1b01007387 */ /* 0x0001e80000100800 */
[----:B------:R-:W-:Y:S01]  /*37fe0*/  STL [R1+0x98], R28 ;  /* 0x0000981c01007387 */ /* 0x000fe20000100800 */
[----:B-1----:R-:W-:Y:S02]  /*37ff0*/  SHF.R.S32.HI R20, RZ, 0x1f, R0 ;  /* 0x0000001fff147819 */ /* 0x002fe40000011400 */
[----:B0-----:R-:W-:Y:S01]  /*38000*/  SHF.R.S32.HI R27, RZ, 0x1f, R23 ;  /* 0x0000001fff1b7819 */ /* 0x001fe20000011417 */
[----:B------:R-:W-:Y:S04]  /*38010*/  STL [R1+0x7b68], R23 ;  /* 0x007b681701007387 */ /* 0x000fe80000100800 */
[----:B------:R-:W-:Y:S04]  /*38020*/  STL [R1+0x94], R27 ;  /* 0x0000941b01007387 */ /* 0x000fe80000100800 */
[----:B------:R0:W-:Y:S04]  /*38030*/  STL [R1+0x7b5c], R0 ;  /* 0x007b5c0001007387 */ /* 0x0001e80000100800 */
[----:B------:R-:W-:Y:S04]  /*38040*/  STL [R1+0x90], R20 ;  /* 0x0000901401007387 */ /* 0x000fe80000100800 */
[----:B------:R1:W-:Y:S01]  /*38050*/  STL [R1+0x7b58], R3 ;  /* 0x007b580301007387 */ /* 0x0003e20000100800 */
[----:B0-----:R-:W-:-:S05]  /*38060*/  SHF.R.S32.HI R0, RZ, 0x1f, R3 ;  /* 0x0000001fff007819 */ /* 0x001fca0000011403 */
[----:B------:R0:W-:Y:S01]  /*38070*/  STL [R1+0x8c], R0 ;  /* 0x00008c0001007387 */ /* 0x0001e20000100800 */
[----:B-1----:R-:W-:-:S03]  /*38080*/  SHF.R.S32.HI R3, RZ, 0x1f, R7 ;  /* 0x0000001fff037819 */ /* 0x002fc60000011407 */
[----:B------:R-:W-:Y:S04]  /*38090*/  STL [R1+0x7b60], R7 ;  /* 0x007b600701007387 */ /* 0x000fe80000100800 */
[----:B------:R1:W-:Y:S01]  /*380a0*/  STL [R1+0x88], R3 ;  /* 0x0000880301007387 */ /* 0x0003e20000100800 */
[----:B0-----:R-:W-:-:S03]  /*380b0*/  SHF.R.S32.HI R0, RZ, 0x1f, R9 ;  /* 0x0000001fff007819 */ /* 0x001fc60000011409 */
[----:B------:R-:W-:Y:S01]  /*380c0*/  STL [R1+0x7b54], R9 ;  /* 0x007b540901007387 */ /* 0x000fe20000100800 */
[----:B-1----:R-:W-:-:S03]  /*380d0*/  SHF.R.S32.HI R3, RZ, 0x1f, R12 ;  /* 0x0000001fff037819 */ /* 0x002fc6000001140c */
[----:B------:R0:W-:Y:S04]  /*380e0*/  STL [R1+0x84], R0 ;  /* 0x0000840001007387 */ /* 0x0001e80000100800 */
[----:B------:R-:W-:Y:S04]  /*380f0*/  STL [R1+0x7b50], R12 ;  /* 0x007b500c01007387 */ /* 0x000fe80000100800 */
[----:B------:R1:W-:Y:S01]  /*38100*/  STL [R1+0x80], R3 ;  /* 0x0000800301007387 */ /* 0x0003e20000100800 */
[----:B0-----:R-:W-:-:S03]  /*38110*/  SHF.R.S32.HI R0, RZ, 0x1f, R16 ;  /* 0x0000001fff007819 */ /* 0x001fc60000011410 */
[----:B------:R-:W-:Y:S01]  /*38120*/  STL [R1+0x7b6c], R16 ;  /* 0x007b6c1001007387 */ /* 0x000fe20000100800 */
[----:B-1----:R-:W-:-:S03]  /*38130*/  SHF.R.S32.HI R3, RZ, 0x1f, R17 ;  /* 0x0000001fff037819 */ /* 0x002fc60000011411 */
[----:B------:R0:W-:Y:S04]  /*38140*/  STL [R1+0x7c], R0 ;  /* 0x00007c0001007387 */ /* 0x0001e80000100800 */
[----:B------:R-:W-:Y:S04]  /*38150*/  STL [R1+0x7b70], R17 ;  /* 0x007b701101007387 */ /* 0x000fe80000100800 */
[----:B------:R1:W-:Y:S04]  /*38160*/  STL [R1+0x78], R3 ;  /* 0x0000780301007387 */ /* 0x0003e80000100800 */
[----:B------:R-:W2:Y:S01]  /*38170*/  LDL R61, [R1+0x228] ;  /* 0x00022800013d7983 */ /* 0x000ea20000100800 */
[----:B0-----:R-:W-:-:S03]  /*38180*/  SHF.R.S32.HI R0, RZ, 0x1f, R21 ;  /* 0x0000001fff007819 */ /* 0x001fc60000011415 */
[----:B------:R-:W-:Y:S04]  /*38190*/  STL [R1+0x7b74], R21 ;  /* 0x007b741501007387 */ /* 0x000fe80000100800 */
[----:B------:R0:W-:Y:S01]  /*381a0*/  STL [R1+0x74], R0 ;  /* 0x0000740001007387 */ /* 0x0001e20000100800 */
[----:B-1----:R-:W-:-:S03]  /*381b0*/  SHF.R.S32.HI R3, RZ, 0x1f, R13 ;  /* 0x0000001fff037819 */ /* 0x002fc6000001140d */
[----:B------:R-:W-:Y:S01]  /*381c0*/  STL [R1+0x7bbc], R24 ;  /* 0x007bbc1801007387 */ /* 0x000fe20000100800 */
[----:B0-----:R-:W-:-:S05]  /*381d0*/  SHF.R.S32.HI R0, RZ, 0x1f, R24 ;  /* 0x0000001fff007819 */ /* 0x001fca0000011418 */
[----:B------:R0:W-:Y:S04]  /*381e0*/  STL [R1+0x70], R0 ;  /* 0x0000700001007387 */ /* 0x0001e80000100800 */
[----:B------:R-:W-:Y:S04]  /*381f0*/  STL [R1+0x7bc0], R13 ;  /* 0x007bc00d01007387 */ /* 0x000fe80000100800 */
[----:B------:R1:W-:Y:S01]  /*38200*/  STL [R1+0x6c], R3 ;  /* 0x00006c0301007387 */ /* 0x0003e20000100800 */
[----:B0-----:R-:W-:-:S03]  /*38210*/  SHF.R.S32.HI R0, RZ, 0x1f, R22 ;  /* 0x0000001fff007819 */ /* 0x001fc60000011416 */
[----:B------:R-:W-:Y:S04]  /*38220*/  STL [R1+0x7bc4], R22 ;  /* 0x007bc41601007387 */ /* 0x000fe80000100800 */
[----:B------:R0:W-:Y:S01]  /*38230*/  STL [R1+0x68], R0 ;  /* 0x0000680001007387 */ /* 0x0001e20000100800 */
[----:B-1----:R-:W-:-:S03]  /*38240*/  SHF.R.S32.HI R3, RZ, 0x1f, R5 ;  /* 0x0000001fff037819 */ /* 0x002fc60000011405 */
[----:B------:R-:W-:Y:S04]  /*38250*/  STL [R1+0x7bc8], R5 ;  /* 0x007bc80501007387 */ /* 0x000fe80000100800 */
[----:B------:R1:W-:Y:S01]  /*38260*/  STL [R1+0x64], R3 ;  /* 0x0000640301007387 */ /* 0x0003e20000100800 */
[----:B0-----:R-:W-:-:S03]  /*38270*/  SHF.R.S32.HI R0, RZ, 0x1f, R11 ;  /* 0x0000001fff007819 */ /* 0x001fc6000001140b */
[----:B------:R-:W-:Y:S04]  /*38280*/  STL [R1+0x7bcc], R11 ;  /* 0x007bcc0b01007387 */ /* 0x000fe80000100800 */
[----:B------:R0:W-:Y:S01]  /*38290*/  STL [R1+0x60], R0 ;  /* 0x0000600001007387 */ /* 0x0001e20000100800 */
[----:B-1----:R-:W-:-:S03]  /*382a0*/  SHF.R.S32.HI R3, RZ, 0x1f, R18 ;  /* 0x0000001fff037819 */ /* 0x002fc60000011412 */
[----:B------:R-:W-:Y:S04]  /*382b0*/  STL [R1+0x7bd0], R18 ;  /* 0x007bd01201007387 */ /* 0x000fe80000100800 */
[----:B------:R-:W-:Y:S01]  /*382c0*/  STL [R1+0x5c], R3 ;  /* 0x00005c0301007387 */ /* 0x000fe20000100800 */
[----:B0-----:R-:W-:-:S03]  /*382d0*/  SHF.R.S32.HI R0, RZ, 0x1f, R26 ;  /* 0x0000001fff007819 */ /* 0x001fc6000001141a */
[----:B------:R-:W3:Y:S04]  /*382e0*/  LDL R46, [R1+0x264] ;  /* 0x00026400012e7983 */ /* 0x000ee80000100800 */
[----:B------:R-:W-:Y:S04]  /*382f0*/  STL [R1+0x7bd4], R26 ;  /* 0x007bd41a01007387 */ /* 0x000fe80000100800 */
[----:B------:R0:W-:Y:S04]  /*38300*/  STL [R1+0x58], R0 ;  /* 0x0000580001007387 */ /* 0x0001e80000100800 */
[----:B------:R-:W4:Y:S01]  /*38310*/  LDL R44, [R1+0x570] ;  /* 0x00057000012c7983 */ /* 0x000f220000100800 */
[----:B0-----:R-:W-:-:S03]  /*38320*/  SHF.R.S32.HI R0, RZ, 0x1f, R4 ;  /* 0x0000001fff007819 */ /* 0x001fc60000011404 */
[----:B------:R0:W-:Y:S04]  /*38330*/  STL [R1+0x7bd8], R4 ;  /* 0x007bd80401007387 */ /* 0x0001e80000100800 */
[----:B------:R1:W-:Y:S01]  /*38340*/  STL [R1+0x54], R0 ;  /* 0x0000540001007387 */ /* 0x0003e20000100800 */
[----:B------:R-:W-:Y:S02]  /*38350*/  SHF.R.S32.HI R3, RZ, 0x1f, R19 ;  /* 0x0000001fff037819 */ /* 0x000fe40000011413 */
[----:B0-----:R-:W-:Y:S02]  /*38360*/  SHF.R.S32.HI R4, RZ, 0x1f, R15 ;  /* 0x0000001fff047819 */ /* 0x001fe4000001140f */
[----:B-1----:R-:W-:Y:S01]  /*38370*/  SHF.R.S32.HI R0, RZ, 0x1f, R8 ;  /* 0x0000001fff007819 */ /* 0x002fe20000011408 */
[----:B------:R-:W-:Y:S04]  /*38380*/  STL [R1+0x7bdc], R8 ;  /* 0x007bdc0801007387 */ /* 0x000fe80000100800 */
[----:B------:R0:W-:Y:S04]  /*38390*/  STL [R1+0x50], R0 ;  /* 0x0000500001007387 */ /* 0x0001e80000100800 */
[----:B------:R1:W-:Y:S04]  /*383a0*/  STL [R1+0x4c], R4 ;  /* 0x00004c0401007387 */ /* 0x0003e80000100800 */
[----:B------:R-:W5:Y:S01]  /*383b0*/  LDL R45, [R1+0x678] ;  /* 0x00067800012d7983 */ /* 0x000f620000100800 */
[----:B0-----:R-:W-:-:S03]  /*383c0*/  SHF.R.S32.HI R0, RZ, 0x1f, R25 ;  /* 0x0000001fff007819 */ /* 0x001fc60000011419 */
[----:B------:R0:W-:Y:S01]  /*383d0*/  STL [R1+0x48], R3 ;  /* 0x0000480301007387 */ /* 0x0001e20000100800 */
[----:B-1----:R-:W-:-:S03]  /*383e0*/  SHF.R.S32.HI R4, RZ, 0x1f, R2 ;  /* 0x0000001fff047819 */ /* 0x002fc60000011402 */
[----:B------:R1:W-:Y:S01]  /*383f0*/  STL [R1+0x44], R0 ;  /* 0x0000440001007387 */ /* 0x0003e20000100800 */
[----:B0-----:R-:W-:-:S03]  /*38400*/  SHF.R.S32.HI R3, RZ, 0x1f, R6 ;  /* 0x0000001fff037819 */ /* 0x001fc60000011406 */
[----:B------:R-:W-:Y:S01]  /*38410*/  STL [R1+0x40], R4 ;  /* 0x0000400401007387 */ /* 0x000fe20000100800 */
[----:B-1----:R-:W-:-:S03]  /*38420*/  SHF.R.S32.HI R0, RZ, 0x1f, R10 ;  /* 0x0000001fff007819 */ /* 0x002fc6000001140a */
[----:B------:R-:W5:Y:S04]  /*38430*/  LDL R48, [R1+0x680] ;  /* 0x0006800001307983 */ /* 0x000f680000100800 */
[----:B------:R0:W-:Y:S04]  /*38440*/  STL [R1+0x3c], R3 ;  /* 0x00003c0301007387 */ /* 0x0001e80000100800 */
[----:B------:R2:W-:Y:S04]  /*38450*/  STL [R1+0x38], R0 ;  /* 0x0000380001007387 */ /* 0x0005e80000100800 */
[----:B------:R-:W5:Y:S01]  /*38460*/  LDL R43, [R1+0x688] ;  /* 0x00068800012b7983 */ /* 0x000f620000100800 */
[----:B0-----:R-:W-:-:S05]  /*38470*/  SHF.R.S32.HI R3, RZ, 0x1f, R14 ;  /* 0x0000001fff037819 */ /* 0x001fca000001140e */
[----:B------:R-:W-:Y:S04]  /*38480*/  STL [R1+0x34], R3 ;  /* 0x0000340301007387 */ /* 0x000fe80000100800 */
[----:B------:R-:W5:Y:S01]  /*38490*/  LDL R33, [R1+0x690] ;  /* 0x0006900001217983 */ /* 0x000f620000100800 */
[----:B--2---:R-:W-:-:S05]  /*384a0*/  SHF.R.S32.HI R0, RZ, 0x1f, R61 ;  /* 0x0000001fff007819 */ /* 0x004fca000001143d */
[----:B------:R3:W-:Y:S04]  /*384b0*/  STL [R1+0x30], R0 ;  /* 0x0000300001007387 */ /* 0x0007e80000100800 */
[----:B------:R-:W2:Y:S04]  /*384c0*/  LDL R42, [R1+0x698] ;  /* 0x00069800012a7983 */ /* 0x000ea80000100800 */
        /* <DEDUP_REMOVED lines=13> */
[----:B------:R-:W2:Y:S01]  /*385a0*/  LDL R51, [R1+0x708] ;  /* 0x0007080001337983 */ /* 0x000ea20000100800 */
[----:B---3--:R-:W-:-:S05]  /*385b0*/  SHF.R.S32.HI R0, RZ, 0x1f, R46 ;  /* 0x0000001fff007819 */ /* 0x008fca000001142e */
[----:B------:R4:W-:Y:S04]  /*385c0*/  STL [R1+0x2c], R0 ;  /* 0x00002c0001007387 */ /* 0x0009e80000100800 */
[----:B------:R-:W3:Y:S04]  /*385d0*/  LDL R55, [R1+0x710] ;  /* 0x0007100001377983 */ /* 0x000ee80000100800 */
[----:B------:R-:W3:Y:S01]  /*385e0*/  LDL R54, [R1+0x718] ;  /* 0x0007180001367983 */ /* 0x000ee20000100800 */
[----:B----4-:R-:W-:-:S05]  /*385f0*/  SHF.R.S32.HI R0, RZ, 0x1f, R44 ;  /* 0x0000001fff007819 */ /* 0x010fca000001142c */
[----:B------:R5:W-:Y:S04]  /*38600*/  STL [R1+0x28], R0 ;  /* 0x0000280001007387 */ /* 0x000be80000100800 */
[----:B------:R-:W4:Y:S04]  /*38610*/  LDL R53, [R1+0x720] ;  /* 0x0007200001357983 */ /* 0x000f280000100800 */
[----:B------:R-:W4:Y:S04]  /*38620*/  LDL R52, [R1+0x728] ;  /* 0x0007280001347983 */ /* 0x000f280000100800 */
[----:B------:R-:W4:Y:S04]  /*38630*/  LDL R44, [R1+0x730] ;  /* 0x00073000012c7983 */ /* 0x000f280000100800 */
[----:B------:R-:W4:Y:S01]  /*38640*/  LDL R46, [R1+0x744] ;  /* 0x00074400012e7983 */ /* 0x000f220000100800 */
[----:B-----5:R-:W-:-:S03]  /*38650*/  SHF.R.S32.HI R0, RZ, 0x1f, R45 ;  /* 0x0000001fff007819 */ /* 0x020fc6000001142d */
[----:B------:R-:W5:Y:S04]  /*38660*/  LDL R45, [R1+0x73c] ;  /* 0x00073c00012d7983 */ /* 0x000f680000100800 */
[----:B------:R0:W-:Y:S04]  /*38670*/  STL [R1+0x24], R0 ;  /* 0x0000240001007387 */ /* 0x0001e80000100800 */
[----:B------:R-:W5:Y:S04]  /*38680*/  LDL R47, [R1+0x74c] ;  /* 0x00074c00012f7983 */ /* 0x000f680000100800 */
[----:B------:R-:W5:Y:S01]  /*38690*/  LDL R49, [R1+0x75c] ;  /* 0x00075c0001317983 */ /* 0x000f620000100800 */
[----:B0-----:R-:W-:-:S03]  /*386a0*/  SHF.R.S32.HI R0, RZ, 0x1f, R48 ;  /* 0x0000001fff007819 */ /* 0x001fc60000011430 */
[----:B------:R-:W5:Y:S04]  /*386b0*/  LDL R48, [R1+0x754] ;  /* 0x0007540001307983 */ /* 0x000f680000100800 */
[----:B------:R0:W-:Y:S01]  /*386c0*/  STL [R1+0x20], R0 ;  /* 0x0000200001007387 */ /* 0x0001e20000100800 */
[----:B------:R-:W-:-:S05]  /*386d0*/  SHF.R.S32.HI R3, RZ, 0x1f, R43 ;  /* 0x0000001fff037819 */ /* 0x000fca000001142b */
[----:B------:R1:W-:Y:S01]  /*386e0*/  STL [R1+0x1c], R3 ;  /* 0x00001c0301007387 */ /* 0x0003e20000100800 */
[----:B0-----:R-:W-:-:S05]  /*386f0*/  SHF.R.S32.HI R0, RZ, 0x1f, R33 ;  /* 0x0000001fff007819 */ /* 0x001fca0000011421 */
[----:B------:R0:W-:Y:S01]  /*38700*/  STL [R1+0x18], R0 ;  /* 0x0000180001007387 */ /* 0x0001e20000100800 */
[----:B--2---:R-:W-:Y:S02]  /*38710*/  SHF.R.S32.HI R4, RZ, 0x1f, R42 ;  /* 0x0000001fff047819 */ /* 0x004fe4000001142a */
[----:B-1----:R-:W-:-:S03]  /*38720*/  SHF.R.S32.HI R3, RZ, 0x1f, R30 ;  /* 0x0000001fff037819 */ /* 0x002fc6000001141e */
[----:B------:R1:W-:Y:S01]  /*38730*/  STL [R1+0x14], R4 ;  /* 0x0000140401007387 */ /* 0x0003e20000100800 */
[----:B0-----:R-:W-:-:S03]  /*38740*/  SHF.R.S32.HI R0, RZ, 0x1f, R41 ;  /* 0x0000001fff007819 */ /* 0x001fc60000011429 */
[----:B------:R0:W-:Y:S04]  /*38750*/  STL [R1+0x10], R3 ;  /* 0x0000100301007387 */ /* 0x0001e80000100800 */
[----:B------:R2:W-:Y:S01]  /*38760*/  STL [R1+0xc], R0 ;  /* 0x00000c0001007387 */ /* 0x0005e20000100800 */
[----:B-1----:R-:W-:Y:S02]  /*38770*/  SHF.R.S32.HI R4, RZ, 0x1f, R34 ;  /* 0x0000001fff047819 */ /* 0x002fe40000011422 */
[----:B0-----:R-:W-:-:S03]  /*38780*/  SHF.R.S32.HI R3, RZ, 0x1f, R40 ;  /* 0x0000001fff037819 */ /* 0x001fc60000011428 */
[----:B------:R-:W-:Y:S01]  /*38790*/  STL [R1+0x8], R4 ;  /* 0x0000080401007387 */ /* 0x000fe20000100800 */
[----:B--2---:R-:W-:-:S03]  /*387a0*/  SHF.R.S32.HI R0, RZ, 0x1f, R39 ;  /* 0x0000001fff007819 */ /* 0x004fc60000011427 */
[----:B------:R0:W-:Y:S04]  /*387b0*/  STL [R1+0x4], R3 ;  /* 0x0000040301007387 */ /* 0x0001e80000100800 */
[----:B------:R1:W-:Y:S04]  /*387c0*/  STL [R1], R0 ;  /* 0x0000000001007387 */ /* 0x0003e80000100800 */
[----:B------:R-:W2:Y:S04]  /*387d0*/  LDL R11, [R1+0x760] ;  /* 0x00076000010b7983 */ /* 0x000ea80000100800 */
        /* <DEDUP_REMOVED lines=12> */
[----:B0-----:R-:W5:Y:S04]  /*388a0*/  LDL R3, [R1+0x6fc] ;  /* 0x0006fc0001037983 */ /* 0x001f680000100800 */
        /* <DEDUP_REMOVED lines=9> */
[----:B------:R-:W-:-:S02]  /*38940*/  SHF.R.S32.HI R35, RZ, 0x1f, R38 ;  /* 0x0000001fff237819 */ /* 0x000fc40000011426 */
[----:B------:R-:W-:Y:S02]  /*38950*/  SHF.R.S32.HI R36, RZ, 0x1f, R57 ;  /* 0x0000001fff247819 */ /* 0x000fe40000011439 */
[----:B------:R-:W-:Y:S01]  /*38960*/  SHF.R.S32.HI R37, RZ, 0x1f, R50 ;  /* 0x0000001fff257819 */ /* 0x000fe20000011432 */
[----:B------:R-:W5:Y:S01]  /*38970*/  LDL R57, [R1+0x768] ;  /* 0x0007680001397983 */ /* 0x000f620000100800 */
[----:B------:R-:W-:Y:S02]  /*38980*/  SHF.R.S32.HI R38, RZ, 0x1f, R56 ;  /* 0x0000001fff267819 */ /* 0x000fe40000011438 */
[----:B------:R-:W-:Y:S01]  /*38990*/  SHF.R.S32.HI R39, RZ, 0x1f, R51 ;  /* 0x0000001fff277819 */ /* 0x000fe20000011433 */
[----:B------:R-:W5:Y:S01]  /*389a0*/  LDL R50, [R1+0x764] ;  /* 0x0007640001327983 */ /* 0x000f620000100800 */
[----:B---3--:R-:W-:Y:S02]  /*389b0*/  SHF.R.S32.HI R40, RZ, 0x1f, R55 ;  /* 0x0000001fff287819 */ /* 0x008fe40000011437 */
[----:B------:R-:W-:Y:S01]  /*389c0*/  SHF.R.S32.HI R41, RZ, 0x1f, R54 ;  /* 0x0000001fff297819 */ /* 0x000fe20000011436 */
[----:B------:R-:W3:Y:S01]  /*389d0*/  LDL R51, [R1+0x76c] ;  /* 0x00076c0001337983 */ /* 0x000ee20000100800 */
[----:B----4-:R-:W-:-:S02]  /*389e0*/  SHF.R.S32.HI R42, RZ, 0x1f, R53 ;  /* 0x0000001fff2a7819 */ /* 0x010fc40000011435 */
[----:B------:R-:W-:Y:S01]  /*389f0*/  SHF.R.S32.HI R43, RZ, 0x1f, R52 ;  /* 0x0000001fff2b7819 */ /* 0x000fe20000011434 */
[----:B------:R-:W4:Y:S04]  /*38a00*/  LDL R53, [R1+0x77c] ;  /* 0x00077c0001357983 */ /* 0x000f280000100800 */
[----:B------:R-:W4:Y:S04]  /*38a10*/  LDL R52, [R1+0x774] ;  /* 0x0007740001347983 */ /* 0x000f280000100800 */
[----:B------:R-:W4:Y:S04]  /*38a20*/  LDL R54, [R1+0x780] ;  /* 0x0007800001367983 */ /* 0x000f280000100800 */
[----:B------:R-:W4:Y:S04]  /*38a30*/  LDL R55, [R1+0x778] ;  /* 0x0007780001377983 */ /* 0x000f280000100800 */
[----:B------:R-:W4:Y:S01]  /*38a40*/  LDL R56, [R1+0x770] ;  /* 0x0007700001387983 */ /* 0x000f220000100800 */
[----:B--2---:R-:W-:-:S02]  /*38a50*/  SHF.R.S32.HI R11, RZ, 0x1f, R11 ;  /* 0x0000001fff0b7819 */ /* 0x004fc4000001140b */
[----:B-----5:R-:W-:-:S03]  /*38a60*/  SHF.R.S32.HI R4, RZ, 0x1f, R5 ;  /* 0x0000001fff047819 */ /* 0x020fc60000011405 */
[----:B------:R-:W-:Y:S01]  /*38a70*/  STL [R1+0x204], R11 ;  /* 0x0002040b01007387 */ /* 0x000fe20000100800 */
[----:B------:R-:W-:-:S03]  /*38a80*/  SHF.R.S32.HI R8, RZ, 0x1f, R22 ;  /* 0x0000001fff087819 */ /* 0x000fc60000011416 */
[----:B------:R0:W-:Y:S01]  /*38a90*/  STL [R1+0x208], R4 ;  /* 0x0002080401007387 */ /* 0x0001e20000100800 */
[----:B------:R-:W-:-:S03]  /*38aa0*/  SHF.R.S32.HI R5, RZ, 0x1f, R13 ;  /* 0x0000001fff057819 */ /* 0x000fc6000001140d */
[----:B------:R1:W-:Y:S01]  /*38ab0*/  STL [R1+0x20c], R8 ;  /* 0x00020c0801007387 */ /* 0x0003e20000100800 */
[----:B0-----:R-:W-:-:S03]  /*38ac0*/  SHF.R.S32.HI R4, RZ, 0x1f, R24 ;  /* 0x0000001fff047819 */ /* 0x001fc60000011418 */
[----:B------:R0:W-:Y:S01]  /*38ad0*/  STL [R1+0x210], R5 ;  /* 0x0002100501007387 */ /* 0x0001e20000100800 */
[----:B-1----:R-:W-:-:S03]  /*38ae0*/  SHF.R.S32.HI R8, RZ, 0x1f, R21 ;  /* 0x0000001fff087819 */ /* 0x002fc60000011415 */
[----:B------:R1:W-:Y:S04]  /*38af0*/  STL [R1+0x214], R4 ;  /* 0x0002140401007387 */ /* 0x0003e80000100800 */
[----:B------:R2:W-:Y:S01]  /*38b00*/  STL [R1+0x218], R8 ;  /* 0x0002180801007387 */ /* 0x0005e20000100800 */
[----:B0-----:R-:W-:Y:S02]  /*38b10*/  SHF.R.S32.HI R5, RZ, 0x1f, R17 ;  /* 0x0000001fff057819 */ /* 0x001fe40000011411 */
[----:B-1----:R-:W-:-:S03]  /*38b20*/  SHF.R.S32.HI R4, RZ, 0x1f, R16 ;  /* 0x0000001fff047819 */ /* 0x002fc60000011410 */
[----:B------:R-:W-:Y:S01]  /*38b30*/  STL [R1+0x21c], R5 ;  /* 0x00021c0501007387 */ /* 0x000fe20000100800 */
[----:B--2---:R-:W-:-:S03]  /*38b40*/  SHF.R.S32.HI R8, RZ, 0x1f, R12 ;  /* 0x0000001fff087819 */ /* 0x004fc6000001140c */
[----:B------:R0:W-:Y:S04]  /*38b50*/  STL [R1+0x220], R4 ;  /* 0x0002200401007387 */ /* 0x0001e80000100800 */
[----:B------:R-:W-:Y:S01]  /*38b60*/  STL [R1+0x224], R8 ;  /* 0x0002240801007387 */ /* 0x000fe20000100800 */
[----:B0-----:R-:W-:-:S03]  /*38b70*/  SHF.R.S32.HI R4, RZ, 0x1f, R34 ;  /* 0x0000001fff047819 */ /* 0x001fc60000011422 */
[----:B------:R-:W2:Y:S01]  /*38b80*/  LDL R34, [R1+0x6ac] ;  /* 0x0006ac0001227983 */ /* 0x000ea20000100800 */
[----:B------:R-:W-:-:S05]  /*38b90*/  SHF.R.S32.HI R5, RZ, 0x1f, R9 ;  /* 0x0000001fff057819 */ /* 0x000fca0000011409 */
[----:B------:R0:W-:Y:S04]  /*38ba0*/  STL [R1+0x22c], R5 ;  /* 0x00022c0501007387 */ /* 0x0001e80000100800 */
[----:B------:R1:W-:Y:S01]  /*38bb0*/  STL [R1+0x230], R4 ;  /* 0x0002300401007387 */ /* 0x0003e20000100800 */
[----:B------:R-:W-:Y:S02]  /*38bc0*/  SHF.R.S32.HI R3, RZ, 0x1f, R3 ;  /* 0x0000001fff037819 */ /* 0x000fe40000011403 */
[----:B0-----:R-:W-:Y:S02]  /*38bd0*/  SHF.R.S32.HI R5, RZ, 0x1f, R7 ;  /* 0x0000001fff057819 */ /* 0x001fe40000011407 */
[----:B-1----:R-:W-:Y:S02]  /*38be0*/  SHF.R.S32.HI R4, RZ, 0x1f, R28 ;  /* 0x0000001fff047819 */ /* 0x002fe4000001141c */
[----:B------:R-:W5:Y:S01]  /*38bf0*/  LDL R28, [R1+0x6a4] ;  /* 0x0006a400011c7983 */ /* 0x000f620000100800 */
[----:B------:R-:W-:-:S03]  /*38c00*/  SHF.R.S32.HI R0, RZ, 0x1f, R0 ;  /* 0x0000001fff007819 */ /* 0x000fc60000011400 */
[----:B------:R-:W-:Y:S04]  /*38c10*/  STL [R1+0x234], R5 ;  /* 0x0002340501007387 */ /* 0x000fe80000100800 */
[----:B------:R0:W-:Y:S04]  /*38c20*/  STL [R1+0x238], R4 ;  /* 0x0002380401007387 */ /* 0x0001e80000100800 */
[----:B------:R1:W-:Y:S01]  /*38c30*/  STL [R1+0x23c], R3 ;  /* 0x00023c0301007387 */ /* 0x0003e20000100800 */
[----:B0-----:R-:W-:-:S03]  /*38c40*/  SHF.R.S32.HI R4, RZ, 0x1f, R23 ;  /* 0x0000001fff047819 */ /* 0x001fc60000011417 */
[----:B------:R0:W-:Y:S04]  /*38c50*/  STL [R1+0x240], R0 ;  /* 0x0002400001007387 */ /* 0x0001e80000100800 */
[----:B------:R3:W-:Y:S01]  /*38c60*/  STL [R1+0x244], R4 ;  /* 0x0002440401007387 */ /* 0x0007e20000100800 */
[----:B-1----:R-:W-:Y:S02]  /*38c70*/  SHF.R.S32.HI R3, RZ, 0x1f, R20 ;  /* 0x0000001fff037819 */ /* 0x002fe40000011414 */
[----:B0-----:R-:W-:Y:S02]  /*38c80*/  SHF.R.S32.HI R0, RZ, 0x1f, R27 ;  /* 0x0000001fff007819 */ /* 0x001fe4000001141b */
[----:B------:R-:W4:Y:S01]  /*38c90*/  LDL R27, [R1+0x69c] ;  /* 0x00069c00011b7983 */ /* 0x000f220000100800 */
[----:B---3--:R-:W-:-:S03]  /*38ca0*/  SHF.R.S32.HI R4, RZ, 0x1f, R32 ;  /* 0x0000001fff047819 */ /* 0x008fc60000011420 */
[----:B------:R0:W-:Y:S04]  /*38cb0*/  STL [R1+0x248], R3 ;  /* 0x0002480301007387 */ /* 0x0001e80000100800 */
[----:B------:R1:W-:Y:S04]  /*38cc0*/  STL [R1+0x24c], R0 ;  /* 0x00024c0001007387 */ /* 0x0003e80000100800 */
[----:B------:R-:W-:Y:S01]  /*38cd0*/  STL [R1+0x250], R4 ;  /* 0x0002500401007387 */ /* 0x000fe20000100800 */
[----:B0-----:R-:W-:Y:S02]  /*38ce0*/  SHF.R.S32.HI R3, RZ, 0x1f, R31 ;  /* 0x0000001fff037819 */ /* 0x001fe4000001141f */
[----:B-1----:R-:W-:-:S02]  /*38cf0*/  SHF.R.S32.HI R0, RZ, 0x1f, R33 ;  /* 0x0000001fff007819 */ /* 0x002fc40000011421 */
[----:B------:R-:W3:Y:S04]  /*38d00*/  LDL R33, [R1+0x694] ;  /* 0x0006940001217983 */ /* 0x000ee80000100800 */
[----:B------:R0:W-:Y:S04]  /*38d10*/  STL [R1+0x254], R3 ;  /* 0x0002540301007387 */ /* 0x0001e80000100800 */
[----:B------:R1:W-:Y:S04]  /*38d20*/  STL [R1+0x258], R0 ;  /* 0x0002580001007387 */ /* 0x0003e80000100800 */
[----:B------:R-:W3:Y:S01]  /*38d30*/  LDL R8, [R1+0x68c] ;  /* 0x00068c0001087983 */ /* 0x000ee20000100800 */
[----:B0-----:R-:W-:-:S02]  /*38d40*/  SHF.R.S32.HI R3, RZ, 0x1f, R29 ;  /* 0x0000001fff037819 */ /* 0x001fc4000001141d */
[----:B-1----:R-:W-:-:S03]  /*38d50*/  SHF.R.S32.HI R0, RZ, 0x1f, R30 ;  /* 0x0000001fff007819 */ /* 0x002fc6000001141e */
[----:B------:R-:W-:Y:S04]  /*38d60*/  STL [R1+0x25c], R3 ;  /* 0x00025c0301007387 */ /* 0x000fe80000100800 */
[----:B------:R-:W3:Y:S04]  /*38d70*/  LDL R4, [R1+0x684] ;  /* 0x0006840001047983 */ /* 0x000ee80000100800 */
[----:B------:R2:W-:Y:S04]  /*38d80*/  STL [R1+0x260], R0 ;  /* 0x0002600001007387 */ /* 0x0005e80000100800 */
[----:B------:R-:W3:Y:S04]  /*38d90*/  LDL R26, [R1+0x67c] ;  /* 0x00067c00011a7983 */ /* 0x000ee80000100800 */
        /* <DEDUP_REMOVED lines=12> */
[----:B------:R-:W3:Y:S01]  /*38e60*/  LDL R7, [R1+0x644] ;  /* 0x0006440001077983 */ /* 0x000ee20000100800 */
[----:B--2---:R-:W-:-:S03]  /*38e70*/  SHF.R.S32.HI R0, RZ, 0x1f, R34 ;  /* 0x0000001fff007819 */ /* 0x004fc60000011422 */
[----:B------:R-:W2:Y:S04]  /*38e80*/  LDL R34, [R1+0x640] ;  /* 0x0006400001227983 */ /* 0x000ea80000100800 */
[----:B------:R0:W-:Y:S04]  /*38e90*/  STL [R1+0x268], R0 ;  /* 0x0002680001007387 */ /* 0x0001e80000100800 */
[----:B------:R-:W2:Y:S04]  /*38ea0*/  LDL R3, [R1+0x63c] ;  /* 0x00063c0001037983 */ /* 0x000ea80000100800 */
[----:B0-----:R-:W2:Y:S01]  /*38eb0*/  LDL R0, [R1+0x638] ;  /* 0x0006380001007983 */ /* 0x001ea20000100800 */
[----:B-----5:R-:W-:-:S05]  /*38ec0*/  SHF.R.S32.HI R20, RZ, 0x1f, R28 ;  /* 0x0000001fff147819 */ /* 0x020fca000001141c */
[----:B------:R0:W-:Y:S04]  /*38ed0*/  STL [R1+0x26c], R20 ;  /* 0x00026c1401007387 */ /* 0x0001e80000100800 */
[----:B------:R-:W5:Y:S04]  /*38ee0*/  LDL R23, [R1+0x634] ;  /* 0x0006340001177983 */ /* 0x000f680000100800 */
[----:B------:R-:W5:Y:S04]  /*38ef0*/  LDL R28, [R1+0x62c] ;  /* 0x00062c00011c7983 */ /* 0x000f680000100800 */
[----:B0-----:R-:W5:Y:S04]  /*38f00*/  LDL R20, [R1+0x630] ;  /* 0x0006300001147983 */ /* 0x001f680000100800 */
[----:B------:R-:W5:Y:S04]  /*38f10*/  LDL R32, [R1+0x628] ;  /* 0x0006280001207983 */ /* 0x000f680000100800 */
[----:B------:R-:W5:Y:S01]  /*38f20*/  LDL R31, [R1+0x624] ;  /* 0x00062400011f7983 */ /* 0x000f620000100800 */
[----:B----4-:R-:W-:-:S05]  /*38f30*/  SHF.R.S32.HI R27, RZ, 0x1f, R27 ;  /* 0x0000001fff1b7819 */ /* 0x010fca000001141b */
[----:B------:R0:W-:Y:S04]  /*38f40*/  STL [R1+0x270], R27 ;  /* 0x0002701b01007387 */ /* 0x0001e80000100800 */
[----:B------:R-:W4:Y:S04]  /*38f50*/  LDL R29, [R1+0x61c] ;  /* 0x00061c00011d7983 */ /* 0x000f280000100800 */
[----:B0-----:R-:W4:Y:S01]  /*38f60*/  LDL R27, [R1+0x620] ;  /* 0x00062000011b7983 */ /* 0x001f220000100800 */
[----:B---3--:R-:W-:-:S05]  /*38f70*/  SHF.R.S32.HI R33, RZ, 0x1f, R33 ;  /* 0x0000001fff217819 */ /* 0x008fca0000011421 */
[----:B------:R0:W-:Y:S01]  /*38f80*/  STL [R1+0x274], R33 ;  /* 0x0002742101007387 */ /* 0x0001e20000100800 */
[----:B------:R-:W-:-:S03]  /*38f90*/  SHF.R.S32.HI R8, RZ, 0x1f, R8 ;  /* 0x0000001fff087819 */ /* 0x000fc60000011408 */
[----:B0-----:R-:W3:Y:S04]  /*38fa0*/  LDL R33, [R1+0x618] ;  /* 0x0006180001217983 */ /* 0x001ee80000100800 */
[----:B------:R0:W-:Y:S02]  /*38fb0*/  STL [R1+0x278], R8 ;  /* 0x0002780801007387 */ /* 0x0001e40000100800 */
[----:B0-----:R-:W-:Y:S02]  /*38fc0*/  SHF.R.S32.HI R8, RZ, 0x1f, R4 ;  /* 0x0000001fff087819 */ /* 0x001fe40000011404 */
[----:B------:R-:W-:-:S03]  /*38fd0*/  SHF.R.S32.HI R4, RZ, 0x1f, R26 ;  /* 0x0000001fff047819 */ /* 0x000fc6000001141a */
[----:B------:R0:W-:Y:S04]  /*38fe0*/  STL [R1+0x27c], R8 ;  /* 0x00027c0801007387 */ /* 0x0001e80000100800 */
[----:B------:R1:W-:Y:S01]  /*38ff0*/  STL [R1+0x280], R4 ;  /* 0x0002800401007387 */ /* 0x0003e20000100800 */
[----:B------:R-:W-:Y:S02]  /*39000*/  SHF.R.S32.HI R11, RZ, 0x1f, R11 ;  /* 0x0000001fff0b7819 */ /* 0x000fe4000001140b */
[----:B0-----:R-:W-:Y:S02]  /*39010*/  SHF.R.S32.HI R8, RZ, 0x1f, R18 ;  /* 0x0000001fff087819 */ /* 0x001fe40000011412 */
[----:B-1----:R-:W-:-:S03]  /*39020*/  SHF.R.S32.HI R4, RZ, 0x1f, R5 ;  /* 0x0000001fff047819 */ /* 0x002fc60000011405 */
[----:B------:R0:W-:Y:S01]  /*39030*/  STL [R1+0x284], R8 ;  /* 0x0002840801007387 */ /* 0x0001e20000100800 */
[----:B------:R-:W-:-:S03]  /*39040*/  SHF.R.S32.HI R5, RZ, 0x1f, R13 ;  /* 0x0000001fff057819 */ /* 0x000fc6000001140d */
[----:B------:R-:W-:Y:S01]  /*39050*/  STL [R1+0x288], R11 ;  /* 0x0002880b01007387 */ /* 0x000fe20000100800 */
[----:B0-----:R-:W-:-:S03]  /*39060*/  SHF.R.S32.HI R8, RZ, 0x1f, R22 ;  /* 0x0000001fff087819 */ /* 0x001fc60000011416 */
[----:B------:R0:W-:Y:S04]  /*39070*/  STL [R1+0x28c], R4 ;  /* 0x00028c0401007387 */ /* 0x0001e80000100800 */
        /* <DEDUP_REMOVED lines=8> */
[----:B------:R0:W-:Y:S01]  /*39100*/  STL [R1+0x2a0], R5 ;  /* 0x0002a00501007387 */ /* 0x0001e20000100800 */
[----:B------:R-:W-:-:S03]  /*39110*/  SHF.R.S32.HI R8, RZ, 0x1f, R12 ;  /* 0x0000001fff087819 */ /* 0x000fc6000001140c */
[----:B------:R1:W-:Y:S04]  /*39120*/  STL [R1+0x2a4], R4 ;  /* 0x0002a40401007387 */ /* 0x0003e80000100800 */
[----:B------:R-:W-:Y:S01]  /*39130*/  STL [R1+0x2a8], R8 ;  /* 0x0002a80801007387 */ /* 0x000fe20000100800 */
[----:B0-----:R-:W-:Y:S02]  /*39140*/  SHF.R.S32.HI R5, RZ, 0x1f, R9 ;  /* 0x0000001fff057819 */ /* 0x001fe40000011409 */
[----:B-1----:R-:W-:Y:S02]  /*39150*/  SHF.R.S32.HI R4, RZ, 0x1f, R30 ;  /* 0x0000001fff047819 */ /* 0x002fe4000001141e */
[----:B------:R-:W3:Y:S04]  /*39160*/  LDL R30, [R1+0x614] ;  /* 0x00061400011e7983 */ /* 0x000ee80000100800 */
[----:B------:R-:W-:Y:S04]  /*39170*/  STL [R1+0x2ac], R5 ;  /* 0x0002ac0501007387 */ /* 0x000fe80000100800 */
[----:B------:R2:W-:Y:S02]  /*39180*/  STL [R1+0x2b0], R4 ;  /* 0x0002b00401007387 */ /* 0x0005e40000100800 */
[----:B--2---:R-:W-:-:S02]  /*39190*/  SHF.R.S32.HI R4, RZ, 0x1f, R34 ;  /* 0x0000001fff047819 */ /* 0x004fc40000011422 */
[----:B------:R-:W2:Y:S01]  /*391a0*/  LDL R34, [R1+0x610] ;  /* 0x0006100001227983 */ /* 0x000ea20000100800 */
[----:B------:R-:W-:-:S05]  /*391b0*/  SHF.R.S32.HI R5, RZ, 0x1f, R7 ;  /* 0x0000001fff057819 */ /* 0x000fca0000011407 */
[----:B------:R-:W-:Y:S01]  /*391c0*/  STL [R1+0x2b4], R5 ;  /* 0x0002b40501007387 */ /* 0x000fe20000100800 */
[----:B------:R-:W-:-:S03]  /*391d0*/  SHF.R.S32.HI R3, RZ, 0x1f, R3 ;  /* 0x0000001fff037819 */ /* 0x000fc60000011403 */
[----:B------:R5:W-:Y:S01]  /*391e0*/  STL [R1+0x2b8], R4 ;  /* 0x0002b80401007387 */ /* 0x000be20000100800 */
[----:B------:R-:W-:-:S03]  /*391f0*/  SHF.R.S32.HI R0, RZ, 0x1f, R0 ;  /* 0x0000001fff007819 */ /* 0x000fc60000011400 */
[----:B------:R-:W-:Y:S04]  /*39200*/  STL [R1+0x2bc], R3 ;  /* 0x0002bc0301007387 */ /* 0x000fe80000100800 */
[----:B------:R0:W-:Y:S01]  /*39210*/  STL [R1+0x2c0], R0 ;  /* 0x0002c00001007387 */ /* 0x0001e20000100800 */
[----:B-----5:R-:W-:Y:S02]  /*39220*/  SHF.R.S32.HI R4, RZ, 0x1f, R23 ;  /* 0x0000001fff047819 */ /* 0x020fe40000011417 */
[----:B0-----:R-:W-:-:S03]  /*39230*/  SHF.R.S32.HI R0, RZ, 0x1f, R28 ;  /* 0x0000001fff007819 */ /* 0x001fc6000001141c */
[----:B------:R0:W-:Y:S01]  /*39240*/  STL [R1+0x2c4], R4 ;  /* 0x0002c40401007387 */ /* 0x0001e20000100800 */
[----:B------:R-:W-:-:S03]  /*39250*/  SHF.R.S32.HI R3, RZ, 0x1f, R20 ;  /* 0x0000001fff037819 */ /* 0x000fc60000011414 */
[----:B------:R-:W5:Y:S01]  /*39260*/  LDL R28, [R1+0x60c] ;  /* 0x00060c00011c7983 */ /* 0x000f620000100800 */
[----:B0-----:R-:W-:-:S03]  /*39270*/  SHF.R.S32.HI R4, RZ, 0x1f, R32 ;  /* 0x0000001fff047819 */ /* 0x001fc60000011420 */
[----:B------:R0:W-:Y:S04]  /*39280*/  STL [R1+0x2c8], R3 ;  /* 0x0002c80301007387 */ /* 0x0001e80000100800 */
[----:B------:R4:W-:Y:S04]  /*39290*/  STL [R1+0x2cc], R0 ;  /* 0x0002cc0001007387 */ /* 0x0009e80000100800 */
[----:B------:R-:W-:Y:S01]  /*392a0*/  STL [R1+0x2d0], R4 ;  /* 0x0002d00401007387 */ /* 0x000fe20000100800 */
[----:B0-----:R-:W-:Y:S02]  /*392b0*/  SHF.R.S32.HI R3, RZ, 0x1f, R31 ;  /* 0x0000001fff037819 */ /* 0x001fe4000001141f */
[----:B----4-:R-:W-:-:S02]  /*392c0*/  SHF.R.S32.HI R0, RZ, 0x1f, R27 ;  /* 0x0000001fff007819 */ /* 0x010fc4000001141b */
[----:B------:R-:W4:Y:S04]  /*392d0*/  LDL R27, [R1+0x608] ;  /* 0x00060800011b7983 */ /* 0x000f280000100800 */
[----:B------:R0:W-:Y:S04]  /*392e0*/  STL [R1+0x2d4], R3 ;  /* 0x0002d40301007387 */ /* 0x0001e80000100800 */
[----:B------:R3:W-:Y:S04]  /*392f0*/  STL [R1+0x2d8], R0 ;  /* 0x0002d80001007387 */ /* 0x0007e80000100800 */
[----:B------:R-:W4:Y:S01]  /*39300*/  LDL R8, [R1+0x604] ;  /* 0x0006040001087983 */ /* 0x000f220000100800 */
[----:B0-----:R-:W-:-:S02]  /*39310*/  SHF.R.S32.HI R3, RZ, 0x1f, R29 ;  /* 0x0000001fff037819 */ /* 0x001fc4000001141d */
[----:B---3--:R-:W-:-:S03]  /*39320*/  SHF.R.S32.HI R0, RZ, 0x1f, R33 ;  /* 0x0000001fff007819 */ /* 0x008fc60000011421 */
        /* <DEDUP_REMOVED lines=17> */
[----:B0-----:R-:W-:-:S03]  /*39440*/  SHF.R.S32.HI R0, RZ, 0x1f, R30 ;  /* 0x0000001fff007819 */ /* 0x001fc6000001141e */
[----:B------:R-:W3:Y:S04]  /*39450*/  LDL R30, [R1+0x5c4] ;  /* 0x0005c400011e7983 */ /* 0x000ee80000100800 */
[----:B------:R0:W-:Y:S04]  /*39460*/  STL [R1+0x2e4], R0 ;  /* 0x0002e40001007387 */ /* 0x0001e80000100800 */
[----:B------:R-:W3:Y:S04]  /*39470*/  LDL R3, [R1+0x5c0] ;  /* 0x0005c00001037983 */ /* 0x000ee80000100800 */
[----:B0-----:R-:W3:Y:S01]  /*39480*/  LDL R0, [R1+0x5bc] ;  /* 0x0005bc0001007983 */ /* 0x001ee20000100800 */
[----:B--2---:R-:W-:-:S05]  /*39490*/  SHF.R.S32.HI R20, RZ, 0x1f, R34 ;  /* 0x0000001fff147819 */ /* 0x004fca0000011422 */
[----:B------:R0:W-:Y:S04]  /*394a0*/  STL [R1+0x2e8], R20 ;  /* 0x0002e81401007387 */ /* 0x0001e80000100800 */
[----:B------:R-:W2:Y:S04]  /*394b0*/  LDL R23, [R1+0x5b8] ;  /* 0x0005b80001177983 */ /* 0x000ea80000100800 */
[----:B------:R-:W2:Y:S04]  /*394c0*/  LDL R34, [R1+0x5b0] ;  /* 0x0005b00001227983 */ /* 0x000ea80000100800 */
[----:B0-----:R-:W2:Y:S04]  /*394d0*/  LDL R20, [R1+0x5b4] ;  /* 0x0005b40001147983 */ /* 0x001ea80000100800 */
[----:B------:R-:W2:Y:S04]  /*394e0*/  LDL R32, [R1+0x5ac] ;  /* 0x0005ac0001207983 */ /* 0x000ea80000100800 */
[----:B------:R-:W2:Y:S01]  /*394f0*/  LDL R31, [R1+0x5a8] ;  /* 0x0005a800011f7983 */ /* 0x000ea20000100800 */
[----:B-----5:R-:W-:-:S05]  /*39500*/  SHF.R.S32.HI R28, RZ, 0x1f, R28 ;  /* 0x0000001fff1c7819 */ /* 0x020fca000001141c */
[----:B------:R0:W-:Y:S04]  /*39510*/  STL [R1+0x2ec], R28 ;  /* 0x0002ec1c01007387 */ /* 0x0001e80000100800 */
[----:B------:R-:W5:Y:S04]  /*39520*/  LDL R29, [R1+0x5a0] ;  /* 0x0005a000011d7983 */ /* 0x000f680000100800 */
[----:B0-----:R-:W5:Y:S01]  /*39530*/  LDL R28, [R1+0x5a4] ;  /* 0x0005a400011c7983 */ /* 0x001f620000100800 */
[----:B----4-:R-:W-:-:S05]  /*39540*/  SHF.R.S32.HI R27, RZ, 0x1f, R27 ;  /* 0x0000001fff1b7819 */ /* 0x010fca000001141b */
[----:B------:R0:W-:Y:S01]  /*39550*/  STL [R1+0x2f0], R27 ;  /* 0x0002f01b01007387 */ /* 0x0001e20000100800 */
[----:B------:R-:W-:-:S03]  /*39560*/  SHF.R.S32.HI R8, RZ, 0x1f, R8 ;  /* 0x0000001fff087819 */ /* 0x000fc60000011408 */
[----:B0-----:R-:W4:Y:S04]  /*39570*/  LDL R27, [R1+0x59c] ;  /* 0x00059c00011b7983 */ /* 0x001f280000100800 */
[----:B------:R3:W-:Y:S02]  /*39580*/  STL [R1+0x2f4], R8 ;  /* 0x0002f40801007387 */ /* 0x0007e40000100800 */
[----:B---3--:R-:W-:Y:S02]  /*39590*/  SHF.R.S32.HI R8, RZ, 0x1f, R4 ;  /* 0x0000001fff087819 */ /* 0x008fe40000011404 */
        /* <DEDUP_REMOVED lines=20> */
[----:B---3--:R-:W-:-:S03]  /*396e0*/  SHF.R.S32.HI R8, RZ, 0x1f, R12 ;  /* 0x0000001fff087819 */ /* 0x008fc6000001140c */
[----:B------:R1:W-:Y:S04]  /*396f0*/  STL [R1+0x320], R4 ;  /* 0x0003200401007387 */ /* 0x0003e80000100800 */
[----:B------:R-:W-:Y:S01]  /*39700*/  STL [R1+0x324], R8 ;  /* 0x0003240801007387 */ /* 0x000fe20000100800 */
[----:B0-----:R-:W-:Y:S02]  /*39710*/  SHF.R.S32.HI R5, RZ, 0x1f, R9 ;  /* 0x0000001fff057819 */ /* 0x001fe40000011409 */
[----:B-1----:R-:W-:Y:S02]  /*39720*/  SHF.R.S32.HI R4, RZ, 0x1f, R33 ;  /* 0x0000001fff047819 */ /* 0x002fe40000011421 */
[----:B------:R-:W3:Y:S04]  /*39730*/  LDL R33, [R1+0x598] ;  /* 0x0005980001217983 */ /* 0x000ee80000100800 */
[----:B------:R-:W-:Y:S04]  /*39740*/  STL [R1+0x328], R5 ;  /* 0x0003280501007387 */ /* 0x000fe80000100800 */
[----:B------:R0:W-:Y:S02]  /*39750*/  STL [R1+0x32c], R4 ;  /* 0x00032c0401007387 */ /* 0x0001e40000100800 */
[----:B0-----:R-:W-:-:S02]  /*39760*/  SHF.R.S32.HI R4, RZ, 0x1f, R30 ;  /* 0x0000001fff047819 */ /* 0x001fc4000001141e */
[----:B------:R-:W3:Y:S01]  /*39770*/  LDL R30, [R1+0x594] ;  /* 0x00059400011e7983 */ /* 0x000ee20000100800 */
[----:B------:R-:W-:Y:S02]  /*39780*/  SHF.R.S32.HI R5, RZ, 0x1f, R7 ;  /* 0x0000001fff057819 */ /* 0x000fe40000011407 */
[----:B------:R-:W-:Y:S02]  /*39790*/  SHF.R.S32.HI R3, RZ, 0x1f, R3 ;  /* 0x0000001fff037819 */ /* 0x000fe40000011403 */
[----:B------:R-:W-:Y:S01]  /*397a0*/  SHF.R.S32.HI R0, RZ, 0x1f, R0 ;  /* 0x0000001fff007819 */ /* 0x000fe20000011400 */
[----:B------:R-:W-:Y:S04]  /*397b0*/  STL [R1+0x330], R5 ;  /* 0x0003300501007387 */ /* 0x000fe80000100800 */
[----:B------:R2:W-:Y:S04]  /*397c0*/  STL [R1+0x334], R4 ;  /* 0x0003340401007387 */ /* 0x0005e80000100800 */
[----:B------:R-:W-:Y:S04]  /*397d0*/  STL [R1+0x338], R3 ;  /* 0x0003380301007387 */ /* 0x000fe80000100800 */
[----:B------:R0:W-:Y:S01]  /*397e0*/  STL [R1+0x33c], R0 ;  /* 0x00033c0001007387 */ /* 0x0001e20000100800 */
[----:B--2---:R-:W-:-:S02]  /*397f0*/  SHF.R.S32.HI R4, RZ, 0x1f, R23 ;  /* 0x0000001fff047819 */ /* 0x004fc40000011417 */
[----:B0-----:R-:W-:-:S03]  /*39800*/  SHF.R.S32.HI R0, RZ, 0x1f, R34 ;  /* 0x0000001fff007819 */ /* 0x001fc60000011422 */
[----:B------:R0:W-:Y:S04]  /*39810*/  STL [R1+0x340], R4 ;  /* 0x0003400401007387 */ /* 0x0001e80000100800 */
[----:B------:R-:W2:Y:S01]  /*39820*/  LDL R34, [R1+0x590] ;  /* 0x0005900001227983 */ /* 0x000ea20000100800 */
[----:B------:R-:W-:Y:S02]  /*39830*/  SHF.R.S32.HI R3, RZ, 0x1f, R20 ;  /* 0x0000001fff037819 */ /* 0x000fe40000011414 */
[----:B0-----:R-:W-:-:S03]  /*39840*/  SHF.R.S32.HI R4, RZ, 0x1f, R32 ;  /* 0x0000001fff047819 */ /* 0x001fc60000011420 */
[----:B------:R0:W-:Y:S04]  /*39850*/  STL [R1+0x344], R3 ;  /* 0x0003440301007387 */ /* 0x0001e80000100800 */
[----:B------:R5:W-:Y:S04]  /*39860*/  STL [R1+0x348], R0 ;  /* 0x0003480001007387 */ /* 0x000be80000100800 */
[----:B------:R-:W-:Y:S01]  /*39870*/  STL [R1+0x34c], R4 ;  /* 0x00034c0401007387 */ /* 0x000fe20000100800 */
[----:B0-----:R-:W-:Y:S02]  /*39880*/  SHF.R.S32.HI R3, RZ, 0x1f, R31 ;  /* 0x0000001fff037819 */ /* 0x001fe4000001141f */
[----:B-----5:R-:W-:-:S02]  /*39890*/  SHF.R.S32.HI R0, RZ, 0x1f, R28 ;  /* 0x0000001fff007819 */ /* 0x020fc4000001141c */
[----:B------:R-:W5:Y:S04]  /*398a0*/  LDL R28, [R1+0x58c] ;  /* 0x00058c00011c7983 */ /* 0x000f680000100800 */
[----:B------:R0:W-:Y:S04]  /*398b0*/  STL [R1+0x350], R3 ;  /* 0x0003500301007387 */ /* 0x0001e80000100800 */
[----:B------:R4:W-:Y:S04]  /*398c0*/  STL [R1+0x354], R0 ;  /* 0x0003540001007387 */ /* 0x0009e80000100800 */
[----:B------:R-:W5:Y:S01]  /*398d0*/  LDL R8, [R1+0x588] ;  /* 0x0005880001087983 */ /* 0x000f620000100800 */
[----:B0-----:R-:W-:-:S05]  /*398e0*/  SHF.R.S32.HI R3, RZ, 0x1f, R29 ;  /* 0x0000001fff037819 */ /* 0x001fca000001141d */
[----:B------:R-:W-:Y:S04]  /*398f0*/  STL [R1+0x358], R3 ;  /* 0x0003580301007387 */ /* 0x000fe80000100800 */
[----:B------:R-:W5:Y:S01]  /*39900*/  LDL R4, [R1+0x584] ;  /* 0x0005840001047983 */ /* 0x000f620000100800 */
[----:B----4-:R-:W-:-:S05]  /*39910*/  SHF.R.S32.HI R0, RZ, 0x1f, R27 ;  /* 0x0000001fff007819 */ /* 0x010fca000001141b */
[----:B------:R3:W-:Y:S04]  /*39920*/  STL [R1+0x35c], R0 ;  /* 0x00035c0001007387 */ /* 0x0007e80000100800 */
[----:B------:R-:W4:Y:S04]  /*39930*/  LDL R26, [R1+0x580] ;  /* 0x00058000011a7983 */ /* 0x000f280000100800 */
        /* <DEDUP_REMOVED lines=12> */
[----:B------:R-:W4:Y:S01]  /*39a00*/  LDL R7, [R1+0x548] ;  /* 0x0005480001077983 */ /* 0x000f220000100800 */
[----:B---3--:R-:W-:-:S03]  /*39a10*/  SHF.R.S32.HI R0, RZ, 0x1f, R33 ;  /* 0x0000001fff007819 */ /* 0x008fc60000011421 */
[----:B------:R-:W3:Y:S04]  /*39a20*/  LDL R33, [R1+0x544] ;  /* 0x0005440001217983 */ /* 0x000ee80000100800 */
[----:B------:R0:W-:Y:S04]  /*39a30*/  STL [R1+0x360], R0 ;  /* 0x0003600001007387 */ /* 0x0001e80000100800 */
[----:B------:R-:W3:Y:S04]  /*39a40*/  LDL R3, [R1+0x540] ;  /* 0x0005400001037983 */ /* 0x000ee80000100800 */
[----:B0-----:R-:W3:Y:S01]  /*39a50*/  LDL R0, [R1+0x53c] ;  /* 0x00053c0001007983 */ /* 0x001ee20000100800 */
[----:B------:R-:W-:-:S05]  /*39a60*/  SHF.R.S32.HI R20, RZ, 0x1f, R30 ;  /* 0x0000001fff147819 */ /* 0x000fca000001141e */
[----:B------:R0:W-:Y:S04]  /*39a70*/  STL [R1+0x364], R20 ;  /* 0x0003641401007387 */ /* 0x0001e80000100800 */
[----:B------:R-:W3:Y:S04]  /*39a80*/  LDL R23, [R1+0x538] ;  /* 0x0005380001177983 */ /* 0x000ee80000100800 */
[----:B------:R-:W3:Y:S04]  /*39a90*/  LDL R30, [R1+0x530] ;  /* 0x00053000011e7983 */ /* 0x000ee80000100800 */
[----:B0-----:R-:W3:Y:S04]  /*39aa0*/  LDL R20, [R1+0x534] ;  /* 0x0005340001147983 */ /* 0x001ee80000100800 */
[----:B------:R-:W3:Y:S04]  /*39ab0*/  LDL R32, [R1+0x52c] ;  /* 0x00052c0001207983 */ /* 0x000ee80000100800 */
[----:B------:R-:W3:Y:S01]  /*39ac0*/  LDL R31, [R1+0x528] ;  /* 0x00052800011f7983 */ /* 0x000ee20000100800 */
[----:B--2---:R-:W-:-:S05]  /*39ad0*/  SHF.R.S32.HI R29, RZ, 0x1f, R34 ;  /* 0x0000001fff1d7819 */ /* 0x004fca0000011422 */
[----:B------:R0:W-:Y:S04]  /*39ae0*/  STL [R1+0x368], R29 ;  /* 0x0003681d01007387 */ /* 0x0001e80000100800 */
[----:B------:R-:W2:Y:S04]  /*39af0*/  LDL R34, [R1+0x524] ;  /* 0x0005240001227983 */ /* 0x000ea80000100800 */
[----:B0-----:R-:W2:Y:S01]  /*39b00*/  LDL R29, [R1+0x520] ;  /* 0x00052000011d7983 */ /* 0x001ea20000100800 */
[----:B-----5:R-:W-:-:S05]  /*39b10*/  SHF.R.S32.HI R28, RZ, 0x1f, R28 ;  /* 0x0000001fff1c7819 */ /* 0x020fca000001141c */
[----:B------:R0:W-:Y:S01]  /*39b20*/  STL [R1+0x36c], R28 ;  /* 0x00036c1c01007387 */ /* 0x0001e20000100800 */
[----:B------:R-:W-:-:S03]  /*39b30*/  SHF.R.S32.HI R8, RZ, 0x1f, R8 ;  /* 0x0000001fff087819 */ /* 0x000fc60000011408 */
[----:B0-----:R-:W5:Y:S04]  /*39b40*/  LDL R28, [R1+0x51c] ;  /* 0x00051c00011c7983 */ /* 0x001f680000100800 */
[----:B------:R0:W-:Y:S02]  /*39b50*/  STL [R1+0x370], R8 ;  /* 0x0003700801007387 */ /* 0x0001e40000100800 */
[----:B0-----:R-:W-:-:S05]  /*39b60*/  SHF.R.S32.HI R8, RZ, 0x1f, R4 ;  /* 0x0000001fff087819 */ /* 0x001fca0000011404 */
[----:B------:R0:W-:Y:S01]  /*39b70*/  STL [R1+0x374], R8 ;  /* 0x0003740801007387 */ /* 0x0001e20000100800 */
[----:B----4-:R-:W-:-:S05]  /*39b80*/  SHF.R.S32.HI R4, RZ, 0x1f, R26 ;  /* 0x0000001fff047819 */ /* 0x010fca000001141a */
[----:B------:R1:W-:Y:S01]  /*39b90*/  STL [R1+0x378], R4 ;  /* 0x0003780401007387 */ /* 0x0003e20000100800 */
[----:B0-----:R-:W-:Y:S02]  /*39ba0*/  SHF.R.S32.HI R8, RZ, 0x1f, R18 ;  /* 0x0000001fff087819 */ /* 0x001fe40000011412 */
[----:B------:R-:W-:-:S03]  /*39bb0*/  SHF.R.S32.HI R11, RZ, 0x1f, R11 ;  /* 0x0000001fff0b7819 */ /* 0x000fc6000001140b */
[----:B------:R0:W-:Y:S01]  /*39bc0*/  STL [R1+0x37c], R8 ;  /* 0x00037c0801007387 */ /* 0x0001e20000100800 */
[----:B-1----:R-:W-:-:S03]  /*39bd0*/  SHF.R.S32.HI R4, RZ, 0x1f, R5 ;  /* 0x0000001fff047819 */ /* 0x002fc60000011405 */
[----:B------:R-:W-:Y:S01]  /*39be0*/  STL [R1+0x380], R11 ;  /* 0x0003800b01007387 */ /* 0x000fe20000100800 */
[----:B------:R-:W-:Y:S02]  /*39bf0*/  SHF.R.S32.HI R5, RZ, 0x1f, R13 ;  /* 0x0000001fff057819 */ /* 0x000fe4000001140d */
[----:B0-----:R-:W-:Y:S01]  /*39c00*/  SHF.R.S32.HI R8, RZ, 0x1f, R22 ;  /* 0x0000001fff087819 */ /* 0x001fe20000011416 */
[----:B------:R0:W-:Y:S04]  /*39c10*/  STL [R1+0x384], R4 ;  /* 0x0003840401007387 */ /* 0x0001e80000100800 */
        /* <DEDUP_REMOVED lines=13> */
[----:B----4-:R-:W-:-:S03]  /*39cf0*/  SHF.R.S32.HI R4, RZ, 0x1f, R27 ;  /* 0x0000001fff047819 */ /* 0x010fc6000001141b */
[----:B------:R-:W4:Y:S04]  /*39d00*/  LDL R27, [R1+0x518] ;  /* 0x00051800011b7983 */ /* 0x000f280000100800 */
[----:B------:R0:W-:Y:S04]  /*39d10*/  STL [R1+0x3a4], R5 ;  /* 0x0003a40501007387 */ /* 0x0001e80000100800 */
[----:B------:R3:W-:Y:S01]  /*39d20*/  STL [R1+0x3a8], R4 ;  /* 0x0003a80401007387 */ /* 0x0007e20000100800 */
[----:B0-----:R-:W-:Y:S02]  /*39d30*/  SHF.R.S32.HI R5, RZ, 0x1f, R7 ;  /* 0x0000001fff057819 */ /* 0x001fe40000011407 */
[----:B---3--:R-:W-:-:S02]  /*39d40*/  SHF.R.S32.HI R4, RZ, 0x1f, R33 ;  /* 0x0000001fff047819 */ /* 0x008fc40000011421 */
[----:B------:R-:W3:Y:S01]  /*39d50*/  LDL R33, [R1+0x514] ;  /* 0x0005140001217983 */ /* 0x000ee20000100800 */
[----:B------:R-:W-:-:S03]  /*39d60*/  SHF.R.S32.HI R3, RZ, 0x1f, R3 ;  /* 0x0000001fff037819 */ /* 0x000fc60000011403 */
[----:B------:R-:W-:Y:S04]  /*39d70*/  STL [R1+0x3ac], R5 ;  /* 0x0003ac0501007387 */ /* 0x000fe80000100800 */
[----:B------:R0:W-:Y:S01]  /*39d80*/  STL [R1+0x3b0], R4 ;  /* 0x0003b00401007387 */ /* 0x0001e20000100800 */
[----:B------:R-:W-:-:S03]  /*39d90*/  SHF.R.S32.HI R0, RZ, 0x1f, R0 ;  /* 0x0000001fff007819 */ /* 0x000fc60000011400 */
[----:B------:R-:W-:Y:S04]  /*39da0*/  STL [R1+0x3b4], R3 ;  /* 0x0003b40301007387 */ /* 0x000fe80000100800 */
[----:B------:R1:W-:Y:S01]  /*39db0*/  STL [R1+0x3b8], R0 ;  /* 0x0003b80001007387 */ /* 0x0003e20000100800 */
[----:B0-----:R-:W-:Y:S02]  /*39dc0*/  SHF.R.S32.HI R4, RZ, 0x1f, R23 ;  /* 0x0000001fff047819 */ /* 0x001fe40000011417 */
[----:B-1----:R-:W-:-:S03]  /*39dd0*/  SHF.R.S32.HI R0, RZ, 0x1f, R30 ;  /* 0x0000001fff007819 */ /* 0x002fc6000001141e */
[----:B------:R0:W-:Y:S04]  /*39de0*/  STL [R1+0x3bc], R4 ;  /* 0x0003bc0401007387 */ /* 0x0001e80000100800 */
[----:B------:R-:W3:Y:S01]  /*39df0*/  LDL R30, [R1+0x510] ;  /* 0x00051000011e7983 */ /* 0x000ee20000100800 */
[----:B------:R-:W-:Y:S02]  /*39e00*/  SHF.R.S32.HI R3, RZ, 0x1f, R20 ;  /* 0x0000001fff037819 */ /* 0x000fe40000011414 */
[----:B0-----:R-:W-:-:S03]  /*39e10*/  SHF.R.S32.HI R4, RZ, 0x1f, R32 ;  /* 0x0000001fff047819 */ /* 0x001fc60000011420 */
[----:B------:R-:W-:Y:S04]  /*39e20*/  STL [R1+0x3c0], R3 ;  /* 0x0003c00301007387 */ /* 0x000fe80000100800 */
[----:B------:R2:W-:Y:S04]  /*39e30*/  STL [R1+0x3c4], R0 ;  /* 0x0003c40001007387 */ /* 0x0005e80000100800 */
[----:B------:R-:W-:Y:S01]  /*39e40*/  STL [R1+0x3c8], R4 ;  /* 0x0003c80401007387 */ /* 0x000fe20000100800 */
[----:B--2---:R-:W-:-:S03]  /*39e50*/  SHF.R.S32.HI R0, RZ, 0x1f, R34 ;  /* 0x0000001fff007819 */ /* 0x004fc60000011422 */
[----:B------:R-:W2:Y:S01]  /*39e60*/  LDL R34, [R1+0x50c] ;  /* 0x00050c0001227983 */ /* 0x000ea20000100800 */
[----:B------:R-:W-:-:S05]  /*39e70*/  SHF.R.S32.HI R3, RZ, 0x1f, R31 ;  /* 0x0000001fff037819 */ /* 0x000fca000001141f */
[----:B------:R0:W-:Y:S04]  /*39e80*/  STL [R1+0x3cc], R3 ;  /* 0x0003cc0301007387 */ /* 0x0001e80000100800 */
[----:B------:R5:W-:Y:S04]  /*39e90*/  STL [R1+0x3d0], R0 ;  /* 0x0003d00001007387 */ /* 0x000be80000100800 */
[----:B------:R-:W2:Y:S01]  /*39ea0*/  LDL R8, [R1+0x508] ;  /* 0x0005080001087983 */ /* 0x000ea20000100800 */
[----:B0-----:R-:W-:-:S05]  /*39eb0*/  SHF.R.S32.HI R3, RZ, 0x1f, R29 ;  /* 0x0000001fff037819 */ /* 0x001fca000001141d */
[----:B------:R-:W-:Y:S04]  /*39ec0*/  STL [R1+0x3d4], R3 ;  /* 0x0003d40301007387 */ /* 0x000fe80000100800 */
[----:B------:R-:W2:Y:S01]  /*39ed0*/  LDL R4, [R1+0x504] ;  /* 0x0005040001047983 */ /* 0x000ea20000100800 */
[----:B-----5:R-:W-:-:S05]  /*39ee0*/  SHF.R.S32.HI R0, RZ, 0x1f, R28 ;  /* 0x0000001fff007819 */ /* 0x020fca000001141c */
[----:B------:R4:W-:Y:S04]  /*39ef0*/  STL [R1+0x3d8], R0 ;  /* 0x0003d80001007387 */ /* 0x0009e80000100800 */
        /* <DEDUP_REMOVED lines=14> */
[----:B----4-:R-:W-:-:S03]  /*39fe0*/  SHF.R.S32.HI R0, RZ, 0x1f, R27 ;  /* 0x0000001fff007819 */ /* 0x010fc6000001141b */
[----:B------:R-:W4:Y:S04]  /*39ff0*/  LDL R27, [R1+0x4c8] ;  /* 0x0004c800011b7983 */ /* 0x000f280000100800 */
[----:B------:R0:W-:Y:S04]  /*3a000*/  STL [R1+0x3dc], R0 ;  /* 0x0003dc0001007387 */ /* 0x0001e80000100800 */
[----:B------:R-:W4:Y:S04]  /*3a010*/  LDL R3, [R1+0x4c4] ;  /* 0x0004c40001037983 */ /* 0x000f280000100800 */
[----:B0-----:R-:W4:Y:S01]  /*3a020*/  LDL R0, [R1+0x4c0] ;  /* 0x0004c00001007983 */ /* 0x001f220000100800 */
[----:B---3--:R-:W-:-:S05]  /*3a030*/  SHF.R.S32.HI R20, RZ, 0x1f, R33 ;  /* 0x0000001fff147819 */ /* 0x008fca0000011421 */
[----:B------:R0:W-:Y:S04]  /*3a040*/  STL [R1+0x3e0], R20 ;  /* 0x0003e01401007387 */ /* 0x0001e80000100800 */
[----:B------:R-:W3:Y:S04]  /*3a050*/  LDL R23, [R1+0x4bc] ;  /* 0x0004bc0001177983 */ /* 0x000ee80000100800 */
[----:B------:R-:W3:Y:S04]  /*3a060*/  LDL R33, [R1+0x4b0] ;  /* 0x0004b00001217983 */ /* 0x000ee80000100800 */
[----:B0-----:R-:W3:Y:S04]  /*3a070*/  LDL R20, [R1+0x4b4] ;  /* 0x0004b40001147983 */ /* 0x001ee80000100800 */
[----:B------:R-:W3:Y:S04]  /*3a080*/  LDL R32, [R1+0x4ac] ;  /* 0x0004ac0001207983 */ /* 0x000ee80000100800 */
[----:B------:R-:W3:Y:S01]  /*3a090*/  LDL R31, [R1+0x4a8] ;  /* 0x0004a800011f7983 */ /* 0x000ee20000100800 */
[----:B------:R-:W-:-:S05]  /*3a0a0*/  SHF.R.S32.HI R29, RZ, 0x1f, R30 ;  /* 0x0000001fff1d7819 */ /* 0x000fca000001141e */
[----:B------:R0:W-:Y:S04]  /*3a0b0*/  STL [R1+0x3e4], R29 ;  /* 0x0003e41d01007387 */ /* 0x0001e80000100800 */
[----:B------:R-:W3:Y:S04]  /*3a0c0*/  LDL R30, [R1+0x4a4] ;  /* 0x0004a400011e7983 */ /* 0x000ee80000100800 */
[----:B0-----:R-:W3:Y:S01]  /*3a0d0*/  LDL R29, [R1+0x4a0] ;  /* 0x0004a000011d7983 */ /* 0x001ee20000100800 */
[----:B--2---:R-:W-:-:S05]  /*3a0e0*/  SHF.R.S32.HI R34, RZ, 0x1f, R34 ;  /* 0x0000001fff227819 */ /* 0x004fca0000011422 */
[----:B------:R0:W-:Y:S04]  /*3a0f0*/  STL [R1+0x3e8], R34 ;  /* 0x0003e82201007387 */ /* 0x0001e80000100800 */
[----:B0-----:R-:W2:Y:S01]  /*3a100*/  LDL R34, [R1+0x49c] ;  /* 0x00049c0001227983 */ /* 0x001ea20000100800 */
[----:B------:R-:W-:-:S05]  /*3a110*/  SHF.R.S32.HI R8, RZ, 0x1f, R8 ;  /* 0x0000001fff087819 */ /* 0x000fca0000011408 */
[----:B------:R0:W-:Y:S02]  /*3a120*/  STL [R1+0x3ec], R8 ;  /* 0x0003ec0801007387 */ /* 0x0001e40000100800 */
[----:B0-----:R-:W-:-:S05]  /*3a130*/  SHF.R.S32.HI R8, RZ, 0x1f, R4 ;  /* 0x0000001fff087819 */ /* 0x001fca0000011404 */
[----:B------:R0:W-:Y:S01]  /*3a140*/  STL [R1+0x3f0], R8 ;  /* 0x0003f00801007387 */ /* 0x0001e20000100800 */
[----:B-----5:R-:W-:Y:S02]  /*3a150*/  SHF.R.S32.HI R4, RZ, 0x1f, R26 ;  /* 0x0000001fff047819 */ /* 0x020fe4000001141a */
[----:B0-----:R-:W-:-:S03]  /*3a160*/  SHF.R.S32.HI R8, RZ, 0x1f, R18 ;  /* 0x0000001fff087819 */ /* 0x001fc60000011412 */
[----:B------:R0:W-:Y:S01]  /*3a170*/  STL [R1+0x3f4], R4 ;  /* 0x0003f40401007387 */ /* 0x0001e20000100800 */
[----:B------:R-:W-:-:S03]  /*3a180*/  SHF.R.S32.HI R11, RZ, 0x1f, R11 ;  /* 0x0000001fff0b7819 */ /* 0x000fc6000001140b */
[----:B------:R1:W-:Y:S01]  /*3a190*/  STL [R1+0x3f8], R8 ;  /* 0x0003f80801007387 */ /* 0x0003e20000100800 */
[----:B0-----:R-:W-:-:S03]  /*3a1a0*/  SHF.R.S32.HI R4, RZ, 0x1f, R5 ;  /* 0x0000001fff047819 */ /* 0x001fc60000011405 */
[----:B------:R-:W-:Y:S01]  /*3a1b0*/  STL [R1+0x3fc], R11 ;  /* 0x0003fc0b01007387 */ /* 0x000fe20000100800 */
[----:B-1----:R-:W-:-:S03]  /*3a1c0*/  SHF.R.S32.HI R8, RZ, 0x1f, R22 ;  /* 0x0000001fff087819 */ /* 0x002fc60000011416 */
[----:B------:R0:W-:Y:S01]  /*3a1d0*/  STL [R1+0x400], R4 ;  /* 0x0004000401007387 */ /* 0x0001e20000100800 */
[----:B------:R-:W-:-:S03]  /*3a1e0*/  SHF.R.S32.HI R5, RZ, 0x1f, R13 ;  /* 0x0000001fff057819 */ /* 0x000fc6000001140d */
        /* <DEDUP_REMOVED lines=13> */
[----:B-----5:R-:W-:-:S03]  /*3a2c0*/  SHF.R.S32.HI R4, RZ, 0x1f, R28 ;  /* 0x0000001fff047819 */ /* 0x020fc6000001141c */
[----:B------:R-:W5:Y:S04]  /*3a2d0*/  LDL R28, [R1+0x498] ;  /* 0x00049800011c7983 */ /* 0x000f680000100800 */
[----:B------:R0:W-:Y:S04]  /*3a2e0*/  STL [R1+0x420], R5 ;  /* 0x0004200501007387 */ /* 0x0001e80000100800 */
[----:B------:R4:W-:Y:S01]  /*3a2f0*/  STL [R1+0x424], R4 ;  /* 0x0004240401007387 */ /* 0x0009e20000100800 */
[----:B0-----:R-:W-:Y:S02]  /*3a300*/  SHF.R.S32.HI R5, RZ, 0x1f, R7 ;  /* 0x0000001fff057819 */ /* 0x001fe40000011407 */
[----:B----4-:R-:W-:-:S02]  /*3a310*/  SHF.R.S32.HI R4, RZ, 0x1f, R27 ;  /* 0x0000001fff047819 */ /* 0x010fc4000001141b */
[----:B------:R-:W4:Y:S04]  /*3a320*/  LDL R27, [R1+0x494] ;  /* 0x00049400011b7983 */ /* 0x000f280000100800 */
[----:B------:R-:W-:Y:S01]  /*3a330*/  STL [R1+0x428], R5 ;  /* 0x0004280501007387 */ /* 0x000fe20000100800 */
[----:B------:R-:W-:-:S03]  /*3a340*/  SHF.R.S32.HI R3, RZ, 0x1f, R3 ;  /* 0x0000001fff037819 */ /* 0x000fc60000011403 */
[----:B------:R3:W-:Y:S01]  /*3a350*/  STL [R1+0x42c], R4 ;  /* 0x00042c0401007387 */ /* 0x0007e20000100800 */
[----:B------:R-:W-:-:S03]  /*3a360*/  SHF.R.S32.HI R0, RZ, 0x1f, R0 ;  /* 0x0000001fff007819 */ /* 0x000fc60000011400 */
[----:B------:R-:W-:Y:S04]  /*3a370*/  STL [R1+0x430], R3 ;  /* 0x0004300301007387 */ /* 0x000fe80000100800 */
[----:B------:R0:W-:Y:S01]  /*3a380*/  STL [R1+0x434], R0 ;  /* 0x0004340001007387 */ /* 0x0001e20000100800 */
[----:B---3--:R-:W-:Y:S02]  /*3a390*/  SHF.R.S32.HI R4, RZ, 0x1f, R23 ;  /* 0x0000001fff047819 */ /* 0x008fe40000011417 */
[----:B0-----:R-:W-:-:S03]  /*3a3a0*/  SHF.R.S32.HI R0, RZ, 0x1f, R33 ;  /* 0x0000001fff007819 */ /* 0x001fc60000011421 */
[----:B------:R0:W-:Y:S04]  /*3a3b0*/  STL [R1+0x438], R4 ;  /* 0x0004380401007387 */ /* 0x0001e80000100800 */
[----:B------:R-:W3:Y:S01]  /*3a3c0*/  LDL R33, [R1+0x490] ;  /* 0x0004900001217983 */ /* 0x000ee20000100800 */
[----:B------:R-:W-:Y:S02]  /*3a3d0*/  SHF.R.S32.HI R3, RZ, 0x1f, R20 ;  /* 0x0000001fff037819 */ /* 0x000fe40000011414 */
[----:B0-----:R-:W-:-:S03]  /*3a3e0*/  SHF.R.S32.HI R4, RZ, 0x1f, R32 ;  /* 0x0000001fff047819 */ /* 0x001fc60000011420 */
        /* <DEDUP_REMOVED lines=9> */
[----:B0-----:R-:W-:-:S05]  /*3a480*/  SHF.R.S32.HI R3, RZ, 0x1f, R29 ;  /* 0x0000001fff037819 */ /* 0x001fca000001141d */
[----:B------:R-:W-:Y:S04]  /*3a490*/  STL [R1+0x450], R3 ;  /* 0x0004500301007387 */ /* 0x000fe80000100800 */
[----:B------:R-:W3:Y:S01]  /*3a4a0*/  LDL R4, [R1+0x484] ;  /* 0x0004840001047983 */ /* 0x000ee20000100800 */
        /* <DEDUP_REMOVED lines=16> */
[----:B-----5:R-:W-:-:S03]  /*3a5b0*/  SHF.R.S32.HI R0, RZ, 0x1f, R28 ;  /* 0x0000001fff007819 */ /* 0x020fc6000001141c */
[----:B------:R-:W5:Y:S04]  /*3a5c0*/  LDL R28, [R1+0x7ec] ;  /* 0x0007ec00011c7983 */ /* 0x000f680000100800 */
[----:B------:R0:W-:Y:S04]  /*3a5d0*/  STL [R1+0x458], R0 ;  /* 0x0004580001007387 */ /* 0x0001e80000100800 */
[----:B------:R-:W5:Y:S04]  /*3a5e0*/  LDL R3, [R1+0x7f0] ;  /* 0x0007f00001037983 */ /* 0x000f680000100800 */
[----:B0-----:R-:W5:Y:S01]  /*3a5f0*/  LDL R0, [R1+0x7f8] ;  /* 0x0007f80001007983 */ /* 0x001f620000100800 */
[----:B----4-:R-:W-:-:S05]  /*3a600*/  SHF.R.S32.HI R20, RZ, 0x1f, R27 ;  /* 0x0000001fff147819 */ /* 0x010fca000001141b */
[----:B------:R0:W-:Y:S04]  /*3a610*/  STL [R1+0x45c], R20 ;  /* 0x00045c1401007387 */ /* 0x0001e80000100800 */
[----:B------:R-:W4:Y:S04]  /*3a620*/  LDL R23, [R1+0x800] ;  /* 0x0008000001177983 */ /* 0x000f280000100800 */
[----:B------:R-:W4:Y:S04]  /*3a630*/  LDL R27, [R1+0x810] ;  /* 0x00081000011b7983 */ /* 0x000f280000100800 */
[----:B0-----:R-:W4:Y:S04]  /*3a640*/  LDL R20, [R1+0x808] ;  /* 0x0008080001147983 */ /* 0x001f280000100800 */
[----:B------:R-:W4:Y:S04]  /*3a650*/  LDL R32, [R1+0x814] ;  /* 0x0008140001207983 */ /* 0x000f280000100800 */
[----:B------:R-:W4:Y:S01]  /*3a660*/  LDL R31, [R1+0x81c] ;  /* 0x00081c00011f7983 */ /* 0x000f220000100800 */
[----:B---3--:R-:W-:-:S05]  /*3a670*/  SHF.R.S32.HI R29, RZ, 0x1f, R33 ;  /* 0x0000001fff1d7819 */ /* 0x008fca0000011421 */
[----:B------:R0:W-:Y:S04]  /*3a680*/  STL [R1+0x460], R29 ;  /* 0x0004601d01007387 */ /* 0x0001e80000100800 */
[----:B------:R-:W3:Y:S04]  /*3a690*/  LDL R33, [R1+0x824] ;  /* 0x0008240001217983 */ /* 0x000ee80000100800 */
[----:B0-----:R-:W3:Y:S01]  /*3a6a0*/  LDL R29, [R1+0x82c] ;  /* 0x00082c00011d7983 */ /* 0x001ee20000100800 */
[----:B------:R-:W-:-:S05]  /*3a6b0*/  SHF.R.S32.HI R30, RZ, 0x1f, R30 ;  /* 0x0000001fff1e7819 */ /* 0x000fca000001141e */
[----:B------:R0:W-:Y:S01]  /*3a6c0*/  STL [R1+0x464], R30 ;  /* 0x0004641e01007387 */ /* 0x0001e20000100800 */
[----:B------:R-:W-:-:S03]  /*3a6d0*/  SHF.R.S32.HI R8, RZ, 0x1f, R8 ;  /* 0x0000001fff087819 */ /* 0x000fc60000011408 */
[----:B0-----:R-:W3:Y:S04]  /*3a6e0*/  LDL R30, [R1+0x834] ;  /* 0x00083400011e7983 */ /* 0x001ee80000100800 */
[----:B------:R0:W-:Y:S02]  /*3a6f0*/  STL [R1+0x468], R8 ;  /* 0x0004680801007387 */ /* 0x0001e40000100800 */
[----:B0-----:R-:W-:-:S05]  /*3a700*/  SHF.R.S32.HI R8, RZ, 0x1f, R4 ;  /* 0x0000001fff087819 */ /* 0x001fca0000011404 */
[----:B------:R0:W-:Y:S01]  /*3a710*/  STL [R1+0x46c], R8 ;  /* 0x00046c0801007387 */ /* 0x0001e20000100800 */
[----:B--2---:R-:W-:Y:S02]  /*3a720*/  SHF.R.S32.HI R4, RZ, 0x1f, R26 ;  /* 0x0000001fff047819 */ /* 0x004fe4000001141a */
        /* <DEDUP_REMOVED lines=26> */
[----:B0-----:R-:W-:Y:S02]  /*3a8d0*/  SHF.R.S32.HI R5, RZ, 0x1f, R7 ;  /* 0x0000001fff057819 */ /* 0x001fe40000011407 */
[----:B-----5:R-:W-:Y:S02]  /*3a8e0*/  SHF.R.S32.HI R4, RZ, 0x1f, R28 ;  /* 0x0000001fff047819 */ /* 0x020fe4000001141c */
[----:B------:R-:W5:Y:S04]  /*3a8f0*/  LDL R28, [R1+0x840] ;  /* 0x00084000011c7983 */ /* 0x000f680000100800 */
[----:B------:R-:W-:Y:S01]  /*3a900*/  STL [R1+0x7c4], R5 ;  /* 0x0007c40501007387 */ /* 0x000fe20000100800 */
[----:B------:R-:W-:-:S03]  /*3a910*/  SHF.R.S32.HI R3, RZ, 0x1f, R3 ;  /* 0x0000001fff037819 */ /* 0x000fc60000011403 */
[----:B------:R4:W-:Y:S01]  /*3a920*/  STL [R1+0x7d0], R4 ;  /* 0x0007d00401007387 */ /* 0x0009e20000100800 */
[----:B------:R-:W-:-:S03]  /*3a930*/  SHF.R.S32.HI R0, RZ, 0x1f, R0 ;  /* 0x0000001fff007819 */ /* 0x000fc60000011400 */
[----:B------:R-:W-:Y:S04]  /*3a940*/  STL [R1+0x7d8], R3 ;  /* 0x0007d80301007387 */ /* 0x000fe80000100800 */
[----:B------:R0:W-:Y:S01]  /*3a950*/  STL [R1+0x7e0], R0 ;  /* 0x0007e00001007387 */ /* 0x0001e20000100800 */
[----:B----4-:R-:W-:Y:S02]  /*3a960*/  SHF.R.S32.HI R4, RZ, 0x1f, R23 ;  /* 0x0000001fff047819 */ /* 0x010fe40000011417 */
[----:B0-----:R-:W-:-:S03]  /*3a970*/  SHF.R.S32.HI R0, RZ, 0x1f, R27 ;  /* 0x0000001fff007819 */ /* 0x001fc6000001141b */
[----:B------:R0:W-:Y:S01]  /*3a980*/  STL [R1+0x7e8], R4 ;  /* 0x0007e80401007387 */ /* 0x0001e20000100800 */
[----:B------:R-:W-:-:S03]  /*3a990*/  SHF.R.S32.HI R3, RZ, 0x1f, R20 ;  /* 0x0000001fff037819 */ /* 0x000fc60000011414 */
[----:B------:R-:W4:Y:S01]  /*3a9a0*/  LDL R27, [R1+0x848] ;  /* 0x00084800011b7983 */ /* 0x000f220000100800 */
[----:B0-----:R-:W-:-:S03]  /*3a9b0*/  SHF.R.S32.HI R4, RZ, 0x1f, R32 ;  /* 0x0000001fff047819 */ /* 0x001fc60000011420 */
[----:B------:R0:W-:Y:S04]  /*3a9c0*/  STL [R1+0x7f4], R3 ;  /* 0x0007f40301007387 */ /* 0x0001e80000100800 */
[----:B------:R3:W-:Y:S04]  /*3a9d0*/  STL [R1+0x7fc], R0 ;  /* 0x0007fc0001007387 */ /* 0x0007e80000100800 */
[----:B------:R-:W-:Y:S01]  /*3a9e0*/  STL [R1+0x804], R4 ;  /* 0x0008040401007387 */ /* 0x000fe20000100800 */
[----:B0-----:R-:W-:Y:S02]  /*3a9f0*/  SHF.R.S32.HI R3, RZ, 0x1f, R31 ;  /* 0x0000001fff037819 */ /* 0x001fe4000001141f */
[----:B---3--:R-:W-:-:S02]  /*3aa00*/  SHF.R.S32.HI R0, RZ, 0x1f, R33 ;  /* 0x0000001fff007819 */ /* 0x008fc40000011421 */
[----:B------:R-:W3:Y:S04]  /*3aa10*/  LDL R33, [R1+0x850] ;  /* 0x0008500001217983 */ /* 0x000ee80000100800 */
[----:B------:R0:W-:Y:S04]  /*3aa20*/  STL [R1+0x80c], R3 ;  /* 0x00080c0301007387 */ /* 0x0001e80000100800 */
[----:B------:R1:W-:Y:S04]  /*3aa30*/  STL [R1+0x818], R0 ;  /* 0x0008180001007387 */ /* 0x0003e80000100800 */
[----:B------:R-:W3:Y:S01]  /*3aa40*/  LDL R8, [R1+0x858] ;  /* 0x0008580001087983 */ /* 0x000ee20000100800 */
[----:B0-----:R-:W-:-:S05]  /*3aa50*/  SHF.R.S32.HI R3, RZ, 0x1f, R29 ;  /* 0x0000001fff037819 */ /* 0x001fca000001141d */
[----:B------:R-:W-:Y:S04]  /*3aa60*/  STL [R1+0x820], R3 ;  /* 0x0008200301007387 */ /* 0x000fe80000100800 */
[----:B------:R-:W3:Y:S01]  /*3aa70*/  LDL R4, [R1+0x85c] ;  /* 0x00085c0001047983 */ /* 0x000ee20000100800 */
[----:B-1----:R-:W-:-:S05]  /*3aa80*/  SHF.R.S32.HI R0, RZ, 0x1f, R30 ;  /* 0x0000001fff007819 */ /* 0x002fca000001141e */
        /* <DEDUP_REMOVED lines=36> */
[----:B0-----:R-:W-:-:S05]  /*3acd0*/  SHF.R.S32.HI R8, RZ, 0x1f, R4 ;  /* 0x0000001fff087819 */ /* 0x001fca0000011404 */
[----:B------:R0:W-:Y:S01]  /*3ace0*/  STL [R1+0x860], R8 ;  /* 0x0008600801007387 */ /* 0x0001e20000100800 */
[----:B------:R-:W-:Y:S02]  /*3acf0*/  SHF.R.S32.HI R4, RZ, 0x1f, R26 ;  /* 0x0000001fff047819 */ /* 0x000fe4000001141a */
        /* <DEDUP_REMOVED lines=39> */
[----:B------:R-:W5:Y:S04]  /*3af70*/  LDL R28, [R1+0x928] ;  /* 0x00092800011c7983 */ /* 0x000f680000100800 */
[----:B------:R1:W-:Y:S01]  /*3af80*/  STL [R1+0x908], R3 ;  /* 0x0009080301007387 */ /* 0x0003e20000100800 */
[----:B0-----:R-:W-:-:S03]  /*3af90*/  SHF.R.S32.HI R4, RZ, 0x1f, R32 ;  /* 0x0000001fff047819 */ /* 0x001fc60000011420 */
[----:B------:R4:W-:Y:S01]  /*3afa0*/  STL [R1+0x910], R0 ;  /* 0x0009100001007387 */ /* 0x0009e20000100800 */
[----:B-1----:R-:W-:-:S03]  /*3afb0*/  SHF.R.S32.HI R3, RZ, 0x1f, R31 ;  /* 0x0000001fff037819 */ /* 0x002fc6000001141f */
[----:B------:R-:W-:Y:S01]  /*3afc0*/  STL [R1+0x918], R4 ;  /* 0x0009180401007387 */ /* 0x000fe20000100800 */
[----:B----4-:R-:W-:-:S03]  /*3afd0*/  SHF.R.S32.HI R0, RZ, 0x1f, R27 ;  /* 0x0000001fff007819 */ /* 0x010fc6000001141b */
[----:B------:R-:W4:Y:S04]  /*3afe0*/  LDL R27, [R1+0x930] ;  /* 0x00093000011b7983 */ /* 0x000f280000100800 */
[----:B------:R0:W-:Y:S04]  /*3aff0*/  STL [R1+0x924], R3 ;  /* 0x0009240301007387 */ /* 0x0001e80000100800 */
[----:B------:R3:W-:Y:S04]  /*3b000*/  STL [R1+0x92c], R0 ;  /* 0x00092c0001007387 */ /* 0x0007e80000100800 */
[----:B------:R-:W4:Y:S01]  /*3b010*/  LDL R8, [R1+0x938] ;  /* 0x0009380001087983 */ /* 0x000f220000100800 */
[----:B0-----:R-:W-:-:S05]  /*3b020*/  SHF.R.S32.HI R3, RZ, 0x1f, R29 ;  /* 0x0000001fff037819 */ /* 0x001fca000001141d */
[----:B------:R-:W-:Y:S04]  /*3b030*/  STL [R1+0x934], R3 ;  /* 0x0009340301007387 */ /* 0x000fe80000100800 */
[----:B------:R-:W4:Y:S01]  /*3b040*/  LDL R4, [R1+0x940] ;  /* 0x0009400001047983 */ /* 0x000f220000100800 */
[----:B---3--:R-:W-:-:S05]  /*3b050*/  SHF.R.S32.HI R0, RZ, 0x1f, R33 ;  /* 0x0000001fff007819 */ /* 0x008fca0000011421 */
        /* <DEDUP_REMOVED lines=36> */
[----:B0-----:R-:W-:Y:S02]  /*3b2a0*/  SHF.R.S32.HI R8, RZ, 0x1f, R4 ;  /* 0x0000001fff087819 */ /* 0x001fe40000011404 */
[----:B---3--:R-:W-:-:S03]  /*3b2b0*/  SHF.R.S32.HI R4, RZ, 0x1f, R26 ;  /* 0x0000001fff047819 */ /* 0x008fc6000001141a */
[----:B------:R0:W-:Y:S04]  /*3b2c0*/  STL [R1+0x974], R8 ;  /* 0x0009740801007387 */ /* 0x0001e80000100800 */
[----:B------:R1:W-:Y:S01]  /*3b2d0*/  STL [R1+0x97c], R4 ;  /* 0x00097c0401007387 */ /* 0x0003e20000100800 */
[----:B------:R-:W-:Y:S02]  /*3b2e0*/  SHF.R.S32.HI R11, RZ, 0x1f, R11 ;  /* 0x0000001fff0b7819 */ /* 0x000fe4000001140b */
[----:B0-----:R-:W-:Y:S02]  /*3b2f0*/  SHF.R.S32.HI R8, RZ, 0x1f, R18 ;  /* 0x0000001fff087819 */ /* 0x001fe40000011412 */
[----:B-1----:R-:W-:-:S03]  /*3b300*/  SHF.R.S32.HI R4, RZ, 0x1f, R5 ;  /* 0x0000001fff047819 */ /* 0x002fc60000011405 */
[----:B------:R0:W-:Y:S04]  /*3b310*/  STL [R1+0x984], R8 ;  /* 0x0009840801007387 */ /* 0x0001e80000100800 */
[----:B------:R-:W-:Y:S01]  /*3b320*/  STL [R1+0x990], R11 ;  /* 0x0009900b01007387 */ /* 0x000fe20000100800 */
[----:B------:R-:W-:-:S03]  /*3b330*/  SHF.R.S32.HI R5, RZ, 0x1f, R13 ;  /* 0x0000001fff057819 */ /* 0x000fc6000001140d */
[----:B------:R1:W-:Y:S01]  /*3b340*/  STL [R1+0x998], R4 ;  /* 0x0009980401007387 */ /* 0x0003e20000100800 */
[----:B0-----:R-:W-:-:S05]  /*3b350*/  SHF.R.S32.HI R8, RZ, 0x1f, R22 ;  /* 0x0000001fff087819 */ /* 0x001fca0000011416 */
        /* <DEDUP_REMOVED lines=9> */
[----:B------:R3:W-:Y:S01]  /*3b3f0*/  STL [R1+0x9cc], R4 ;  /* 0x0009cc0401007387 */ /* 0x0007e20000100800 */
[----:B0-----:R-:W-:Y:S02]  /*3b400*/  SHF.R.S32.HI R8, RZ, 0x1f, R12 ;  /* 0x0000001fff087819 */ /* 0x001fe4000001140c */
[----:B-1----:R-:W-:-:S03]  /*3b410*/  SHF.R.S32.HI R5, RZ, 0x1f, R9 ;  /* 0x0000001fff057819 */ /* 0x002fc60000011409 */
[----:B------:R-:W-:Y:S01]  /*3b420*/  STL [R1+0x9d4], R8 ;  /* 0x0009d40801007387 */ /* 0x000fe20000100800 */
[----:B---3--:R-:W-:-:S03]  /*3b430*/  SHF.R.S32.HI R4, RZ, 0x1f, R33 ;  /* 0x0000001fff047819 */ /* 0x008fc60000011421 */
[----:B------:R-:W3:Y:S04]  /*3b440*/  LDL R33, [R1+0x9fc] ;  /* 0x0009fc0001217983 */ /* 0x000ee80000100800 */
[----:B------:R-:W-:Y:S04]  /*3b450*/  STL [R1+0x9e0], R5 ;  /* 0x0009e00501007387 */ /* 0x000fe80000100800 */
[----:B------:R0:W-:Y:S02]  /*3b460*/  STL [R1+0x9e8], R4 ;  /* 0x0009e80401007387 */ /* 0x0001e40000100800 */
[----:B0-----:R-:W-:-:S02]  /*3b470*/  SHF.R.S32.HI R4, RZ, 0x1f, R30 ;  /* 0x0000001fff047819 */ /* 0x001fc4000001141e */
[----:B------:R-:W3:Y:S01]  /*3b480*/  LDL R30, [R1+0xa00] ;  /* 0x000a0000011e7983 */ /* 0x000ee20000100800 */
[----:B------:R-:W-:Y:S02]  /*3b490*/  SHF.R.S32.HI R5, RZ, 0x1f, R7 ;  /* 0x0000001fff057819 */ /* 0x000fe40000011407 */
[----:B------:R-:W-:-:S03]  /*3b4a0*/  SHF.R.S32.HI R3, RZ, 0x1f, R3 ;  /* 0x0000001fff037819 */ /* 0x000fc60000011403 */
[----:B------:R-:W-:Y:S01]  /*3b4b0*/  STL [R1+0x9f0], R5 ;  /* 0x0009f00501007387 */ /* 0x000fe20000100800 */
[----:B------:R-:W-:-:S03]  /*3b4c0*/  SHF.R.S32.HI R0, RZ, 0x1f, R0 ;  /* 0x0000001fff007819 */ /* 0x000fc60000011400 */
[----:B------:R2:W-:Y:S04]  /*3b4d0*/  STL [R1+0x9f8], R4 ;  /* 0x0009f80401007387 */ /* 0x0005e80000100800 */
[----:B------:R-:W-:Y:S04]  /*3b4e0*/  STL [R1+0xa04], R3 ;  /* 0x000a040301007387 */ /* 0x000fe80000100800 */
[----:B------:R0:W-:Y:S01]  /*3b4f0*/  STL [R1+0xa0c], R0 ;  /* 0x000a0c0001007387 */ /* 0x0001e20000100800 */
[----:B--2---:R-:W-:Y:S02]  /*3b500*/  SHF.R.S32.HI R4, RZ, 0x1f, R23 ;  /* 0x0000001fff047819 */ /* 0x004fe40000011417 */
[----:B0-----:R-:W-:-:S03]  /*3b510*/  SHF.R.S32.HI R0, RZ, 0x1f, R34 ;  /* 0x0000001fff007819 */ /* 0x001fc60000011422 */
[----:B------:R0:W-:Y:S04]  /*3b520*/  STL [R1+0xa14], R4 ;  /* 0x000a140401007387 */ /* 0x0001e80000100800 */
[----:B------:R-:W2:Y:S01]  /*3b530*/  LDL R34, [R1+0xf08] ;  /* 0x000f080001227983 */ /* 0x000ea20000100800 */
[----:B------:R-:W-:Y:S02]  /*3b540*/  SHF.R.S32.HI R3, RZ, 0x1f, R20 ;  /* 0x0000001fff037819 */ /* 0x000fe40000011414 */
[----:B0-----:R-:W-:-:S03]  /*3b550*/  SHF.R.S32.HI R4, RZ, 0x1f, R32 ;  /* 0x0000001fff047819 */ /* 0x001fc60000011420 */
[----:B------:R0:W-:Y:S04]  /*3b560*/  STL [R1+0xa1c], R3 ;  /* 0x000a1c0301007387 */ /* 0x0001e80000100800 */
[----:B------:R5:W-:Y:S01]  /*3b570*/  STL [R1+0xa28], R0 ;  /* 0x000a280001007387 */ /* 0x000be20000100800 */
[----:B0-----:R-:W-:-:S03]  /*3b580*/  SHF.R.S32.HI R3, RZ, 0x1f, R31 ;  /* 0x0000001fff037819 */ /* 0x001fc6000001141f */
[----:B------:R-:W-:Y:S01]  /*3b590*/  STL [R1+0xa30], R4 ;  /* 0x000a300401007387 */ /* 0x000fe20000100800 */
[----:B-----5:R-:W-:-:S03]  /*3b5a0*/  SHF.R.S32.HI R0, RZ, 0x1f, R28 ;  /* 0x0000001fff007819 */ /* 0x020fc6000001141c */
        /* <DEDUP_REMOVED lines=46> */
[----:B----4-:R-:W-:Y:S02]  /*3b890*/  SHF.R.S32.HI R4, RZ, 0x1f, R26 ;  /* 0x0000001fff047819 */ /* 0x010fe4000001141a */
        /* <DEDUP_REMOVED lines=28> */
[----:B------:R-:W3:Y:S04]  /*3ba60*/  LDL R33, [R1+0xadc] ;  /* 0x000adc0001217983 */ /* 0x000ee80000100800 */
[----:B------:R-:W-:Y:S01]  /*3ba70*/  STL [R1+0xafc], R5 ;  /* 0x000afc0501007387 */ /* 0x000fe20000100800 */
[----:B------:R-:W-:-:S03]  /*3ba80*/  SHF.R.S32.HI R3, RZ, 0x1f, R3 ;  /* 0x0000001fff037819 */ /* 0x000fc60000011403 */
        /* <DEDUP_REMOVED lines=99> */
[----:B------:R0:W-:Y:S01]  /*3c0c0*/  STL [R1+0xc38], R4 ;  /* 0x000c380401007387 */ /* 0x0001e20000100800 */
[----:B------:R-:W-:-:S03]  /*3c0d0*/  SHF.R.S32.HI R3, RZ, 0x1f, R20 ;  /* 0x0000001fff037819 */ /* 0x000fc60000011414 */
[----:B------:R-:W3:Y:S01]  /*3c0e0*/  LDL R33, [R1+0xbc0] ;  /* 0x000bc00001217983 */ /* 0x000ee20000100800 */
        /* <DEDUP_REMOVED lines=92> */
[----:B------:R-:W4:Y:S04]  /*3c6b0*/  LDL R27, [R1+0xca4] ;  /* 0x000ca400011b7983 */ /* 0x000f280000100800 */
[----:B------:R1:W-:Y:S01]  /*3c6c0*/  STL [R1+0xd54], R3 ;  /* 0x000d540301007387 */ /* 0x0003e20000100800 */
[----:B0-----:R-:W-:-:S03]  /*3c6d0*/  SHF.R.S32.HI R4, RZ, 0x1f, R32 ;  /* 0x0000001fff047819 */ /* 0x001fc60000011420 */
[----:B------:R3:W-:Y:S04]  /*3c6e0*/  STL [R1+0xd5c], R0 ;  /* 0x000d5c0001007387 */ /* 0x0007e80000100800 */
[----:B------:R-:W-:Y:S01]  /*3c6f0*/  STL [R1+0xd68], R4 ;  /* 0x000d680401007387 */ /* 0x000fe20000100800 */
[----:B-1----:R-:W-:Y:S02]  /*3c700*/  SHF.R.S32.HI R3, RZ, 0x1f, R31 ;  /* 0x0000001fff037819 */ /* 0x002fe4000001141f */
[----:B---3--:R-:W-:Y:S02]  /*3c710*/  SHF.R.S32.HI R0, RZ, 0x1f, R33 ;  /* 0x0000001fff007819 */ /* 0x008fe40000011421 */
        /* <DEDUP_REMOVED lines=43> */
[----:B------:R0:W-:Y:S01]  /*3c9d0*/  STL [R1+0xdb8], R8 ;  /* 0x000db80801007387 */ /* 0x0001e20000100800 */
[----:B------:R-:W-:-:S05]  /*3c9e0*/  SHF.R.S32.HI R4, RZ, 0x1f, R4 ;  /* 0x0000001fff047819 */ /* 0x000fca0000011404 */
[----:B------:R1:W-:Y:S01]  /*3c9f0*/  STL [R1+0xdc0], R4 ;  /* 0x000dc00401007387 */ /* 0x0003e20000100800 */
[----:B------:R-:W-:Y:S02]  /*3ca00*/  SHF.R.S32.HI R26, RZ, 0x1f, R26 ;  /* 0x0000001fff1a7819 */ /* 0x000fe4000001141a */
        /* <DEDUP_REMOVED lines=29> */
[----:B------:R0:W-:Y:S04]  /*3cbe0*/  STL [R1+0xe3c], R4 ;  /* 0x000e3c0401007387 */ /* 0x0001e80000100800 */
[----:B------:R-:W-:Y:S01]  /*3cbf0*/  STL [R1+0xe48], R5 ;  /* 0x000e480501007387 */ /* 0x000fe20000100800 */
[----:B0-----:R-:W-:Y:S02]  /*3cc00*/  SHF.R.S32.HI R4, RZ, 0x1f, R3 ;  /* 0x0000001fff047819 */ /* 0x001fe40000011403 */
[----:B------:R-:W-:-:S03]  /*3cc10*/  SHF.R.S32.HI R3, RZ, 0x1f, R0 ;  /* 0x0000001fff037819 */ /* 0x000fc60000011400 */
[----:B------:R-:W-:Y:S04]  /*3cc20*/  STL [R1+0xe50], R4 ;  /* 0x000e500401007387 */ /* 0x000fe80000100800 */
[----:B------:R0:W-:Y:S01]  /*3cc30*/  STL [R1+0xe58], R3 ;  /* 0x000e580301007387 */ /* 0x0001e20000100800 */
[----:B-----5:R-:W-:Y:S02]  /*3cc40*/  SHF.R.S32.HI R0, RZ, 0x1f, R23 ;  /* 0x0000001fff007819 */ /* 0x020fe40000011417 */
[----:B0-----:R-:W-:-:S03]  /*3cc50*/  SHF.R.S32.HI R3, RZ, 0x1f, R32 ;  /* 0x0000001fff037819 */ /* 0x001fc60000011420 */
[----:B------:R0:W-:Y:S01]  /*3cc60*/  STL [R1+0xe60], R0 ;  /* 0x000e600001007387 */ /* 0x0001e20000100800 */
[----:B------:R-:W-:Y:S02]  /*3cc70*/  SHF.R.S32.HI R4, RZ, 0x1f, R20 ;  /* 0x0000001fff047819 */ /* 0x000fe40000011414 */
[----:B------:R-:W-:Y:S01]  /*3cc80*/  SHF.R.S32.HI R5, RZ, 0x1f, R31 ;  /* 0x0000001fff057819 */ /* 0x000fe2000001141f */
[----:B0-----:R-:W5:Y:S04]  /*3cc90*/  LDL R0, [R1+0xd84] ;  /* 0x000d840001007983 */ /* 0x001f680000100800 */
[----:B------:R0:W-:Y:S04]  /*3cca0*/  STL [R1+0xe68], R4 ;  /* 0x000e680401007387 */ /* 0x0001e80000100800 */
[----:B------:R4:W-:Y:S01]  /*3ccb0*/  STL [R1+0xe74], R3 ;  /* 0x000e740301007387 */ /* 0x0009e20000100800 */
[----:B0-----:R-:W-:-:S03]  /*3ccc0*/  SHF.R.S32.HI R4, RZ, 0x1f, R29 ;  /* 0x0000001fff047819 */ /* 0x001fc6000001141d */
[----:B------:R-:W-:Y:S01]  /*3ccd0*/  STL [R1+0xe7c], R5 ;  /* 0x000e7c0501007387 */ /* 0x000fe20000100800 */
[----:B----4-:R-:W-:-:S03]  /*3cce0*/  SHF.R.S32.HI R3, RZ, 0x1f, R28 ;  /* 0x0000001fff037819 */ /* 0x010fc6000001141c */
[----:B------:R-:W4:Y:S04]  /*3ccf0*/  LDL R23, [R1+0xd88] ;  /* 0x000d880001177983 */ /* 0x000f280000100800 */
[----:B------:R0:W-:Y:S04]  /*3cd00*/  STL [R1+0xe84], R4 ;  /* 0x000e840401007387 */ /* 0x0001e80000100800 */
[----:B------:R-:W-:Y:S04]  /*3cd10*/  STL [R1+0xe88], R3 ;  /* 0x000e880301007387 */ /* 0x000fe80000100800 */
[----:B------:R-:W4:Y:S01]  /*3cd20*/  LDL R8, [R1+0xd90] ;  /* 0x000d900001087983 */ /* 0x000f220000100800 */
[----:B0-----:R-:W-:-:S05]  /*3cd30*/  SHF.R.S32.HI R4, RZ, 0x1f, R27 ;  /* 0x0000001fff047819 */ /* 0x001fca000001141b */
[----:B------:R0:W-:Y:S04]  /*3cd40*/  STL [R1+0xe8c], R4 ;  /* 0x000e8c0401007387 */ /* 0x0001e80000100800 */
[----:B0-----:R-:W4:Y:S01]  /*3cd50*/  LDL R4, [R1+0xd98] ;  /* 0x000d980001047983 */ /* 0x001f220000100800 */
        /* <DEDUP_REMOVED lines=17> */
[----:B0-----:R-:W-:-:S05]  /*3ce70*/  SHF.R.S32.HI R3, RZ, 0x1f, R30 ;  /* 0x0000001fff037819 */ /* 0x001fca000001141e */
[----:B------:R2:W-:Y:S04]  /*3ce80*/  STL [R1+0xe94], R3 ;  /* 0x000e940301007387 */ /* 0x0005e80000100800 */
[----:B------:R-:W3:Y:S01]  /*3ce90*/  LDL R30, [R1+0xe0c] ;  /* 0x000e0c00011e7983 */ /* 0x000ee20000100800 */
[----:B--2---:R-:W-:-:S03]  /*3cea0*/  SHF.R.S32.HI R3, RZ, 0x1f, R34 ;  /* 0x0000001fff037819 */ /* 0x004fc60000011422 */
[----:B------:R-:W2:Y:S04]  /*3ceb0*/  LDL R34, [R1+0xe14] ;  /* 0x000e140001227983 */ /* 0x000ea80000100800 */
[----:B------:R0:W-:Y:S04]  /*3cec0*/  STL [R1+0xe98], R3 ;  /* 0x000e980301007387 */ /* 0x0001e80000100800 */
[----:B------:R-:W2:Y:S04]  /*3ced0*/  LDL R21, [R1+0xe1c] ;  /* 0x000e1c0001157983 */ /* 0x000ea80000100800 */
[----:B------:R-:W2:Y:S04]  /*3cee0*/  LDL R17, [R1+0xe20] ;  /* 0x000e200001117983 */ /* 0x000ea80000100800 */
[----:B------:R-:W2:Y:S04]  /*3cef0*/  LDL R7, [R1+0xe28] ;  /* 0x000e280001077983 */ /* 0x000ea80000100800 */
[----:B------:R-:W2:Y:S04]  /*3cf00*/  LDL R16, [R1+0xe30] ;  /* 0x000e300001107983 */ /* 0x000ea80000100800 */
[----:B------:R-:W2:Y:S01]  /*3cf10*/  LDL R9, [R1+0xe38] ;  /* 0x000e380001097983 */ /* 0x000ea20000100800 */
[----:B-----5:R-:W-:-:S05]  /*3cf20*/  SHF.R.S32.HI R0, RZ, 0x1f, R0 ;  /* 0x0000001fff007819 */ /* 0x020fca0000011400 */
[----:B------:R1:W-:Y:S04]  /*3cf30*/  STL [R1+0xe9c], R0 ;  /* 0x000e9c0001007387 */ /* 0x0003e80000100800 */
[----:B0-----:R-:W5:Y:S04]  /*3cf40*/  LDL R3, [R1+0xe40] ;  /* 0x000e400001037983 */ /* 0x001f680000100800 */
[----:B-1----:R-:W5:Y:S01]  /*3cf50*/  LDL R0, [R1+0xe44] ;  /* 0x000e440001007983 */ /* 0x002f620000100800 */
[----:B----4-:R-:W-:-:S05]  /*3cf60*/  SHF.R.S32.HI R23, RZ, 0x1f, R23 ;  /* 0x0000001fff177819 */ /* 0x010fca0000011417 */
[----:B------:R0:W-:Y:S01]  /*3cf70*/  STL [R1+0xea0], R23 ;  /* 0x000ea01701007387 */ /* 0x0001e20000100800 */
[----:B------:R-:W-:-:S03]  /*3cf80*/  SHF.R.S32.HI R8, RZ, 0x1f, R8 ;  /* 0x0000001fff087819 */ /* 0x000fc60000011408 */
[----:B0-----:R-:W4:Y:S04]  /*3cf90*/  LDL R23, [R1+0xe4c] ;  /* 0x000e4c0001177983 */ /* 0x001f280000100800 */
[----:B------:R0:W-:Y:S01]  /*3cfa0*/  STL [R1+0xea4], R8 ;  /* 0x000ea40801007387 */ /* 0x0001e20000100800 */
[----:B------:R-:W-:-:S03]  /*3cfb0*/  SHF.R.S32.HI R4, RZ, 0x1f, R4 ;  /* 0x0000001fff047819 */ /* 0x000fc60000011404 */
[----:B0-----:R-:W4:Y:S04]  /*3cfc0*/  LDL.LU R8, [R1+0x7bdc] ;  /* 0x007bdc0001087983 */ /* 0x001f280000300800 */
[----:B------:R0:W-:Y:S01]  /*3cfd0*/  STL [R1+0xea8], R4 ;  /* 0x000ea80401007387 */ /* 0x0001e20000100800 */
[----:B---3--:R-:W-:-:S03]  /*3cfe0*/  SHF.R.S32.HI R26, RZ, 0x1f, R26 ;  /* 0x0000001fff1a7819 */ /* 0x008fc6000001141a */
[----:B0-----:R-:W3:Y:S01]  /*3cff0*/  LDL.LU R4, [R1+0x7bd8] ;  /* 0x007bd80001047983 */ /* 0x001ee20000300800 */
[----:B------:R-:W-:-:S03]  /*3d000*/  SHF.R.S32.HI R18, RZ, 0x1f, R18 ;  /* 0x0000001fff127819 */ /* 0x000fc60000011412 */
[----:B------:R0:W-:Y:S01]  /*3d010*/  STL [R1+0xeac], R26 ;  /* 0x000eac1a01007387 */ /* 0x0001e20000100800 */
[----:B------:R-:W-:Y:S02]  /*3d020*/  SHF.R.S32.HI R11, RZ, 0x1f, R11 ;  /* 0x0000001fff0b7819 */ /* 0x000fe4000001140b */
[----:B------:R-:W-:Y:S01]  /*3d030*/  SHF.R.S32.HI R5, RZ, 0x1f, R5 ;  /* 0x0000001fff057819 */ /* 0x000fe20000011405 */
[----:B0-----:R-:W3:Y:S01]  /*3d040*/  LDL.LU R26, [R1+0x7bd4] ;  /* 0x007bd400011a7983 */ /* 0x001ee20000300800 */
[----:B------:R-:W-:-:S03]  /*3d050*/  SHF.R.S32.HI R22, RZ, 0x1f, R22 ;  /* 0x0000001fff167819 */ /* 0x000fc60000011416 */
[----:B------:R0:W-:Y:S01]  /*3d060*/  STL [R1+0xeb0], R18 ;  /* 0x000eb01201007387 */ /* 0x0001e20000100800 */
[----:B------:R-:W-:Y:S02]  /*3d070*/  SHF.R.S32.HI R13, RZ, 0x1f, R13 ;  /* 0x0000001fff0d7819 */ /* 0x000fe4000001140d */
[----:B------:R-:W-:Y:S01]  /*3d080*/  SHF.R.S32.HI R24, RZ, 0x1f, R24 ;  /* 0x0000001fff187819 */ /* 0x000fe20000011418 */
[----:B0-----:R-:W3:Y:S04]  /*3d090*/  LDL.LU R18, [R1+0x7bd0] ;  /* 0x007bd00001127983 */ /* 0x001ee80000300800 */
[----:B------:R0:W-:Y:S01]  /*3d0a0*/  STL [R1+0xeb4], R11 ;  /* 0x000eb40b01007387 */ /* 0x0001e20000100800 */
[----:B------:R-:W-:Y:S02]  /*3d0b0*/  SHF.R.S32.HI R32, RZ, 0x1f, R32 ;  /* 0x0000001fff207819 */ /* 0x000fe40000011420 */
[----:B------:R-:W-:Y:S01]  /*3d0c0*/  SHF.R.S32.HI R31, RZ, 0x1f, R31 ;  /* 0x0000001fff1f7819 */ /* 0x000fe2000001141f */
[----:B0-----:R-:W3:Y:S04]  /*3d0d0*/  LDL.LU R11, [R1+0x7bcc] ;  /* 0x007bcc00010b7983 */ /* 0x001ee80000300800 */
[----:B------:R0:W-:Y:S01]  /*3d0e0*/  STL [R1+0xeb8], R5 ;  /* 0x000eb80501007387 */ /* 0x0001e20000100800 */
[----:B------:R-:W-:-:S03]  /*3d0f0*/  SHF.R.S32.HI R29, RZ, 0x1f, R29 ;  /* 0x0000001fff1d7819 */ /* 0x000fc6000001141d */
        /* <DEDUP_REMOVED lines=19> */
[----:B------:R0:W-:Y:S04]  /*3d230*/  STL [R1+0xed8], R28 ;  /* 0x000ed81c01007387 */ /* 0x0001e80000100800 */
[----:B0-----:R-:W3:Y:S04]  /*3d240*/  LDL.LU R28, [R1+0x7bac] ;  /* 0x007bac00011c7983 */ /* 0x001ee80000300800 */
[----:B------:R0:W-:Y:S04]  /*3d250*/  STL [R1+0xedc], R27 ;  /* 0x000edc1b01007387 */ /* 0x0001e80000100800 */
[----:B0-----:R-:W3:Y:S04]  /*3d260*/  LDL.LU R27, [R1+0x7ba8] ;  /* 0x007ba800011b7983 */ /* 0x001ee80000300800 */
[----:B------:R0:W-:Y:S04]  /*3d270*/  STL [R1+0xee0], R20 ;  /* 0x000ee01401007387 */ /* 0x0001e80000100800 */
[----:B0-----:R-:W3:Y:S01]  /*3d280*/  LDL.LU R20, [R1+0x1fc] ;  /* 0x0001fc0001147983 */ /* 0x001ee20000300800 */
[----:B--2---:R-:W-:-:S03]  /*3d290*/  SHF.R.S32.HI R34, RZ, 0x1f, R34 ;  /* 0x0000001fff227819 */ /* 0x004fc60000011422 */
[----:B------:R0:W-:Y:S04]  /*3d2a0*/  STL [R1+0xee4], R33 ;  /* 0x000ee42101007387 */ /* 0x0001e80000100800 */
[----:B0-----:R-:W2:Y:S04]  /*3d2b0*/  LDL.LU R33, [R1+0x7ba4] ;  /* 0x007ba40001217983 */ /* 0x001ea80000300800 */
[----:B------:R0:W-:Y:S04]  /*3d2c0*/  STL [R1+0xee8], R12 ;  /* 0x000ee80c01007387 */ /* 0x0001e80000100800 */
[----:B0-----:R-:W2:Y:S04]  /*3d2d0*/  LDL.LU R12, [R1+0x154] ;  /* 0x00015400010c7983 */ /* 0x001ea80000300800 */
[----:B------:R0:W-:Y:S04]  /*3d2e0*/  STL [R1+0xeec], R30 ;  /* 0x000eec1e01007387 */ /* 0x0001e80000100800 */
[----:B0-----:R-:W2:Y:S04]  /*3d2f0*/  LDL.LU R30, [R1+0x7ba0] ;  /* 0x007ba000011e7983 */ /* 0x001ea80000300800 */
[----:B------:R0:W-:Y:S04]  /*3d300*/  STL [R1+0xef0], R34 ;  /* 0x000ef02201007387 */ /* 0x0001e80000100800 */
[----:B0-----:R-:W2:Y:S01]  /*3d310*/  LDL.LU R34, [R1+0x7b9c] ;  /* 0x007b9c0001227983 */ /* 0x001ea20000300800 */
[----:B------:R-:W-:-:S02]  /*3d320*/  SHF.R.S32.HI R21, RZ, 0x1f, R21 ;  /* 0x0000001fff157819 */ /* 0x000fc40000011415 */
[----:B------:R-:W-:-:S03]  /*3d330*/  SHF.R.S32.HI R16, RZ, 0x1f, R16 ;  /* 0x0000001fff107819 */ /* 0x000fc60000011410 */
[----:B------:R0:W-:Y:S01]  /*3d340*/  STL [R1+0xef4], R21 ;  /* 0x000ef41501007387 */ /* 0x0001e20000100800 */
[----:B------:R-:W-:Y:S02]  /*3d350*/  SHF.R.S32.HI R9, RZ, 0x1f, R9 ;  /* 0x0000001fff097819 */ /* 0x000fe40000011409 */
[----:B0-----:R-:W-:Y:S02]  /*3d360*/  SHF.R.S32.HI R21, RZ, 0x1f, R17 ;  /* 0x0000001fff157819 */ /* 0x001fe40000011411 */
[----:B------:R-:W-:Y:S02]  /*3d370*/  SHF.R.S32.HI R17, RZ, 0x1f, R7 ;  /* 0x0000001fff117819 */ /* 0x000fe40000011407 */
[----:B------:R-:W2:Y:S04]  /*3d380*/  LDL.LU R7, [R1+0x1f8] ;  /* 0x0001f80001077983 */ /* 0x000ea80000300800 */
[----:B------:R-:W-:Y:S01]  /*3d390*/  STL [R1+0xef8], R21 ;  /* 0x000ef81501007387 */ /* 0x000fe20000100800 */
[----:B-----5:R-:W-:-:S03]  /*3d3a0*/  SHF.R.S32.HI R3, RZ, 0x1f, R3 ;  /* 0x0000001fff037819 */ /* 0x020fc60000011403 */
[----:B------:R-:W-:Y:S04]  /*3d3b0*/  STL [R1+0xefc], R17 ;  /* 0x000efc1101007387 */ /* 0x000fe80000100800 */
[----:B------:R0:W-:Y:S04]  /*3d3c0*/  STL [R1+0xf00], R16 ;  /* 0x000f001001007387 */ /* 0x0001e80000100800 */
[----:B0-----:R-:W5:Y:S04]  /*3d3d0*/  LDL.LU R16, [R1+0x150] ;  /* 0x0001500001107983 */ /* 0x001f680000300800 */
[----:B------:R0:W-:Y:S04]  /*3d3e0*/  STL [R1+0xf04], R9 ;  /* 0x000f040901007387 */ /* 0x0001e80000100800 */
[----:B------:R-:W-:Y:S01]  /*3d3f0*/  STL [R1+0xf0c], R3 ;  /* 0x000f0c0301007387 */ /* 0x000fe20000100800 */
[----:B0-----:R-:W-:-:S02]  /*3d400*/  SHF.R.S32.HI R9, RZ, 0x1f, R0 ;  /* 0x0000001fff097819 */ /* 0x001fc40000011400 */
[----:B----4-:R-:W-:-:S03]  /*3d410*/  SHF.R.S32.HI R0, RZ, 0x1f, R23 ;  /* 0x0000001fff007819 */ /* 0x010fc60000011417 */
[----:B------:R0:W-:Y:S01]  /*3d420*/  STL [R1+0xf10], R9 ;  /* 0x000f100901007387 */ /* 0x0001e20000100800 */
[----:B---3--:R-:W-:Y:S02]  /*3d430*/  SHF.R.S32.HI R17, RZ, 0x1f, R29 ;  /* 0x0000001fff117819 */ /* 0x008fe4000001141d */
[----:B0-----:R-:W-:Y:S02]  /*3d440*/  SHF.R.S32.HI R9, RZ, 0x1f, R27 ;  /* 0x0000001fff097819 */ /* 0x001fe4000001141b */
[----:B--2---:R-:W-:Y:S02]  /*3d450*/  SHF.R.S32.HI R3, RZ, 0x1f, R34 ;  /* 0x0000001fff037819 */ /* 0x004fe40000011422 */
[----:B------:R-:W2:Y:S04]  /*3d460*/  LDL.LU R34, [R1+0x7b98] ;  /* 0x007b980001227983 */ /* 0x000ea80000300800 */
[----:B------:R0:W-:Y:S02]  /*3d470*/  STL [R1+0xf14], R0 ;  /* 0x000f140001007387 */ /* 0x0001e40000100800 */
[----:B0-----:R-:W-:-:S02]  /*3d480*/  SHF.R.S32.HI R0, RZ, 0x1f, R30 ;  /* 0x0000001fff007819 */ /* 0x001fc4000001141e */
[----:B------:R-:W3:Y:S04]  /*3d490*/  LDL.LU R30, [R1+0x7b94] ;  /* 0x007b9400011e7983 */ /* 0x000ee80000300800 */
[----:B------:R0:W-:Y:S02]  /*3d4a0*/  STL [R1+0xf18], R3 ;  /* 0x000f180301007387 */ /* 0x0001e40000100800 */
[----:B0-----:R-:W-:Y:S02]  /*3d4b0*/  SHF.R.S32.HI R3, RZ, 0x1f, R33 ;  /* 0x0000001fff037819 */ /* 0x001fe40000011421 */
[----:B------:R-:W4:Y:S04]  /*3d4c0*/  LDL.LU R33, [R1+0x7b90] ;  /* 0x007b900001217983 */ /* 0x000f280000300800 */
[----:B------:R0:W-:Y:S04]  /*3d4d0*/  STL [R1+0xf1c], R0 ;  /* 0x000f1c0001007387 */ /* 0x0001e80000100800 */
[----:B0-----:R-:W5:Y:S04]  /*3d4e0*/  LDL.LU R0, [R1+0x1f4] ;  /* 0x0001f40001007983 */ /* 0x001f680000300800 */
[----:B------:R0:W-:Y:S04]  /*3d4f0*/  STL [R1+0xf20], R3 ;  /* 0x000f200301007387 */ /* 0x0001e80000100800 */
[----:B------:R-:W3:Y:S01]  /*3d500*/  LDL.LU R27, [R1+0x7b8c] ;  /* 0x007b8c00011b7983 */ /* 0x000ee20000300800 */
[----:B0-----:R-:W-:-:S03]  /*3d510*/  SHF.R.S32.HI R3, RZ, 0x1f, R28 ;  /* 0x0000001fff037819 */ /* 0x001fc6000001141c */
[----:B------:R-:W4:Y:S04]  /*3d520*/  LDL.LU R28, [R1+0x7b88] ;  /* 0x007b8800011c7983 */ /* 0x000f280000300800 */
[----:B------:R0:W-:Y:S04]  /*3d530*/  STL [R1+0xf24], R9 ;  /* 0x000f240901007387 */ /* 0x0001e80000100800 */
[----:B------:R-:W5:Y:S04]  /*3d540*/  LDL.LU R29, [R1+0x7b84] ;  /* 0x007b8400011d7983 */ /* 0x000f680000300800 */
[----:B------:R1:W-:Y:S04]  /*3d550*/  STL [R1+0xf28], R3 ;  /* 0x000f280301007387 */ /* 0x0003e80000100800 */
[----:B0-----:R-:W5:Y:S04]  /*3d560*/  LDL.LU R9, [R1+0x140] ;  /* 0x0001400001097983 */ /* 0x001f680000300800 */
[----:B------:R2:W-:Y:S01]  /*3d570*/  STL [R1+0xf2c], R17 ;  /* 0x000f2c1101007387 */ /* 0x0005e20000100800 */
[----:B-1----:R-:W-:-:S03]  /*3d580*/  SHF.R.S32.HI R3, RZ, 0x1f, R31 ;  /* 0x0000001fff037819 */ /* 0x002fc6000001141f */
[----:B------:R-:W5:Y:S01]  /*3d590*/  LDL.LU R31, [R1+0x7b80] ;  /* 0x007b8000011f7983 */ /* 0x000f620000300800 */
[----:B--2---:R-:W-:-:S03]  /*3d5a0*/  SHF.R.S32.HI R17, RZ, 0x1f, R34 ;  /* 0x0000001fff117819 */ /* 0x004fc60000011422 */
[----:B------:R-:W2:Y:S04]  /*3d5b0*/  LDL.LU R34, [R1+0x7b7c] ;  /* 0x007b7c0001227983 */ /* 0x000ea80000300800 */
[----:B------:R3:W-:Y:S04]  /*3d5c0*/  STL [R1+0xf30], R3 ;  /* 0x000f300301007387 */ /* 0x0007e80000100800 */
[----:B------:R-:W-:Y:S01]  /*3d5d0*/  STL [R1+0xf34], R17 ;  /* 0x000f341101007387 */ /* 0x000fe20000100800 */
[----:B---3--:R-:W-:-:S05]  /*3d5e0*/  IADD3 R3, P4, R32, R27, RZ ;  /* 0x0000001b20037210 */ /* 0x008fca0007f9e0ff */
[----:B------:R0:W-:Y:S01]  /*3d5f0*/  STL [R1+0x7510], R3 ;  /* 0x0075100301007387 */ /* 0x0001e20000100800 */
[----:B----4-:R-:W-:-:S03]  /*3d600*/  IADD3 R21, P5, R32, R28, RZ ;  /* 0x0000001c20157210 */ /* 0x010fc60007fbe0ff */
[----:B0-----:R-:W3:Y:S01]  /*3d610*/  LDL.LU R3, [R1+0x1f0] ;  /* 0x0001f00001037983 */ /* 0x001ee20000300800 */
[----:B-----5:R-:W-:-:S03]  /*3d620*/  IADD3 R17, P0, R32, R29, RZ ;  /* 0x0000001d20117210 */ /* 0x020fc60007f1e0ff */
[----:B------:R0:W-:Y:S04]  /*3d630*/  STL [R1+0x7514], R21 ;  /* 0x0075141501007387 */ /* 0x0001e80000100800 */
[----:B------:R-:W-:Y:S01]  /*3d640*/  STL [R1+0x7518], R17 ;  /* 0x0075181101007387 */ /* 0x000fe20000100800 */
[----:B------:R-:W-:-:S03]  /*3d650*/  IADD3 R23, P1, R32, R31, RZ ;  /* 0x0000001f20177210 */ /* 0x000fc60007f3e0ff */
[----:B------:R-:W4:Y:S04]  /*3d660*/  LDL.LU R32, [R1+0x7b78] ;  /* 0x007b780001207983 */ /* 0x000f280000300800 */
[----:B------:R1:W-:Y:S01]  /*3d670*/  STL [R1+0x7500], R23 ;  /* 0x0075001701007387 */ /* 0x0003e20000100800 */
[----:B0-----:R-:W-:-:S03]  /*3d680*/  IADD3 R21, P2, R20, R27, RZ ;  /* 0x0000001b14157210 */ /* 0x001fc60007f5e0ff */
[----:B-1----:R-:W5:Y:S01]  /*3d690*/  LDL.LU R23, [R1+0x13c] ;  /* 0x00013c0001177983 */ /* 0x002f620000300800 */
[----:B------:R-:W-:-:S03]  /*3d6a0*/  IADD3 R17, P3, R20, R28, RZ ;  /* 0x0000001c14117210 */ /* 0x000fc60007f7e0ff */
[----:B------:R0:W-:Y:S04]  /*3d6b0*/  STL [R1+0x7504], R21 ;  /* 0x0075041501007387 */ /* 0x0001e80000100800 */
[----:B------:R1:W-:Y:S01]  /*3d6c0*/  STL [R1+0x7508], R17 ;  /* 0x0075081101007387 */ /* 0x0003e20000100800 */
[----:B0-----:R-:W-:Y:S01]  /*3d6d0*/  IMAD.X R21, R12, 0x1, R30, P4 ;  /* 0x000000010c157824 */ /* 0x001fe200020e061e */
[----:B-1----:R-:W-:-:S04]  /*3d6e0*/  IADD3 R17, P4, R20, R29, RZ ;  /* 0x0000001d14117210 */ /* 0x002fc80007f9e0ff */
[----:B------:R0:W-:Y:S04]  /*3d6f0*/  STL [R1+0x74f8], R21 ;  /* 0x0074f81501007387 */ /* 0x0001e80000100800 */
[----:B------:R1:W-:Y:S01]  /*3d700*/  STL [R1+0x750c], R17 ;  /* 0x00750c1101007387 */ /* 0x0003e20000100800 */
[----:B0-----:R-:W-:Y:S01]  /*3d710*/  IMAD.X R21, R12, 0x1, R33, P5 ;  /* 0x000000010c157824 */ /* 0x001fe200028e0621 */
[----:B-1----:R-:W-:-:S04]  /*3d720*/  IADD3 R17, P5, R20, R31, RZ ;  /* 0x0000001f14117210 */ /* 0x002fc80007fbe0ff */
[----:B------:R2:W-:Y:S04]  /*3d730*/  STL [R1+0x74fc], R21 ;  /* 0x0074fc1501007387 */ /* 0x0005e80000100800 */
[----:B------:R-:W5:Y:S04]  /*3d740*/  LDL.LU R20, [R1+0x1ec] ;  /* 0x0001ec0001147983 */ /* 0x000f680000300800 */
[----:B------:R0:W-:Y:S01]  /*3d750*/  STL [R1+0x74f0], R17 ;  /* 0x0074f01101007387 */ /* 0x0001e20000100800 */
[----:B--2---:R-:W-:Y:S01]  /*3d760*/  IMAD.X R21, R12, 0x1, R34, P0 ;  /* 0x000000010c157824 */ /* 0x004fe200000e0622 */
[----:B0-----:R-:W-:-:S04]  /*3d770*/  IADD3 R17, P0, R7, R27, RZ ;  /* 0x0000001b07117210 */ /* 0x001fc80007f1e0ff */
[----:B------:R4:W-:Y:S04]  /*3d780*/  STL [R1+0x74ec], R21 ;  /* 0x0074ec1501007387 */ /* 0x0009e80000100800 */
[----:B------:R0:W-:Y:S01]  /*3d790*/  STL [R1+0x74f4], R17 ;  /* 0x0074f41101007387 */ /* 0x0001e20000100800 */
[----:B----4-:R-:W-:Y:S01]  /*3d7a0*/  IMAD.X R21, R12, 0x1, R32, P1 ;  /* 0x000000010c157824 */ /* 0x010fe200008e0620 */
[C---:B0-----:R-:W-:Y:S02]  /*3d7b0*/  IADD3 R17, P1, R7.reuse, R28, RZ ;  /* 0x0000001c07117210 */ /* 0x041fe40007f3e0ff */
[----:B------:R-:W2:Y:S04]  /*3d7c0*/  LDL.LU R12, [R1+0x138] ;  /* 0x00013800010c7983 */ /* 0x000ea80000300800 */
        /* <DEDUP_REMOVED lines=9> */
[----:B------:R-:W4:Y:S04]  /*3d860*/  LDL.LU R7, [R1+0x1e8] ;  /* 0x0001e80001077983 */ /* 0x000f280000300800 */
[----:B------:R1:W-:Y:S01]  /*3d870*/  STL [R1+0x74d0], R17 ;  /* 0x0074d01101007387 */ /* 0x0003e20000100800 */
[----:B0-----:R-:W-:Y:S01]  /*3d880*/  IMAD.X R21, R16, 0x1, R34, P4 ;  /* 0x0000000110157824 */ /* 0x001fe200020e0622 */
[----:B-1----:R-:W-:-:S04]  /*3d890*/  IADD3 R17, P4, R0, R27, RZ ;  /* 0x0000001b00117210 */ /* 0x002fc80007f9e0ff */
[----:B------:R0:W-:Y:S04]  /*3d8a0*/  STL [R1+0x74cc], R21 ;  /* 0x0074cc1501007387 */ /* 0x0001e80000100800 */
[----:B------:R1:W-:Y:S01]  /*3d8b0*/  STL [R1+0x74d4], R17 ;  /* 0x0074d41101007387 */ /* 0x0003e20000100800 */
[----:B0-----:R-:W-:-:S03]  /*3d8c0*/  IMAD.X R21, R16, 0x1, R32, P5 ;  /* 0x0000000110157824 */ /* 0x001fc600028e0620 */
[----:B------:R-:W4:Y:S01]  /*3d8d0*/  LDL.LU R16, [R1+0x134] ;  /* 0x0001340001107983 */ /* 0x000f220000300800 */
[----:B-1----:R-:W-:-:S03]  /*3d8e0*/  IADD3 R17, P5, R0, R28, RZ ;  /* 0x0000001c00117210 */ /* 0x002fc60007fbe0ff */
        /* <DEDUP_REMOVED lines=12> */
[----:B---3--:R-:W-:-:S04]  /*3d9b0*/  IADD3 R17, P2, R3, R27, RZ ;  /* 0x0000001b03117210 */ /* 0x008fc80007f5e0ff */
[----:B------:R0:W-:Y:S04]  /*3d9c0*/  STL [R1+0x74ac], R21 ;  /* 0x0074ac1501007387 */ /* 0x0001e80000100800 */
[----:B------:R1:W-:Y:S01]  /*3d9d0*/  STL [R1+0x74b4], R17 ;  /* 0x0074b41101007387 */ /* 0x0003e20000100800 */
[----:B0-----:R-:W-:-:S03]  /*3d9e0*/  IMAD.X R21, R9, 0x1, R32, P3 ;  /* 0x0000000109157824 */ /* 0x001fc600018e0620 */
[----:B------:R-:W3:Y:S01]  /*3d9f0*/  LDL.LU R9, [R1+0x130] ;  /* 0x0001300001097983 */ /* 0x000ee20000300800 */
[----:B-1----:R-:W-:-:S03]  /*3da00*/  IADD3 R17, P3, R3, R28, RZ ;  /* 0x0000001c03117210 */ /* 0x002fc60007f7e0ff */
[----:B------:R5:W-:Y:S04]  /*3da10*/  STL [R1+0x7498], R21 ;  /* 0x0074981501007387 */ /* 0x000be80000100800 */
[----:B------:R0:W-:Y:S01]  /*3da20*/  STL [R1+0x74a4], R17 ;  /* 0x0074a41101007387 */ /* 0x0001e20000100800 */
[----:B-----5:R-:W-:Y:S01]  /*3da30*/  IMAD.X R21, R23, 0x1, R30, P4 ;  /* 0x0000000117157824 */ /* 0x020fe200020e061e */
[----:B0-----:R-:W-:-:S04]  /*3da40*/  IADD3 R17, P4, R3, R29, RZ ;  /* 0x0000001d03117210 */ /* 0x001fc80007f9e0ff */
[----:B------:R0:W-:Y:S04]  /*3da50*/  STL [R1+0x749c], R21 ;  /* 0x00749c1501007387 */ /* 0x0001e80000100800 */
[----:B------:R1:W-:Y:S01]  /*3da60*/  STL [R1+0x74a8], R17 ;  /* 0x0074a81101007387 */ /* 0x0003e20000100800 */
[----:B0-----:R-:W-:Y:S01]  /*3da70*/  IMAD.X R21, R23, 0x1, R33, P5 ;  /* 0x0000000117157824 */ /* 0x001fe200028e0621 */
[----:B-1----:R-:W-:-:S04]  /*3da80*/  IADD3 R17, P5, R3, R31, RZ ;  /* 0x0000001f03117210 */ /* 0x002fc80007fbe0ff */
[----:B------:R0:W-:Y:S04]  /*3da90*/  STL [R1+0x74a0], R21 ;  /* 0x0074a01501007387 */ /* 0x0001e80000100800 */
[----:B------:R-:W5:Y:S04]  /*3daa0*/  LDL.LU R3, [R1+0x1e0] ;  /* 0x0001e00001037983 */ /* 0x000f680000300800 */
[----:B------:R1:W-:Y:S01]  /*3dab0*/  STL [R1+0x7490], R17 ;  /* 0x0074901101007387 */ /* 0x0003e20000100800 */
[----:B0-----:R-:W-:Y:S01]  /*3dac0*/  IMAD.X R21, R23, 0x1, R34, P0 ;  /* 0x0000000117157824 */ /* 0x001fe200000e0622 */
[----:B-1----:R-:W-:-:S04]  /*3dad0*/  IADD3 R17, P0, R20, R27, RZ ;  /* 0x0000001b14117210 */ /* 0x002fc80007f1e0ff */
[----:B------:R0:W-:Y:S04]  /*3dae0*/  STL [R1+0x748c], R21 ;  /* 0x00748c1501007387 */ /* 0x0001e80000100800 */
[----:B------:R1:W-:Y:S01]  /*3daf0*/  STL [R1+0x7494], R17 ;  /* 0x0074941101007387 */ /* 0x0003e20000100800 */
[----:B0-----:R-:W-:-:S03]  /*3db00*/  IMAD.X R21, R23, 0x1, R32, P1 ;  /* 0x0000000117157824 */ /* 0x001fc600008e0620 */
[----:B------:R-:W5:Y:S01]  /*3db10*/  LDL.LU R23, [R1+0x128] ;  /* 0x0001280001177983 */ /* 0x000f620000300800 */
[----:B-1----:R-:W-:-:S03]  /*3db20*/  IADD3 R17, P1, R20, R28, RZ ;  /* 0x0000001c14117210 */ /* 0x002fc60007f3e0ff */
[----:B------:R2:W-:Y:S04]  /*3db30*/  STL [R1+0x7478], R21 ;  /* 0x0074781501007387 */ /* 0x0005e80000100800 */
[----:B------:R0:W-:Y:S01]  /*3db40*/  STL [R1+0x7484], R17 ;  /* 0x0074841101007387 */ /* 0x0001e20000100800 */
[----:B--2---:R-:W-:Y:S01]  /*3db50*/  IMAD.X R21, R12, 0x1, R30, P2 ;  /* 0x000000010c157824 */ /* 0x004fe200010e061e */
[----:B0-----:R-:W-:-:S04]  /*3db60*/  IADD3 R17, P2, R20, R29, RZ ;  /* 0x0000001d14117210 */ /* 0x001fc80007f5e0ff */
[----:B------:R0:W-:Y:S04]  /*3db70*/  STL [R1+0x747c], R21 ;  /* 0x00747c1501007387 */ /* 0x0001e80000100800 */
[----:B------:R1:W-:Y:S01]  /*3db80*/  STL [R1+0x7488], R17 ;  /* 0x0074881101007387 */ /* 0x0003e20000100800 */
[----:B0-----:R-:W-:Y:S01]  /*3db90*/  IMAD.X R21, R12, 0x1, R33, P3 ;  /* 0x000000010c157824 */ /* 0x001fe200018e0621 */
[----:B-1----:R-:W-:-:S04]  /*3dba0*/  IADD3 R17, P3, R20, R31, RZ ;  /* 0x0000001f14117210 */ /* 0x002fc80007f7e0ff */
[----:B------:R0:W-:Y:S04]  /*3dbb0*/  STL [R1+0x7480], R21 ;  /* 0x0074801501007387 */ /* 0x0001e80000100800 */
[----:B------:R-:W2:Y:S04]  /*3dbc0*/  LDL.LU R20, [R1+0x1dc] ;  /* 0x0001dc0001147983 */ /* 0x000ea80000300800 */
[----:B------:R4:W-:Y:S01]  /*3dbd0*/  STL [R1+0x7470], R17 ;  /* 0x0074701101007387 */ /* 0x0009e20000100800 */
[----:B0-----:R-:W-:Y:S01]  /*3dbe0*/  IMAD.X R21, R12, 0x1, R34, P4 ;  /* 0x000000010c157824 */ /* 0x001fe200020e0622 */
[----:B----4-:R-:W-:-:S04]  /*3dbf0*/  IADD3 R17, P4, R7, R27, RZ ;  /* 0x0000001b07117210 */ /* 0x010fc80007f9e0ff */
        /* <DEDUP_REMOVED lines=25> */
[----:B---3--:R-:W-:Y:S01]  /*3dd90*/  IMAD.X R21, R9, 0x1, R30, P4 ;  /* 0x0000000109157824 */ /* 0x008fe200020e061e */
[----:B0-----:R-:W-:-:S04]  /*3dda0*/  IADD3 R17, P4, R0, R29, RZ ;  /* 0x0000001d00117210 */ /* 0x001fc80007f9e0ff */
[----:B------:R0:W-:Y:S04]  /*3ddb0*/  STL [R1+0x743c], R21 ;  /* 0x00743c1501007387 */ /* 0x0001e80000100800 */
[----:B------:R1:W-:Y:S01]  /*3ddc0*/  STL [R1+0x7448], R17 ;  /* 0x0074481101007387 */ /* 0x0003e20000100800 */
[----:B0-----:R-:W-:Y:S01]  /*3ddd0*/  IMAD.X R21, R9, 0x1, R33, P5 ;  /* 0x0000000109157824 */ /* 0x001fe200028e0621 */
[----:B-1----:R-:W-:-:S04]  /*3dde0*/  IADD3 R17, P5, R0, R31, RZ ;  /* 0x0000001f00117210 */ /* 0x002fc80007fbe0ff */
[----:B------:R0:W-:Y:S04]  /*3ddf0*/  STL [R1+0x7440], R21 ;  /* 0x0074401501007387 */ /* 0x0001e80000100800 */
[----:B------:R-:W3:Y:S04]  /*3de00*/  LDL.LU R0, [R1+0x1d4] ;  /* 0x0001d40001007983 */ /* 0x000ee80000300800 */
[----:B------:R5:W-:Y:S01]  /*3de10*/  STL [R1+0x7430], R17 ;  /* 0x0074301101007387 */ /* 0x000be20000100800 */
[----:B0-----:R-:W-:Y:S01]  /*3de20*/  IMAD.X R21, R9, 0x1, R34, P0 ;  /* 0x0000000109157824 */ /* 0x001fe200000e0622 */
[----:B-----5:R-:W-:-:S04]  /*3de30*/  IADD3 R17, P0, R3, R27, RZ ;  /* 0x0000001b03117210 */ /* 0x020fc80007f1e0ff */
[----:B------:R0:W-:Y:S04]  /*3de40*/  STL [R1+0x742c], R21 ;  /* 0x00742c1501007387 */ /* 0x0001e80000100800 */
[----:B------:R1:W-:Y:S01]  /*3de50*/  STL [R1+0x7434], R17 ;  /* 0x0074341101007387 */ /* 0x0003e20000100800 */
[----:B0-----:R-:W-:-:S03]  /*3de60*/  IMAD.X R21, R9, 0x1, R32, P1 ;  /* 0x0000000109157824 */ /* 0x001fc600008e0620 */
[----:B------:R-:W5:Y:S01]  /*3de70*/  LDL.LU R9, [R1+0x11c] ;  /* 0x00011c0001097983 */ /* 0x000f620000300800 */
        /* <DEDUP_REMOVED lines=10> */
[----:B------:R-:W5:Y:S01]  /*3df20*/  LDL.LU R3, [R1+0x1d0] ;  /* 0x0001d00001037983 */ /* 0x000f620000300800 */
[----:B0-----:R-:W-:-:S03]  /*3df30*/  IMAD.X R21, R23, 0x1, R34, P4 ;  /* 0x0000000117157824 */ /* 0x001fc600020e0622 */
[----:B------:R-:W-:Y:S04]  /*3df40*/  STL [R1+0x7410], R17 ;  /* 0x0074101101007387 */ /* 0x000fe80000100800 */
[----:B------:R0:W-:Y:S02]  /*3df50*/  STL [R1+0x740c], R21 ;  /* 0x00740c1501007387 */ /* 0x0001e40000100800 */
[----:B0-----:R-:W-:Y:S01]  /*3df60*/  IMAD.X R21, R23, 0x1, R32, P5 ;  /* 0x0000000117157824 */ /* 0x001fe200028e0620 */
[----:B--2---:R-:W-:-:S05]  /*3df70*/  IADD3 R17, P4, R20, R27, RZ ;  /* 0x0000001b14117210 */ /* 0x004fca0007f9e0ff */
[----:B------:R0:W-:Y:S04]  /*3df80*/  STL [R1+0x7414], R17 ;  /* 0x0074141101007387 */ /* 0x0001e80000100800 */
[----:B------:R-:W2:Y:S04]  /*3df90*/  LDL.LU R23, [R1+0x118] ;  /* 0x0001180001177983 */ /* 0x000ea80000300800 */
[----:B------:R4:W-:Y:S01]  /*3dfa0*/  STL [R1+0x73f8], R21 ;  /* 0x0073f81501007387 */ /* 0x0009e20000100800 */
[----:B0-----:R-:W-:-:S05]  /*3dfb0*/  IADD3 R17, P5, R20, R28, RZ ;  /* 0x0000001c14117210 */ /* 0x001fca0007fbe0ff */
[----:B------:R0:W-:Y:S01]  /*3dfc0*/  STL [R1+0x7404], R17 ;  /* 0x0074041101007387 */ /* 0x0001e20000100800 */
[----:B----4-:R-:W-:Y:S01]  /*3dfd0*/  IMAD.X R21, R12, 0x1, R30, P0 ;  /* 0x000000010c157824 */ /* 0x010fe200000e061e */
[----:B0-----:R-:W-:-:S04]  /*3dfe0*/  IADD3 R17, P0, R20, R29, RZ ;  /* 0x0000001d14117210 */ /* 0x001fc80007f1e0ff */
        /* <DEDUP_REMOVED lines=61> */
[----:B0-----:R-:W-:-:S05]  /*3e3c0*/  IMAD.X R21, R23, 0x1, R34, P2 ;  /* 0x0000000117157824 */ /* 0x001fca00010e0622 */
[----:B------:R0:W-:Y:S01]  /*3e3d0*/  STL [R1+0x738c], R21 ;  /* 0x00738c1501007387 */ /* 0x0001e20000100800 */
[----:B----4-:R-:W-:Y:S01]  /*3e3e0*/  IADD3 R17, P2, R20, R27, RZ ;  /* 0x0000001b14117210 */ /* 0x010fe20007f5e0ff */
[----:B0-----:R-:W-:-:S04]  /*3e3f0*/  IMAD.X R21, R23, 0x1, R32, P3 ;  /* 0x0000000117157824 */ /* 0x001fc800018e0620 */
[----:B------:R0:W-:Y:S04]  /*3e400*/  STL [R1+0x7394], R17 ;  /* 0x0073941101007387 */ /* 0x0001e80000100800 */
[----:B------:R-:W4:Y:S04]  /*3e410*/  LDL.LU R23, [R1+0x108] ;  /* 0x0001080001177983 */ /* 0x000f280000300800 */
[----:B------:R1:W-:Y:S01]  /*3e420*/  STL [R1+0x7378], R21 ;  /* 0x0073781501007387 */ /* 0x0003e20000100800 */
[----:B0-----:R-:W-:-:S05]  /*3e430*/  IADD3 R17, P3, R20, R28, RZ ;  /* 0x0000001c14117210 */ /* 0x001fca0007f7e0ff */
[----:B------:R0:W-:Y:S01]  /*3e440*/  STL [R1+0x7384], R17 ;  /* 0x0073841101007387 */ /* 0x0001e20000100800 */
[----:B-1----:R-:W-:Y:S01]  /*3e450*/  IMAD.X R21, R12, 0x1, R30, P4 ;  /* 0x000000010c157824 */ /* 0x002fe200020e061e */
        /* <DEDUP_REMOVED lines=62> */
[----:B0-----:R-:W-:-:S05]  /*3e840*/  IMAD.X R21, R23, 0x1, R34, P0 ;  /* 0x0000000117157824 */ /* 0x001fca00000e0622 */
[----:B------:R0:W-:Y:S01]  /*3e850*/  STL [R1+0x730c], R21 ;  /* 0x00730c1501007387 */ /* 0x0001e20000100800 */
[----:B-1----:R-:W-:Y:S01]  /*3e860*/  IADD3 R17, P0, R20, R27, RZ ;  /* 0x0000001b14117210 */ /* 0x002fe20007f1e0ff */
        /* <DEDUP_REMOVED lines=143> */
[----:B---3--:R-:W-:Y:S01]  /*3f160*/  IADD3 R17, P2, R20, R27, RZ ;  /* 0x0000001b14117210 */ /* 0x008fe20007f5e0ff */
[----:B0-----:R-:W-:-:S04]  /*3f170*/  IMAD.X R21, R23, 0x1, R32, P3 ;  /* 0x0000000117157824 */ /* 0x001fc800018e0620 */
[----:B------:R0:W-:Y:S04]  /*3f180*/  STL [R1+0x7214], R17 ;  /* 0x0072141101007387 */ /* 0x0001e80000100800 */
[----:B------:R-:W3:Y:S04]  /*3f190*/  LDL.LU R23, [R1+0xd8] ;  /* 0x0000d80001177983 */ /* 0x000ee80000300800 */
[----:B------:R5:W-:Y:S01]  /*3f1a0*/  STL [R1+0x71f8], R21 ;  /* 0x0071f81501007387 */ /* 0x000be20000100800 */
[----:B0-----:R-:W-:-:S05]  /*3f1b0*/  IADD3 R17, P3, R20, R28, RZ ;  /* 0x0000001c14117210 */ /* 0x001fca0007f7e0ff */
        /* <DEDUP_REMOVED lines=64> */
[----:B0-----:R-:W-:-:S05]  /*3f5c0*/  IMAD.X R21, R23, 0x1, R34, P0 ;  /* 0x0000000117157824 */ /* 0x001fca00000e0622 */
[----:B------:R0:W-:Y:S01]  /*3f5d0*/  STL [R1+0x718c], R21 ;  /* 0x00718c1501007387 */ /* 0x0001e20000100800 */
[----:B-----5:R-:W-:Y:S01]  /*3f5e0*/  IADD3 R17, P0, R20, R27, RZ ;  /* 0x0000001b14117210 */ /* 0x020fe20007f1e0ff */
[----:B0-----:R-:W-:-:S04]  /*3f5f0*/  IMAD.X R21, R23, 0x1, R32, P1 ;  /* 0x0000000117157824 */ /* 0x001fc800008e0620 */
[----:B------:R0:W-:Y:S04]  /*3f600*/  STL [R1+0x7194], R17 ;  /* 0x0071941101007387 */ /* 0x0001e80000100800 */
[----:B------:R-:W5:Y:S04]  /*3f610*/  LDL.LU R23, [R1+0xc8] ;  /* 0x0000c80001177983 */ /* 0x000f680000300800 */
        /* <DEDUP_REMOVED lines=53> */
[----:B------:R-:W3:Y:S01]  /*3f970*/  LDL.LU R9, [R1+0xbc] ;  /* 0x0000bc0001097983 */ /* 0x000ee20000300800 */
[----:B0-----:R-:W-:-:S03]  /*3f980*/  IADD3 R17, P1, R3, R28, RZ ;  /* 0x0000001c03117210 */ /* 0x001fc60007f3e0ff */
[----:B------:R5:W-:Y:S04]  /*3f990*/  STL [R1+0x7118], R21 ;  /* 0x0071181501007387 */ /* 0x000be80000100800 */
[----:B------:R0:W-:Y:S01]  /*3f9a0*/  STL [R1+0x7124], R17 ;  /* 0x0071241101007387 */ /* 0x0001e20000100800 */
[----:B-----5:R-:W-:Y:S01]  /*3f9b0*/  IMAD.X R21, R23, 0x1, R30, P2 ;  /* 0x0000000117157824 */ /* 0x020fe200010e061e */
[----:B0-----:R-:W-:-:S04]  /*3f9c0*/  IADD3 R17, P2, R3, R29, RZ ;  /* 0x0000001d03117210 */ /* 0x001fc80007f5e0ff */
[----:B------:R0:W-:Y:S04]  /*3f9d0*/  STL [R1+0x711c], R21 ;  /* 0x00711c1501007387 */ /* 0x0001e80000100800 */
[----:B------:R1:W-:Y:S01]  /*3f9e0*/  STL [R1+0x7128], R17 ;  /* 0x0071281101007387 */ /* 0x0003e20000100800 */
[----:B0-----:R-:W-:Y:S01]  /*3f9f0*/  IMAD.X R21, R23, 0x1, R33, P3 ;  /* 0x0000000117157824 */ /* 0x001fe200018e0621 */
[----:B-1----:R-:W-:Y:S02]  /*3fa00*/  IADD3 R17, P3, R3, R31, RZ ;  /* 0x0000001f03117210 */ /* 0x002fe40007f7e0ff */
[----:B------:R-:W5:Y:S04]  /*3fa10*/  LDL.LU R3, [R1+0x170] ;  /* 0x0001700001037983 */ /* 0x000f680000300800 */
[----:B------:R0:W-:Y:S04]  /*3fa20*/  STL [R1+0x7120], R21 ;  /* 0x0071201501007387 */ /* 0x0001e80000100800 */
        /* <DEDUP_REMOVED lines=38> */
[----:B------:R-:W-:Y:S01]  /*3fc90*/  STL [R1+0x70cc], R21 ;  /* 0x0070cc1501007387 */ /* 0x000fe20000100800 */
[----:B-1----:R-:W-:-:S05]  /*3fca0*/  IADD3 R17, P0, R0, R27, RZ ;  /* 0x0000001b00117210 */ /* 0x002fca0007f1e0ff */
[----:B------:R0:W-:Y:S04]  /*3fcb0*/  STL [R1+0x70d4], R17 ;  /* 0x0070d41101007387 */ /* 0x0001e80000100800 */
[----:B0-----:R-:W4:Y:S01]  /*3fcc0*/  LDL.LU R17, [R1+0xb0] ;  /* 0x0000b00001117983 */ /* 0x001f220000300800 */
[----:B------:R-:W-:Y:S01]  /*3fcd0*/  IMAD.X R16, R16, 0x1, R32, P1 ;  /* 0x0000000110107824 */ /* 0x000fe200008e0620 */
[----:B------:R-:W-:-:S04]  /*3fce0*/  IADD3 R21, P1, R0, R28, RZ ;  /* 0x0000001c00157210 */ /* 0x000fc80007f3e0ff */
[----:B------:R3:W-:Y:S04]  /*3fcf0*/  STL [R1+0x70b8], R16 ;  /* 0x0070b81001007387 */ /* 0x0007e80000100800 */
[----:B------:R0:W-:Y:S01]  /*3fd00*/  STL [R1+0x70c4], R21 ;  /* 0x0070c41501007387 */ /* 0x0001e20000100800 */
[----:B---3--:R-:W-:Y:S01]  /*3fd10*/  IMAD.X R16, R9, 0x1, R30, P2 ;  /* 0x0000000109107824 */ /* 0x008fe200010e061e */
[----:B0-----:R-:W-:-:S04]  /*3fd20*/  IADD3 R21, P2, R0, R29, RZ ;  /* 0x0000001d00157210 */ /* 0x001fc80007f5e0ff */
[----:B------:R0:W-:Y:S04]  /*3fd30*/  STL [R1+0x70bc], R16 ;  /* 0x0070bc1001007387 */ /* 0x0001e80000100800 */
[----:B------:R1:W-:Y:S01]  /*3fd40*/  STL [R1+0x70c8], R21 ;  /* 0x0070c81501007387 */ /* 0x0003e20000100800 */
[----:B0-----:R-:W-:Y:S01]  /*3fd50*/  IMAD.X R16, R9, 0x1, R33, P3 ;  /* 0x0000000109107824 */ /* 0x001fe200018e0621 */
[----:B------:R-:W-:-:S04]  /*3fd60*/  IADD3 R0, P3, R0, R31, RZ ;  /* 0x0000001f00007210 */ /* 0x000fc80007f7e0ff */
[----:B------:R-:W-:Y:S04]  /*3fd70*/  STL [R1+0x70c0], R16 ;  /* 0x0070c01001007387 */ /* 0x000fe80000100800 */
[----:B------:R0:W-:Y:S01]  /*3fd80*/  STL [R1+0x70b0], R0 ;  /* 0x0070b00001007387 */ /* 0x0001e20000100800 */
[----:B-1----:R-:W-:-:S03]  /*3fd90*/  IMAD.X R21, R9, 0x1, R34, P4 ;  /* 0x0000000109157824 */ /* 0x002fc600020e0622 */
[----:B0-----:R-:W3:Y:S01]  /*3fda0*/  LDL.LU R0, [R1+0x164] ;  /* 0x0001640001007983 */ /* 0x001ee20000300800 */
[----:B-----5:R-:W-:-:S03]  /*3fdb0*/  IADD3 R16, P4, R3, R27, RZ ;  /* 0x0000001b03107210 */ /* 0x020fc60007f9e0ff */
[----:B------:R-:W-:Y:S04]  /*3fdc0*/  STL [R1+0x70ac], R21 ;  /* 0x0070ac1501007387 */ /* 0x000fe80000100800 */
[----:B------:R0:W-:Y:S04]  /*3fdd0*/  STL [R1+0x70b4], R16 ;  /* 0x0070b41001007387 */ /* 0x0001e80000100800 */
[----:B0-----:R-:W5:Y:S01]  /*3fde0*/  LDL.LU R16, [R1+0xac] ;  /* 0x0000ac0001107983 */ /* 0x001f620000300800 */
[----:B------:R-:W-:Y:S01]  /*3fdf0*/  IMAD.X R9, R9, 0x1, R32, P5 ;  /* 0x0000000109097824 */ /* 0x000fe200028e0620 */
[----:B------:R-:W-:-:S04]  /*3fe00*/  IADD3 R21, P5, R3, R28, RZ ;  /* 0x0000001c03157210 */ /* 0x000fc80007fbe0ff */
        /* <DEDUP_REMOVED lines=12> */
[----:B------:R0:W-:Y:S01]  /*3fed0*/  STL [R1+0x708c], R9 ;  /* 0x00708c0901007387 */ /* 0x0001e20000100800 */
[----:B------:R-:W-:-:S03]  /*3fee0*/  IMAD.X R23, R23, 0x1, R32, P3 ;  /* 0x0000000117177824 */ /* 0x000fc600018e0620 */
[----:B0-----:R-:W5:Y:S01]  /*3fef0*/  LDL.LU R9, [R1+0xa8] ;  /* 0x0000a80001097983 */ /* 0x001f620000300800 */
[----:B--2---:R-:W-:-:S05]  /*3ff00*/  IADD3 R21, P2, R20, R27, RZ ;  /* 0x0000001b14157210 */ /* 0x004fca0007f5e0ff */
[----:B------:R0:W-:Y:S04]  /*3ff10*/  STL [R1+0x7094], R21 ;  /* 0x0070941501007387 */ /* 0x0001e80000100800 */
[----:B------:R4:W-:Y:S01]  /*3ff20*/  STL [R1+0x7078], R23 ;  /* 0x0070781701007387 */ /* 0x0009e20000100800 */
[----:B0-----:R-:W-:-:S05]  /*3ff30*/  IADD3 R21, P3, R20, R28, RZ ;  /* 0x0000001c14157210 */ /* 0x001fca0007f7e0ff */
[----:B------:R0:W-:Y:S01]  /*3ff40*/  STL [R1+0x7084], R21 ;  /* 0x0070841501007387 */ /* 0x0001e20000100800 */
[----:B----4-:R-:W-:Y:S01]  /*3ff50*/  IMAD.X R23, R12, 0x1, R30, P4 ;  /* 0x000000010c177824 */ /* 0x010fe200020e061e */
[----:B0-----:R-:W-:-:S04]  /*3ff60*/  IADD3 R21, P4, R20, R29, RZ ;  /* 0x0000001d14157210 */ /* 0x001fc80007f9e0ff */
[----:B------:R0:W-:Y:S04]  /*3ff70*/  STL [R1+0x707c], R23 ;  /* 0x00707c1701007387 */ /* 0x0001e80000100800 */
[----:B------:R1:W-:Y:S01]  /*3ff80*/  STL [R1+0x7088], R21 ;  /* 0x0070881501007387 */ /* 0x0003e20000100800 */
[----:B0-----:R-:W-:-:S05]  /*3ff90*/  IMAD.X R23, R12, 0x1, R33, P5 ;  /* 0x000000010c177824 */ /* 0x001fca00028e0621 */
[----:B------:R0:W-:Y:S01]  /*3ffa0*/  STL [R1+0x7080], R23 ;  /* 0x0070801701007387 */ /* 0x0001e20000100800 */
[----:B-1----:R-:W-:Y:S01]  /*3ffb0*/  IADD3 R21, P5, R20, R31, RZ ;  /* 0x0000001f14157210 */ /* 0x002fe20007fbe0ff */
[----:B------:R-:W-:Y:S02]  /*3ffc0*/  IMAD.X R20, R12, 0x1, R34, P0 ;  /* 0x000000010c147824 */ /* 0x000fe400000e0622 */
[----:B0-----:R-:W2:Y:S04]  /*3ffd0*/  LDL.LU R23, [R1+0x15c] ;  /* 0x00015c0001177983 */ /* 0x001ea80000300800 */
[----:B------:R-:W-:Y:S04]  /*3ffe0*/  STL [R1+0x7070], R21 ;  /* 0x0070701501007387 */ /* 0x000fe80000100800 */
[----:B------:R0:W-:Y:S04]  /*3fff0*/  STL [R1+0x706c], R20 ;  /* 0x00706c1401007387 */ /* 0x0001e80000100800 */
[----:B0-----:R-:W4:Y:S01]  /*40000*/  LDL.LU R20, [R1+0xa4] ;  /* 0x0000a40001147983 */ /* 0x001f220000300800 */
[----:B------:R-:W-:-:S05]  /*40010*/  IADD3 R21, P0, R7, R27, RZ ;  /* 0x0000001b07157210 */ /* 0x000fca0007f1e0ff */
[----:B------:R0:W-:Y:S02]  /*40020*/  STL [R1+0x7074], R21 ;  /* 0x0070741501007387 */ /* 0x0001e40000100800 */
[----:B0-----:R-:W-:Y:S01]  /*40030*/  IMAD.X R21, R12, 0x1, R32, P1 ;  /* 0x000000010c157824 */ /* 0x001fe200008e0620 */
[----:B------:R-:W-:-:S04]  /*40040*/  IADD3 R12, P1, R7, R28, RZ ;  /* 0x0000001c070c7210 */ /* 0x000fc80007f3e0ff */
[----:B------:R0:W-:Y:S04]  /*40050*/  STL [R1+0x7058], R21 ;  /* 0x0070581501007387 */ /* 0x0001e80000100800 */
[----:B------:R1:W-:Y:S01]  /*40060*/  STL [R1+0x7064], R12 ;  /* 0x0070640c01007387 */ /* 0x0003e20000100800 */
[----:B0-----:R-:W-:Y:S01]  /*40070*/  IMAD.X R21, R17, 0x1, R30, P2 ;  /* 0x0000000111157824 */ /* 0x001fe200010e061e */
[----:B-1----:R-:W-:-:S04]  /*40080*/  IADD3 R12, P2, R7, R29, RZ ;  /* 0x0000001d070c7210 */ /* 0x002fc80007f5e0ff */
[----:B------:R-:W-:Y:S04]  /*40090*/  STL [R1+0x705c], R21 ;  /* 0x00705c1501007387 */ /* 0x000fe80000100800 */
[----:B------:R0:W-:Y:S04]  /*400a0*/  STL [R1+0x7068], R12 ;  /* 0x0070680c01007387 */ /* 0x0001e80000100800 */
[----:B0-----:R-:W4:Y:S01]  /*400b0*/  LDL.LU R12, [R1+0x158] ;  /* 0x00015800010c7983 */ /* 0x001f220000300800 */
[----:B------:R-:W-:Y:S01]  /*400c0*/  IMAD.X R21, R17, 0x1, R33, P3 ;  /* 0x0000000111157824 */ /* 0x000fe200018e0621 */
[----:B------:R-:W-:-:S04]  /*400d0*/  IADD3 R7, P3, R7, R31, RZ ;  /* 0x0000001f07077210 */ /* 0x000fc80007f7e0ff */
[----:B------:R-:W-:Y:S04]  /*400e0*/  STL [R1+0x7060], R21 ;  /* 0x0070601501007387 */ /* 0x000fe80000100800 */
[----:B------:R0:W-:Y:S04]  /*400f0*/  STL [R1+0x7050], R7 ;  /* 0x0070500701007387 */ /* 0x0001e80000100800 */
[----:B0-----:R-:W4:Y:S01]  /*40100*/  LDL.LU R7, [R1+0xa0] ;  /* 0x0000a00001077983 */ /* 0x001f220000300800 */
[C---:B------:R-:W-:Y:S02]  /*40110*/  IMAD.X R21, R17.reuse, 0x1, R34, P4 ;  /* 0x0000000111157824 */ /* 0x040fe400020e0622 */
[----:B------:R-:W-:-:S03]  /*40120*/  IMAD.X R17, R17, 0x1, R32, P5 ;  /* 0x0000000111117824 */ /* 0x000fc600028e0620 */
[----:B------:R3:W-:Y:S02]  /*40130*/  STL [R1+0x704c], R21 ;  /* 0x00704c1501007387 */ /* 0x0007e40000100800 */
[----:B---3--:R-:W-:-:S05]  /*40140*/  IADD3 R21, P4, R0, R27, RZ ;  /* 0x0000001b00157210 */ /* 0x008fca0007f9e0ff */
[----:B------:R0:W-:Y:S04]  /*40150*/  STL [R1+0x7054], R21 ;  /* 0x0070541501007387 */ /* 0x0001e80000100800 */
[----:B0-----:R-:W3:Y:S04]  /*40160*/  LDL.LU R21, [R1+0x7b74] ;  /* 0x007b740001157983 */ /* 0x001ee80000300800 */
[----:B------:R0:W-:Y:S02]  /*40170*/  STL [R1+0x7038], R17 ;  /* 0x0070381101007387 */ /* 0x0001e40000100800 */
[----:B0-----:R-:W-:-:S05]  /*40180*/  IADD3 R17, P5, R0, R28, RZ ;  /* 0x0000001c00117210 */ /* 0x001fca0007fbe0ff */
[----:B------:R5:W-:Y:S02]  /*40190*/  STL [R1+0x7044], R17 ;  /* 0x0070441101007387 */ /* 0x000be40000100800 */
[----:B-----5:R-:W-:-:S05]  /*401a0*/  IMAD.X R17, R16, 0x1, R30, P0 ;  /* 0x0000000110117824 */ /* 0x020fca00000e061e */
[----:B------:R0:W-:Y:S02]  /*401b0*/  STL [R1+0x703c], R17 ;  /* 0x00703c1101007387 */ /* 0x0001e40000100800 */
[----:B0-----:R-:W-:-:S05]  /*401c0*/  IADD3 R17, P0, R0, R29, RZ ;  /* 0x0000001d00117210 */ /* 0x001fca0007f1e0ff */
[----:B------:R0:W-:Y:S02]  /*401d0*/  STL [R1+0x7048], R17 ;  /* 0x0070481101007387 */ /* 0x0001e40000100800 */
[----:B0-----:R-:W-:-:S05]  /*401e0*/  IMAD.X R17, R16, 0x1, R33, P1 ;  /* 0x0000000110117824 */ /* 0x001fca00008e0621 */
[----:B------:R0:W-:Y:S02]  /*401f0*/  STL [R1+0x7040], R17 ;  /* 0x0070401101007387 */ /* 0x0001e40000100800 */
[----:B0-----:R-:W-:Y:S02]  /*40200*/  IADD3 R17, P1, R0, R31, RZ ;  /* 0x0000001f00117210 */ /* 0x001fe40007f3e0ff */
[----:B------:R-:W5:Y:S04]  /*40210*/  LDL.LU R0, [R1+0x9c] ;  /* 0x00009c0001007983 */ /* 0x000f680000300800 */
[----:B------:R0:W-:Y:S02]  /*40220*/  STL [R1+0x7030], R17 ;  /* 0x0070301101007387 */ /* 0x0001e40000100800 */
[----:B0-----:R-:W-:-:S02]  /*40230*/  IMAD.X R17, R16, 0x1, R34, P2 ;  /* 0x0000000110117824 */ /* 0x001fc400010e0622 */
[----:B------:R-:W-:-:S03]  /*40240*/  IMAD.X R16, R16, 0x1, R32, P3 ;  /* 0x0000000110107824 */ /* 0x000fc600018e0620 */
[----:B------:R0:W-:Y:S02]  /*40250*/  STL [R1+0x702c], R17 ;  /* 0x00702c1101007387 */ /* 0x0001e40000100800 */
[----:B0-----:R-:W-:-:S05]  /*40260*/  IADD3 R17, P2, R3, R27, RZ ;  /* 0x0000001b03117210 */ /* 0x001fca0007f5e0ff */
[----:B------:R0:W-:Y:S04]  /*40270*/  STL [R1+0x7034], R17 ;  /* 0x0070341101007387 */ /* 0x0001e80000100800 */
[----:B0-----:R-:W3:Y:S04]  /*40280*/  LDL.LU R17, [R1+0x7b70] ;  /* 0x007b700001117983 */ /* 0x001ee80000300800 */
[----:B------:R0:W-:Y:S02]  /*40290*/  STL [R1+0x7018], R16 ;  /* 0x0070181001007387 */ /* 0x0001e40000100800 */
[----:B0-----:R-:W-:-:S05]  /*402a0*/  IADD3 R16, P3, R3, R28, RZ ;  /* 0x0000001c03107210 */ /* 0x001fca0007f7e0ff */
[----:B------:R0:W-:Y:S02]  /*402b0*/  STL [R1+0x7024], R16 ;  /* 0x0070241001007387 */ /* 0x0001e40000100800 */
[----:B0-----:R-:W-:-:S05]  /*402c0*/  IMAD.X R16, R9, 0x1, R30, P4 ;  /* 0x0000000109107824 */ /* 0x001fca00020e061e */
[----:B------:R0:W-:Y:S02]  /*402d0*/  STL [R1+0x701c], R16 ;  /* 0x00701c1001007387 */ /* 0x0001e40000100800 */
[----:B0-----:R-:W-:-:S05]  /*402e0*/  IADD3 R16, P4, R3, R29, RZ ;  /* 0x0000001d03107210 */ /* 0x001fca0007f9e0ff */
[----:B------:R0:W-:Y:S02]  /*402f0*/  STL [R1+0x7028], R16 ;  /* 0x0070281001007387 */ /* 0x0001e40000100800 */
[----:B0-----:R-:W-:Y:S01]  /*40300*/  IMAD.X R16, R9, 0x1, R33, P5 ;  /* 0x0000000109107824 */ /* 0x001fe200028e0621 */
[----:B------:R-:W-:-:S04]  /*40310*/  IADD3 R3, P5, R3, R31, RZ ;  /* 0x0000001f03037210 */ /* 0x000fc80007fbe0ff */
[----:B------:R0:W-:Y:S04]  /*40320*/  STL [R1+0x7020], R16 ;  /* 0x0070201001007387 */ /* 0x0001e80000100800 */
[----:B------:R1:W-:Y:S01]  /*40330*/  STL [R1+0x7010], R3 ;  /* 0x0070100301007387 */ /* 0x0003e20000100800 */
[----:B0-----:R-:W-:-:S03]  /*40340*/  IMAD.X R16, R9, 0x1, R34, P0 ;  /* 0x0000000109107824 */ /* 0x001fc600000e0622 */
[----:B-1----:R-:W3:Y:S01]  /*40350*/  LDL.LU R3, [R1+0x98] ;  /* 0x0000980001037983 */ /* 0x002ee20000300800 */
[----:B------:R-:W-:-:S03]  /*40360*/  IMAD.X R9, R9, 0x1, R32, P1 ;  /* 0x0000000109097824 */ /* 0x000fc600008e0620 */
[----:B------:R2:W-:Y:S02]  /*40370*/  STL [R1+0x700c], R16 ;  /* 0x00700c1001007387 */ /* 0x0005e40000100800 */
[----:B--2---:R-:W-:-:S05]  /*40380*/  IADD3 R16, P0, R23, R27, RZ ;  /* 0x0000001b17107210 */ /* 0x004fca0007f1e0ff */
[----:B------:R0:W-:Y:S04]  /*40390*/  STL [R1+0x7014], R16 ;  /* 0x0070141001007387 */ /* 0x0001e80000100800 */
[----:B0-----:R-:W2:Y:S04]  /*403a0*/  LDL.LU R16, [R1+0x7b6c] ;  /* 0x007b6c0001107983 */ /* 0x001ea80000300800 */
[----:B------:R0:W-:Y:S02]  /*403b0*/  STL [R1+0x6ff8], R9 ;  /* 0x006ff80901007387 */ /* 0x0001e40000100800 */
[----:B0-----:R-:W-:-:S05]  /*403c0*/  IADD3 R9, P1, R23, R28, RZ ;  /* 0x0000001c17097210 */ /* 0x001fca0007f3e0ff */
[----:B------:R4:W-:Y:S02]  /*403d0*/  STL [R1+0x7004], R9 ;  /* 0x0070040901007387 */ /* 0x0009e40000100800 */
[----:B----4-:R-:W-:-:S05]  /*403e0*/  IMAD.X R9, R20, 0x1, R30, P2 ;  /* 0x0000000114097824 */ /* 0x010fca00010e061e */
[----:B------:R0:W-:Y:S02]  /*403f0*/  STL [R1+0x6ffc], R9 ;  /* 0x006ffc0901007387 */ /* 0x0001e40000100800 */
[----:B0-----:R-:W-:-:S05]  /*40400*/  IADD3 R9, P2, R23, R29, RZ ;  /* 0x0000001d17097210 */ /* 0x001fca0007f5e0ff */
[----:B------:R0:W-:Y:S02]  /*40410*/  STL [R1+0x7008], R9 ;  /* 0x0070080901007387 */ /* 0x0001e40000100800 */
[----:B0-----:R-:W-:Y:S01]  /*40420*/  IMAD.X R9, R20, 0x1, R33, P3 ;  /* 0x0000000114097824 */ /* 0x001fe200018e0621 */
[----:B------:R-:W-:-:S04]  /*40430*/  IADD3 R23, P3, R23, R31, RZ ;  /* 0x0000001f17177210 */ /* 0x000fc80007f7e0ff */
[----:B------:R0:W-:Y:S04]  /*40440*/  STL [R1+0x7000], R9 ;  /* 0x0070000901007387 */ /* 0x0001e80000100800 */
[----:B0-----:R-:W4:Y:S04]  /*40450*/  LDL.LU R9, [R1+0x94] ;  /* 0x0000940001097983 */ /* 0x001f280000300800 */
        /* <DEDUP_REMOVED lines=14> */
[----:B0-----:R-:W-:-:S05]  /*40540*/  IMAD.X R20, R7, 0x1, R33, P1 ;  /* 0x0000000107147824 */ /* 0x001fca00008e0621 */
[----:B------:R0:W-:Y:S04]  /*40550*/  STL [R1+0x6fe0], R20 ;  /* 0x006fe01401007387 */ /* 0x0001e80000100800 */
[----:B0-----:R-:W5:Y:S01]  /*40560*/  LDL.LU R20, [R1+0x7b64] ;  /* 0x007b640001147983 */ /* 0x001f620000300800 */
[----:B------:R-:W-:-:S05]  /*40570*/  IADD3 R12, P1, R12, R31, RZ ;  /* 0x0000001f0c0c7210 */ /* 0x000fca0007f3e0ff */
[----:B------:R0:W-:Y:S02]  /*40580*/  STL [R1+0x6fd0], R12 ;  /* 0x006fd00c01007387 */ /* 0x0001e40000100800 */
[----:B0-----:R-:W-:-:S05]  /*40590*/  IMAD.X R12, R7, 0x1, R34, P2 ;  /* 0x00000001070c7824 */ /* 0x001fca00010e0622 */
[----:B------:R5:W-:Y:S01]  /*405a0*/  STL [R1+0x6fcc], R12 ;  /* 0x006fcc0c01007387 */ /* 0x000be20000100800 */
[----:B------:R-:W-:Y:S01]  /*405b0*/  IMAD.X R7, R7, 0x1, R32, P3 ;  /* 0x0000000107077824 */ /* 0x000fe200018e0620 */
[----:B-----5:R-:W-:-:S05]  /*405c0*/  IADD3 R12, P2, R20, R27, RZ ;  /* 0x0000001b140c7210 */ /* 0x020fca0007f5e0ff */
[----:B------:R0:W-:Y:S04]  /*405d0*/  STL [R1+0x6fd4], R12 ;  /* 0x006fd40c01007387 */ /* 0x0001e80000100800 */
[----:B------:R1:W-:Y:S01]  /*405e0*/  STL [R1+0x6fb8], R7 ;  /* 0x006fb80701007387 */ /* 0x0003e20000100800 */
[----:B0-----:R-:W-:Y:S01]  /*405f0*/  IADD3 R12, P3, R20, R28, RZ ;  /* 0x0000001c140c7210 */ /* 0x001fe20007f7e0ff */
[----:B-1----:R-:W-:-:S04]  /*40600*/  IMAD.X R7, R0, 0x1, R30, P4 ;  /* 0x0000000100077824 */ /* 0x002fc800020e061e */
[----:B------:R0:W-:Y:S04]  /*40610*/  STL [R1+0x6fc4], R12 ;  /* 0x006fc40c01007387 */ /* 0x0001e80000100800 */
[----:B------:R1:W-:Y:S01]  /*40620*/  STL [R1+0x6fbc], R7 ;  /* 0x006fbc0701007387 */ /* 0x0003e20000100800 */
[----:B0-----:R-:W-:Y:S01]  /*40630*/  IADD3 R12, P4, R20, R29, RZ ;  /* 0x0000001d140c7210 */ /* 0x001fe20007f9e0ff */
[----:B-1----:R-:W-:-:S04]  /*40640*/  IMAD.X R7, R0, 0x1, R33, P5 ;  /* 0x0000000100077824 */ /* 0x002fc800028e0621 */
[----:B------:R0:W-:Y:S02]  /*40650*/  STL [R1+0x6fc8], R12 ;  /* 0x006fc80c01007387 */ /* 0x0001e40000100800 */
[----:B0-----:R-:W-:Y:S02]  /*40660*/  IADD3 R12, P5, R20, R31, RZ ;  /* 0x0000001f140c7210 */ /* 0x001fe40007fbe0ff */
[----:B------:R-:W5:Y:S04]  /*40670*/  LDL.LU R20, [R1+0x90] ;  /* 0x0000900001147983 */ /* 0x000f680000300800 */
[----:B------:R0:W-:Y:S04]  /*40680*/  STL [R1+0x6fc0], R7 ;  /* 0x006fc00701007387 */ /* 0x0001e80000100800 */
[----:B------:R1:W-:Y:S01]  /*40690*/  STL [R1+0x6fb0], R12 ;  /* 0x006fb00c01007387 */ /* 0x0003e20000100800 */
[----:B0-----:R-:W-:-:S03]  /*406a0*/  IMAD.X R7, R0, 0x1, R34, P0 ;  /* 0x0000000100077824 */ /* 0x001fc600000e0622 */
[----:B-1----:R-:W2:Y:S01]  /*406b0*/  LDL.LU R12, [R1+0x8c] ;  /* 0x00008c00010c7983 */ /* 0x002ea20000300800 */
        /* <DEDUP_REMOVED lines=14> */
[----:B0-----:R-:W4:Y:S01]  /*407a0*/  LDL.LU R0, [R1+0x7b5c] ;  /* 0x007b5c0001007983 */ /* 0x001f220000300800 */
[----:B------:R-:W-:-:S05]  /*407b0*/  IADD3 R23, P3, R23, R31, RZ ;  /* 0x0000001f17177210 */ /* 0x000fca0007f7e0ff */
[----:B------:R0:W-:Y:S02]  /*407c0*/  STL [R1+0x6f90], R23 ;  /* 0x006f901701007387 */ /* 0x0001e40000100800 */
[----:B0-----:R-:W-:-:S05]  /*407d0*/  IMAD.X R23, R3, 0x1, R34, P4 ;  /* 0x0000000103177824 */ /* 0x001fca00020e0622 */
[----:B------:R4:W-:Y:S02]  /*407e0*/  STL [R1+0x6f8c], R23 ;  /* 0x006f8c1701007387 */ /* 0x0009e40000100800 */
[----:B----4-:R-:W-:-:S05]  /*407f0*/  IADD3 R23, P4, R0, R27, RZ ;  /* 0x0000001b00177210 */ /* 0x010fca0007f9e0ff */
[----:B------:R0:W-:Y:S02]  /*40800*/  STL [R1+0x6f94], R23 ;  /* 0x006f941701007387 */ /* 0x0001e40000100800 */
[----:B0-----:R-:W-:Y:S02]  /*40810*/  IMAD.X R23, R3, 0x1, R32, P5 ;  /* 0x0000000103177824 */ /* 0x001fe400028e0620 */
[----:B------:R-:W4:Y:S04]  /*40820*/  LDL.LU R3, [R1+0x7b58] ;  /* 0x007b580001037983 */ /* 0x000f280000300800 */
        /* <DEDUP_REMOVED lines=12> */
[----:B-1----:R-:W2:Y:S04]  /*408f0*/  LDL.LU R0, [R1+0x84] ;  /* 0x0000840001007983 */ /* 0x002ea80000300800 */
[----:B------:R4:W-:Y:S01]  /*40900*/  STL [R1+0x6f6c], R23 ;  /* 0x006f6c1701007387 */ /* 0x0009e20000100800 */
[----:B------:R-:W-:Y:S01]  /*40910*/  IMAD.X R9, R9, 0x1, R32, P3 ;  /* 0x0000000109097824 */ /* 0x000fe200018e0620 */
[----:B----4-:R-:W-:-:S05]  /*40920*/  IADD3 R23, P2, R3, R27, RZ ;  /* 0x0000001b03177210 */ /* 0x010fca0007f5e0ff */
[----:B------:R0:W-:Y:S04]  /*40930*/  STL [R1+0x6f74], R23 ;  /* 0x006f741701007387 */ /* 0x0001e80000100800 */
[----:B------:R5:W-:Y:S01]  /*40940*/  STL [R1+0x6f58], R9 ;  /* 0x006f580901007387 */ /* 0x000be20000100800 */
[----:B0-----:R-:W-:Y:S01]  /*40950*/  IADD3 R23, P3, R3, R28, RZ ;  /* 0x0000001c03177210 */ /* 0x001fe20007f7e0ff */
[----:B-----5:R-:W-:-:S04]  /*40960*/  IMAD.X R9, R20, 0x1, R30, P4 ;  /* 0x0000000114097824 */ /* 0x020fc800020e061e */
[----:B------:R0:W-:Y:S04]  /*40970*/  STL [R1+0x6f64], R23 ;  /* 0x006f641701007387 */ /* 0x0001e80000100800 */
[----:B------:R1:W-:Y:S01]  /*40980*/  STL [R1+0x6f5c], R9 ;  /* 0x006f5c0901007387 */ /* 0x0003e20000100800 */
[----:B0-----:R-:W-:Y:S01]  /*40990*/  IADD3 R23, P4, R3, R29, RZ ;  /* 0x0000001d03177210 */ /* 0x001fe20007f9e0ff */
[----:B-1----:R-:W-:-:S04]  /*409a0*/  IMAD.X R9, R20, 0x1, R33, P5 ;  /* 0x0000000114097824 */ /* 0x002fc800028e0621 */
[----:B------:R0:W-:Y:S02]  /*409b0*/  STL [R1+0x6f68], R23 ;  /* 0x006f681701007387 */ /* 0x0001e40000100800 */
[----:B0-----:R-:W-:Y:S02]  /*409c0*/  IADD3 R23, P5, R3, R31, RZ ;  /* 0x0000001f03177210 */ /* 0x001fe40007fbe0ff */
[----:B------:R-:W4:Y:S04]  /*409d0*/  LDL.LU R3, [R1+0x88] ;  /* 0x0000880001037983 */ /* 0x000f280000300800 */
[----:B------:R0:W-:Y:S04]  /*409e0*/  STL [R1+0x6f60], R9 ;  /* 0x006f600901007387 */ /* 0x0001e80000100800 */
[----:B------:R1:W-:Y:S01]  /*409f0*/  STL [R1+0x6f50], R23 ;  /* 0x006f501701007387 */ /* 0x0003e20000100800 */
[----:B0-----:R-:W-:-:S03]  /*40a00*/  IMAD.X R9, R20, 0x1, R34, P0 ;  /* 0x0000000114097824 */ /* 0x001fc600000e0622 */
[----:B-1----:R-:W5:Y:S04]  /*40a10*/  LDL.LU R23, [R1+0x80] ;  /* 0x0000800001177983 */ /* 0x002f680000300800 */
[----:B------:R3:W-:Y:S02]  /*40a20*/  STL [R1+0x6f4c], R9 ;  /* 0x006f4c0901007387 */ /* 0x0007e40000100800 */
[----:B---3--:R-:W-:-:S05]  /*40a30*/  IADD3 R9, P0, R7, R27, RZ ;  /* 0x0000001b07097210 */ /* 0x008fca0007f1e0ff */
[----:B------:R0:W-:Y:S04]  /*40a40*/  STL [R1+0x6f54], R9 ;  /* 0x006f540901007387 */ /* 0x0001e80000100800 */
[----:B0-----:R-:W3:Y:S01]  /*40a50*/  LDL.LU R9, [R1+0x7b54] ;  /* 0x007b540001097983 */ /* 0x001ee20000300800 */
[----:B------:R-:W-:-:S05]  /*40a60*/  IMAD.X R20, R20, 0x1, R32, P1 ;  /* 0x0000000114147824 */ /* 0x000fca00008e0620 */
[----:B------:R0:W-:Y:S02]  /*40a70*/  STL [R1+0x6f38], R20 ;  /* 0x006f381401007387 */ /* 0x0001e40000100800 */
[----:B0-----:R-:W-:-:S05]  /*40a80*/  IADD3 R20, P1, R7, R28, RZ ;  /* 0x0000001c07147210 */ /* 0x001fca0007f3e0ff */
[----:B------:R2:W-:Y:S02]  /*40a90*/  STL [R1+0x6f44], R20 ;  /* 0x006f441401007387 */ /* 0x0005e40000100800 */
[----:B--2---:R-:W-:-:S05]  /*40aa0*/  IMAD.X R20, R12, 0x1, R30, P2 ;  /* 0x000000010c147824 */ /* 0x004fca00010e061e */
[----:B------:R0:W-:Y:S02]  /*40ab0*/  STL [R1+0x6f3c], R20 ;  /* 0x006f3c1401007387 */ /* 0x0001e40000100800 */
[----:B0-----:R-:W-:-:S05]  /*40ac0*/  IADD3 R20, P2, R7, R29, RZ ;  /* 0x0000001d07147210 */ /* 0x001fca0007f5e0ff */
[----:B------:R0:W-:Y:S02]  /*40ad0*/  STL [R1+0x6f48], R20 ;  /* 0x006f481401007387 */ /* 0x0001e40000100800 */
[----:B0-----:R-:W-:-:S05]  /*40ae0*/  IMAD.X R20, R12, 0x1, R33, P3 ;  /* 0x000000010c147824 */ /* 0x001fca00018e0621 */
[----:B------:R0:W-:Y:S02]  /*40af0*/  STL [R1+0x6f40], R20 ;  /* 0x006f401401007387 */ /* 0x0001e40000100800 */
[----:B0-----:R-:W-:Y:S01]  /*40b00*/  IADD3 R20, P3, R7, R31, RZ ;  /* 0x0000001f07147210 */ /* 0x001fe20007f7e0ff */
[----:B------:R-:W-:-:S04]  /*40b10*/  IMAD.X R7, R12, 0x1, R34, P4 ;  /* 0x000000010c077824 */ /* 0x000fc800020e0622 */
[----:B------:R0:W-:Y:S04]  /*40b20*/  STL [R1+0x6f30], R20 ;  /* 0x006f301401007387 */ /* 0x0001e80000100800 */
[----:B0-----:R-:W2:Y:S04]  /*40b30*/  LDL.LU R20, [R1+0x7c] ;  /* 0x00007c0001147983 */ /* 0x001ea80000300800 */
[----:B------:R3:W-:Y:S02]  /*40b40*/  STL [R1+0x6f2c], R7 ;  /* 0x006f2c0701007387 */ /* 0x0007e40000100800 */
[----:B---3--:R-:W-:-:S05]  /*40b50*/  IADD3 R7, P4, R9, R27, RZ ;  /* 0x0000001b09077210 */ /* 0x008fca0007f9e0ff */
[----:B------:R0:W-:Y:S02]  /*40b60*/  STL [R1+0x6f34], R7 ;  /* 0x006f340701007387 */ /* 0x0001e40000100800 */
[----:B0-----:R-:W-:Y:S02]  /*40b70*/  IMAD.X R7, R12, 0x1, R32, P5 ;  /* 0x000000010c077824 */ /* 0x001fe400028e0620 */
[----:B------:R-:W3:Y:S04]  /*40b80*/  LDL.LU R12, [R1+0x7b50] ;  /* 0x007b5000010c7983 */ /* 0x000ee80000300800 */
[----:B------:R0:W-:Y:S02]  /*40b90*/  STL [R1+0x6f18], R7 ;  /* 0x006f180701007387 */ /* 0x0001e40000100800 */
[----:B0-----:R-:W-:-:S05]  /*40ba0*/  IADD3 R7, P5, R9, R28, RZ ;  /* 0x0000001c09077210 */ /* 0x001fca0007fbe0ff */
[----:B------:R4:W-:Y:S02]  /*40bb0*/  STL [R1+0x6f24], R7 ;  /* 0x006f240701007387 */ /* 0x0009e40000100800 */
[----:B----4-:R-:W-:-:S05]  /*40bc0*/  IMAD.X R7, R3, 0x1, R30, P0 ;  /* 0x0000000103077824 */ /* 0x010fca00000e061e */
[----:B------:R0:W-:Y:S02]  /*40bd0*/  STL [R1+0x6f1c], R7 ;  /* 0x006f1c0701007387 */ /* 0x0001e40000100800 */
[----:B0-----:R-:W-:-:S05]  /*40be0*/  IADD3 R7, P0, R9, R29, RZ ;  /* 0x0000001d09077210 */ /* 0x001fca0007f1e0ff */
[----:B------:R0:W-:Y:S02]  /*40bf0*/  STL [R1+0x6f28], R7 ;  /* 0x006f280701007387 */ /* 0x0001e40000100800 */
[----:B0-----:R-:W-:-:S05]  /*40c00*/  IMAD.X R7, R3, 0x1, R33, P1 ;  /* 0x0000000103077824 */ /* 0x001fca00008e0621 */
[----:B------:R0:W-:Y:S02]  /*40c10*/  STL [R1+0x6f20], R7 ;  /* 0x006f200701007387 */ /* 0x0001e40000100800 */
[----:B0-----:R-:W-:-:S05]  /*40c20*/  IADD3 R7, P1, R9, R31, RZ ;  /* 0x0000001f09077210 */ /* 0x001fca0007f3e0ff */
[----:B------:R0:W-:Y:S04]  /*40c30*/  STL [R1+0x6f10], R7 ;  /* 0x006f100701007387 */ /* 0x0001e80000100800 */
[----:B0-----:R-:W4:Y:S01]  /*40c40*/  LDL.LU R7, [R1+0x78] ;  /* 0x0000780001077983 */ /* 0x001f220000300800 */
[C---:B------:R-:W-:Y:S02]  /*40c50*/  IMAD.X R9, R3.reuse, 0x1, R34, P2 ;  /* 0x0000000103097824 */ /* 0x040fe400010e0622 */
[----:B------:R-:W-:-:S03]  /*40c60*/  IMAD.X R3, R3, 0x1, R32, P3 ;  /* 0x0000000103037824 */ /* 0x000fc600018e0620 */
[----:B------:R3:W-:Y:S02]  /*40c70*/  STL [R1+0x6f0c], R9 ;  /* 0x006f0c0901007387 */ /* 0x0007e40000100800 */
[----:B---3--:R-:W-:-:S05]  /*40c80*/  IADD3 R9, P2, R12, R27, RZ ;  /* 0x0000001b0c097210 */ /* 0x008fca0007f5e0ff */
        /* <DEDUP_REMOVED lines=8> */
[----:B------:R0:W-:Y:S01]  /*40d10*/  STL [R1+0x6f08], R9 ;  /* 0x006f080901007387 */ /* 0x0001e20000100800 */
[----:B------:R-:W-:-:S03]  /*40d20*/  IADD3 R12, P5, R12, R31, RZ ;  /* 0x0000001f0c0c7210 */ /* 0x000fc60007fbe0ff */
[----:B------:R1:W-:Y:S01]  /*40d30*/  STL [R1+0x6f00], R3 ;  /* 0x006f000301007387 */ /* 0x0003e20000100800 */
[----:B0-----:R-:W-:-:S03]  /*40d40*/  IMAD.X R9, R0, 0x1, R34, P0 ;  /* 0x0000000100097824 */ /* 0x001fc600000e0622 */
[----:B-1----:R-:W3:Y:S04]  /*40d50*/  LDL.LU R3, [R1+0x74] ;  /* 0x0000740001037983 */ /* 0x002ee80000300800 */
[----:B------:R0:W-:Y:S04]  /*40d60*/  STL [R1+0x6ef0], R12 ;  /* 0x006ef00c01007387 */ /* 0x0001e80000100800 */
[----:B------:R1:W-:Y:S01]  /*40d70*/  STL [R1+0x6eec], R9 ;  /* 0x006eec0901007387 */ /* 0x0003e20000100800 */
[----:B0-----:R-:W-:Y:S01]  /*40d80*/  IADD3 R12, P0, R16, R27, RZ ;  /* 0x0000001b100c7210 */ /* 0x001fe20007f1e0ff */
[----:B-1----:R-:W-:Y:S01]  /*40d90*/  IMAD.X R9, R0, 0x1, R32, P1 ;  /* 0x0000000100097824 */ /* 0x002fe200008e0620 */
[----:B------:R-:W-:-:S03]  /*40da0*/  IADD3 R0, P1, R16, R28, RZ ;  /* 0x0000001c10007210 */ /* 0x000fc60007f3e0ff */
[----:B------:R5:W-:Y:S04]  /*40db0*/  STL [R1+0x6ef4], R12 ;  /* 0x006ef40c01007387 */ /* 0x000be80000100800 */
[----:B------:R0:W-:Y:S04]  /*40dc0*/  STL [R1+0x6ed8], R9 ;  /* 0x006ed80901007387 */ /* 0x0001e80000100800 */
[----:B------:R1:W-:Y:S01]  /*40dd0*/  STL [R1+0x6ee4], R0 ;  /* 0x006ee40001007387 */ /* 0x0003e20000100800 */
[----:B-----5:R-:W-:Y:S01]  /*40de0*/  IMAD.X R12, R23, 0x1, R30, P2 ;  /* 0x00000001170c7824 */ /* 0x020fe200010e061e */
[----:B0-----:R-:W-:-:S04]  /*40df0*/  IADD3 R9, P2, R16, R29, RZ ;  /* 0x0000001d10097210 */ /* 0x001fc80007f5e0ff */
[----:B------:R0:W-:Y:S01]  /*40e00*/  STL [R1+0x6edc], R12 ;  /* 0x006edc0c01007387 */ /* 0x0001e20000100800 */
[----:B-1----:R-:W-:-:S03]  /*40e10*/  IMAD.X R0, R23, 0x1, R33, P3 ;  /* 0x0000000117007824 */ /* 0x002fc600018e0621 */
[----:B------:R1:W-:Y:S04]  /*40e20*/  STL [R1+0x6ee8], R9 ;  /* 0x006ee80901007387 */ /* 0x0003e80000100800 */
[----:B------:R5:W-:Y:S01]  /*40e30*/  STL [R1+0x6ee0], R0 ;  /* 0x006ee00001007387 */ /* 0x000be20000100800 */
[----:B0-----:R-:W-:Y:S01]  /*40e40*/  IADD3 R12, P3, R16, R31, RZ ;  /* 0x0000001f100c7210 */ /* 0x001fe20007f7e0ff */
[----:B-1----:R-:W-:Y:S02]  /*40e50*/  IMAD.X R9, R23, 0x1, R34, P4 ;  /* 0x0000000117097824 */ /* 0x002fe400020e0622 */
[----:B-----5:R-:W5:Y:S04]  /*40e60*/  LDL.LU R0, [R1+0x70] ;  /* 0x0000700001007983 */ /* 0x020f680000300800 */
        /* <DEDUP_REMOVED lines=8> */
[----:B--2---:R-:W-:Y:S01]  /*40ef0*/  IMAD.X R12, R20, 0x1, R30, P0 ;  /* 0x00000001140c7824 */ /* 0x004fe200000e061e */
[----:B0-----:R-:W-:-:S04]  /*40f00*/  IADD3 R9, P0, R17, R29, RZ ;  /* 0x0000001d11097210 */ /* 0x001fc80007f1e0ff */
[----:B------:R0:W-:Y:S01]  /*40f10*/  STL [R1+0x6ebc], R12 ;  /* 0x006ebc0c01007387 */ /* 0x0001e20000100800 */
[----:B-1----:R-:W-:-:S03]  /*40f20*/  IMAD.X R16, R20, 0x1, R33, P1 ;  /* 0x0000000114107824 */ /* 0x002fc600008e0621 */
[----:B------:R1:W-:Y:S04]  /*40f30*/  STL [R1+0x6ec8], R9 ;  /* 0x006ec80901007387 */ /* 0x0003e80000100800 */
[----:B------:R-:W-:Y:S01]  /*40f40*/  STL [R1+0x6ec0], R16 ;  /* 0x006ec01001007387 */ /* 0x000fe20000100800 */
[----:B0-----:R-:W-:-:S03]  /*40f50*/  IADD3 R12, P1, R17, R31, RZ ;  /* 0x0000001f110c7210 */ /* 0x001fc60007f3e0ff */
[----:B------:R-:W2:Y:S01]  /*40f60*/  LDL.LU R23, [R1+0x6c] ;  /* 0x00006c0001177983 */ /* 0x000ea20000300800 */
[----:B-1----:R-:W-:-:S03]  /*40f70*/  IMAD.X R9, R20, 0x1, R34, P2 ;  /* 0x0000000114097824 */ /* 0x002fc600010e0622 */
[----:B------:R0:W-:Y:S04]  /*40f80*/  STL [R1+0x6eb0], R12 ;  /* 0x006eb00c01007387 */ /* 0x0001e80000100800 */
[----:B------:R1:W-:Y:S01]  /*40f90*/  STL [R1+0x6eac], R9 ;  /* 0x006eac0901007387 */ /* 0x0003e20000100800 */
[C---:B0-----:R-:W-:Y:S01]  /*40fa0*/  IADD3 R12, P2, R21.reuse, R27, RZ ;  /* 0x0000001b150c7210 */ /* 0x041fe20007f5e0ff */
[----:B-1----:R-:W-:Y:S01]  /*40fb0*/  IMAD.X R9, R20, 0x1, R32, P3 ;  /* 0x0000000114097824 */ /* 0x002fe200018e0620 */
[----:B------:R-:W-:-:S03]  /*40fc0*/  IADD3 R16, P3, R21, R28, RZ ;  /* 0x0000001c15107210 */ /* 0x000fc60007f7e0ff */
[----:B------:R4:W-:Y:S04]  /*40fd0*/  STL [R1+0x6eb4], R12 ;  /* 0x006eb40c01007387 */ /* 0x0009e80000100800 */
[----:B------:R0:W-:Y:S04]  /*40fe0*/  STL [R1+0x6e98], R9 ;  /* 0x006e980901007387 */ /* 0x0001e80000100800 */
[----:B------:R1:W-:Y:S01]  /*40ff0*/  STL [R1+0x6ea4], R16 ;  /* 0x006ea41001007387 */ /* 0x0003e20000100800 */
[----:B----4-:R-:W-:Y:S01]  /*41000*/  IMAD.X R12, R7, 0x1, R30, P4 ;  /* 0x00000001070c7824 */ /* 0x010fe200020e061e */
[----:B0-----:R-:W-:-:S04]  /*41010*/  IADD3 R9, P4, R21, R29, RZ ;  /* 0x0000001d15097210 */ /* 0x001fc80007f9e0ff */
[----:B------:R0:W-:Y:S01]  /*41020*/  STL [R1+0x6e9c], R12 ;  /* 0x006e9c0c01007387 */ /* 0x0001e20000100800 */
[----:B-1----:R-:W-:-:S03]  /*41030*/  IMAD.X R16, R7, 0x1, R33, P5 ;  /* 0x0000000107107824 */ /* 0x002fc600028e0621 */
[----:B------:R1:W-:Y:S04]  /*41040*/  STL [R1+0x6ea8], R9 ;  /* 0x006ea80901007387 */ /* 0x0003e80000100800 */
[----:B------:R-:W-:Y:S04]  /*41050*/  STL [R1+0x6ea0], R16 ;  /* 0x006ea01001007387 */ /* 0x000fe80000100800 */
[----:B------:R-:W4:Y:S01]  /*41060*/  LDL.LU R20, [R1+0x68] ;  /* 0x0000680001147983 */ /* 0x000f220000300800 */
[----:B0-----:R-:W-:Y:S01]  /*41070*/  IADD3 R12, P5, R21, R31, RZ ;  /* 0x0000001f150c7210 */ /* 0x001fe20007fbe0ff */
[----:B-1----:R-:W-:-:S04]  /*41080*/  IMAD.X R9, R7, 0x1, R34, P0 ;  /* 0x0000000107097824 */ /* 0x002fc800000e0622 */
        /* <DEDUP_REMOVED lines=8> */
[C---:B---3--:R-:W-:Y:S01]  /*41110*/  IMAD.X R12, R3.reuse, 0x1, R30, P2 ;  /* 0x00000001030c7824 */ /* 0x048fe200010e061e */
[----:B0-----:R-:W-:Y:S01]  /*41120*/  IADD3 R9, P2, R24, R29, RZ ;  /* 0x0000001d18097210 */ /* 0x001fe20007f5e0ff */
[----:B-1----:R-:W-:-:S03]  /*41130*/  IMAD.X R7, R3, 0x1, R33, P3 ;  /* 0x0000000103077824 */ /* 0x002fc600018e0621 */
[----:B------:R0:W-:Y:S04]  /*41140*/  STL [R1+0x6e7c], R12 ;  /* 0x006e7c0c01007387 */ /* 0x0001e80000100800 */
[----:B------:R1:W-:Y:S04]  /*41150*/  STL [R1+0x6e88], R9 ;  /* 0x006e880901007387 */ /* 0x0003e80000100800 */
[----:B------:R3:W-:Y:S01]  /*41160*/  STL [R1+0x6e80], R7 ;  /* 0x006e800701007387 */ /* 0x0007e20000100800 */
[----:B0-----:R-:W-:Y:S01]  /*41170*/  IADD3 R12, P3, R24, R31, RZ ;  /* 0x0000001f180c7210 */ /* 0x001fe20007f7e0ff */
[----:B-1----:R-:W-:-:S02]  /*41180*/  IMAD.X R9, R3, 0x1, R34, P4 ;  /* 0x0000000103097824 */ /* 0x002fc400020e0622 */
[----:B---3--:R-:W3:Y:S04]  /*41190*/  LDL.LU R7, [R1+0x64] ;  /* 0x0000640001077983 */ /* 0x008ee80000300800 */
        /* <DEDUP_REMOVED lines=30> */
[----:B------:R2:W-:Y:S01]  /*41380*/  STL [R1+0x6e40], R0 ;  /* 0x006e400001007387 */ /* 0x0005e20000100800 */
[----:B0-----:R-:W-:Y:S01]  /*41390*/  IADD3 R12, P5, R22, R31, RZ ;  /* 0x0000001f160c7210 */ /* 0x001fe20007fbe0ff */
[----:B-1----:R-:W-:Y:S02]  /*413a0*/  IMAD.X R9, R23, 0x1, R34, P0 ;  /* 0x0000000117097824 */ /* 0x002fe400000e0622 */
[----:B--2---:R-:W2:Y:S01]  /*413b0*/  LDL.LU R0, [R1+0x5c] ;  /* 0x00005c0001007983 */ /* 0x004ea20000300800 */
[----:B------:R-:W-:-:S03]  /*413c0*/  IADD3 R13, P0, R5, R27, RZ ;  /* 0x0000001b050d7210 */ /* 0x000fc60007f1e0ff */
[----:B------:R-:W-:Y:S04]  /*413d0*/  STL [R1+0x6e30], R12 ;  /* 0x006e300c01007387 */ /* 0x000fe80000100800 */
[----:B------:R0:W-:Y:S04]  /*413e0*/  STL [R1+0x6e2c], R9 ;  /* 0x006e2c0901007387 */ /* 0x0001e80000100800 */
[----:B------:R4:W-:Y:S01]  /*413f0*/  STL [R1+0x6e34], R13 ;  /* 0x006e340d01007387 */ /* 0x0009e20000100800 */
[----:B0-----:R-:W-:Y:S01]  /*41400*/  IMAD.X R9, R23, 0x1, R32, P1 ;  /* 0x0000000117097824 */ /* 0x001fe200008e0620 */
[----:B------:R-:W-:Y:S01]  /*41410*/  IADD3 R12, P1, R5, R28, RZ ;  /* 0x0000001c050c7210 */ /* 0x000fe20007f3e0ff */
[----:B----4-:R-:W-:-:S03]  /*41420*/  IMAD.X R13, R20, 0x1, R30, P2 ;  /* 0x00000001140d7824 */ /* 0x010fc600010e061e */
[----:B------:R0:W-:Y:S04]  /*41430*/  STL [R1+0x6e18], R9 ;  /* 0x006e180901007387 */ /* 0x0001e80000100800 */
[----:B------:R1:W-:Y:S01]  /*41440*/  STL [R1+0x6e24], R12 ;  /* 0x006e240c01007387 */ /* 0x0003e20000100800 */
[----:B0-----:R-:W-:-:S03]  /*41450*/  IADD3 R9, P2, R5, R29, RZ ;  /* 0x0000001d05097210 */ /* 0x001fc60007f5e0ff */
[----:B------:R-:W-:Y:S01]  /*41460*/  STL [R1+0x6e1c], R13 ;  /* 0x006e1c0d01007387 */ /* 0x000fe20000100800 */
[----:B-1----:R-:W-:-:S03]  /*41470*/  IMAD.X R12, R20, 0x1, R33, P3 ;  /* 0x00000001140c7824 */ /* 0x002fc600018e0621 */
[----:B------:R0:W-:Y:S04]  /*41480*/  STL [R1+0x6e28], R9 ;  /* 0x006e280901007387 */ /* 0x0001e80000100800 */
[----:B------:R-:W-:Y:S04]  /*41490*/  STL [R1+0x6e20], R12 ;  /* 0x006e200c01007387 */ /* 0x000fe80000100800 */
[----:B------:R-:W4:Y:S01]  /*414a0*/  LDL.LU R23, [R1+0x58] ;  /* 0x0000580001177983 */ /* 0x000f220000300800 */
[----:B------:R-:W-:Y:S01]  /*414b0*/  IADD3 R5, P3, R5, R31, RZ ;  /* 0x0000001f05057210 */ /* 0x000fe20007f7e0ff */
[----:B0-----:R-:W-:-:S04]  /*414c0*/  IMAD.X R9, R20, 0x1, R34, P4 ;  /* 0x0000000114097824 */ /* 0x001fc800020e0622 */
        /* <DEDUP_REMOVED lines=8> */
[----:B---3--:R-:W-:Y:S01]  /*41550*/  IMAD.X R5, R7, 0x1, R30, P0 ;  /* 0x0000000107057824 */ /* 0x008fe200000e061e */
[----:B0-----:R-:W-:Y:S01]  /*41560*/  IADD3 R9, P0, R11, R29, RZ ;  /* 0x0000001d0b097210 */ /* 0x001fe20007f1e0ff */
[----:B-1----:R-:W-:-:S03]  /*41570*/  IMAD.X R12, R7, 0x1, R33, P1 ;  /* 0x00000001070c7824 */ /* 0x002fc600008e0621 */
[----:B------:R0:W-:Y:S04]  /*41580*/  STL [R1+0x6dfc], R5 ;  /* 0x006dfc0501007387 */ /* 0x0001e80000100800 */
[----:B------:R1:W-:Y:S04]  /*41590*/  STL [R1+0x6e08], R9 ;  /* 0x006e080901007387 */ /* 0x0003e80000100800 */
[----:B------:R-:W-:Y:S01]  /*415a0*/  STL [R1+0x6e00], R12 ;  /* 0x006e000c01007387 */ /* 0x000fe20000100800 */
[----:B0-----:R-:W-:-:S03]  /*415b0*/  IADD3 R5, P1, R11, R31, RZ ;  /* 0x0000001f0b057210 */ /* 0x001fc60007f3e0ff */
[----:B------:R-:W3:Y:S01]  /*415c0*/  LDL.LU R20, [R1+0x54] ;  /* 0x0000540001147983 */ /* 0x000ee20000300800 */
        /* <DEDUP_REMOVED lines=9> */
[C---:B-----5:R-:W-:Y:S01]  /*41660*/  IMAD.X R5, R3.reuse, 0x1, R30, P4 ;  /* 0x0000000103057824 */ /* 0x060fe200020e061e */
[----:B0-----:R-:W-:Y:S01]  /*41670*/  IADD3 R9, P4, R18, R29, RZ ;  /* 0x0000001d12097210 */ /* 0x001fe20007f9e0ff */
[----:B-1----:R-:W-:-:S03]  /*41680*/  IMAD.X R7, R3, 0x1, R33, P5 ;  /* 0x0000000103077824 */ /* 0x002fc600028e0621 */
[----:B------:R0:W-:Y:S04]  /*41690*/  STL [R1+0x6ddc], R5 ;  /* 0x006ddc0501007387 */ /* 0x0001e80000100800 */
[----:B------:R1:W-:Y:S04]  /*416a0*/  STL [R1+0x6de8], R9 ;  /* 0x006de80901007387 */ /* 0x0003e80000100800 */
[----:B------:R5:W-:Y:S01]  /*416b0*/  STL [R1+0x6de0], R7 ;  /* 0x006de00701007387 */ /* 0x000be20000100800 */
[----:B0-----:R-:W-:Y:S01]  /*416c0*/  IADD3 R5, P5, R18, R31, RZ ;  /* 0x0000001f12057210 */ /* 0x001fe20007fbe0ff */
[----:B-1----:R-:W-:-:S02]  /*416d0*/  IMAD.X R9, R3, 0x1, R34, P0 ;  /* 0x0000000103097824 */ /* 0x002fc400000e0622 */
[----:B-----5:R-:W5:Y:S04]  /*416e0*/  LDL.LU R7, [R1+0x50] ;  /* 0x0000500001077983 */ /* 0x020f680000300800 */
        /* <DEDUP_REMOVED lines=16> */
[----:B--2---:R-:W2:Y:S04]  /*417f0*/  LDL.LU R3, [R1+0x4c] ;  /* 0x00004c0001037983 */ /* 0x004ea80000300800 */
        /* <DEDUP_REMOVED lines=8> */
[----:B----4-:R-:W-:Y:S01]  /*41880*/  IMAD.X R5, R23, 0x1, R30, P0 ;  /* 0x0000000117057824 */ /* 0x010fe200000e061e */
[----:B0-----:R-:W-:-:S04]  /*41890*/  IADD3 R9, P0, R4, R29, RZ ;  /* 0x0000001d04097210 */ /* 0x001fc80007f1e0ff */
[----:B------:R-:W-:Y:S01]  /*418a0*/  STL [R1+0x6d9c], R5 ;  /* 0x006d9c0501007387 */ /* 0x000fe20000100800 */
[----:B-1----:R-:W-:-:S03]  /*418b0*/  IMAD.X R0, R23, 0x1, R33, P1 ;  /* 0x0000000117007824 */ /* 0x002fc600008e0621 */
[----:B------:R-:W-:Y:S04]  /*418c0*/  STL [R1+0x6da8], R9 ;  /* 0x006da80901007387 */ /* 0x000fe80000100800 */
[----:B------:R0:W-:Y:S04]  /*418d0*/  STL [R1+0x6da0], R0 ;  /* 0x006da00001007387 */ /* 0x0001e80000100800 */
[----:B0-----:R-:W4:Y:S01]  /*418e0*/  LDL.LU R0, [R1+0x48] ;  /* 0x0000480001007983 */ /* 0x001f220000300800 */
[----:B------:R-:W-:Y:S01]  /*418f0*/  IADD3 R5, P1, R4, R31, RZ ;  /* 0x0000001f04057210 */ /* 0x000fe20007f3e0ff */
[----:B------:R-:W-:-:S04]  /*41900*/  IMAD.X R4, R23, 0x1, R34, P2 ;  /* 0x0000000117047824 */ /* 0x000fc800010e0622 */
        /* <DEDUP_REMOVED lines=13> */
[----:B------:R-:W-:Y:S04]  /*419e0*/  STL [R1+0x6d80], R9 ;  /* 0x006d800901007387 */ /* 0x000fe80000100800 */
[----:B------:R-:W3:Y:S01]  /*419f0*/  LDL.LU R23, [R1+0x44] ;  /* 0x0000440001177983 */ /* 0x000ee20000300800 */
[----:B0-----:R-:W-:Y:S01]  /*41a00*/  IADD3 R5, P5, R8, R31, RZ ;  /* 0x0000001f08057210 */ /* 0x001fe20007fbe0ff */
[----:B-1----:R-:W-:Y:S01]  /*41a10*/  IMAD.X R4, R20, 0x1, R34, P0 ;  /* 0x0000000114047824 */ /* 0x002fe200000e0622 */
[----:B------:R-:W-:-:S03]  /*41a20*/  IADD3 R8, P0, R15, R27, RZ ;  /* 0x0000001b0f087210 */ /* 0x000fc60007f1e0ff */
[----:B------:R0:W-:Y:S04]  /*41a30*/  STL [R1+0x6d70], R5 ;  /* 0x006d700501007387 */ /* 0x0001e80000100800 */
[----:B------:R1:W-:Y:S04]  /*41a40*/  STL [R1+0x6d6c], R4 ;  /* 0x006d6c0401007387 */ /* 0x0003e80000100800 */
[----:B------:R5:W-:Y:S01]  /*41a50*/  STL [R1+0x6d74], R8 ;  /* 0x006d740801007387 */ /* 0x000be20000100800 */
[----:B0-----:R-:W-:Y:S01]  /*41a60*/  IMAD.X R5, R20, 0x1, R32, P1 ;  /* 0x0000000114057824 */ /* 0x001fe200008e0620 */
[----:B-1----:R-:W-:-:S04]  /*41a70*/  IADD3 R4, P1, R15, R28, RZ ;  /* 0x0000001c0f047210 */ /* 0x002fc80007f3e0ff */
[----:B------:R0:W-:Y:S04]  /*41a80*/  STL [R1+0x6d58], R5 ;  /* 0x006d580501007387 */ /* 0x0001e80000100800 */
[----:B------:R1:W-:Y:S01]  /*41a90*/  STL [R1+0x6d64], R4 ;  /* 0x006d640401007387 */ /* 0x0003e20000100800 */
[----:B-----5:R-:W-:Y:S01]  /*41aa0*/  IMAD.X R8, R7, 0x1, R30, P2 ;  /* 0x0000000107087824 */ /* 0x020fe200010e061e */
[----:B0-----:R-:W-:Y:S01]  /*41ab0*/  IADD3 R5, P2, R15, R29, RZ ;  /* 0x0000001d0f057210 */ /* 0x001fe20007f5e0ff */
[----:B-1----:R-:W-:-:S03]  /*41ac0*/  IMAD.X R4, R7, 0x1, R33, P3 ;  /* 0x0000000107047824 */ /* 0x002fc600018e0621 */
[----:B------:R0:W-:Y:S04]  /*41ad0*/  STL [R1+0x6d5c], R8 ;  /* 0x006d5c0801007387 */ /* 0x0001e80000100800 */
[----:B------:R1:W-:Y:S01]  /*41ae0*/  STL [R1+0x6d68], R5 ;  /* 0x006d680501007387 */ /* 0x0003e20000100800 */
[----:B0-----:R-:W-:-:S03]  /*41af0*/  IADD3 R8, P3, R15, R31, RZ ;  /* 0x0000001f0f087210 */ /* 0x001fc60007f7e0ff */
[----:B------:R0:W-:Y:S01]  /*41b00*/  STL [R1+0x6d60], R4 ;  /* 0x006d600401007387 */ /* 0x0001e20000100800 */
[----:B-1----:R-:W-:-:S03]  /*41b10*/  IMAD.X R5, R7, 0x1, R34, P4 ;  /* 0x0000000107057824 */ /* 0x002fc600020e0622 */
[----:B------:R-:W-:Y:S01]  /*41b20*/  STL [R1+0x6d50], R8 ;  /* 0x006d500801007387 */ /* 0x000fe20000100800 */
[----:B------:R-:W-:-:S03]  /*41b30*/  IMAD.X R7, R7, 0x1, R32, P5 ;  /* 0x0000000107077824 */ /* 0x000fc600028e0620 */
[----:B------:R-:W5:Y:S01]  /*41b40*/  LDL.LU R20, [R1+0x40] ;  /* 0x0000400001147983 */ /* 0x000f620000300800 */
[----:B0-----:R-:W-:-:S03]  /*41b50*/  IADD3 R4, P4, R19, R27, RZ ;  /* 0x0000001b13047210 */ /* 0x001fc60007f9e0ff */
[----:B------:R0:W-:Y:S04]  /*41b60*/  STL [R1+0x6d4c], R5 ;  /* 0x006d4c0501007387 */ /* 0x0001e80000100800 */
[----:B------:R2:W-:Y:S04]  /*41b70*/  STL [R1+0x6d54], R4 ;  /* 0x006d540401007387 */ /* 0x0005e80000100800 */
[----:B------:R1:W-:Y:S01]  /*41b80*/  STL [R1+0x6d38], R7 ;  /* 0x006d380701007387 */ /* 0x0003e20000100800 */
[----:B0-----:R-:W-:-:S05]  /*41b90*/  IADD3 R5, P5, R19, R28, RZ ;  /* 0x0000001c13057210 */ /* 0x001fca0007fbe0ff */
[----:B------:R0:W-:Y:S01]  /*41ba0*/  STL [R1+0x6d44], R5 ;  /* 0x006d440501007387 */ /* 0x0001e20000100800 */
[----:B--2---:R-:W-:Y:S01]  /*41bb0*/  IMAD.X R4, R3, 0x1, R30, P0 ;  /* 0x0000000103047824 */ /* 0x004fe200000e061e */
[----:B-1----:R-:W-:Y:S01]  /*41bc0*/  IADD3 R7, P0, R19, R29, RZ ;  /* 0x0000001d13077210 */ /* 0x002fe20007f1e0ff */
[----:B0-----:R-:W-:-:S03]  /*41bd0*/  IMAD.X R5, R3, 0x1, R33, P1 ;  /* 0x0000000103057824 */ /* 0x001fc600008e0621 */
[----:B------:R0:W-:Y:S04]  /*41be0*/  STL [R1+0x6d3c], R4 ;  /* 0x006d3c0401007387 */ /* 0x0001e80000100800 */
[----:B------:R1:W-:Y:S01]  /*41bf0*/  STL [R1+0x6d48], R7 ;  /* 0x006d480701007387 */ /* 0x0003e20000100800 */
[----:B0-----:R-:W-:-:S03]  /*41c00*/  IADD3 R4, P1, R19, R31, RZ ;  /* 0x0000001f13047210 */ /* 0x001fc60007f3e0ff */
[----:B------:R0:W-:Y:S01]  /*41c10*/  STL [R1+0x6d40], R5 ;  /* 0x006d400501007387 */ /* 0x0001e20000100800 */
[----:B-1----:R-:W-:-:S03]  /*41c20*/  IMAD.X R7, R3, 0x1, R34, P2 ;  /* 0x0000000103077824 */ /* 0x002fc600010e0622 */
[----:B------:R1:W-:Y:S04]  /*41c30*/  STL [R1+0x6d30], R4 ;  /* 0x006d300401007387 */ /* 0x0003e80000100800 */
[----:B------:R2:W-:Y:S01]  /*41c40*/  STL [R1+0x6d2c], R7 ;  /* 0x006d2c0701007387 */ /* 0x0005e20000100800 */
[----:B0-----:R-:W-:Y:S01]  /*41c50*/  IADD3 R5, P2, R25, R27, RZ ;  /* 0x0000001b19057210 */ /* 0x001fe20007f5e0ff */
[----:B-1----:R-:W-:Y:S01]  /*41c60*/  IMAD.X R4, R3, 0x1, R32, P3 ;  /* 0x0000000103047824 */ /* 0x002fe200018e0620 */
[C---:B------:R-:W-:Y:S01]  /*41c70*/  IADD3 R3, P3, R25.reuse, R28, RZ ;  /* 0x0000001c19037210 */ /* 0x040fe20007f7e0ff */
[----:B--2---:R-:W2:Y:S04]  /*41c80*/  LDL.LU R7, [R1+0x3c] ;  /* 0x00003c0001077983 */ /* 0x004ea80000300800 */
[----:B------:R-:W-:Y:S04]  /*41c90*/  STL [R1+0x6d34], R5 ;  /* 0x006d340501007387 */ /* 0x000fe80000100800 */
[----:B------:R4:W-:Y:S04]  /*41ca0*/  STL [R1+0x6d18], R4 ;  /* 0x006d180401007387 */ /* 0x0009e80000100800 */
[----:B------:R0:W-:Y:S01]  /*41cb0*/  STL [R1+0x6d24], R3 ;  /* 0x006d240301007387 */ /* 0x0001e20000100800 */
[C---:B----4-:R-:W-:Y:S01]  /*41cc0*/  IMAD.X R4, R0.reuse, 0x1, R30, P4 ;  /* 0x0000000100047824 */ /* 0x050fe200020e061e */
[----:B------:R-:W-:Y:S01]  /*41cd0*/  IADD3 R5, P4, R25, R29, RZ ;  /* 0x0000001d19057210 */ /* 0x000fe20007f9e0ff */
[----:B0-----:R-:W-:-:S03]  /*41ce0*/  IMAD.X R3, R0, 0x1, R33, P5 ;  /* 0x0000000100037824 */ /* 0x001fc600028e0621 */
[----:B------:R0:W-:Y:S04]  /*41cf0*/  STL [R1+0x6d1c], R4 ;  /* 0x006d1c0401007387 */ /* 0x0001e80000100800 */
[----:B------:R1:W-:Y:S04]  /*41d00*/  STL [R1+0x6d28], R5 ;  /* 0x006d280501007387 */ /* 0x0003e80000100800 */
[----:B------:R4:W-:Y:S01]  /*41d10*/  STL [R1+0x6d20], R3 ;  /* 0x006d200301007387 */ /* 0x0009e20000100800 */
[----:B0-----:R-:W-:Y:S01]  /*41d20*/  IADD3 R4, P5, R25, R31, RZ ;  /* 0x0000001f19047210 */ /* 0x001fe20007fbe0ff */
[----:B-1----:R-:W-:-:S04]  /*41d30*/  IMAD.X R5, R0, 0x1, R34, P0 ;  /* 0x0000000100057824 */ /* 0x002fc800000e0622 */
[----:B------:R-:W-:Y:S01]  /*41d40*/  STL [R1+0x6d10], R4 ;  /* 0x006d100401007387 */ /* 0x000fe20000100800 */
[----:B----4-:R-:W-:-:S03]  /*41d50*/  IADD3 R3, P0, R2, R27, RZ ;  /* 0x0000001b02037210 */ /* 0x010fc60007f1e0ff */
[----:B------:R-:W-:Y:S04]  /*41d60*/  STL [R1+0x6d0c], R5 ;  /* 0x006d0c0501007387 */ /* 0x000fe80000100800 */
[----:B------:R0:W-:Y:S04]  /*41d70*/  STL [R1+0x6d14], R3 ;  /* 0x006d140301007387 */ /* 0x0001e80000100800 */
[----:B0-----:R-:W4:Y:S01]  /*41d80*/  LDL.LU R3, [R1+0x38] ;  /* 0x0000380001037983 */ /* 0x001f220000300800 */
[----:B------:R-:W-:Y:S01]  /*41d90*/  IMAD.X R4, R0, 0x1, R32, P1 ;  /* 0x0000000100047824 */ /* 0x000fe200008e0620 */
[----:B------:R-:W-:-:S04]  /*41da0*/  IADD3 R0, P1, R2, R28, RZ ;  /* 0x0000001c02007210 */ /* 0x000fc80007f3e0ff */
[----:B------:R3:W-:Y:S04]  /*41db0*/  STL [R1+0x6cf8], R4 ;  /* 0x006cf80401007387 */ /* 0x0007e80000100800 */
[----:B------:R0:W-:Y:S01]  /*41dc0*/  STL [R1+0x6d04], R0 ;  /* 0x006d040001007387 */ /* 0x0001e20000100800 */
[C---:B---3--:R-:W-:Y:S01]  /*41dd0*/  IMAD.X R4, R23.reuse, 0x1, R30, P2 ;  /* 0x0000000117047824 */ /* 0x048fe200010e061e */
[----:B------:R-:W-:Y:S01]  /*41de0*/  IADD3 R5, P2, R2, R29, RZ ;  /* 0x0000001d02057210 */ /* 0x000fe20007f5e0ff */
[----:B0-----:R-:W-:-:S03]  /*41df0*/  IMAD.X R0, R23, 0x1, R33, P3 ;  /* 0x0000000117007824 */ /* 0x001fc600018e0621 */
[----:B------:R0:W-:Y:S04]  /*41e00*/  STL [R1+0x6cfc], R4 ;  /* 0x006cfc0401007387 */ /* 0x0001e80000100800 */
[----:B------:R1:W-:Y:S04]  /*41e10*/  STL [R1+0x6d08], R5 ;  /* 0x006d080501007387 */ /* 0x0003e80000100800 */
[----:B------:R3:W-:Y:S01]  /*41e20*/  STL [R1+0x6d00], R0 ;  /* 0x006d000001007387 */ /* 0x0007e20000100800 */
[----:B0-----:R-:W-:Y:S01]  /*41e30*/  IADD3 R4, P3, R2, R31, RZ ;  /* 0x0000001f02047210 */ /* 0x001fe20007f7e0ff */
[C---:B------:R-:W-:Y:S01]  /*41e40*/  IMAD.X R2, R23.reuse, 0x1, R34, P4 ;  /* 0x0000000117027824 */ /* 0x040fe200020e0622 */
[----:B-1----:R-:W-:Y:S01]  /*41e50*/  IADD3 R5, P4, R6, R27, RZ ;  /* 0x0000001b06057210 */ /* 0x002fe20007f9e0ff */
[----:B---3--:R-:W3:Y:S04]  /*41e60*/  LDL.LU R0, [R1+0x228] ;  /* 0x0002280001007983 */ /* 0x008ee80000300800 */
[----:B------:R0:W-:Y:S04]  /*41e70*/  STL [R1+0x6cf0], R4 ;  /* 0x006cf00401007387 */ /* 0x0001e80000100800 */
[----:B------:R1:W-:Y:S04]  /*41e80*/  STL [R1+0x6cec], R2 ;  /* 0x006cec0201007387 */ /* 0x0003e80000100800 */
[----:B------:R-:W-:Y:S01]  /*41e90*/  STL [R1+0x6cf4], R5 ;  /* 0x006cf40501007387 */ /* 0x000fe20000100800 */
[----:B0-----:R-:W-:-:S03]  /*41ea0*/  IMAD.X R4, R23, 0x1, R32, P5 ;  /* 0x0000000117047824 */ /* 0x001fc600028e0620 */
[----:B------:R-:W3:Y:S01]  /*41eb0*/  LDL.LU R9, [R1+0x34] ;  /* 0x0000340001097983 */ /* 0x000ee20000300800 */
[----:B-1----:R-:W-:-:S03]  /*41ec0*/  IADD3 R2, P5, R6, R28, RZ ;  /* 0x0000001c06027210 */ /* 0x002fc60007fbe0ff */
[----:B------:R5:W-:Y:S04]  /*41ed0*/  STL [R1+0x6cd8], R4 ;  /* 0x006cd80401007387 */ /* 0x000be80000100800 */
[----:B------:R0:W-:Y:S01]  /*41ee0*/  STL [R1+0x6ce4], R2 ;  /* 0x006ce40201007387 */ /* 0x0001e20000100800 */
[----:B-----5:R-:W-:Y:S01]  /*41ef0*/  IMAD.X R4, R20, 0x1, R30, P0 ;  /* 0x0000000114047824 */ /* 0x020fe200000e061e */
[----:B0-----:R-:W-:Y:S01]  /*41f00*/  IADD3 R2, P0, R6, R29, RZ ;  /* 0x0000001d06027210 */ /* 0x001fe20007f1e0ff */
[----:B------:R-:W-:-:S03]  /*41f10*/  IMAD.X R5, R20, 0x1, R33, P1 ;  /* 0x0000000114057824 */ /* 0x000fc600008e0621 */
[----:B------:R0:W-:Y:S04]  /*41f20*/  STL [R1+0x6cdc], R4 ;  /* 0x006cdc0401007387 */ /* 0x0001e80000100800 */
[----:B------:R1:W-:Y:S04]  /*41f30*/  STL [R1+0x6ce8], R2 ;  /* 0x006ce80201007387 */ /* 0x0003e80000100800 */
[----:B------:R5:W-:Y:S01]  /*41f40*/  STL [R1+0x6ce0], R5 ;  /* 0x006ce00501007387 */ /* 0x000be20000100800 */
[----:B0-----:R-:W-:-:S03]  /*41f50*/  IADD3 R4, P1, R6, R31, RZ ;  /* 0x0000001f06047210 */ /* 0x001fc60007f3e0ff */
[----:B------:R-:W3:Y:S01]  /*41f60*/  LDL.LU R23, [R1+0x264] ;  /* 0x0002640001177983 */ /* 0x000ee20000300800 */
[----:B-1----:R-:W-:-:S03]  /*41f70*/  IMAD.X R2, R20, 0x1, R34, P2 ;  /* 0x0000000114027824 */ /* 0x002fc600010e0622 */
[----:B------:R0:W-:Y:S01]  /*41f80*/  STL [R1+0x6cd0], R4 ;  /* 0x006cd00401007387 */ /* 0x0001e20000100800 */
[----:B-----5:R-:W-:-:S03]  /*41f90*/  IADD3 R5, P2, R10, R27, RZ ;  /* 0x0000001b0a057210 */ /* 0x020fc60007f5e0ff */
[----:B------:R1:W-:Y:S04]  /*41fa0*/  STL [R1+0x6ccc], R2 ;  /* 0x006ccc0201007387 */ /* 0x0003e80000100800 */
[----:B------:R-:W-:Y:S01]  /*41fb0*/  STL [R1+0x6cd4], R5 ;  /* 0x006cd40501007387 */ /* 0x000fe20000100800 */
[----:B0-----:R-:W-:-:S03]  /*41fc0*/  IMAD.X R4, R20, 0x1, R32, P3 ;  /* 0x0000000114047824 */ /* 0x001fc600018e0620 */
[----:B------:R-:W5:Y:S01]  /*41fd0*/  LDL.LU R20, [R1+0x30] ;  /* 0x0000300001147983 */ /* 0x000f620000300800 */
[----:B-1----:R-:W-:-:S03]  /*41fe0*/  IADD3 R2, P3, R10, R28, RZ ;  /* 0x0000001c0a027210 */ /* 0x002fc60007f7e0ff */
[----:B------:R2:W-:Y:S04]  /*41ff0*/  STL [R1+0x6cb8], R4 ;  /* 0x006cb80401007387 */ /* 0x0005e80000100800 */
[----:B------:R0:W-:Y:S01]  /*42000*/  STL [R1+0x6cc4], R2 ;  /* 0x006cc40201007387 */ /* 0x0001e20000100800 */
[C---:B--2---:R-:W-:Y:S01]  /*42010*/  IMAD.X R4, R7.reuse, 0x1, R30, P4 ;  /* 0x0000000107047824 */ /* 0x044fe200020e061e */
[----:B0-----:R-:W-:Y:S01]  /*42020*/  IADD3 R2, P4, R10, R29, RZ ;  /* 0x0000001d0a027210 */ /* 0x001fe20007f9e0ff */
[----:B------:R-:W-:-:S03]  /*42030*/  IMAD.X R5, R7, 0x1, R33, P5 ;  /* 0x0000000107057824 */ /* 0x000fc600028e0621 */
[----:B------:R0:W-:Y:S04]  /*42040*/  STL [R1+0x6cbc], R4 ;  /* 0x006cbc0401007387 */ /* 0x0001e80000100800 */
[----:B------:R1:W-:Y:S04]  /*42050*/  STL [R1+0x6cc8], R2 ;  /* 0x006cc80201007387 */ /* 0x0003e80000100800 */
[----:B------:R2:W-:Y:S01]  /*42060*/  STL [R1+0x6cc0], R5 ;  /* 0x006cc00501007387 */ /* 0x0005e20000100800 */
[----:B0-----:R-:W-:-:S03]  /*42070*/  IADD3 R4, P5, R10, R31, RZ ;  /* 0x0000001f0a047210 */ /* 0x001fc60007fbe0ff */
[----:B------:R-:W5:Y:S01]  /*42080*/  LDL.LU R16, [R1+0x570] ;  /* 0x0005700001107983 */ /* 0x000f620000300800 */
[C---:B-1----:R-:W-:Y:S01]  /*42090*/  IMAD.X R2, R7.reuse, 0x1, R34, P0 ;  /* 0x0000000107027824 */ /* 0x042fe200000e0622 */
[----:B--2---:R-:W-:Y:S02]  /*420a0*/  IADD3 R5, P0, R14, R27, RZ ;  /* 0x0000001b0e057210 */ /* 0x004fe40007f1e0ff */
[----:B------:R0:W-:Y:S04]  /*420b0*/  STL [R1+0x6cb0], R4 ;  /* 0x006cb00401007387 */ /* 0x0001e80000100800 */
[----:B------:R1:W-:Y:S04]  /*420c0*/  STL [R1+0x6cac], R2 ;  /* 0x006cac0201007387 */ /* 0x0003e80000100800 */
[----:B------:R-:W-:Y:S01]  /*420d0*/  STL [R1+0x6cb4], R5 ;  /* 0x006cb40501007387 */ /* 0x000fe20000100800 */
[----:B0-----:R-:W-:-:S03]  /*420e0*/  IMAD.X R4, R7, 0x1, R32, P1 ;  /* 0x0000000107047824 */ /* 0x001fc600008e0620 */
[----:B------:R-:W2:Y:S01]  /*420f0*/  LDL.LU R7, [R1+0x2c] ;  /* 0x00002c0001077983 */ /* 0x000ea20000300800 */
[----:B-1----:R-:W-:-:S03]  /*42100*/  IADD3 R2, P1, R14, R28, RZ ;  /* 0x0000001c0e027210 */ /* 0x002fc60007f3e0ff */
[----:B------:R4:W-:Y:S04]  /*42110*/  STL [R1+0x6c98], R4 ;  /* 0x006c980401007387 */ /* 0x0009e80000100800 */
[----:B------:R0:W-:Y:S01]  /*42120*/  STL [R1+0x6ca4], R2 ;  /* 0x006ca40201007387 */ /* 0x0001e20000100800 */
[C---:B----4-:R-:W-:Y:S01]  /*42130*/  IMAD.X R4, R3.reuse, 0x1, R30, P2 ;  /* 0x0000000103047824 */ /* 0x050fe200010e061e */
[----:B0-----:R-:W-:Y:S01]  /*42140*/  IADD3 R2, P2, R14, R29, RZ ;  /* 0x0000001d0e027210 */ /* 0x001fe20007f5e0ff */
[----:B------:R-:W-:-:S03]  /*42150*/  IMAD.X R5, R3, 0x1, R33, P3 ;  /* 0x0000000103057824 */ /* 0x000fc600018e0621 */
[----:B------:R0:W-:Y:S04]  /*42160*/  STL [R1+0x6c9c], R4 ;  /* 0x006c9c0401007387 */ /* 0x0001e80000100800 */
[----:B------:R1:W-:Y:S04]  /*42170*/  STL [R1+0x6ca8], R2 ;  /* 0x006ca80201007387 */ /* 0x0003e80000100800 */
[----:B------:R-:W-:Y:S04]  /*42180*/  STL [R1+0x6ca0], R5 ;  /* 0x006ca00501007387 */ /* 0x000fe80000100800 */
[----:B------:R-:W4:Y:S01]  /*42190*/  LDL.LU R12, [R1+0x678] ;  /* 0x00067800010c7983 */ /* 0x000f220000300800 */
[----:B0-----:R-:W-:Y:S01]  /*421a0*/  IADD3 R4, P3, R14, R31, RZ ;  /* 0x0000001f0e047210 */ /* 0x001fe20007f7e0ff */
[----:B-1----:R-:W-:-:S04]  /*421b0*/  IMAD.X R2, R3, 0x1, R34, P4 ;  /* 0x0000000103027824 */ /* 0x002fc800020e0622 */
[----:B------:R0:W-:Y:S04]  /*421c0*/  STL [R1+0x6c90], R4 ;  /* 0x006c900401007387 */ /* 0x0001e80000100800 */
[----:B------:R1:W-:Y:S01]  /*421d0*/  STL [R1+0x6c8c], R2 ;  /* 0x006c8c0201007387 */ /* 0x0003e20000100800 */
[----:B0-----:R-:W-:Y:S01]  /*421e0*/  IMAD.X R4, R3, 0x1, R32, P5 ;  /* 0x0000000103047824 */ /* 0x001fe200028e0620 */
[C---:B---3--:R-:W-:Y:S02]  /*421f0*/  IADD3 R5, P4, R0.reuse, R27, RZ ;  /* 0x0000001b00057210 */ /* 0x048fe40007f9e0ff */
[----:B-1----:R-:W-:-:S03]  /*42200*/  IADD3 R2, P5, R0, R28, RZ ;  /* 0x0000001c00027210 */ /* 0x002fc60007fbe0ff */
[----:B------:R0:W-:Y:S04]  /*42210*/  STL [R1+0x6c94], R5 ;  /* 0x006c940501007387 */ /* 0x0001e80000100800 */
[----:B------:R-:W3:Y:S04]  /*42220*/  LDL.LU R3, [R1+0x28] ;  /* 0x0000280001037983 */ /* 0x000ee80000300800 */
[----:B------:R1:W-:Y:S04]  /*42230*/  STL [R1+0x6c6c], R4 ;  /* 0x006c6c0401007387 */ /* 0x0003e80000100800 */
[----:B------:R1:W-:Y:S01]  /*42240*/  STL [R1+0x6c7c], R2 ;  /* 0x006c7c0201007387 */ /* 0x0003e20000100800 */
[----:B0-----:R-:W-:-:S02]  /*42250*/  IMAD.X R5, R9, 0x1, R33, P1 ;  /* 0x0000000109057824 */ /* 0x001fc400008e0621 */
[----:B-1----:R-:W-:Y:S01]  /*42260*/  IMAD.X R4, R9, 0x1, R30, P0 ;  /* 0x0000000109047824 */ /* 0x002fe200000e061e */
[----:B------:R-:W-:-:S04]  /*42270*/  IADD3 R2, P0, R0, R29, RZ ;  /* 0x0000001d00027210 */ /* 0x000fc80007f1e0ff */
        /* <DEDUP_REMOVED lines=8> */
[----:B0-----:R-:W-:Y:S01]  /*42300*/  IMAD.X R4, R9, 0x1, R32, P3 ;  /* 0x0000000109047824 */ /* 0x001fe200018e0620 */
[C---:B------:R-:W-:Y:S02]  /*42310*/  IADD3 R5, P2, R23.reuse, R27, RZ ;  /* 0x0000001b17057210 */ /* 0x040fe40007f5e0ff */
[----:B-1----:R-:W-:-:S03]  /*42320*/  IADD3 R2, P3, R23, R28, RZ ;  /* 0x0000001c17027210 */ /* 0x002fc60007f7e0ff */
[----:B------:R5:W-:Y:S04]  /*42330*/  STL [R1+0x6c88], R5 ;  /* 0x006c880501007387 */ /* 0x000be80000100800 */
[----:B------:R-:W3:Y:S04]  /*42340*/  LDL.LU R9, [R1+0x24] ;  /* 0x0000240001097983 */ /* 0x000ee80000300800 */
[----:B------:R0:W-:Y:S04]  /*42350*/  STL [R1+0x6c4c], R4 ;  /* 0x006c4c0401007387 */ /* 0x0001e80000100800 */
[----:B------:R1:W-:Y:S01]  /*42360*/  STL [R1+0x6c5c], R2 ;  /* 0x006c5c0201007387 */ /* 0x0003e20000100800 */
[----:B-----5:R-:W-:-:S02]  /*42370*/  IMAD.X R5, R20, 0x1, R33, P5 ;  /* 0x0000000114057824 */ /* 0x020fc400028e0621 */
[----:B0-----:R-:W-:Y:S01]  /*42380*/  IMAD.X R4, R20, 0x1, R30, P4 ;  /* 0x0000000114047824 */ /* 0x001fe200020e061e */
[----:B-1----:R-:W-:-:S04]  /*42390*/  IADD3 R2, P4, R23, R29, RZ ;  /* 0x0000001d17027210 */ /* 0x002fc80007f9e0ff */
[----:B------:R0:W-:Y:S04]  /*423a0*/  STL [R1+0x6c50], R4 ;  /* 0x006c500401007387 */ /* 0x0001e80000100800 */
[----:B------:R1:W-:Y:S04]  /*423b0*/  STL [R1+0x6c60], R2 ;  /* 0x006c600201007387 */ /* 0x0003e80000100800 */
[----:B------:R-:W-:Y:S01]  /*423c0*/  STL [R1+0x6c54], R5 ;  /* 0x006c540501007387 */ /* 0x000fe20000100800 */
[----:B0-----:R-:W-:-:S03]  /*423d0*/  IADD3 R4, P5, R23, R31, RZ ;  /* 0x0000001f17047210 */ /* 0x001fc60007fbe0ff */
[----:B------:R-:W5:Y:S01]  /*423e0*/  LDL.LU R23, [R1+0x688] ;  /* 0x0006880001177983 */ /* 0x000f620000300800 */
[----:B-1----:R-:W-:-:S03]  /*423f0*/  IMAD.X R2, R20, 0x1, R34, P0 ;  /* 0x0000000114027824 */ /* 0x002fc600000e0622 */
[----:B------:R0:W-:Y:S04]  /*42400*/  STL [R1+0x6c64], R4 ;  /* 0x006c640401007387 */ /* 0x0001e80000100800 */
[----:B------:R1:W-:Y:S01]  /*42410*/  STL [R1+0x6c58], R2 ;  /* 0x006c580201007387 */ /* 0x0003e20000100800 */
[----:B0-----:R-:W-:Y:S01]  /*42420*/  IMAD.X R4, R20, 0x1, R32, P1 ;  /* 0x0000000114047824 */ /* 0x001fe200008e0620 */
[C---:B------:R-:W-:Y:S02]  /*42430*/  IADD3 R5, P0, R16.reuse, R27, RZ ;  /* 0x0000001b10057210 */ /* 0x040fe40007f1e0ff */
[----:B-1----:R-:W-:-:S03]  /*42440*/  IADD3 R2, P1, R16, R28, RZ ;  /* 0x0000001c10027210 */ /* 0x002fc60007f3e0ff */
[----:B------:R2:W-:Y:S04]  /*42450*/  STL [R1+0x6c68], R5 ;  /* 0x006c680501007387 */ /* 0x0005e80000100800 */
[----:B------:R-:W5:Y:S04]  /*42460*/  LDL.LU R20, [R1+0x20] ;  /* 0x0000200001147983 */ /* 0x000f680000300800 */
[----:B------:R0:W-:Y:S04]  /*42470*/  STL [R1+0x6c2c], R4 ;  /* 0x006c2c0401007387 */ /* 0x0001e80000100800 */
[----:B------:R1:W-:Y:S01]  /*42480*/  STL [R1+0x6c3c], R2 ;  /* 0x006c3c0201007387 */ /* 0x0003e20000100800 */
[----:B--2---:R-:W-:-:S02]  /*42490*/  IMAD.X R5, R7, 0x1, R33, P3 ;  /* 0x0000000107057824 */ /* 0x004fc400018e0621 */
[----:B0-----:R-:W-:Y:S01]  /*424a0*/  IMAD.X R4, R7, 0x1, R30, P2 ;  /* 0x0000000107047824 */ /* 0x001fe200010e061e */
[----:B-1----:R-:W-:-:S04]  /*424b0*/  IADD3 R2, P2, R16, R29, RZ ;  /* 0x0000001d10027210 */ /* 0x002fc80007f5e0ff */
[----:B------:R0:W-:Y:S04]  /*424c0*/  STL [R1+0x6c30], R4 ;  /* 0x006c300401007387 */ /* 0x0001e80000100800 */
[----:B------:R1:W-:Y:S04]  /*424d0*/  STL [R1+0x6c40], R2 ;  /* 0x006c400201007387 */ /* 0x0003e80000100800 */
[----:B------:R4:W-:Y:S01]  /*424e0*/  STL [R1+0x6c34], R5 ;  /* 0x006c340501007387 */ /* 0x0009e20000100800 */
[----:B0-----:R-:W-:-:S03]  /*424f0*/  IADD3 R4, P3, R16, R31, RZ ;  /* 0x0000001f10047210 */ /* 0x001fc60007f7e0ff */
[----:B------:R-:W2:Y:S01]  /*42500*/  LDL.LU R16, [R1+0x690] ;  /* 0x0006900001107983 */ /* 0x000ea20000300800 */
[----:B-1----:R-:W-:-:S03]  /*42510*/  IMAD.X R2, R7, 0x1, R34, P4 ;  /* 0x0000000107027824 */ /* 0x002fc600020e0622 */
[----:B------:R0:W-:Y:S04]  /*42520*/  STL [R1+0x6c44], R4 ;  /* 0x006c440401007387 */ /* 0x0001e80000100800 */
[----:B------:R1:W-:Y:S01]  /*42530*/  STL [R1+0x6c38], R2 ;  /* 0x006c380201007387 */ /* 0x0003e20000100800 */
[----:B----4-:R-:W-:Y:S01]  /*42540*/  IADD3 R5, P4, R12, R27, RZ ;  /* 0x0000001b0c057210 */ /* 0x010fe20007f9e0ff */
[----:B0-----:R-:W-:-:S04]  /*42550*/  IMAD.X R4, R7, 0x1, R32, P5 ;  /* 0x0000000107047824 */ /* 0x001fc800028e0620 */
[----:B------:R-:W-:Y:S04]  /*42560*/  STL [R1+0x6c48], R5 ;  /* 0x006c480501007387 */ /* 0x000fe80000100800 */
[----:B------:R-:W4:Y:S01]  /*42570*/  LDL.LU R7, [R1+0x1c] ;  /* 0x00001c0001077983 */ /* 0x000f220000300800 */
[----:B-1----:R-:W-:-:S03]  /*42580*/  IADD3 R2, P5, R12, R28, RZ ;  /* 0x0000001c0c027210 */ /* 0x002fc60007fbe0ff */
[----:B------:R3:W-:Y:S04]  /*42590*/  STL [R1+0x6c0c], R4 ;  /* 0x006c0c0401007387 */ /* 0x0007e80000100800 */
[----:B------:R0:W-:Y:S01]  /*425a0*/  STL [R1+0x6c1c], R2 ;  /* 0x006c1c0201007387 */ /* 0x0001e20000100800 */
[C---:B---3--:R-:W-:Y:S01]  /*425b0*/  IMAD.X R4, R3.reuse, 0x1, R30, P0 ;  /* 0x0000000103047824 */ /* 0x048fe200000e061e */
[----:B------:R-:W-:Y:S01]  /*425c0*/  IADD3 R5, P0, R12, R29, RZ ;  /* 0x0000001d0c057210 */ /* 0x000fe20007f1e0ff */
[----:B0-----:R-:W-:-:S03]  /*425d0*/  IMAD.X R2, R3, 0x1, R33, P1 ;  /* 0x0000000103027824 */ /* 0x001fc600008e0621 */
[----:B------:R0:W-:Y:S04]  /*425e0*/  STL [R1+0x6c10], R4 ;  /* 0x006c100401007387 */ /* 0x0001e80000100800 */
[----:B------:R-:W-:Y:S01]  /*425f0*/  STL [R1+0x6c20], R5 ;  /* 0x006c200501007387 */ /* 0x000fe20000100800 */
[----:B0-----:R-:W-:-:S03]  /*42600*/  IADD3 R4, P1, R12, R31, RZ ;  /* 0x0000001f0c047210 */ /* 0x001fc60007f3e0ff */
[----:B------:R-:W3:Y:S04]  /*42610*/  LDL.LU R12, [R1+0x698] ;  /* 0x00069800010c7983 */ /* 0x000ee80000300800 */
[----:B------:R0:W-:Y:S04]  /*42620*/  STL [R1+0x6c14], R2 ;  /* 0x006c140201007387 */ /* 0x0001e80000100800 */
[----:B------:R1:W-:Y:S01]  /*42630*/  STL [R1+0x6c24], R4 ;  /* 0x006c240401007387 */ /* 0x0003e20000100800 */
[C---:B0-----:R-:W-:Y:S01]  /*42640*/  IMAD.X R2, R3.reuse, 0x1, R34, P2 ;  /* 0x0000000103027824 */ /* 0x041fe200010e0622 */
[----:B------:R-:W-:Y:S01]  /*42650*/  IADD3 R5, P2, R0, R27, RZ ;  /* 0x0000001b00057210 */ /* 0x000fe20007f5e0ff */
[----:B-1----:R-:W-:-:S03]  /*42660*/  IMAD.X R4, R3, 0x1, R32, P3 ;  /* 0x0000000103047824 */ /* 0x002fc600018e0620 */
[----:B------:R0:W-:Y:S04]  /*42670*/  STL [R1+0x6c18], R2 ;  /* 0x006c180201007387 */ /* 0x0001e80000100800 */
[----:B------:R-:W-:Y:S04]  /*42680*/  STL [R1+0x6c28], R5 ;  /* 0x006c280501007387 */ /* 0x000fe80000100800 */
[----:B------:R-:W3:Y:S01]  /*42690*/  LDL.LU R3, [R1+0x18] ;  /* 0x0000180001037983 */ /* 0x000ee20000300800 */
[----:B0-----:R-:W-:-:S03]  /*426a0*/  IADD3 R2, P3, R0, R28, RZ ;  /* 0x0000001c00027210 */ /* 0x001fc60007f7e0ff */
[----:B------:R0:W-:Y:S04]  /*426b0*/  STL [R1+0x6bec], R4 ;  /* 0x006bec0401007387 */ /* 0x0001e80000100800 */
[----:B------:R1:W-:Y:S01]  /*426c0*/  STL [R1+0x6bfc], R2 ;  /* 0x006bfc0201007387 */ /* 0x0003e20000100800 */
[C---:B0-----:R-:W-:Y:S01]  /*426d0*/  IMAD.X R4, R9.reuse, 0x1, R30, P4 ;  /* 0x0000000109047824 */ /* 0x041fe200020e061e */
[----:B-1----:R-:W-:Y:S01]  /*426e0*/  IADD3 R2, P4, R0, R29, RZ ;  /* 0x0000001d00027210 */ /* 0x002fe20007f9e0ff */
[----:B------:R-:W-:-:S03]  /*426f0*/  IMAD.X R5, R9, 0x1, R33, P5 ;  /* 0x0000000109057824 */ /* 0x000fc600028e0621 */
[----:B------:R0:W-:Y:S04]  /*42700*/  STL [R1+0x6bf0], R4 ;  /* 0x006bf00401007387 */ /* 0x0001e80000100800 */
[----:B------:R1:W-:Y:S04]  /*42710*/  STL [R1+0x6c00], R2 ;  /* 0x006c000201007387 */ /* 0x0003e80000100800 */
[----:B------:R5:W-:Y:S01]  /*42720*/  STL [R1+0x6bf4], R5 ;  /* 0x006bf40501007387 */ /* 0x000be20000100800 */
[----:B0-----:R-:W-:-:S03]  /*42730*/  IADD3 R4, P5, R0, R31, RZ ;  /* 0x0000001f00047210 */ /* 0x001fc60007fbe0ff */
[----:B------:R-:W3:Y:S01]  /*42740*/  LDL.LU R0, [R1+0x6a0] ;  /* 0x0006a00001007983 */ /* 0x000ee20000300800 */
[----:B-1----:R-:W-:-:S03]  /*42750*/  IMAD.X R2, R9, 0x1, R34, P0 ;  /* 0x0000000109027824 */ /* 0x002fc600000e0622 */
[----:B------:R0:W-:Y:S04]  /*42760*/  STL [R1+0x6c04], R4 ;  /* 0x006c040401007387 */ /* 0x0001e80000100800 */
[----:B------:R1:W-:Y:S01]  /*42770*/  STL [R1+0x6bf8], R2 ;  /* 0x006bf80201007387 */ /* 0x0003e20000100800 */
[----:B-----5:R-:W-:Y:S01]  /*42780*/  IADD3 R5, P0, R23, R27, RZ ;  /* 0x0000001b17057210 */ /* 0x020fe20007f1e0ff */
[----:B0-----:R-:W-:Y:S01]  /*42790*/  IMAD.X R4, R9, 0x1, R32, P1 ;  /* 0x0000000109047824 */ /* 0x001fe200008e0620 */
[----:B-1----:R-:W-:-:S03]  /*427a0*/  IADD3 R2, P1, R23, R28, RZ ;  /* 0x0000001c17027210 */ /* 0x002fc60007f3e0ff */
[----:B------:R-:W-:Y:S04]  /*427b0*/  STL [R1+0x6c08], R5 ;  /* 0x006c080501007387 */ /* 0x000fe80000100800 */
[----:B------:R-:W5:Y:S04]  /*427c0*/  LDL.LU R9, [R1+0x14] ;  /* 0x0000140001097983 */ /* 0x000f680000300800 */
        /* <DEDUP_REMOVED lines=9> */
[----:B------:R-:W5:Y:S01]  /*42860*/  LDL.LU R23, [R1+0x6a8] ;  /* 0x0006a80001177983 */ /* 0x000f620000300800 */
[----:B-1----:R-:W-:-:S03]  /*42870*/  IMAD.X R2, R20, 0x1, R34, P4 ;  /* 0x0000000114027824 */ /* 0x002fc600020e0622 */
[----:B------:R0:W-:Y:S04]  /*42880*/  STL [R1+0x6be4], R4 ;  /* 0x006be40401007387 */ /* 0x0001e80000100800 */
[----:B------:R1:W-:Y:S01]  /*42890*/  STL [R1+0x6bd8], R2 ;  /* 0x006bd80201007387 */ /* 0x0003e20000100800 */
[----:B--2---:R-:W-:Y:S01]  /*428a0*/  IADD3 R5, P4, R16, R27, RZ ;  /* 0x0000001b10057210 */ /* 0x004fe20007f9e0ff */
[----:B0-----:R-:W-:-:S04]  /*428b0*/  IMAD.X R4, R20, 0x1, R32, P5 ;  /* 0x0000000114047824 */ /* 0x001fc800028e0620 */
[----:B------:R4:W-:Y:S01]  /*428c0*/  STL [R1+0x6be8], R5 ;  /* 0x006be80501007387 */ /* 0x0009e20000100800 */
[----:B-1----:R-:W-:-:S03]  /*428d0*/  IADD3 R2, P5, R16, R28, RZ ;  /* 0x0000001c10027210 */ /* 0x002fc60007fbe0ff */
[----:B------:R-:W2:Y:S04]  /*428e0*/  LDL.LU R20, [R1+0x10] ;  /* 0x0000100001147983 */ /* 0x000ea80000300800 */
[----:B------:R-:W-:Y:S04]  /*428f0*/  STL [R1+0x6bac], R4 ;  /* 0x006bac0401007387 */ /* 0x000fe80000100800 */
[----:B------:R0:W-:Y:S01]  /*42900*/  STL [R1+0x6bbc], R2 ;  /* 0x006bbc0201007387 */ /* 0x0001e20000100800 */
[C---:B----4-:R-:W-:Y:S01]  /*42910*/  IMAD.X R5, R7.reuse, 0x1, R30, P0 ;  /* 0x0000000107057824 */ /* 0x050fe200000e061e */
[----:B0-----:R-:W-:Y:S01]  /*42920*/  IADD3 R2, P0, R16, R29, RZ ;  /* 0x0000001d10027210 */ /* 0x001fe20007f1e0ff */
[----:B------:R-:W-:-:S03]  /*42930*/  IMAD.X R4, R7, 0x1, R33, P1 ;  /* 0x0000000107047824 */ /* 0x000fc600008e0621 */
[----:B------:R0:W-:Y:S04]  /*42940*/  STL [R1+0x6bb0], R5 ;  /* 0x006bb00501007387 */ /* 0x0001e80000100800 */
[----:B------:R1:W-:Y:S01]  /*42950*/  STL [R1+0x6bc0], R2 ;  /* 0x006bc00201007387 */ /* 0x0003e20000100800 */
[----:B0-----:R-:W-:-:S03]  /*42960*/  IADD3 R5, P1, R16, R31, RZ ;  /* 0x0000001f10057210 */ /* 0x001fc60007f3e0ff */
[----:B------:R-:W-:Y:S04]  /*42970*/  STL [R1+0x6bb4], R4 ;  /* 0x006bb40401007387 */ /* 0x000fe80000100800 */
[----:B------:R-:W-:Y:S04]  /*42980*/  STL [R1+0x6bc4], R5 ;  /* 0x006bc40501007387 */ /* 0x000fe80000100800 */
[----:B------:R-:W4:Y:S01]  /*42990*/  LDL.LU R17, [R1+0x6b0] ;  /* 0x0006b00001117983 */ /* 0x000f220000300800 */
[----:B-1----:R-:W-:-:S05]  /*429a0*/  IMAD.X R2, R7, 0x1, R34, P2 ;  /* 0x0000000107027824 */ /* 0x002fca00010e0622 */
[----:B------:R0:W-:Y:S02]  /*429b0*/  STL [R1+0x6bb8], R2 ;  /* 0x006bb80201007387 */ /* 0x0001e40000100800 */
[----:B0-----:R-:W-:Y:S01]  /*429c0*/  IMAD.X R2, R7, 0x1, R32, P3 ;  /* 0x0000000107027824 */ /* 0x001fe200018e0620 */
[----:B---3--:R-:W-:-:S05]  /*429d0*/  IADD3 R4, P2, R12, R27, RZ ;  /* 0x0000001b0c047210 */ /* 0x008fca0007f5e0ff */
[----:B------:R0:W-:Y:S04]  /*429e0*/  STL [R1+0x6bc8], R4 ;  /* 0x006bc80401007387 */ /* 0x0001e80000100800 */
[----:B------:R-:W3:Y:S01]  /*429f0*/  LDL.LU R7, [R1+0xc] ;  /* 0x00000c0001077983 */ /* 0x000ee20000300800 */
[----:B0-----:R-:W-:-:S03]  /*42a00*/  IADD3 R4, P3, R12, R28, RZ ;  /* 0x0000001c0c047210 */ /* 0x001fc60007f7e0ff */
[----:B------:R0:W-:Y:S04]  /*42a10*/  STL [R1+0x6b8c], R2 ;  /* 0x006b8c0201007387 */ /* 0x0001e80000100800 */
[----:B------:R1:W-:Y:S01]  /*42a20*/  STL [R1+0x6b9c], R4 ;  /* 0x006b9c0401007387 */ /* 0x0003e20000100800 */
[C---:B0-----:R-:W-:Y:S02]  /*42a30*/  IMAD.X R2, R3.reuse, 0x1, R30, P4 ;  /* 0x0000000103027824 */ /* 0x041fe400020e061e */
[----:B------:R-:W-:Y:S01]  /*42a40*/  IMAD.X R5, R3, 0x1, R33, P5 ;  /* 0x0000000103057824 */ /* 0x000fe200028e0621 */
[C---:B-1----:R-:W-:Y:S02]  /*42a50*/  IADD3 R4, P4, R12.reuse, R29, RZ ;  /* 0x0000001d0c047210 */ /* 0x042fe40007f9e0ff */
        /* <DEDUP_REMOVED lines=9> */
[----:B-1----:R-:W-:Y:S02]  /*42af0*/  IMAD.X R4, R3, 0x1, R32, P1 ;  /* 0x0000000103047824 */ /* 0x002fe400008e0620 */
[----:B------:R-:W3:Y:S04]  /*42b00*/  LDL.LU R3, [R1+0x8] ;  /* 0x0000080001037983 */ /* 0x000ee80000300800 */
[----:B------:R0:W-:Y:S04]  /*42b10*/  STL [R1+0x6ba8], R2 ;  /* 0x006ba80201007387 */ /* 0x0001e80000100800 */
[----:B------:R1:W-:Y:S01]  /*42b20*/  STL [R1+0x6b6c], R4 ;  /* 0x006b6c0401007387 */ /* 0x0003e20000100800 */
[C---:B0-----:R-:W-:Y:S01]  /*42b30*/  IADD3 R2, P1, R0.reuse, R28, RZ ;  /* 0x0000001c00027210 */ /* 0x041fe20007f3e0ff */
[----:B-----5:R-:W-:Y:S01]  /*42b40*/  IMAD.X R5, R9, 0x1, R30, P2 ;  /* 0x0000000109057824 */ /* 0x020fe200010e061e */
[----:B-1----:R-:W-:-:S03]  /*42b50*/  IADD3 R4, P2, R0, R29, RZ ;  /* 0x0000001d00047210 */ /* 0x002fc60007f5e0ff */
[----:B------:R0:W-:Y:S04]  /*42b60*/  STL [R1+0x6b7c], R2 ;  /* 0x006b7c0201007387 */ /* 0x0001e80000100800 */
[----:B------:R-:W-:Y:S04]  /*42b70*/  STL [R1+0x6b70], R5 ;  /* 0x006b700501007387 */ /* 0x000fe80000100800 */
[----:B------:R1:W-:Y:S01]  /*42b80*/  STL [R1+0x6b80], R4 ;  /* 0x006b800401007387 */ /* 0x0003e20000100800 */
[----:B0-----:R-:W-:Y:S01]  /*42b90*/  IMAD.X R2, R9, 0x1, R33, P3 ;  /* 0x0000000109027824 */ /* 0x001fe200018e0621 */
[----:B------:R-:W-:-:S02]  /*42ba0*/  IADD3 R0, P3, R0, R31, RZ ;  /* 0x0000001f00007210 */ /* 0x000fc40007f7e0ff */
[----:B------:R-:W5:Y:S04]  /*42bb0*/  LDL.LU R12, [R1+0x6c0] ;  /* 0x0006c000010c7983 */ /* 0x000f680000300800 */
[----:B------:R-:W-:Y:S01]  /*42bc0*/  STL [R1+0x6b74], R2 ;  /* 0x006b740201007387 */ /* 0x000fe20000100800 */
[----:B-1----:R-:W-:-:S03]  /*42bd0*/  IMAD.X R4, R9, 0x1, R34, P4 ;  /* 0x0000000109047824 */ /* 0x002fc600020e0622 */
[----:B------:R0:W-:Y:S04]  /*42be0*/  STL [R1+0x6b84], R0 ;  /* 0x006b840001007387 */ /* 0x0001e80000100800 */
[----:B0-----:R-:W5:Y:S04]  /*42bf0*/  LDL.LU R0, [R1+0x4] ;  /* 0x0000040001007983 */ /* 0x001f680000300800 */
[----:B------:R0:W-:Y:S01]  /*42c00*/  STL [R1+0x6b78], R4 ;  /* 0x006b780401007387 */ /* 0x0001e20000100800 */
[----:B------:R-:W-:-:S05]  /*42c10*/  IADD3 R2, P4, R23, R27, RZ ;  /* 0x0000001b17027210 */ /* 0x000fca0007f9e0ff */
[----:B------:R1:W-:Y:S01]  /*42c20*/  STL [R1+0x6b88], R2 ;  /* 0x006b880201007387 */ /* 0x0003e20000100800 */
[----:B0-----:R-:W-:-:S05]  /*42c30*/  IMAD.X R4, R9, 0x1, R32, P5 ;  /* 0x0000000109047824 */ /* 0x001fca00028e0620 */
[----:B------:R0:W-:Y:S01]  /*42c40*/  STL [R1+0x6b4c], R4 ;  /* 0x006b4c0401007387 */ /* 0x0001e20000100800 */
[C---:B-1----:R-:W-:Y:S01]  /*42c50*/  IADD3 R2, P5, R23.reuse, R28, RZ ;  /* 0x0000001c17027210 */ /* 0x042fe20007fbe0ff */
[----:B--2---:R-:W-:Y:S01]  /*42c60*/  IMAD.X R5, R20, 0x1, R30, P0 ;  /* 0x0000000114057824 */ /* 0x004fe200000e061e */
[----:B0-----:R-:W-:-:S03]  /*42c70*/  IADD3 R4, P0, R23, R29, RZ ;  /* 0x0000001d17047210 */ /* 0x001fc60007f1e0ff */
[----:B------:R0:W-:Y:S04]  /*42c80*/  STL [R1+0x6b5c], R2 ;  /* 0x006b5c0201007387 */ /* 0x0001e80000100800 */
[----:B------:R-:W-:Y:S04]  /*42c90*/  STL [R1+0x6b50], R5 ;  /* 0x006b500501007387 */ /* 0x000fe80000100800 */
[----:B------:R-:W2:Y:S01]  /*42ca0*/  LDL.LU R9, [R1+0x6c8] ;  /* 0x0006c80001097983 */ /* 0x000ea20000300800 */
[----:B0-----:R-:W-:-:S03]  /*42cb0*/  IMAD.X R2, R20, 0x1, R33, P1 ;  /* 0x0000000114027824 */ /* 0x001fc600008e0621 */
[----:B------:R0:W-:Y:S04]  /*42cc0*/  STL [R1+0x6b60], R4 ;  /* 0x006b600401007387 */ /* 0x0001e80000100800 */
[----:B------:R1:W-:Y:S01]  /*42cd0*/  STL [R1+0x6b54], R2 ;  /* 0x006b540201007387 */ /* 0x0003e20000100800 */
[----:B0-----:R-:W-:-:S03]  /*42ce0*/  IADD3 R4, P1, R23, R31, RZ ;  /* 0x0000001f17047210 */ /* 0x001fc60007f3e0ff */
[----:B------:R-:W2:Y:S01]  /*42cf0*/  LDL.LU R23, [R1] ;  /* 0x0000000001177983 */ /* 0x000ea20000300800 */
[----:B-1----:R-:W-:-:S03]  /*42d00*/  IMAD.X R2, R20, 0x1, R34, P2 ;  /* 0x0000000114027824 */ /* 0x002fc600010e0622 */
[----:B------:R4:W-:Y:S04]  /*42d10*/  STL [R1+0x6b64], R4 ;  /* 0x006b640401007387 */ /* 0x0009e80000100800 */
[----:B------:R0:W-:Y:S01]  /*42d20*/  STL [R1+0x6b58], R2 ;  /* 0x006b580201007387 */ /* 0x0001e20000100800 */
[C---:B----4-:R-:W-:Y:S01]  /*42d30*/  IADD3 R4, P2, R17.reuse, R27, RZ ;  /* 0x0000001b11047210 */ /* 0x050fe20007f5e0ff */
[----:B0-----:R-:W-:Y:S01]  /*42d40*/  IMAD.X R2, R20, 0x1, R32, P3 ;  /* 0x0000000114027824 */ /* 0x001fe200018e0620 */
[----:B------:R-:W-:-:S03]  /*42d50*/  IADD3 R5, P3, R17, R28, RZ ;  /* 0x0000001c11057210 */ /* 0x000fc60007f7e0ff */
[----:B------:R3:W-:Y:S04]  /*42d60*/  STL [R1+0x6b68], R4 ;  /* 0x006b680401007387 */ /* 0x0007e80000100800 */
[----:B------:R0:W-:Y:S04]  /*42d70*/  STL [R1+0x6b2c], R2 ;  /* 0x006b2c0201007387 */ /* 0x0001e80000100800 */
[----:B------:R1:W-:Y:S04]  /*42d80*/  STL [R1+0x6b3c], R5 ;  /* 0x006b3c0501007387 */ /* 0x0003e80000100800 */
[----:B------:R-:W4:Y:S01]  /*42d90*/  LDL.LU R20, [R1+0x6d0] ;  /* 0x0006d00001147983 */ /* 0x000f220000300800 */
[----:B---3--:R-:W-:Y:S01]  /*42da0*/  IMAD.X R4, R7, 0x1, R30, P4 ;  /* 0x0000000107047824 */ /* 0x008fe200020e061e */
[----:B0-----:R-:W-:Y:S01]  /*42db0*/  IADD3 R2, P4, R17, R29, RZ ;  /* 0x0000001d11027210 */ /* 0x001fe20007f9e0ff */
[----:B-1----:R-:W-:-:S03]  /*42dc0*/  IMAD.X R5, R7, 0x1, R34, P0 ;  /* 0x0000000107057824 */ /* 0x002fc600000e0622 */
[----:B------:R0:W-:Y:S04]  /*42dd0*/  STL [R1+0x6b30], R4 ;  /* 0x006b300401007387 */ /* 0x0001e80000100800 */
[----:B------:R1:W-:Y:S01]  /*42de0*/  STL [R1+0x6b40], R2 ;  /* 0x006b400201007387 */ /* 0x0003e20000100800 */
[----:B0-----:R-:W-:Y:S01]  /*42df0*/  IMAD.X R4, R7, 0x1, R33, P5 ;  /* 0x0000000107047824 */ /* 0x001fe200028e0621 */
[----:B-1----:R-:W-:-:S04]  /*42e00*/  IADD3 R2, P5, R17, R31, RZ ;  /* 0x0000001f11027210 */ /* 0x002fc80007fbe0ff */
[----:B------:R-:W-:Y:S04]  /*42e10*/  STL [R1+0x6b34], R4 ;  /* 0x006b340401007387 */ /* 0x000fe80000100800 */
[----:B------:R0:W-:Y:S04]  /*42e20*/  STL [R1+0x6b44], R2 ;  /* 0x006b440201007387 */ /* 0x0001e80000100800 */
[----:B------:R1:W-:Y:S01]  /*42e30*/  STL [R1+0x6b38], R5 ;  /* 0x006b380501007387 */ /* 0x0003e20000100800 */
[----:B0-----:R-:W-:Y:S01]  /*42e40*/  IMAD.X R2, R7, 0x1, R32, P1 ;  /* 0x0000000107027824 */ /* 0x001fe200008e0620 */
[----:B------:R-:W-:-:S02]  /*42e50*/  IADD3 R4, P0, R16, R27, RZ ;  /* 0x0000001b10047210 */ /* 0x000fc40007f1e0ff */
[----:B-1----:R-:W-:-:S03]  /*42e60*/  IADD3 R5, P1, R16, R28, RZ ;  /* 0x0000001c10057210 */ /* 0x002fc60007f3e0ff */
[----:B------:R0:W-:Y:S04]  /*42e70*/  STL [R1+0x6b48], R4 ;  /* 0x006b480401007387 */ /* 0x0001e80000100800 */
[----:B------:R1:W-:Y:S04]  /*42e80*/  STL [R1+0x6b0c], R2 ;  /* 0x006b0c0201007387 */ /* 0x0003e80000100800 */
[----:B------:R3:W-:Y:S04]  /*42e90*/  STL [R1+0x6b1c], R5 ;  /* 0x006b1c0501007387 */ /* 0x0007e80000100800 */
[----:B------:R-:W4:Y:S01]  /*42ea0*/  LDL.LU R7, [R1+0x6d8] ;  /* 0x0006d80001077983 */ /* 0x000f220000300800 */
[----:B0-----:R-:W-:Y:S01]  /*42eb0*/  IMAD.X R4, R3, 0x1, R30, P2 ;  /* 0x0000000103047824 */ /* 0x001fe200010e061e */
[----:B-1----:R-:W-:-:S04]  /*42ec0*/  IADD3 R2, P2, R16, R29, RZ ;  /* 0x0000001d10027210 */ /* 0x002fc80007f5e0ff */
[----:B------:R0:W-:Y:S04]  /*42ed0*/  STL [R1+0x6b10], R4 ;  /* 0x006b100401007387 */ /* 0x0001e80000100800 */
[----:B------:R1:W-:Y:S01]  /*42ee0*/  STL [R1+0x6b20], R2 ;  /* 0x006b200201007387 */ /* 0x0003e20000100800 */
[C---:B---3--:R-:W-:Y:S02]  /*42ef0*/  IMAD.X R5, R3.reuse, 0x1, R34, P4 ;  /* 0x0000000103057824 */ /* 0x048fe400020e0622 */
[----:B0-----:R-:W-:Y:S01]  /*42f00*/  IMAD.X R4, R3, 0x1, R33, P3 ;  /* 0x0000000103047824 */ /* 0x001fe200018e0621 */
[----:B-1----:R-:W-:-:S04]  /*42f10*/  IADD3 R2, P3, R16, R31, RZ ;  /* 0x0000001f10027210 */ /* 0x002fc80007f7e0ff */
[----:B------:R5:W-:Y:S04]  /*42f20*/  STL [R1+0x6b14], R4 ;  /* 0x006b140401007387 */ /* 0x000be80000100800 */
[----:B------:R0:W-:Y:S04]  /*42f30*/  STL [R1+0x6b24], R2 ;  /* 0x006b240201007387 */ /* 0x0001e80000100800 */
[----:B------:R-:W-:Y:S01]  /*42f40*/  STL [R1+0x6b18], R5 ;  /* 0x006b180501007387 */ /* 0x000fe20000100800 */
[C---:B-----5:R-:W-:Y:S01]  /*42f50*/  IADD3 R4, P4, R12.reuse, R27, RZ ;  /* 0x0000001b0c047210 */ /* 0x060fe20007f9e0ff */
[----:B0-----:R-:W-:Y:S01]  /*42f60*/  IMAD.X R2, R3, 0x1, R32, P5 ;  /* 0x0000000103027824 */ /* 0x001fe200028e0620 */
[----:B------:R-:W-:-:S03]  /*42f70*/  IADD3 R3, P5, R12, R28, RZ ;  /* 0x0000001c0c037210 */ /* 0x000fc60007fbe0ff */
[----:B------:R0:W-:Y:S04]  /*42f80*/  STL [R1+0x6b28], R4 ;  /* 0x006b280401007387 */ /* 0x0001e80000100800 */
[----:B------:R1:W-:Y:S04]  /*42f90*/  STL [R1+0x6aec], R2 ;  /* 0x006aec0201007387 */ /* 0x0003e80000100800 */
[----:B------:R3:W-:Y:S01]  /*42fa0*/  STL [R1+0x6afc], R3 ;  /* 0x006afc0301007387 */ /* 0x0007e20000100800 */
[----:B0-----:R-:W-:Y:S01]  /*42fb0*/  IMAD.X R4, R0, 0x1, R30, P0 ;  /* 0x0000000100047824 */ /* 0x001fe200000e061e */
[----:B-1----:R-:W-:-:S02]  /*42fc0*/  IADD3 R2, P0, R12, R29, RZ ;  /* 0x0000001d0c027210 */ /* 0x002fc40007f1e0ff */
[----:B---3--:R-:W3:Y:S04]  /*42fd0*/  LDL.LU R3, [R1+0x6e0] ;  /* 0x0006e00001037983 */ /* 0x008ee80000300800 */
[----:B------:R0:W-:Y:S04]  /*42fe0*/  STL [R1+0x6af0], R4 ;  /* 0x006af00401007387 */ /* 0x0001e80000100800 */
[----:B------:R1:W-:Y:S01]  /*42ff0*/  STL [R1+0x6b00], R2 ;  /* 0x006b000201007387 */ /* 0x0003e20000100800 */
[C---:B------:R-:W-:Y:S02]  /*43000*/  IMAD.X R5, R0.reuse, 0x1, R34, P2 ;  /* 0x0000000100057824 */ /* 0x040fe400010e0622 */
[----:B0-----:R-:W-:Y:S01]  /*43010*/  IMAD.X R4, R0, 0x1, R33, P1 ;  /* 0x0000000100047824 */ /* 0x001fe200008e0621 */
[----:B-1----:R-:W-:-:S04]  /*43020*/  IADD3 R2, P1, R12, R31, RZ ;  /* 0x0000001f0c027210 */ /* 0x002fc80007f3e0ff */
[----:B------:R-:W-:Y:S04]  /*43030*/  STL [R1+0x6af4], R4 ;  /* 0x006af40401007387 */ /* 0x000fe80000100800 */
[----:B------:R0:W-:Y:S04]  /*43040*/  STL [R1+0x6b04], R2 ;  /* 0x006b040201007387 */ /* 0x0001e80000100800 */
[----:B------:R-:W-:Y:S01]  /*43050*/  STL [R1+0x6af8], R5 ;  /* 0x006af80501007387 */ /* 0x000fe20000100800 */
[----:B0-----:R-:W-:Y:S01]  /*43060*/  IMAD.X R2, R0, 0x1, R32, P3 ;  /* 0x0000000100027824 */ /* 0x001fe200018e0620 */
[----:B--2---:R-:W-:-:S02]  /*43070*/  IADD3 R4, P2, R9, R27, RZ ;  /* 0x0000001b09047210 */ /* 0x004fc40007f5e0ff */
[----:B------:R-:W-:-:S03]  /*43080*/  IADD3 R0, P3, R9, R28, RZ ;  /* 0x0000001c09007210 */ /* 0x000fc60007f7e0ff */
[----:B------:R0:W-:Y:S04]  /*43090*/  STL [R1+0x6b08], R4 ;  /* 0x006b080401007387 */ /* 0x0001e80000100800 */
[----:B------:R1:W-:Y:S04]  /*430a0*/  STL [R1+0x6acc], R2 ;  /* 0x006acc0201007387 */ /* 0x0003e80000100800 */
[----:B------:R2:W-:Y:S01]  /*430b0*/  STL [R1+0x6adc], R0 ;  /* 0x006adc0001007387 */ /* 0x0005e20000100800 */
[----:B0-----:R-:W-:Y:S01]  /*430c0*/  IMAD.X R4, R23, 0x1, R30, P4 ;  /* 0x0000000117047824 */ /* 0x001fe200020e061e */
[----:B-1----:R-:W-:-:S02]  /*430d0*/  IADD3 R2, P4, R9, R29, RZ ;  /* 0x0000001d09027210 */ /* 0x002fc40007f9e0ff */
[----:B--2---:R-:W2:Y:S01]  /*430e0*/  LDL.LU R0, [R1+0x6e8] ;  /* 0x0006e80001007983 */ /* 0x004ea20000300800 */
[----:B------:R-:W-:-:S03]  /*430f0*/  IMAD.X R5, R23, 0x1, R34, P0 ;  /* 0x0000000117057824 */ /* 0x000fc600000e0622 */
[----:B------:R0:W-:Y:S04]  /*43100*/  STL [R1+0x6ad0], R4 ;  /* 0x006ad00401007387 */ /* 0x0001e80000100800 */
[----:B------:R1:W-:Y:S01]  /*43110*/  STL [R1+0x6ae0], R2 ;  /* 0x006ae00201007387 */ /* 0x0003e20000100800 */
[----:B0-----:R-:W-:Y:S01]  /*43120*/  IMAD.X R4, R23, 0x1, R33, P5 ;  /* 0x0000000117047824 */ /* 0x001fe200028e0621 */
[----:B-1----:R-:W-:-:S04]  /*43130*/  IADD3 R2, P5, R9, R31, RZ ;  /* 0x0000001f09027210 */ /* 0x002fc80007fbe0ff */
[----:B------:R4:W-:Y:S04]  /*43140*/  STL [R1+0x6ad4], R4 ;  /* 0x006ad40401007387 */ /* 0x0009e80000100800 */
[----:B------:R0:W-:Y:S04]  /*43150*/  STL [R1+0x6ae4], R2 ;  /* 0x006ae40201007387 */ /* 0x0001e80000100800 */
[----:B------:R1:W-:Y:S01]  /*43160*/  STL [R1+0x6ad8], R5 ;  /* 0x006ad80501007387 */ /* 0x0003e20000100800 */
[----:B----4-:R-:W-:Y:S01]  /*43170*/  IADD3 R4, P0, R20, R27, RZ ;  /* 0x0000001b14047210 */ /* 0x010fe20007f1e0ff */
[----:B0-----:R-:W-:-:S04]  /*43180*/  IMAD.X R2, R23, 0x1, R32, P1 ;  /* 0x0000000117027824 */ /* 0x001fc800008e0620 */
[----:B------:R0:W-:Y:S01]  /*43190*/  STL [R1+0x6ae8], R4 ;  /* 0x006ae80401007387 */ /* 0x0001e20000100800 */
[----:B-1----:R-:W-:-:S03]  /*431a0*/  IADD3 R5, P1, R20, R28, RZ ;  /* 0x0000001c14057210 */ /* 0x002fc60007f3e0ff */
[----:B------:R1:W-:Y:S04]  /*431b0*/  STL [R1+0x6aac], R2 ;  /* 0x006aac0201007387 */ /* 0x0003e80000100800 */
[----:B------:R4:W-:Y:S04]  /*431c0*/  STL [R1+0x6abc], R5 ;  /* 0x006abc0501007387 */ /* 0x0009e80000100800 */
[----:B------:R-:W5:Y:S01]  /*431d0*/  LDL.LU R23, [R1+0x6f0] ;  /* 0x0006f00001177983 */ /* 0x000f620000300800 */
[----:B------:R-:W-:-:S05]  /*431e0*/  SHF.R.S32.HI R61, RZ, 0x1f, R61 ;  /* 0x0000001fff3d7819 */ /* 0x000fca000001143d */
[C---:B0-----:R-:W-:Y:S01]  /*431f0*/  IMAD.X R4, R61.reuse, 0x1, R30, P2 ;  /* 0x000000013d047824 */ /* 0x041fe200010e061e */
[----:B-1----:R-:W-:Y:S01]  /*43200*/  IADD3 R2, P2, R20, R29, RZ ;  /* 0x0000001d14027210 */ /* 0x002fe20007f5e0ff */
[----:B----4-:R-:W-:-:S03]  /*43210*/  IMAD.X R5, R61, 0x1, R34, P4 ;  /* 0x000000013d057824 */ /* 0x010fc600020e0622 */
[----:B------:R0:W-:Y:S04]  /*43220*/  STL [R1+0x6ab0], R4 ;  /* 0x006ab00401007387 */ /* 0x0001e80000100800 */
[----:B------:R1:W-:Y:S01]  /*43230*/  STL [R1+0x6ac0], R2 ;  /* 0x006ac00201007387 */ /* 0x0003e20000100800 */
[----:B0-----:R-:W-:Y:S01]  /*43240*/  IMAD.X R4, R61, 0x1, R33, P3 ;  /* 0x000000013d047824 */ /* 0x001fe200018e0621 */
[----:B-1----:R-:W-:-:S04]  /*43250*/  IADD3 R2, P3, R20, R31, RZ ;  /* 0x0000001f14027210 */ /* 0x002fc80007f7e0ff */
[----:B------:R-:W-:Y:S01]  /*43260*/  STL [R1+0x6ab4], R4 ;  /* 0x006ab40401007387 */ /* 0x000fe20000100800 */
[----:B------:R-:W-:-:S03]  /*43270*/  SHF.R.S32.HI R60, RZ, 0x1f, R60 ;  /* 0x0000001fff3c7819 */ /* 0x000fc6000001143c */
[----:B------:R0:W-:Y:S04]  /*43280*/  STL [R1+0x6ac4], R2 ;  /* 0x006ac40201007387 */ /* 0x0001e80000100800 */
[----:B------:R1:W-:Y:S01]  /*43290*/  STL [R1+0x6ab8], R5 ;  /* 0x006ab80501007387 */ /* 0x0003e20000100800 */
[----:B0-----:R-:W-:Y:S01]  /*432a0*/  IMAD.X R2, R61, 0x1, R32, P5 ;  /* 0x000000013d027824 */ /* 0x001fe200028e0620 */
[----:B------:R-:W-:Y:S02]  /*432b0*/  SHF.R.S32.HI R59, RZ, 0x1f, R59 ;  /* 0x0000001fff3b7819 */ /* 0x000fe4000001143b */
[----:B------:R-:W-:Y:S02]  /*432c0*/  SHF.R.S32.HI R58, RZ, 0x1f, R58 ;  /* 0x0000001fff3a7819 */ /* 0x000fe4000001143a */
[----:B------:R-:W-:-:S02]  /*432d0*/  IADD3 R4, P4, R7, R27, RZ ;  /* 0x0000001b07047210 */ /* 0x000fc40007f9e0ff */
[----:B-1----:R-:W-:-:S03]  /*432e0*/  IADD3 R5, P5, R7, R28, RZ ;  /* 0x0000001c07057210 */ /* 0x002fc60007fbe0ff */
[----:B------:R0:W-:Y:S04]  /*432f0*/  STL [R1+0x6ac8], R4 ;  /* 0x006ac80401007387 */ /* 0x0001e80000100800 */
[----:B------:R1:W-:Y:S04]  /*43300*/  STL [R1+0x6a8c], R2 ;  /* 0x006a8c0201007387 */ /* 0x0003e80000100800 */
[----:B------:R4:W-:Y:S01]  /*43310*/  STL [R1+0x6a9c], R5 ;  /* 0x006a9c0501007387 */ /* 0x0009e20000100800 */
[----:B0-----:R-:W-:-:S03]  /*43320*/  IMAD.X R4, R60, 0x1, R30, P0 ;  /* 0x000000013c047824 */ /* 0x001fc600000e061e */
[----:B------:R-:W5:Y:S01]  /*43330*/  LDL.LU R20, [R1+0x6f8] ;  /* 0x0006f80001147983 */ /* 0x000f620000300800 */
[----:B-1----:R-:W-:-:S03]  /*43340*/  IADD3 R2, P0, R7, R29, RZ ;  /* 0x0000001d07027210 */ /* 0x002fc60007f1e0ff */
[----:B------:R0:W-:Y:S01]  /*43350*/  STL [R1+0x6a90], R4 ;  /* 0x006a900401007387 */ /* 0x0001e20000100800 */
[----:B----4-:R-:W-:-:S03]  /*43360*/  IMAD.X R5, R60, 0x1, R34, P2 ;  /* 0x000000013c057824 */ /* 0x010fc600010e0622 */
[----:B------:R1:W-:Y:S01]  /*43370*/  STL [R1+0x6aa0], R2 ;  /* 0x006aa00201007387 */ /* 0x0003e20000100800 */
[----:B0-----:R-:W-:Y:S01]  /*43380*/  IMAD.X R4, R60, 0x1, R33, P1 ;  /* 0x000000013c047824 */ /* 0x001fe200008e0621 */
[----:B-1----:R-:W-:-:S04]  /*43390*/  IADD3 R2, P1, R7, R31, RZ ;  /* 0x0000001f07027210 */ /* 0x002fc80007f3e0ff */
[----:B------:R-:W-:Y:S04]  /*433a0*/  STL [R1+0x6a94], R4 ;  /* 0x006a940401007387 */ /* 0x000fe80000100800 */
[----:B------:R0:W-:Y:S04]  /*433b0*/  STL [R1+0x6aa4], R2 ;  /* 0x006aa40201007387 */ /* 0x0001e80000100800 */
[----:B------:R1:W-:Y:S01]  /*433c0*/  STL [R1+0x6a98], R5 ;  /* 0x006a980501007387 */ /* 0x0003e20000100800 */
[----:B0-----:R-:W-:Y:S01]  /*433d0*/  IMAD.X R2, R60, 0x1, R32, P3 ;  /* 0x000000013c027824 */ /* 0x001fe200018e0620 */
[----:B---3--:R-:W-:-:S02]  /*433e0*/  IADD3 R4, P2, R3, R27, RZ ;  /* 0x0000001b03047210 */ /* 0x008fc40007f5e0ff */
[----:B-1----:R-:W-:-:S03]  /*433f0*/  IADD3 R5, P3, R3, R28, RZ ;  /* 0x0000001c03057210 */ /* 0x002fc60007f7e0ff */
        /* <DEDUP_REMOVED lines=8> */
[----:B0-----:R-:W-:Y:S01]  /*43480*/  IMAD.X R4, R59, 0x1, R33, P5 ;  /* 0x000000013b047824 */ /* 0x001fe200028e0621 */
[----:B-1----:R-:W-:Y:S01]  /*43490*/  IADD3 R2, P5, R3, R31, RZ ;  /* 0x0000001f03027210 */ /* 0x002fe20007fbe0ff */
[----:B------:R-:W-:-:S03]  /*434a0*/  IMAD.X R3, R59, 0x1, R34, P0 ;  /* 0x000000013b037824 */ /* 0x000fc600000e0622 */
[----:B------:R-:W-:Y:S04]  /*434b0*/  STL [R1+0x6a74], R4 ;  /* 0x006a740401007387 */ /* 0x000fe80000100800 */
[----:B------:R0:W-:Y:S04]  /*434c0*/  STL [R1+0x6a84], R2 ;  /* 0x006a840201007387 */ /* 0x0001e80000100800 */
[----:B------:R1:W-:Y:S01]  /*434d0*/  STL [R1+0x6a78], R3 ;  /* 0x006a780301007387 */ /* 0x0003e20000100800 */
[----:B0-----:R-:W-:Y:S01]  /*434e0*/  IMAD.X R2, R59, 0x1, R32, P1 ;  /* 0x000000013b027824 */ /* 0x001fe200008e0620 */
[----:B--2---:R-:W-:-:S02]  /*434f0*/  IADD3 R4, P0, R0, R27, RZ ;  /* 0x0000001b00047210 */ /* 0x004fc40007f1e0ff */
[----:B-1----:R-:W-:-:S03]  /*43500*/  IADD3 R3, P1, R0, R28, RZ ;  /* 0x0000001c00037210 */ /* 0x002fc60007f3e0ff */
[----:B------:R0:W-:Y:S04]  /*43510*/  STL [R1+0x6a88], R4 ;  /* 0x006a880401007387 */ /* 0x0001e80000100800 */
[----:B------:R1:W-:Y:S04]  /*43520*/  STL [R1+0x6a4c], R2 ;  /* 0x006a4c0201007387 */ /* 0x0003e80000100800 */
[----:B------:R2:W-:Y:S01]  /*43530*/  STL [R1+0x6a5c], R3 ;  /* 0x006a5c0301007387 */ /* 0x0005e20000100800 */
[----:B0-----:R-:W-:Y:S01]  /*43540*/  IMAD.X R4, R58, 0x1, R30, P2 ;  /* 0x000000013a047824 */ /* 0x001fe200010e061e */
[----:B-1----:R-:W-:-:S02]  /*43550*/  IADD3 R2, P2, R0, R29, RZ ;  /* 0x0000001d00027210 */ /* 0x002fc40007f5e0ff */
[----:B--2---:R-:W2:Y:S04]  /*43560*/  LDL.LU R3, [R1+0x708] ;  /* 0x0007080001037983 */ /* 0x004ea80000300800 */
[----:B------:R0:W-:Y:S04]  /*43570*/  STL [R1+0x6a50], R4 ;  /* 0x006a500401007387 */ /* 0x0001e80000100800 */
[----:B------:R1:W-:Y:S01]  /*43580*/  STL [R1+0x6a60], R2 ;  /* 0x006a600201007387 */ /* 0x0003e20000100800 */
[----:B0-----:R-:W-:Y:S01]  /*43590*/  IMAD.X R4, R58, 0x1, R33, P3 ;  /* 0x000000013a047824 */ /* 0x001fe200018e0621 */
[----:B-1----:R-:W-:Y:S01]  /*435a0*/  IADD3 R2, P3, R0, R31, RZ ;  /* 0x0000001f00027210 */ /* 0x002fe20007f7e0ff */
[----:B------:R-:W-:-:S03]  /*435b0*/  IMAD.X R0, R58, 0x1, R34, P4 ;  /* 0x000000013a007824 */ /* 0x000fc600020e0622 */
[----:B------:R5:W-:Y:S04]  /*435c0*/  STL [R1+0x6a54], R4 ;  /* 0x006a540401007387 */ /* 0x000be80000100800 */
[----:B------:R0:W-:Y:S04]  /*435d0*/  STL [R1+0x6a64], R2 ;  /* 0x006a640201007387 */ /* 0x0001e80000100800 */
[----:B------:R1:W-:Y:S01]  /*435e0*/  STL [R1+0x6a58], R0 ;  /* 0x006a580001007387 */ /* 0x0003e20000100800 */
[----:B-----5:R-:W-:Y:S01]  /*435f0*/  IADD3 R4, P4, R23, R27, RZ ;  /* 0x0000001b17047210 */ /* 0x020fe20007f9e0ff */
[----:B0-----:R-:W-:-:S04]  /*43600*/  IMAD.X R2, R58, 0x1, R32, P5 ;  /* 0x000000013a027824 */ /* 0x001fc800028e0620 */
[----:B------:R-:W-:Y:S01]  /*43610*/  STL [R1+0x6a68], R4 ;  /* 0x006a680401007387 */ /* 0x000fe20000100800 */
[----:B-1----:R-:W-:-:S03]  /*43620*/  IADD3 R0, P5, R23, R28, RZ ;  /* 0x0000001c17007210 */ /* 0x002fc60007fbe0ff */
[----:B------:R-:W-:Y:S04]  /*43630*/  STL [R1+0x6a2c], R2 ;  /* 0x006a2c0201007387 */ /* 0x000fe80000100800 */
[----:B------:R0:W-:Y:S04]  /*43640*/  STL [R1+0x6a3c], R0 ;  /* 0x006a3c0001007387 */ /* 0x0001e80000100800 */
[----:B0-----:R-:W4:Y:S01]  /*43650*/  LDL.LU R0, [R1+0x710] ;  /* 0x0007100001007983 */ /* 0x001f220000300800 */
[----:B------:R-:W-:Y:S01]  /*43660*/  IMAD.X R4, R35, 0x1, R30, P0 ;  /* 0x0000000123047824 */ /* 0x000fe200000e061e */
[----:B------:R-:W-:Y:S01]  /*43670*/  IADD3 R2, P0, R23, R29, RZ ;  /* 0x0000001d17027210 */ /* 0x000fe20007f1e0ff */
[----:B------:R-:W-:-:S03]  /*43680*/  IMAD.X R5, R35, 0x1, R34, P2 ;  /* 0x0000000123057824 */ /* 0x000fc600010e0622 */
        /* <DEDUP_REMOVED lines=12> */
[----:B------:R5:W-:Y:S01]  /*43750*/  STL [R1+0x6a1c], R5 ;  /* 0x006a1c0501007387 */ /* 0x000be20000100800 */
[----:B0-----:R-:W-:-:S03]  /*43760*/  IMAD.X R4, R36, 0x1, R30, P4 ;  /* 0x0000000124047824 */ /* 0x001fc600020e061e */
[----:B------:R-:W4:Y:S01]  /*43770*/  LDL.LU R23, [R1+0x718] ;  /* 0x0007180001177983 */ /* 0x000f220000300800 */
[----:B-1----:R-:W-:-:S03]  /*43780*/  IADD3 R2, P4, R20, R29, RZ ;  /* 0x0000001d14027210 */ /* 0x002fc60007f9e0ff */
[----:B------:R0:W-:Y:S01]  /*43790*/  STL [R1+0x6a10], R4 ;  /* 0x006a100401007387 */ /* 0x0001e20000100800 */
[----:B-----5:R-:W-:-:S03]  /*437a0*/  IMAD.X R5, R36, 0x1, R34, P0 ;  /* 0x0000000124057824 */ /* 0x020fc600000e0622 */
        /* <DEDUP_REMOVED lines=16> */
[----:B---3--:R-:W-:-:S03]  /*438b0*/  IMAD.X R5, R37, 0x1, R34, P4 ;  /* 0x0000000125057824 */ /* 0x008fc600020e0622 */
[----:B------:R1:W-:Y:S01]  /*438c0*/  STL [R1+0x6a00], R2 ;  /* 0x006a000201007387 */ /* 0x0003e20000100800 */
[----:B0-----:R-:W-:Y:S01]  /*438d0*/  IMAD.X R4, R37, 0x1, R33, P3 ;  /* 0x0000000125047824 */ /* 0x001fe200018e0621 */
[----:B-1----:R-:W-:-:S04]  /*438e0*/  IADD3 R2, P3, R7, R31, RZ ;  /* 0x0000001f07027210 */ /* 0x002fc80007f7e0ff */
        /* <DEDUP_REMOVED lines=14> */
[C---:B0-----:R-:W-:Y:S01]  /*439d0*/  IMAD.X R4, R38.reuse, 0x1, R33, P1 ;  /* 0x0000000126047824 */ /* 0x041fe200008e0621 */
[----:B-1----:R-:W-:Y:S01]  /*439e0*/  IADD3 R2, P1, R3, R31, RZ ;  /* 0x0000001f03027210 */ /* 0x002fe20007f3e0ff */
[----:B------:R-:W-:-:S03]  /*439f0*/  IMAD.X R3, R38, 0x1, R34, P2 ;  /* 0x0000000126037824 */ /* 0x000fc600010e0622 */
[----:B------:R-:W-:Y:S04]  /*43a00*/  STL [R1+0x69d4], R4 ;  /* 0x0069d40401007387 */ /* 0x000fe80000100800 */
[----:B------:R0:W-:Y:S04]  /*43a10*/  STL [R1+0x69e4], R2 ;  /* 0x0069e40201007387 */ /* 0x0001e80000100800 */
[----:B------:R1:W-:Y:S01]  /*43a20*/  STL [R1+0x69d8], R3 ;  /* 0x0069d80301007387 */ /* 0x0003e20000100800 */
[----:B0-----:R-:W-:Y:S01]  /*43a30*/  IMAD.X R2, R38, 0x1, R32, P3 ;  /* 0x0000000126027824 */ /* 0x001fe200018e0620 */
[----:B----4-:R-:W-:-:S02]  /*43a40*/  IADD3 R4, P2, R0, R27, RZ ;  /* 0x0000001b00047210 */ /* 0x010fc40007f5e0ff */
[----:B-1----:R-:W-:-:S03]  /*43a50*/  IADD3 R3, P3, R0, R28, RZ ;  /* 0x0000001c00037210 */ /* 0x002fc60007f7e0ff */
[----:B------:R-:W-:Y:S04]  /*43a60*/  STL [R1+0x69e8], R4 ;  /* 0x0069e80401007387 */ /* 0x000fe80000100800 */
[----:B------:R-:W-:Y:S04]  /*43a70*/  STL [R1+0x69ac], R2 ;  /* 0x0069ac0201007387 */ /* 0x000fe80000100800 */
[----:B------:R0:W-:Y:S04]  /*43a80*/  STL [R1+0x69bc], R3 ;  /* 0x0069bc0301007387 */ /* 0x0001e80000100800 */
[----:B0-----:R-:W3:Y:S01]  /*43a90*/  LDL.LU R3, [R1+0x730] ;  /* 0x0007300001037983 */ /* 0x001ee20000300800 */
[----:B------:R-:W-:Y:S01]  /*43aa0*/  IMAD.X R4, R39, 0x1, R30, P4 ;  /* 0x0000000127047824 */ /* 0x000fe200020e061e */
[----:B------:R-:W-:-:S04]  /*43ab0*/  IADD3 R2, P4, R0, R29, RZ ;  /* 0x0000001d00027210 */ /* 0x000fc80007f9e0ff */
        /* <DEDUP_REMOVED lines=8> */
[----:B0-----:R-:W-:Y:S02]  /*43b40*/  IMAD.X R2, R39, 0x1, R32, P1 ;  /* 0x0000000127027824 */ /* 0x001fe400008e0620 */
[----:B------:R-:W-:Y:S01]  /*43b50*/  IMAD.X R5, R40, 0x1, R34, P4 ;  /* 0x0000000128057824 */ /* 0x000fe200020e0622 */
[----:B------:R-:W-:-:S02]  /*43b60*/  IADD3 R4, P0, R23, R27, RZ ;  /* 0x0000001b17047210 */ /* 0x000fc40007f1e0ff */
[----:B-1----:R-:W-:-:S03]  /*43b70*/  IADD3 R0, P1, R23, R28, RZ ;  /* 0x0000001c17007210 */ /* 0x002fc60007f3e0ff */
[----:B------:R0:W-:Y:S04]  /*43b80*/  STL [R1+0x69c8], R4 ;  /* 0x0069c80401007387 */ /* 0x0001e80000100800 */
[----:B------:R1:W-:Y:S04]  /*43b90*/  STL [R1+0x698c], R2 ;  /* 0x00698c0201007387 */ /* 0x0003e80000100800 */
[----:B------:R4:W-:Y:S01]  /*43ba0*/  STL [R1+0x699c], R0 ;  /* 0x00699c0001007387 */ /* 0x0009e20000100800 */
[----:B0-----:R-:W-:Y:S01]  /*43bb0*/  IMAD.X R4, R40, 0x1, R30, P2 ;  /* 0x0000000128047824 */ /* 0x001fe200010e061e */
[----:B-1----:R-:W-:-:S02]  /*43bc0*/  IADD3 R2, P2, R23, R29, RZ ;  /* 0x0000001d17027210 */ /* 0x002fc40007f5e0ff */
[----:B----4-:R-:W4:Y:S04]  /*43bd0*/  LDL.LU R0, [R1+0x73c] ;  /* 0x00073c0001007983 */ /* 0x010f280000300800 */
        /* <DEDUP_REMOVED lines=8> */
[----:B-----5:R-:W-:-:S02]  /*43c60*/  IADD3 R4, P4, R20, R27, RZ ;  /* 0x0000001b14047210 */ /* 0x020fc40007f9e0ff */
        /* <DEDUP_REMOVED lines=25> */
[----:B--2---:R-:W-:-:S03]  /*43e00*/  IMAD.X R5, R42, 0x1, R34, P0 ;  /* 0x000000012a057824 */ /* 0x004fc600000e0622 */
        /* <DEDUP_REMOVED lines=11> */
[----:B------:R-:W-:Y:S04]  /*43ec0*/  STL [R1+0x693c], R5 ;  /* 0x00693c0501007387 */ /* 0x000fe80000100800 */
[----:B------:R-:W2:Y:S01]  /*43ed0*/  LDL.LU R7, [R1+0x754] ;  /* 0x0007540001077983 */ /* 0x000ea20000300800 */
[----:B0-----:R-:W-:Y:S01]  /*43ee0*/  IMAD.X R4, R43, 0x1, R30, P2 ;  /* 0x000000012b047824 */ /* 0x001fe200010e061e */
[----:B-1----:R-:W-:-:S04]  /*43ef0*/  IADD3 R2, P2, R3, R29, RZ ;  /* 0x0000001d03027210 */ /* 0x002fc80007f5e0ff */
[----:B------:R0:W-:Y:S04]  /*43f00*/  STL [R1+0x6930], R4 ;  /* 0x0069300401007387 */ /* 0x0001e80000100800 */
[----:B------:R1:W-:Y:S01]  /*43f10*/  STL [R1+0x6940], R2 ;  /* 0x0069400201007387 */ /* 0x0003e20000100800 */
[----:B0-----:R-:W-:Y:S01]  /*43f20*/  IMAD.X R4, R43, 0x1, R33, P3 ;  /* 0x000000012b047824 */ /* 0x001fe200018e0621 */
[----:B-1----:R-:W-:Y:S01]  /*43f30*/  IADD3 R2, P3, R3, R31, RZ ;  /* 0x0000001f03027210 */ /* 0x002fe20007f7e0ff */
[----:B------:R-:W-:-:S03]  /*43f40*/  IMAD.X R3, R43, 0x1, R34, P4 ;  /* 0x000000012b037824 */ /* 0x000fc600020e0622 */
[----:B------:R-:W-:Y:S01]  /*43f50*/  STL [R1+0x6934], R4 ;  /* 0x0069340401007387 */ /* 0x000fe20000100800 */
[----:B------:R-:W-:-:S03]  /*43f60*/  SHF.R.S32.HI R44, RZ, 0x1f, R44 ;  /* 0x0000001fff2c7819 */ /* 0x000fc6000001142c */
[----:B------:R0:W-:Y:S04]  /*43f70*/  STL [R1+0x6944], R2 ;  /* 0x0069440201007387 */ /* 0x0001e80000100800 */
[----:B------:R1:W-:Y:S01]  /*43f80*/  STL [R1+0x6938], R3 ;  /* 0x0069380301007387 */ /* 0x0003e20000100800 */
[----:B0-----:R-:W-:Y:S01]  /*43f90*/  IMAD.X R2, R43, 0x1, R32, P5 ;  /* 0x000000012b027824 */ /* 0x001fe200028e0620 */
[----:B------:R-:W-:Y:S02]  /*43fa0*/  SHF.R.S32.HI R45, RZ, 0x1f, R45 ;  /* 0x0000001fff2d7819 */ /* 0x000fe4000001142d */
[----:B------:R-:W-:Y:S02]  /*43fb0*/  SHF.R.S32.HI R46, RZ, 0x1f, R46 ;  /* 0x0000001fff2e7819 */ /* 0x000fe4000001142e */
[----:B----4-:R-:W-:-:S02]  /*43fc0*/  IADD3 R4, P4, R0, R27, RZ ;  /* 0x0000001b00047210 */ /* 0x010fc40007f9e0ff */
[----:B-1----:R-:W-:-:S03]  /*43fd0*/  IADD3 R3, P5, R0, R28, RZ ;  /* 0x0000001c00037210 */ /* 0x002fc60007fbe0ff */
        /* <DEDUP_REMOVED lines=14> */
[----:B0-----:R-:W-:Y:S01]  /*440c0*/  IADD3 R4, P2, R23, R27, RZ ;  /* 0x0000001b17047210 */ /* 0x001fe20007f5e0ff */
[----:B-1----:R-:W-:-:S04]  /*440d0*/  IMAD.X R2, R44, 0x1, R32, P3 ;  /* 0x000000012c027824 */ /* 0x002fc800018e0620 */
[----:B------:R0:W-:Y:S01]  /*440e0*/  STL [R1+0x6928], R4 ;  /* 0x0069280401007387 */ /* 0x0001e20000100800 */
[----:B----4-:R-:W-:-:S03]  /*440f0*/  IADD3 R0, P3, R23, R28, RZ ;  /* 0x0000001c17007210 */ /* 0x010fc60007f7e0ff */
[----:B------:R1:W-:Y:S04]  /*44100*/  STL [R1+0x68ec], R2 ;  /* 0x0068ec0201007387 */ /* 0x0003e80000100800 */
[----:B------:R4:W-:Y:S01]  /*44110*/  STL [R1+0x68fc], R0 ;  /* 0x0068fc0001007387 */ /* 0x0009e20000100800 */
[----:B0-----:R-:W-:Y:S01]  /*44120*/  IMAD.X R4, R45, 0x1, R30, P4 ;  /* 0x000000012d047824 */ /* 0x001fe200020e061e */
[----:B-1----:R-:W-:Y:S02]  /*44130*/  IADD3 R2, P4, R23, R29, RZ ;  /* 0x0000001d17027210 */ /* 0x002fe40007f9e0ff */
[----:B----4-:R-:W4:Y:S01]  /*44140*/  LDL.LU R0, [R1+0x764] ;  /* 0x0007640001007983 */ /* 0x010f220000300800 */
        /* <DEDUP_REMOVED lines=30> */
[----:B------:R2:W-:Y:S04]  /*44330*/  STL [R1+0x68bc], R5 ;  /* 0x0068bc0501007387 */ /* 0x0005e80000100800 */
[----:B------:R-:W5:Y:S01]  /*44340*/  LDL.LU R20, [R1+0x774] ;  /* 0x0007740001147983 */ /* 0x000f620000300800 */
[----:B------:R-:W-:-:S05]  /*44350*/  SHF.R.S32.HI R47, RZ, 0x1f, R47 ;  /* 0x0000001fff2f7819 */ /* 0x000fca000001142f */
[----:B0-----:R-:W-:Y:S01]  /*44360*/  IMAD.X R4, R47, 0x1, R30, P0 ;  /* 0x000000012f047824 */ /* 0x001fe200000e061e */
[----:B-1----:R-:W-:Y:S01]  /*44370*/  IADD3 R2, P0, R7, R29, RZ ;  /* 0x0000001d07027210 */ /* 0x002fe20007f1e0ff */
[----:B--2---:R-:W-:-:S03]  /*44380*/  IMAD.X R5, R47, 0x1, R34, P2 ;  /* 0x000000012f057824 */ /* 0x004fc600010e0622 */
        /* <DEDUP_REMOVED lines=11> */
[----:B---3--:R-:W-:-:S02]  /*44440*/  IADD3 R4, P2, R3, R27, RZ ;  /* 0x0000001b03047210 */ /* 0x008fc40007f5e0ff */
        /* <DEDUP_REMOVED lines=33> */
[----:B------:R-:W-:-:S02]  /*44660*/  IADD3 R4, P4, R23, R27, RZ ;  /* 0x0000001b17047210 */ /* 0x000fc40007f9e0ff */
[----:B-1----:R-:W-:-:S03]  /*44670*/  IADD3 R0, P5, R23, R28, RZ ;  /* 0x0000001c17007210 */ /* 0x002fc60007fbe0ff */
[----:B------:R0:W-:Y:S04]  /*44680*/  STL [R1+0x6888], R4 ;  /* 0x0068880401007387 */ /* 0x0001e80000100800 */
[----:B------:R1:W-:Y:S01]  /*44690*/  STL [R1+0x684c], R2 ;  /* 0x00684c0201007387 */ /* 0x0003e20000100800 */
[----:B0-----:R-:W-:-:S03]  /*446a0*/  IMAD.X R4, R50, 0x1, R30, P0 ;  /* 0x0000000132047824 */ /* 0x001fc600000e061e */
[----:B------:R0:W-:Y:S01]  /*446b0*/  STL [R1+0x685c], R0 ;  /* 0x00685c0001007387 */ /* 0x0001e20000100800 */
[C---:B-1----:R-:W-:Y:S01]  /*446c0*/  IADD3 R2, P0, R23.reuse, R29, RZ ;  /* 0x0000001d17027210 */ /* 0x042fe20007f1e0ff */
[C---:B------:R-:W-:Y:S02]  /*446d0*/  IMAD.X R5, R50.reuse, 0x1, R34, P2 ;  /* 0x0000000132057824 */ /* 0x040fe400010e0622 */
[----:B0-----:R-:W4:Y:S04]  /*446e0*/  LDL.LU R0, [R1+0x778] ;  /* 0x0007780001007983 */ /* 0x001f280000300800 */
[----:B------:R0:W-:Y:S04]  /*446f0*/  STL [R1+0x6850], R4 ;  /* 0x0068500401007387 */ /* 0x0001e80000100800 */
[----:B------:R1:W-:Y:S01]  /*44700*/  STL [R1+0x6860], R2 ;  /* 0x0068600201007387 */ /* 0x0003e20000100800 */
[----:B0-----:R-:W-:Y:S01]  /*44710*/  IMAD.X R4, R50, 0x1, R33, P1 ;  /* 0x0000000132047824 */ /* 0x001fe200008e0621 */
[----:B-1----:R-:W-:-:S04]  /*44720*/  IADD3 R2, P1, R23, R31, RZ ;  /* 0x0000001f17027210 */ /* 0x002fc80007f3e0ff */
[----:B------:R5:W-:Y:S04]  /*44730*/  STL [R1+0x6854], R4 ;  /* 0x0068540401007387 */ /* 0x000be80000100800 */
[----:B------:R0:W-:Y:S04]  /*44740*/  STL [R1+0x6864], R2 ;  /* 0x0068640201007387 */ /* 0x0001e80000100800 */
[----:B------:R1:W-:Y:S01]  /*44750*/  STL [R1+0x6858], R5 ;  /* 0x0068580501007387 */ /* 0x0003e20000100800 */
[----:B-----5:R-:W-:Y:S01]  /*44760*/  IADD3 R4, P2, R20, R27, RZ ;  /* 0x0000001b14047210 */ /* 0x020fe20007f5e0ff */
[----:B0-----:R-:W-:Y:S01]  /*44770*/  IMAD.X R2, R50, 0x1, R32, P3 ;  /* 0x0000000132027824 */ /* 0x001fe200018e0620 */
[----:B-1----:R-:W-:-:S03]  /*44780*/  IADD3 R5, P3, R20, R28, RZ ;  /* 0x0000001c14057210 */ /* 0x002fc60007f7e0ff */
[----:B------:R0:W-:Y:S04]  /*44790*/  STL [R1+0x6868], R4 ;  /* 0x0068680401007387 */ /* 0x0001e80000100800 */
[----:B------:R1:W-:Y:S04]  /*447a0*/  STL [R1+0x682c], R2 ;  /* 0x00682c0201007387 */ /* 0x0003e80000100800 */
[----:B------:R5:W-:Y:S04]  /*447b0*/  STL [R1+0x683c], R5 ;  /* 0x00683c0501007387 */ /* 0x000be80000100800 */
[----:B------:R-:W4:Y:S01]  /*447c0*/  LDL.LU R23, [R1+0x770] ;  /* 0x0007700001177983 */ /* 0x000f220000300800 */
[----:B------:R-:W-:-:S05]  /*447d0*/  SHF.R.S32.HI R51, RZ, 0x1f, R51 ;  /* 0x0000001fff337819 */ /* 0x000fca0000011433 */
[C---:B0-----:R-:W-:Y:S01]  /*447e0*/  IMAD.X R4, R51.reuse, 0x1, R30, P4 ;  /* 0x0000000133047824 */ /* 0x041fe200020e061e */
[----:B-1----:R-:W-:Y:S01]  /*447f0*/  IADD3 R2, P4, R20, R29, RZ ;  /* 0x0000001d14027210 */ /* 0x002fe20007f9e0ff */
[----:B-----5:R-:W-:-:S03]  /*44800*/  IMAD.X R5, R51, 0x1, R33, P5 ;  /* 0x0000000133057824 */ /* 0x020fc600028e0621 */
[----:B------:R0:W-:Y:S01]  /*44810*/  STL [R1+0x6830], R4 ;  /* 0x0068300401007387 */ /* 0x0001e20000100800 */
[----:B------:R-:W-:-:S03]  /*44820*/  SHF.R.S32.HI R52, RZ, 0x1f, R52 ;  /* 0x0000001fff347819 */ /* 0x000fc60000011434 */
[----:B------:R1:W-:Y:S04]  /*44830*/  STL [R1+0x6840], R2 ;  /* 0x0068400201007387 */ /* 0x0003e80000100800 */
[----:B------:R-:W-:Y:S01]  /*44840*/  STL [R1+0x6834], R5 ;  /* 0x0068340501007387 */ /* 0x000fe20000100800 */
[----:B0-----:R-:W-:Y:S01]  /*44850*/  IADD3 R4, P5, R20, R31, RZ ;  /* 0x0000001f14047210 */ /* 0x001fe20007fbe0ff */
[----:B-1----:R-:W-:-:S04]  /*44860*/  IMAD.X R2, R51, 0x1, R34, P0 ;  /* 0x0000000133027824 */ /* 0x002fc800000e0622 */
[----:B------:R0:W-:Y:S04]  /*44870*/  STL [R1+0x6844], R4 ;  /* 0x0068440401007387 */ /* 0x0001e80000100800 */
[----:B------:R1:W-:Y:S01]  /*44880*/  STL [R1+0x6838], R2 ;  /* 0x0068380201007387 */ /* 0x0003e20000100800 */
[----:B0-----:R-:W-:Y:S01]  /*44890*/  IMAD.X R4, R51, 0x1, R32, P1 ;  /* 0x0000000133047824 */ /* 0x001fe200008e0620 */
[----:B------:R-:W-:Y:S02]  /*448a0*/  SHF.R.S32.HI R53, RZ, 0x1f, R53 ;  /* 0x0000001fff357819 */ /* 0x000fe40000011435 */
[----:B------:R-:W-:Y:S02]  /*448b0*/  SHF.R.S32.HI R54, RZ, 0x1f, R54 ;  /* 0x0000001fff367819 */ /* 0x000fe40000011436 */
[----:B--2---:R-:W-:-:S02]  /*448c0*/  IADD3 R5, P0, R7, R27, RZ ;  /* 0x0000001b07057210 */ /* 0x004fc40007f1e0ff */
[----:B-1----:R-:W-:-:S03]  /*448d0*/  IADD3 R2, P1, R7, R28, RZ ;  /* 0x0000001c07027210 */ /* 0x002fc60007f3e0ff */
[----:B------:R0:W-:Y:S04]  /*448e0*/  STL [R1+0x6848], R5 ;  /* 0x0068480501007387 */ /* 0x0001e80000100800 */
[----:B------:R1:W-:Y:S01]  /*448f0*/  STL [R1+0x680c], R4 ;  /* 0x00680c0401007387 */ /* 0x0003e20000100800 */
[----:B0-----:R-:W-:-:S03]  /*44900*/  IMAD.X R5, R52, 0x1, R30, P2 ;  /* 0x0000000134057824 */ /* 0x001fc600010e061e */
[----:B------:R0:W-:Y:S04]  /*44910*/  STL [R1+0x681c], R2 ;  /* 0x00681c0201007387 */ /* 0x0001e80000100800 */
[----:B------:R2:W-:Y:S01]  /*44920*/  STL [R1+0x6810], R5 ;  /* 0x0068100501007387 */ /* 0x0005e20000100800 */
[----:B-1----:R-:W-:-:S03]  /*44930*/  IADD3 R4, P2, R7, R29, RZ ;  /* 0x0000001d07047210 */ /* 0x002fc60007f5e0ff */
[----:B------:R-:W5:Y:S01]  /*44940*/  LDL.LU R20, [R1+0x768] ;  /* 0x0007680001147983 */ /* 0x000f620000300800 */
[C---:B0-----:R-:W-:Y:S01]  /*44950*/  IMAD.X R2, R52.reuse, 0x1, R33, P3 ;  /* 0x0000000134027824 */ /* 0x041fe200018e0621 */
[----:B--2---:R-:W-:Y:S02]  /*44960*/  IADD3 R5, P3, R7, R31, RZ ;  /* 0x0000001f07057210 */ /* 0x004fe40007f7e0ff */
[----:B------:R0:W-:Y:S04]  /*44970*/  STL [R1+0x6820], R4 ;  /* 0x0068200401007387 */ /* 0x0001e80000100800 */
[----:B------:R-:W-:Y:S04]  /*44980*/  STL [R1+0x6814], R2 ;  /* 0x0068140201007387 */ /* 0x000fe80000100800 */
[----:B------:R1:W-:Y:S01]  /*44990*/  STL [R1+0x6824], R5 ;  /* 0x0068240501007387 */ /* 0x0003e20000100800 */
[----:B0-----:R-:W-:-:S05]  /*449a0*/  IMAD.X R4, R52, 0x1, R34, P4 ;  /* 0x0000000134047824 */ /* 0x001fca00020e0622 */
[----:B------:R0:W-:Y:S01]  /*449b0*/  STL [R1+0x6818], R4 ;  /* 0x0068180401007387 */ /* 0x0001e20000100800 */
[----:B-1----:R-:W-:Y:S01]  /*449c0*/  IMAD.X R5, R52, 0x1, R32, P5 ;  /* 0x0000000134057824 */ /* 0x002fe200028e0620 */
[C---:B---3--:R-:W-:Y:S02]  /*449d0*/  IADD3 R2, P4, R3.reuse, R27, RZ ;  /* 0x0000001b03027210 */ /* 0x048fe40007f9e0ff */
[----:B0-----:R-:W-:-:S03]  /*449e0*/  IADD3 R4, P5, R3, R28, RZ ;  /* 0x0000001c03047210 */ /* 0x001fc60007fbe0ff */
[----:B------:R0:W-:Y:S04]  /*449f0*/  STL [R1+0x6828], R2 ;  /* 0x0068280201007387 */ /* 0x0001e80000100800 */
[----:B------:R1:W-:Y:S01]  /*44a00*/  STL [R1+0x67ec], R5 ;  /* 0x0067ec0501007387 */ /* 0x0003e20000100800 */
[----:B0-----:R-:W-:-:S03]  /*44a10*/  IMAD.X R2, R53, 0x1, R30, P0 ;  /* 0x0000000135027824 */ /* 0x001fc600000e061e */
[----:B------:R0:W-:Y:S01]  /*44a20*/  STL [R1+0x67fc], R4 ;  /* 0x0067fc0401007387 */ /* 0x0001e20000100800 */
[----:B-1----:R-:W-:-:S03]  /*44a30*/  IADD3 R5, P0, R3, R29, RZ ;  /* 0x0000001d03057210 */ /* 0x002fc60007f1e0ff */
[----:B------:R1:W-:Y:S04]  /*44a40*/  STL [R1+0x67f0], R2 ;  /* 0x0067f00201007387 */ /* 0x0003e80000100800 */
[----:B------:R-:W-:Y:S01]  /*44a50*/  STL [R1+0x6800], R5 ;  /* 0x0068000501007387 */ /* 0x000fe20000100800 */
[----:B0-----:R-:W-:-:S03]  /*44a60*/  IMAD.X R4, R53, 0x1, R33, P1 ;  /* 0x0000000135047824 */ /* 0x001fc600008e0621 */
[----:B------:R-:W2:Y:S01]  /*44a70*/  LDL.LU R12, [R1+0x760] ;  /* 0x00076000010c7983 */ /* 0x000ea20000300800 */
[----:B-1----:R-:W-:Y:S01]  /*44a80*/  IADD3 R2, P1, R3, R31, RZ ;  /* 0x0000001f03027210 */ /* 0x002fe20007f3e0ff */
[C---:B------:R-:W-:Y:S02]  /*44a90*/  IMAD.X R3, R53.reuse, 0x1, R34, P2 ;  /* 0x0000000135037824 */ /* 0x040fe400010e0622 */
[----:B------:R0:W-:Y:S04]  /*44aa0*/  STL [R1+0x67f4], R4 ;  /* 0x0067f40401007387 */ /* 0x0001e80000100800 */
        /* <DEDUP_REMOVED lines=9> */
[----:B-1----:R-:W-:-:S04]  /*44b40*/  IADD3 R4, P4, R0, R29, RZ ;  /* 0x0000001d00047210 */ /* 0x002fc80007f9e0ff */
[----:B------:R0:W-:Y:S01]  /*44b50*/  STL [R1+0x67d0], R2 ;  /* 0x0067d00201007387 */ /* 0x0001e20000100800 */
[----:B---3--:R-:W-:-:S03]  /*44b60*/  IMAD.X R3, R54, 0x1, R33, P5 ;  /* 0x0000000136037824 */ /* 0x008fc600028e0621 */
[----:B------:R-:W-:Y:S04]  /*44b70*/  STL [R1+0x67e0], R4 ;  /* 0x0067e00401007387 */ /* 0x000fe80000100800 */
[----:B------:R1:W-:Y:S01]  /*44b80*/  STL [R1+0x67d4], R3 ;  /* 0x0067d40301007387 */ /* 0x0003e20000100800 */
[----:B0-----:R-:W-:Y:S01]  /*44b90*/  IADD3 R2, P5, R0, R31, RZ ;  /* 0x0000001f00027210 */ /* 0x001fe20007fbe0ff */
[----:B------:R-:W-:Y:S02]  /*44ba0*/  IMAD.X R0, R54, 0x1, R34, P0 ;  /* 0x0000000136007824 */ /* 0x000fe400000e0622 */
[----:B------:R-:W3:Y:S04]  /*44bb0*/  LDL.LU R9, [R1+0x758] ;  /* 0x0007580001097983 */ /* 0x000ee80000300800 */
[----:B------:R0:W-:Y:S04]  /*44bc0*/  STL [R1+0x67e4], R2 ;  /* 0x0067e40201007387 */ /* 0x0001e80000100800 */
[----:B------:R4:W-:Y:S01]  /*44bd0*/  STL [R1+0x67d8], R0 ;  /* 0x0067d80001007387 */ /* 0x0009e20000100800 */
[----:B-1----:R-:W-:-:S05]  /*44be0*/  IADD3 R3, P0, R23, R27, RZ ;  /* 0x0000001b17037210 */ /* 0x002fca0007f1e0ff */
[----:B------:R1:W-:Y:S04]  /*44bf0*/  STL [R1+0x67e8], R3 ;  /* 0x0067e80301007387 */ /* 0x0003e80000100800 */
[----:B------:R-:W3:Y:S01]  /*44c00*/  LDL.LU R7, [R1+0x204] ;  /* 0x0002040001077983 */ /* 0x000ee20000300800 */
[----:B------:R-:W-:Y:S01]  /*44c10*/  SHF.R.S32.HI R55, RZ, 0x1f, R55 ;  /* 0x0000001fff377819 */ /* 0x000fe20000011437 */
[----:B0-----:R-:W-:Y:S01]  /*44c20*/  IMAD.X R2, R54, 0x1, R32, P1 ;  /* 0x0000000136027824 */ /* 0x001fe200008e0620 */
[----:B----4-:R-:W-:-:S03]  /*44c30*/  IADD3 R0, P1, R23, R28, RZ ;  /* 0x0000001c17007210 */ /* 0x010fc60007f3e0ff */
[----:B-1----:R-:W-:Y:S01]  /*44c40*/  IMAD.X R3, R55, 0x1, R30, P2 ;  /* 0x0000000137037824 */ /* 0x002fe200010e061e */
[----:B------:R0:W-:Y:S04]  /*44c50*/  STL [R1+0x67ac], R2 ;  /* 0x0067ac0201007387 */ /* 0x0001e80000100800 */
[----:B------:R1:W-:Y:S04]  /*44c60*/  STL [R1+0x67bc], R0 ;  /* 0x0067bc0001007387 */ /* 0x0003e80000100800 */
[----:B------:R4:W-:Y:S01]  /*44c70*/  STL [R1+0x67b0], R3 ;  /* 0x0067b00301007387 */ /* 0x0009e20000100800 */
[----:B0-----:R-:W-:Y:S01]  /*44c80*/  IADD3 R2, P2, R23, R29, RZ ;  /* 0x0000001d17027210 */ /* 0x001fe20007f5e0ff */
[----:B-1----:R-:W-:-:S04]  /*44c90*/  IMAD.X R0, R55, 0x1, R33, P3 ;  /* 0x0000000137007824 */ /* 0x002fc800018e0621 */
[----:B------:R0:W-:Y:S01]  /*44ca0*/  STL [R1+0x67c0], R2 ;  /* 0x0067c00201007387 */ /* 0x0001e20000100800 */
[----:B----4-:R-:W-:-:S03]  /*44cb0*/  IADD3 R3, P3, R23, R31, RZ ;  /* 0x0000001f17037210 */ /* 0x010fc60007f7e0ff */
[----:B------:R1:W-:Y:S01]  /*44cc0*/  STL [R1+0x67b4], R0 ;  /* 0x0067b40001007387 */ /* 0x0003e20000100800 */
[C---:B------:R-:W-:Y:S02]  /*44cd0*/  IMAD.X R4, R55.reuse, 0x1, R32, P5 ;  /* 0x0000000137047824 */ /* 0x040fe400028e0620 */
[----:B0-----:R-:W-:Y:S01]  /*44ce0*/  IMAD.X R2, R55, 0x1, R34, P4 ;  /* 0x0000000137027824 */ /* 0x001fe200020e0622 */
[----:B-1----:R-:W4:Y:S04]  /*44cf0*/  LDL.LU R0, [R1+0x750] ;  /* 0x0007500001007983 */ /* 0x002f280000300800 */
[----:B------:R5:W-:Y:S01]  /*44d00*/  STL [R1+0x67c4], R3 ;  /* 0x0067c40301007387 */ /* 0x000be20000100800 */
[----:B------:R-:W-:-:S03]  /*44d10*/  SHF.R.S32.HI R56, RZ, 0x1f, R56 ;  /* 0x0000001fff387819 */ /* 0x000fc60000011438 */
[----:B------:R0:W-:Y:S02]  /*44d20*/  STL [R1+0x67b8], R2 ;  /* 0x0067b80201007387 */ /* 0x0001e40000100800 */
[----:B------:R-:W-:Y:S01]  /*44d30*/  IMAD.X R5, R56, 0x1, R33, P1 ;  /* 0x0000000138057824 */ /* 0x000fe200008e0621 */
[----:B------:R-:W-:Y:S02]  /*44d40*/  SHF.R.S32.HI R57, RZ, 0x1f, R57 ;  /* 0x0000001fff397819 */ /* 0x000fe40000011439 */
[C---:B-----5:R-:W-:Y:S02]  /*44d50*/  IADD3 R3, P4, R20.reuse, R27, RZ ;  /* 0x0000001b14037210 */ /* 0x060fe40007f9e0ff */
[----:B0-----:R-:W-:-:S03]  /*44d60*/  IADD3 R2, P5, R20, R28, RZ ;  /* 0x0000001c14027210 */ /* 0x001fc60007fbe0ff */
[----:B------:R0:W-:Y:S04]  /*44d70*/  STL [R1+0x67c8], R3 ;  /* 0x0067c80301007387 */ /* 0x0001e80000100800 */
[----:B0-----:R-:W5:Y:S04]  /*44d80*/  LDL.LU R3, [R1+0x208] ;  /* 0x0002080001037983 */ /* 0x001f680000300800 */
[----:B------:R0:W-:Y:S04]  /*44d90*/  STL [R1+0x678c], R4 ;  /* 0x00678c0401007387 */ /* 0x0001e80000100800 */
[----:B------:R1:W-:Y:S01]  /*44da0*/  STL [R1+0x679c], R2 ;  /* 0x00679c0201007387 */ /* 0x0003e20000100800 */
        /* <DEDUP_REMOVED lines=11> */
[C---:B--2---:R-:W-:Y:S02]  /*44e60*/  IADD3 R5, P2, R12.reuse, R27, RZ ;  /* 0x0000001b0c057210 */ /* 0x044fe40007f5e0ff */
[----:B-1----:R-:W-:-:S03]  /*44e70*/  IADD3 R2, P3, R12, R28, RZ ;  /* 0x0000001c0c027210 */ /* 0x002fc60007f7e0ff */
[----:B------:R0:W-:Y:S04]  /*44e80*/  STL [R1+0x67a8], R5 ;  /* 0x0067a80501007387 */ /* 0x0001e80000100800 */
[----:B------:R-:W2:Y:S04]  /*44e90*/  LDL.LU R20, [R1+0x20c] ;  /* 0x00020c0001147983 */ /* 0x000ea80000300800 */
[----:B------:R1:W-:Y:S01]  /*44ea0*/  STL [R1+0x676c], R4 ;  /* 0x00676c0401007387 */ /* 0x0003e20000100800 */
[----:B0-----:R-:W-:-:S03]  /*44eb0*/  IMAD.X R5, R57, 0x1, R33, P5 ;  /* 0x0000000139057824 */ /* 0x001fc600028e0621 */
[----:B------:R0:W-:Y:S01]  /*44ec0*/  STL [R1+0x677c], R2 ;  /* 0x00677c0201007387 */ /* 0x0001e20000100800 */
[----:B-1----:R-:W-:Y:S01]  /*44ed0*/  IMAD.X R4, R57, 0x1, R30, P4 ;  /* 0x0000000139047824 */ /* 0x002fe200020e061e */
[----:B0-----:R-:W-:-:S04]  /*44ee0*/  IADD3 R2, P4, R12, R29, RZ ;  /* 0x0000001d0c027210 */ /* 0x001fc80007f9e0ff */
[----:B------:R0:W-:Y:S04]  /*44ef0*/  STL [R1+0x6770], R4 ;  /* 0x0067700401007387 */ /* 0x0001e80000100800 */
[----:B------:R1:W-:Y:S04]  /*44f00*/  STL [R1+0x6780], R2 ;  /* 0x0067800201007387 */ /* 0x0003e80000100800 */
[----:B------:R-:W-:Y:S01]  /*44f10*/  STL [R1+0x6774], R5 ;  /* 0x0067740501007387 */ /* 0x000fe20000100800 */
[----:B0-----:R-:W-:-:S03]  /*44f20*/  IADD3 R4, P5, R12, R31, RZ ;  /* 0x0000001f0c047210 */ /* 0x001fc60007fbe0ff */
[----:B------:R-:W2:Y:S01]  /*44f30*/  LDL.LU R16, [R1+0x740] ;  /* 0x0007400001107983 */ /* 0x000ea20000300800 */
[----:B-1----:R-:W-:-:S03]  /*44f40*/  IMAD.X R2, R57, 0x1, R34, P0 ;  /* 0x0000000139027824 */ /* 0x002fc600000e0622 */
[----:B------:R0:W-:Y:S04]  /*44f50*/  STL [R1+0x6784], R4 ;  /* 0x0067840401007387 */ /* 0x0001e80000100800 */
[----:B------:R1:W-:Y:S01]  /*44f60*/  STL [R1+0x6778], R2 ;  /* 0x0067780201007387 */ /* 0x0003e20000100800 */
[----:B0-----:R-:W-:Y:S01]  /*44f70*/  IMAD.X R4, R57, 0x1, R32, P1 ;  /* 0x0000000139047824 */ /* 0x001fe200008e0620 */
[C---:B---3--:R-:W-:Y:S02]  /*44f80*/  IADD3 R5, P0, R9.reuse, R27, RZ ;  /* 0x0000001b09057210 */ /* 0x048fe40007f1e0ff */
[----:B-1----:R-:W-:-:S03]  /*44f90*/  IADD3 R2, P1, R9, R28, RZ ;  /* 0x0000001c09027210 */ /* 0x002fc60007f3e0ff */
[----:B------:R-:W-:Y:S04]  /*44fa0*/  STL [R1+0x6788], R5 ;  /* 0x0067880501007387 */ /* 0x000fe80000100800 */
[----:B------:R-:W3:Y:S04]  /*44fb0*/  LDL.LU R12, [R1+0x210] ;  /* 0x00021000010c7983 */ /* 0x000ee80000300800 */
[----:B------:R0:W-:Y:S04]  /*44fc0*/  STL [R1+0x3568], R4 ;  /* 0x0035680401007387 */ /* 0x0001e80000100800 */
[----:B------:R1:W-:Y:S01]  /*44fd0*/  STL [R1+0x3584], R2 ;  /* 0x0035840201007387 */ /* 0x0003e20000100800 */
[----:B0-----:R-:W-:Y:S01]  /*44fe0*/  IMAD.X R4, R7, 0x1, R30, P2 ;  /* 0x0000000107047824 */ /* 0x001fe200010e061e */
[----:B-1----:R-:W-:Y:S01]  /*44ff0*/  IADD3 R2, P2, R9, R29, RZ ;  /* 0x0000001d09027210 */ /* 0x002fe20007f5e0ff */
[----:B------:R-:W-:-:S03]  /*45000*/  IMAD.X R5, R7, 0x1, R33, P3 ;  /* 0x0000000107057824 */ /* 0x000fc600018e0621 */
        /* <DEDUP_REMOVED lines=9> */
[C---:B----4-:R-:W-:Y:S02]  /*450a0*/  IADD3 R5, P4, R0.reuse, R27, RZ ;  /* 0x0000001b00057210 */ /* 0x050fe40007f9e0ff */
[----:B-1----:R-:W-:-:S03]  /*450b0*/  IADD3 R2, P5, R0, R28, RZ ;  /* 0x0000001c00027210 */ /* 0x002fc60007fbe0ff */
[----:B------:R-:W-:Y:S04]  /*450c0*/  STL [R1+0x359c], R5 ;  /* 0x00359c0501007387 */ /* 0x000fe80000100800 */
[----:B------:R-:W4:Y:S04]  /*450d0*/  LDL.LU R7, [R1+0x214] ;  /* 0x0002140001077983 */ /* 0x000f280000300800 */
[----:B------:R5:W-:Y:S04]  /*450e0*/  STL [R1+0x3578], R4 ;  /* 0x0035780401007387 */ /* 0x000be80000100800 */
[----:B------:R0:W-:Y:S01]  /*450f0*/  STL [R1+0x35a4], R2 ;  /* 0x0035a40201007387 */ /* 0x0001e20000100800 */
[C---:B-----5:R-:W-:Y:S01]  /*45100*/  IMAD.X R4, R3.reuse, 0x1, R30, P0 ;  /* 0x0000000103047824 */ /* 0x060fe200000e061e */
[----:B0-----:R-:W-:Y:S01]  /*45110*/  IADD3 R2, P0, R0, R29, RZ ;  /* 0x0000001d00027210 */ /* 0x001fe20007f1e0ff */
[----:B------:R-:W-:-:S03]  /*45120*/  IMAD.X R5, R3, 0x1, R33, P1 ;  /* 0x0000000103057824 */ /* 0x000fc600008e0621 */
[----:B------:R0:W-:Y:S04]  /*45130*/  STL [R1+0x357c], R4 ;  /* 0x00357c0401007387 */ /* 0x0001e80000100800 */
[----:B------:R1:W-:Y:S04]  /*45140*/  STL [R1+0x35ac], R2 ;  /* 0x0035ac0201007387 */ /* 0x0003e80000100800 */
[----:B------:R5:W-:Y:S01]  /*45150*/  STL [R1+0x3580], R5 ;  /* 0x0035800501007387 */ /* 0x000be20000100800 */
[----:B0-----:R-:W-:-:S03]  /*45160*/  IADD3 R4, P1, R0, R31, RZ ;  /* 0x0000001f00047210 */ /* 0x001fc60007f3e0ff */
[----:B------:R-:W4:Y:S01]  /*45170*/  LDL.LU R0, [R1+0x734] ;  /* 0x0007340001007983 */ /* 0x000f220000300800 */
        /* <DEDUP_REMOVED lines=22> */
[----:B0-----:R-:W-:Y:S01]  /*452e0*/  IMAD.X R4, R20, 0x1, R32, P1 ;  /* 0x0000000114047824 */ /* 0x001fe200008e0620 */
[----:B-1----:R-:W-:-:S03]  /*452f0*/  IADD3 R2, P1, R16, R28, RZ ;  /* 0x0000001c10027210 */ /* 0x002fc60007f3e0ff */
[----:B------:R-:W-:Y:S04]  /*45300*/  STL [R1+0x35dc], R5 ;  /* 0x0035dc0501007387 */ /* 0x000fe80000100800 */
[----:B------:R-:W2:Y:S04]  /*45310*/  LDL.LU R20, [R1+0x21c] ;  /* 0x00021c0001147983 */ /* 0x000ea80000300800 */
[----:B------:R3:W-:Y:S04]  /*45320*/  STL [R1+0x35b0], R4 ;  /* 0x0035b00401007387 */ /* 0x0007e80000100800 */
[----:B------:R0:W-:Y:S01]  /*45330*/  STL [R1+0x35e4], R2 ;  /* 0x0035e40201007387 */ /* 0x0001e20000100800 */
[----:B---3--:R-:W-:Y:S01]  /*45340*/  IMAD.X R4, R12, 0x1, R30, P2 ;  /* 0x000000010c047824 */ /* 0x008fe200010e061e */
[----:B0-----:R-:W-:Y:S01]  /*45350*/  IADD3 R2, P2, R16, R29, RZ ;  /* 0x0000001d10027210 */ /* 0x001fe20007f5e0ff */
[----:B------:R-:W-:-:S03]  /*45360*/  IMAD.X R5, R12, 0x1, R33, P3 ;  /* 0x000000010c057824 */ /* 0x000fc600018e0621 */
        /* <DEDUP_REMOVED lines=8> */
[----:B---3--:R-:W-:Y:S01]  /*453f0*/  IADD3 R5, P4, R9, R27, RZ ;  /* 0x0000001b09057210 */ /* 0x008fe20007f9e0ff */
[----:B0-----:R-:W-:-:S04]  /*45400*/  IMAD.X R4, R12, 0x1, R32, P5 ;  /* 0x000000010c047824 */ /* 0x001fc800028e0620 */
[----:B------:R-:W-:Y:S04]  /*45410*/  STL [R1+0x35fc], R5 ;  /* 0x0035fc0501007387 */ /* 0x000fe80000100800 */
[----:B------:R-:W3:Y:S01]  /*45420*/  LDL.LU R12, [R1+0x220] ;  /* 0x00022000010c7983 */ /* 0x000ee20000300800 */
[----:B-1----:R-:W-:-:S03]  /*45430*/  IADD3 R2, P5, R9, R28, RZ ;  /* 0x0000001c09027210 */ /* 0x002fc60007fbe0ff */
[----:B------:R4:W-:Y:S04]  /*45440*/  STL [R1+0x35d0], R4 ;  /* 0x0035d00401007387 */ /* 0x0009e80000100800 */
[----:B------:R0:W-:Y:S01]  /*45450*/  STL [R1+0x3604], R2 ;  /* 0x0036040201007387 */ /* 0x0001e20000100800 */
[----:B----4-:R-:W-:Y:S01]  /*45460*/  IMAD.X R4, R7, 0x1, R30, P0 ;  /* 0x0000000107047824 */ /* 0x010fe200000e061e */
[----:B0-----:R-:W-:Y:S01]  /*45470*/  IADD3 R2, P0, R9, R29, RZ ;  /* 0x0000001d09027210 */ /* 0x001fe20007f1e0ff */
[----:B------:R-:W-:-:S03]  /*45480*/  IMAD.X R5, R7, 0x1, R33, P1 ;  /* 0x0000000107057824 */ /* 0x000fc600008e0621 */
[----:B------:R0:W-:Y:S04]  /*45490*/  STL [R1+0x35d8], R4 ;  /* 0x0035d80401007387 */ /* 0x0001e80000100800 */
[----:B------:R1:W-:Y:S04]  /*454a0*/  STL [R1+0x360c], R2 ;  /* 0x00360c0201007387 */ /* 0x0003e80000100800 */
[----:B------:R-:W-:Y:S01]  /*454b0*/  STL [R1+0x35e0], R5 ;  /* 0x0035e00501007387 */ /* 0x000fe20000100800 */
[----:B0-----:R-:W-:-:S03]  /*454c0*/  IADD3 R4, P1, R9, R31, RZ ;  /* 0x0000001f09047210 */ /* 0x001fc60007f3e0ff */
[----:B------:R-:W4:Y:S01]  /*454d0*/  LDL.LU R9, [R1+0x71c] ;  /* 0x00071c0001097983 */ /* 0x000f220000300800 */
[----:B-1----:R-:W-:-:S03]  /*454e0*/  IMAD.X R2, R7, 0x1, R34, P2 ;  /* 0x0000000107027824 */ /* 0x002fc600010e0622 */
[----:B------:R0:W-:Y:S04]  /*454f0*/  STL [R1+0x3614], R4 ;  /* 0x0036140401007387 */ /* 0x0001e80000100800 */
[----:B------:R1:W-:Y:S01]  /*45500*/  STL [R1+0x35e8], R2 ;  /* 0x0035e80201007387 */ /* 0x0003e20000100800 */
[----:B0-----:R-:W-:Y:S01]  /*45510*/  IMAD.X R4, R7, 0x1, R32, P3 ;  /* 0x0000000107047824 */ /* 0x001fe200018e0620 */
[C---:B------:R-:W-:Y:S02]  /*45520*/  IADD3 R5, P2, R0.reuse, R27, RZ ;  /* 0x0000001b00057210 */ /* 0x040fe40007f5e0ff */
[----:B-1----:R-:W-:-:S03]  /*45530*/  IADD3 R2, P3, R0, R28, RZ ;  /* 0x0000001c00027210 */ /* 0x002fc60007f7e0ff */
[----:B------:R-:W-:Y:S04]  /*45540*/  STL [R1+0x361c], R5 ;  /* 0x00361c0501007387 */ /* 0x000fe80000100800 */
[----:B------:R-:W4:Y:S04]  /*45550*/  LDL.LU R7, [R1+0x224] ;  /* 0x0002240001077983 */ /* 0x000f280000300800 */
[----:B------:R5:W-:Y:S04]  /*45560*/  STL [R1+0x35f0], R4 ;  /* 0x0035f00401007387 */ /* 0x000be80000100800 */
[----:B------:R0:W-:Y:S01]  /*45570*/  STL [R1+0x3624], R2 ;  /* 0x0036240201007387 */ /* 0x0001e20000100800 */
[----:B-----5:R-:W-:-:S02]  /*45580*/  IMAD.X R4, R3, 0x1, R30, P4 ;  /* 0x0000000103047824 */ /* 0x020fc400020e061e */
[----:B------:R-:W-:Y:S01]  /*45590*/  IMAD.X R5, R3, 0x1, R33, P5 ;  /* 0x0000000103057824 */ /* 0x000fe200028e0621 */
[C---:B0-----:R-:W-:Y:S02]  /*455a0*/  IADD3 R2, P4, R0.reuse, R29, RZ ;  /* 0x0000001d00027210 */ /* 0x041fe40007f9e0ff */
        /* <DEDUP_REMOVED lines=11> */
[----:B------:R-:W-:Y:S04]  /*45660*/  STL [R1+0x363c], R5 ;  /* 0x00363c0501007387 */ /* 0x000fe80000100800 */
[----:B------:R-:W5:Y:S04]  /*45670*/  LDL.LU R3, [R1+0x22c] ;  /* 0x00022c0001037983 */ /* 0x000f680000300800 */
[----:B------:R2:W-:Y:S04]  /*45680*/  STL [R1+0x3610], R4 ;  /* 0x0036100401007387 */ /* 0x0005e80000100800 */
[----:B------:R0:W-:Y:S01]  /*45690*/  STL [R1+0x3644], R2 ;  /* 0x0036440201007387 */ /* 0x0001e20000100800 */
[----:B--2---:R-:W-:-:S02]  /*456a0*/  IMAD.X R4, R20, 0x1, R30, P2 ;  /* 0x0000000114047824 */ /* 0x004fc400010e061e */
[----:B------:R-:W-:Y:S01]  /*456b0*/  IMAD.X R5, R20, 0x1, R33, P3 ;  /* 0x0000000114057824 */ /* 0x000fe200018e0621 */
[C---:B0-----:R-:W-:Y:S02]  /*456c0*/  IADD3 R2, P2, R23.reuse, R29, RZ ;  /* 0x0000001d17027210 */ /* 0x041fe40007f5e0ff */
        /* <DEDUP_REMOVED lines=9> */
[C---:B------:R-:W-:Y:S02]  /*45760*/  IADD3 R5, P4, R16.reuse, R27, RZ ;  /* 0x0000001b10057210 */ /* 0x040fe40007f9e0ff */
        /* <DEDUP_REMOVED lines=34> */
[C---:B-----5:R-:W-:Y:S01]  /*45990*/  IADD3 R5, P0, R0.reuse, R27, RZ ;  /* 0x0000001b00057210 */ /* 0x060fe20007f1e0ff */
        /* <DEDUP_REMOVED lines=96> */
[C---:B---3--:R-:W-:Y:S01]  /*45fa0*/  IMAD.X R4, R20.reuse, 0x1, R30, P4 ;  /* 0x0000000114047824 */ /* 0x048fe200020e061e */
        /* <DEDUP_REMOVED lines=46> */
[C---:B--2---:R-:W-:Y:S01]  /*46290*/  IADD3 R5, P2, R0.reuse, R27, RZ ;  /* 0x0000001b00057210 */ /* 0x044fe20007f5e0ff */
        /* <DEDUP_REMOVED lines=4404> */
[----:B0-----:R-:W-:Y:S01]  /*575e0*/  IADD3 R4, P3, R0, R31, RZ ;  /* 0x0000001f00047210 */ /* 0x001fe20007f7e0ff */
[----:B-1----:R-:W-:-:S02]  /*575f0*/  IMAD.X R2, R3, 0x1, R34, P4 ;  /* 0x0000000103027824 */ /* 0x002fc400020e0622 */
[----:B------:R-:W5:Y:S04]  /*57600*/  LDL.LU R0, [R1+0xab8] ;  /* 0x000ab80001007983 */ /* 0x000f680000300800 */
        /* <DEDUP_REMOVED lines=14> */
[----:B------:R-:W-:Y:S01]  /*576f0*/  STL [R1+0x5624], R5 ;  /* 0x0056240501007387 */ /* 0x000fe20000100800 */
[----:B0-----:R-:W-:Y:S01]  /*57700*/  IADD3 R4, P1, R23, R31, RZ ;  /* 0x0000001f17047210 */ /* 0x001fe20007f3e0ff */
[----:B-1----:R-:W-:-:S02]  /*57710*/  IMAD.X R2, R20, 0x1, R34, P2 ;  /* 0x0000000114027824 */ /* 0x002fc400010e0622 */
[----:B------:R-:W2:Y:S04]  /*57720*/  LDL.LU R23, [R1+0xabc] ;  /* 0x000abc0001177983 */ /* 0x000ea80000300800 */
[----:B------:R0:W-:Y:S04]  /*57730*/  STL [R1+0x5658], R4 ;  /* 0x0056580401007387 */ /* 0x0001e80000100800 */
[----:B------:R1:W-:Y:S01]  /*57740*/  STL [R1+0x562c], R2 ;  /* 0x00562c0201007387 */ /* 0x0003e20000100800 */
[----:B0-----:R-:W-:Y:S01]  /*57750*/  IMAD.X R4, R20, 0x1, R32, P3 ;  /* 0x0000000114047824 */ /* 0x001fe200018e0620 */
[----:B---3--:R-:W-:-:S05]  /*57760*/  IADD3 R5, P2, R16, R27, RZ ;  /* 0x0000001b10057210 */ /* 0x008fca0007f5e0ff */
        /* <DEDUP_REMOVED lines=11> */
[----:B0-----:R-:W-:Y:S01]  /*57820*/  IADD3 R4, P5, R16, R31, RZ ;  /* 0x0000001f10047210 */ /* 0x001fe20007fbe0ff */
[----:B-1----:R-:W-:-:S02]  /*57830*/  IMAD.X R2, R12, 0x1, R34, P0 ;  /* 0x000000010c027824 */ /* 0x002fc400000e0622 */
[----:B------:R-:W4:Y:S04]  /*57840*/  LDL.LU R16, [R1+0xac4] ;  /* 0x000ac40001107983 */ /* 0x000f280000300800 */
[----:B------:R0:W-:Y:S04]  /*57850*/  STL [R1+0x5678], R4 ;  /* 0x0056780401007387 */ /* 0x0001e80000100800 */
[----:B------:R1:W-:Y:S01]  /*57860*/  STL [R1+0x564c], R2 ;  /* 0x00564c0201007387 */ /* 0x0003e20000100800 */
[----:B0-----:R-:W-:Y:S01]  /*57870*/  IMAD.X R4, R12, 0x1, R32, P1 ;  /* 0x000000010c047824 */ /* 0x001fe200008e0620 */
[----:B------:R-:W-:-:S02]  /*57880*/  IADD3 R5, P0, R9, R27, RZ ;  /* 0x0000001b09057210 */ /* 0x000fc40007f1e0ff */
[----:B-1----:R-:W-:-:S03]  /*57890*/  IADD3 R2, P1, R9, R28, RZ ;  /* 0x0000001c09027210 */ /* 0x002fc60007f3e0ff */
[----:B------:R-:W-:Y:S04]  /*578a0*/  STL [R1+0x5680], R5 ;  /* 0x0056800501007387 */ /* 0x000fe80000100800 */
[----:B------:R-:W4:Y:S04]  /*578b0*/  LDL.LU R12, [R1+0xb4c] ;  /* 0x000b4c00010c7983 */ /* 0x000f280000300800 */
[----:B------:R5:W-:Y:S04]  /*578c0*/  STL [R1+0x5654], R4 ;  /* 0x0056540401007387 */ /* 0x000be80000100800 */
[----:B------:R0:W-:Y:S01]  /*578d0*/  STL [R1+0x5688], R2 ;  /* 0x0056880201007387 */ /* 0x0001e20000100800 */
[----:B-----5:R-:W-:Y:S01]  /*578e0*/  IMAD.X R4, R7, 0x1, R30, P2 ;  /* 0x0000000107047824 */ /* 0x020fe200010e061e */
[----:B0-----:R-:W-:Y:S01]  /*578f0*/  IADD3 R2, P2, R9, R29, RZ ;  /* 0x0000001d09027210 */ /* 0x001fe20007f5e0ff */
[----:B------:R-:W-:-:S03]  /*57900*/  IMAD.X R5, R7, 0x1, R33, P3 ;  /* 0x0000000107057824 */ /* 0x000fc600018e0621 */
[----:B------:R0:W-:Y:S04]  /*57910*/  STL [R1+0x565c], R4 ;  /* 0x00565c0401007387 */ /* 0x0001e80000100800 */
[----:B------:R1:W-:Y:S04]  /*57920*/  STL [R1+0x5690], R2 ;  /* 0x0056900201007387 */ /* 0x0003e80000100800 */
[----:B------:R-:W-:Y:S01]  /*57930*/  STL [R1+0x5664], R5 ;  /* 0x0056640501007387 */ /* 0x000fe20000100800 */
[----:B0-----:R-:W-:Y:S01]  /*57940*/  IADD3 R4, P3, R9, R31, RZ ;  /* 0x0000001f09047210 */ /* 0x001fe20007f7e0ff */
[----:B-1----:R-:W-:-:S02]  /*57950*/  IMAD.X R2, R7, 0x1, R34, P4 ;  /* 0x0000000107027824 */ /* 0x002fc400020e0622 */
[----:B------:R-:W5:Y:S04]  /*57960*/  LDL.LU R9, [R1+0xacc] ;  /* 0x000acc0001097983 */ /* 0x000f680000300800 */
[----:B------:R0:W-:Y:S04]  /*57970*/  STL [R1+0x5698], R4 ;  /* 0x0056980401007387 */ /* 0x0001e80000100800 */
[----:B------:R1:W-:Y:S01]  /*57980*/  STL [R1+0x566c], R2 ;  /* 0x00566c0201007387 */ /* 0x0003e20000100800 */
[----:B0-----:R-:W-:Y:S01]  /*57990*/  IMAD.X R4, R7, 0x1, R32, P5 ;  /* 0x0000000107047824 */ /* 0x001fe200028e0620 */
[----:B------:R-:W-:-:S02]  /*579a0*/  IADD3 R5, P4, R0, R27, RZ ;  /* 0x0000001b00057210 */ /* 0x000fc40007f9e0ff */
        /* <DEDUP_REMOVED lines=131> */
[----:B--2---:R-:W-:Y:S01]  /*581e0*/  IMAD.X R4, R7, 0x1, R30, P4 ;  /* 0x0000000107047824 */ /* 0x004fe200020e061e */
        /* <DEDUP_REMOVED lines=2132> */
[----:B------:R-:W-:Y:S04]  /*60730*/  STL [R1+0x6658], R4 ;  /* 0x0066580401007387 */ /* 0x000fe80000100800 */
[----:B------:R0:W-:Y:S02]  /*60740*/  STL [R1+0x662c], R2 ;  /* 0x00662c0201007387 */ /* 0x0001e40000100800 */
[----:B0-----:R-:W-:-:S02]  /*60750*/  IMAD.X R2, R20, 0x1, R32, P5 ;  /* 0x0000000114027824 */ /* 0x001fc400028e0620 */
[----:B------:R-:W5:Y:S01]  /*60760*/  LDL.LU R20, [R1+0xf18] ;  /* 0x000f180001147983 */ /* 0x000f620000300800 */
[C---:B------:R-:W-:Y:S02]  /*60770*/  IADD3 R4, P4, R16.reuse, R27, RZ ;  /* 0x0000001b10047210 */ /* 0x040fe40007f9e0ff */
[----:B------:R-:W-:-:S03]  /*60780*/  IADD3 R5, P5, R16, R28, RZ ;  /* 0x0000001c10057210 */ /* 0x000fc60007fbe0ff */
[----:B------:R2:W-:Y:S04]  /*60790*/  STL [R1+0x6660], R4 ;  /* 0x0066600401007387 */ /* 0x0005e80000100800 */
[----:B------:R0:W-:Y:S04]  /*607a0*/  STL [R1+0x6634], R2 ;  /* 0x0066340201007387 */ /* 0x0001e80000100800 */
[----:B------:R1:W-:Y:S01]  /*607b0*/  STL [R1+0x6668], R5 ;  /* 0x0066680501007387 */ /* 0x0003e20000100800 */
[----:B--2---:R-:W-:Y:S01]  /*607c0*/  IMAD.X R4, R12, 0x1, R30, P0 ;  /* 0x000000010c047824 */ /* 0x004fe200000e061e */
[----:B0-----:R-:W-:Y:S01]  /*607d0*/  IADD3 R2, P0, R16, R29, RZ ;  /* 0x0000001d10027210 */ /* 0x001fe20007f1e0ff */
[----:B-1----:R-:W-:-:S03]  /*607e0*/  IMAD.X R5, R12, 0x1, R33, P1 ;  /* 0x000000010c057824 */ /* 0x002fc600008e0621 */
[----:B------:R0:W-:Y:S04]  /*607f0*/  STL [R1+0x663c], R4 ;  /* 0x00663c0401007387 */ /* 0x0001e80000100800 */
[----:B------:R1:W-:Y:S04]  /*60800*/  STL [R1+0x6670], R2 ;  /* 0x0066700201007387 */ /* 0x0003e80000100800 */
[----:B------:R-:W-:Y:S01]  /*60810*/  STL [R1+0x6644], R5 ;  /* 0x0066440501007387 */ /* 0x000fe20000100800 */
[----:B0-----:R-:W-:Y:S01]  /*60820*/  IADD3 R4, P1, R16, R31, RZ ;  /* 0x0000001f10047210 */ /* 0x001fe20007f3e0ff */
[----:B-1----:R-:W-:-:S02]  /*60830*/  IMAD.X R2, R12, 0x1, R34, P2 ;  /* 0x000000010c027824 */ /* 0x002fc400010e0622 */
[----:B------:R-:W2:Y:S04]  /*60840*/  LDL.LU R16, [R1+0xe64] ;  /* 0x000e640001107983 */ /* 0x000ea80000300800 */
[----:B------:R-:W-:Y:S04]  /*60850*/  STL [R1+0x6678], R4 ;  /* 0x0066780401007387 */ /* 0x000fe80000100800 */
[----:B------:R0:W-:Y:S02]  /*60860*/  STL [R1+0x664c], R2 ;  /* 0x00664c0201007387 */ /* 0x0001e40000100800 */
[----:B0-----:R-:W-:-:S02]  /*60870*/  IMAD.X R2, R12, 0x1, R32, P3 ;  /* 0x000000010c027824 */ /* 0x001fc400018e0620 */
[----:B------:R-:W2:Y:S01]  /*60880*/  LDL.LU R12, [R1+0xf1c] ;  /* 0x000f1c00010c7983 */ /* 0x000ea20000300800 */
[----:B------:R-:W-:-:S05]  /*60890*/  IADD3 R4, P2, R9, R27, RZ ;  /* 0x0000001b09047210 */ /* 0x000fca0007f5e0ff */
[----:B------:R0:W-:Y:S04]  /*608a0*/  STL [R1+0x6680], R4 ;  /* 0x0066800401007387 */ /* 0x0001e80000100800 */
[----:B------:R3:W-:Y:S01]  /*608b0*/  STL [R1+0x6654], R2 ;  /* 0x0066540201007387 */ /* 0x0007e20000100800 */
[----:B0-----:R-:W-:-:S05]  /*608c0*/  IADD3 R4, P3, R9, R28, RZ ;  /* 0x0000001c09047210 */ /* 0x001fca0007f7e0ff */
[----:B------:R0:W-:Y:S01]  /*608d0*/  STL [R1+0x6688], R4 ;  /* 0x0066880401007387 */ /* 0x0001e20000100800 */
[----:B---3--:R-:W-:Y:S01]  /*608e0*/  IMAD.X R2, R7, 0x1, R30, P4 ;  /* 0x0000000107027824 */ /* 0x008fe200020e061e */
[----:B------:R-:W-:-:S04]  /*608f0*/  IADD3 R5, P4, R9, R29, RZ ;  /* 0x0000001d09057210 */ /* 0x000fc80007f9e0ff */
[----:B------:R1:W-:Y:S01]  /*60900*/  STL [R1+0x665c], R2 ;  /* 0x00665c0201007387 */ /* 0x0003e20000100800 */
[----:B0-----:R-:W-:-:S03]  /*60910*/  IMAD.X R4, R7, 0x1, R33, P5 ;  /* 0x0000000107047824 */ /* 0x001fc600028e0621 */
[----:B------:R0:W-:Y:S01]  /*60920*/  STL [R1+0x6690], R5 ;  /* 0x0066900501007387 */ /* 0x0001e20000100800 */
[----:B-1----:R-:W-:-:S03]  /*60930*/  IADD3 R2, P5, R9, R31, RZ ;  /* 0x0000001f09027210 */ /* 0x002fc60007fbe0ff */
[----:B------:R-:W3:Y:S01]  /*60940*/  LDL.LU R9, [R1+0xe6c] ;  /* 0x000e6c0001097983 */ /* 0x000ee20000300800 */
[----:B0-----:R-:W-:-:S03]  /*60950*/  IMAD.X R5, R7, 0x1, R34, P0 ;  /* 0x0000000107057824 */ /* 0x001fc600000e0622 */
[----:B------:R-:W-:Y:S04]  /*60960*/  STL [R1+0x6664], R4 ;  /* 0x0066640401007387 */ /* 0x000fe80000100800 */
[----:B------:R0:W-:Y:S04]  /*60970*/  STL [R1+0x6698], R2 ;  /* 0x0066980201007387 */ /* 0x0001e80000100800 */
[----:B------:R1:W-:Y:S01]  /*60980*/  STL [R1+0x666c], R5 ;  /* 0x00666c0501007387 */ /* 0x0003e20000100800 */
[----:B0-----:R-:W-:-:S03]  /*60990*/  IMAD.X R2, R7, 0x1, R32, P1 ;  /* 0x0000000107027824 */ /* 0x001fc600008e0620 */
[----:B------:R-:W3:Y:S01]  /*609a0*/  LDL.LU R7, [R1+0xf20] ;  /* 0x000f200001077983 */ /* 0x000ee20000300800 */
[C---:B----4-:R-:W-:Y:S02]  /*609b0*/  IADD3 R4, P0, R0.reuse, R27, RZ ;  /* 0x0000001b00047210 */ /* 0x050fe40007f1e0ff */
[----:B-1----:R-:W-:-:S03]  /*609c0*/  IADD3 R5, P1, R0, R28, RZ ;  /* 0x0000001c00057210 */ /* 0x002fc60007f3e0ff */
[----:B------:R-:W-:Y:S04]  /*609d0*/  STL [R1+0x66a0], R4 ;  /* 0x0066a00401007387 */ /* 0x000fe80000100800 */
[----:B------:R0:W-:Y:S04]  /*609e0*/  STL [R1+0x6674], R2 ;  /* 0x0066740201007387 */ /* 0x0001e80000100800 */
[----:B------:R1:W-:Y:S01]  /*609f0*/  STL [R1+0x66a8], R5 ;  /* 0x0066a80501007387 */ /* 0x0003e20000100800 */
[C---:B0-----:R-:W-:Y:S01]  /*60a00*/  IMAD.X R2, R3.reuse, 0x1, R30, P2 ;  /* 0x0000000103027824 */ /* 0x041fe200010e061e */
[----:B------:R-:W-:Y:S01]  /*60a10*/  IADD3 R4, P2, R0, R29, RZ ;  /* 0x0000001d00047210 */ /* 0x000fe20007f5e0ff */
[----:B-1----:R-:W-:-:S03]  /*60a20*/  IMAD.X R5, R3, 0x1, R33, P3 ;  /* 0x0000000103057824 */ /* 0x002fc600018e0621 */
[----:B------:R0:W-:Y:S04]  /*60a30*/  STL [R1+0x667c], R2 ;  /* 0x00667c0201007387 */ /* 0x0001e80000100800 */
[----:B------:R1:W-:Y:S04]  /*60a40*/  STL [R1+0x66b0], R4 ;  /* 0x0066b00401007387 */ /* 0x0003e80000100800 */
[----:B------:R-:W-:Y:S01]  /*60a50*/  STL [R1+0x6684], R5 ;  /* 0x0066840501007387 */ /* 0x000fe20000100800 */
[----:B0-----:R-:W-:Y:S01]  /*60a60*/  IADD3 R2, P3, R0, R31, RZ ;  /* 0x0000001f00027210 */ /* 0x001fe20007f7e0ff */
[----:B-1----:R-:W-:-:S02]  /*60a70*/  IMAD.X R4, R3, 0x1, R34, P4 ;  /* 0x0000000103047824 */ /* 0x002fc400020e0622 */
[----:B------:R-:W4:Y:S04]  /*60a80*/  LDL.LU R0, [R1+0xe70] ;  /* 0x000e700001007983 */ /* 0x000f280000300800 */
[----:B------:R5:W-:Y:S01]  /*60a90*/  STL [R1+0x66b8], R2 ;  /* 0x0066b80201007387 */ /* 0x000be20000100800 */
[----:B------:R-:W-:-:S03]  /*60aa0*/  IMAD.X R3, R3, 0x1, R32, P5 ;  /* 0x0000000103037824 */ /* 0x000fc600028e0620 */
[----:B------:R0:W-:Y:S01]  /*60ab0*/  STL [R1+0x668c], R4 ;  /* 0x00668c0401007387 */ /* 0x0001e20000100800 */
[C---:B-----5:R-:W-:Y:S02]  /*60ac0*/  IADD3 R2, P4, R23.reuse, R27, RZ ;  /* 0x0000001b17027210 */ /* 0x060fe40007f9e0ff */
[----:B0-----:R-:W-:-:S03]  /*60ad0*/  IADD3 R4, P5, R23, R28, RZ ;  /* 0x0000001c17047210 */ /* 0x001fc60007fbe0ff */
[----:B------:R0:W-:Y:S04]  /*60ae0*/  STL [R1+0x66c0], R2 ;  /* 0x0066c00201007387 */ /* 0x0001e80000100800 */
[----:B------:R1:W-:Y:S01]  /*60af0*/  STL [R1+0x6694], R3 ;  /* 0x0066940301007387 */ /* 0x0003e20000100800 */
[----:B0-----:R-:W-:-:S03]  /*60b00*/  IMAD.X R2, R20, 0x1, R30, P0 ;  /* 0x0000000114027824 */ /* 0x001fc600000e061e */
[----:B-1----:R-:W5:Y:S04]  /*60b10*/  LDL.LU R3, [R1+0xf24] ;  /* 0x000f240001037983 */ /* 0x002f680000300800 */
[----:B------:R0:W-:Y:S01]  /*60b20*/  STL [R1+0x66c8], R4 ;  /* 0x0066c80401007387 */ /* 0x0001e20000100800 */
[----:B------:R-:W-:-:S03]  /*60b30*/  IMAD.X R5, R20, 0x1, R33, P1 ;  /* 0x0000000114057824 */ /* 0x000fc600008e0621 */
[----:B------:R1:W-:Y:S01]  /*60b40*/  STL [R1+0x669c], R2 ;  /* 0x00669c0201007387 */ /* 0x0003e20000100800 */
[C---:B0-----:R-:W-:Y:S02]  /*60b50*/  IADD3 R4, P0, R23.reuse, R29, RZ ;  /* 0x0000001d17047210 */ /* 0x041fe40007f1e0ff */
[----:B-1----:R-:W-:-:S03]  /*60b60*/  IADD3 R2, P1, R23, R31, RZ ;  /* 0x0000001f17027210 */ /* 0x002fc60007f3e0ff */
[----:B------:R0:W-:Y:S04]  /*60b70*/  STL [R1+0x66d0], R4 ;  /* 0x0066d00401007387 */ /* 0x0001e80000100800 */
[----:B------:R1:W-:Y:S04]  /*60b80*/  STL [R1+0x66a4], R5 ;  /* 0x0066a40501007387 */ /* 0x0003e80000100800 */
[----:B------:R-:W5:Y:S04]  /*60b90*/  LDL.LU R23, [R1+0xe78] ;  /* 0x000e780001177983 */ /* 0x000f680000300800 */
[----:B------:R2:W-:Y:S01]  /*60ba0*/  STL [R1+0x66d8], R2 ;  /* 0x0066d80201007387 */ /* 0x0005e20000100800 */
[----:B0-----:R-:W-:-:S02]  /*60bb0*/  IMAD.X R4, R20, 0x1, R34, P2 ;  /* 0x0000000114047824 */ /* 0x001fc400010e0622 */
[----:B-1----:R-:W-:-:S03]  /*60bc0*/  IMAD.X R5, R20, 0x1, R32, P3 ;  /* 0x0000000114057824 */ /* 0x002fc600018e0620 */
[----:B------:R0:W-:Y:S01]  /*60bd0*/  STL [R1+0x66ac], R4 ;  /* 0x0066ac0401007387 */ /* 0x0001e20000100800 */
[C---:B--2---:R-:W-:Y:S02]  /*60be0*/  IADD3 R2, P2, R16.reuse, R27, RZ ;  /* 0x0000001b10027210 */ /* 0x044fe40007f5e0ff */
[----:B0-----:R-:W-:-:S03]  /*60bf0*/  IADD3 R4, P3, R16, R28, RZ ;  /* 0x0000001c10047210 */ /* 0x001fc60007f7e0ff */
[----:B------:R0:W-:Y:S04]  /*60c00*/  STL [R1+0x66e0], R2 ;  /* 0x0066e00201007387 */ /* 0x0001e80000100800 */
[----:B------:R1:W-:Y:S04]  /*60c10*/  STL [R1+0x66b4], R5 ;  /* 0x0066b40501007387 */ /* 0x0003e80000100800 */
[----:B------:R-:W2:Y:S04]  /*60c20*/  LDL.LU R20, [R1+0xf28] ;  /* 0x000f280001147983 */ /* 0x000ea80000300800 */
[----:B------:R-:W-:Y:S01]  /*60c30*/  STL [R1+0x66e8], R4 ;  /* 0x0066e80401007387 */ /* 0x000fe20000100800 */
[----:B0-----:R-:W-:Y:S01]  /*60c40*/  IMAD.X R2, R12, 0x1, R30, P4 ;  /* 0x000000010c027824 */ /* 0x001fe200020e061e */
[----:B-1----:R-:W-:-:S04]  /*60c50*/  IADD3 R5, P4, R16, R29, RZ ;  /* 0x0000001d10057210 */ /* 0x002fc80007f9e0ff */
[----:B------:R0:W-:Y:S04]  /*60c60*/  STL [R1+0x66bc], R2 ;  /* 0x0066bc0201007387 */ /* 0x0001e80000100800 */
[----:B------:R1:W-:Y:S01]  /*60c70*/  STL [R1+0x66f0], R5 ;  /* 0x0066f00501007387 */ /* 0x0003e20000100800 */
[----:B0-----:R-:W-:Y:S01]  /*60c80*/  IMAD.X R2, R12, 0x1, R33, P5 ;  /* 0x000000010c027824 */ /* 0x001fe200028e0621 */
[----:B------:R-:W-:Y:S01]  /*60c90*/  IADD3 R4, P5, R16, R31, RZ ;  /* 0x0000001f10047210 */ /* 0x000fe20007fbe0ff */
[----:B-1----:R-:W-:-:S03]  /*60ca0*/  IMAD.X R5, R12, 0x1, R34, P0 ;  /* 0x000000010c057824 */ /* 0x002fc600000e0622 */
[----:B------:R-:W-:Y:S04]  /*60cb0*/  STL [R1+0x66c4], R2 ;  /* 0x0066c40201007387 */ /* 0x000fe80000100800 */
[----:B------:R0:W-:Y:S04]  /*60cc0*/  STL [R1+0x66f8], R4 ;  /* 0x0066f80401007387 */ /* 0x0001e80000100800 */
[----:B------:R-:W-:Y:S04]  /*60cd0*/  STL [R1+0x66cc], R5 ;  /* 0x0066cc0501007387 */ /* 0x000fe80000100800 */
[----:B------:R-:W2:Y:S01]  /*60ce0*/  LDL.LU R24, [R1+0xe80] ;  /* 0x000e800001187983 */ /* 0x000ea20000300800 */
[----:B0-----:R-:W-:Y:S01]  /*60cf0*/  IMAD.X R4, R12, 0x1, R32, P1 ;  /* 0x000000010c047824 */ /* 0x001fe200008e0620 */
[----:B---3--:R-:W-:-:S05]  /*60d00*/  IADD3 R2, P0, R9, R27, RZ ;  /* 0x0000001b09027210 */ /* 0x008fca0007f1e0ff */
[----:B------:R0:W-:Y:S04]  /*60d10*/  STL [R1+0x6700], R2 ;  /* 0x0067000201007387 */ /* 0x0001e80000100800 */
[----:B------:R1:W-:Y:S04]  /*60d20*/  STL [R1+0x66d4], R4 ;  /* 0x0066d40401007387 */ /* 0x0003e80000100800 */
[----:B------:R-:W3:Y:S01]  /*60d30*/  LDL.LU R21, [R1+0xf2c] ;  /* 0x000f2c0001157983 */ /* 0x000ee20000300800 */
[----:B0-----:R-:W-:Y:S01]  /*60d40*/  IADD3 R2, P1, R9, R28, RZ ;  /* 0x0000001c09027210 */ /* 0x001fe20007f3e0ff */
[----:B-1----:R-:W-:-:S02]  /*60d50*/  IMAD.X R4, R7, 0x1, R30, P2 ;  /* 0x0000000107047824 */ /* 0x002fc400010e061e */
[----:B------:R-:W-:Y:S02]  /*60d60*/  IMAD.X R5, R7, 0x1, R33, P3 ;  /* 0x0000000107057824 */ /* 0x000fe400018e0621 */
[----:B------:R0:W-:Y:S04]  /*60d70*/  STL [R1+0x6708], R2 ;  /* 0x0067080201007387 */ /* 0x0001e80000100800 */
[----:B------:R1:W-:Y:S01]  /*60d80*/  STL [R1+0x66dc], R4 ;  /* 0x0066dc0401007387 */ /* 0x0003e20000100800 */
[C---:B0-----:R-:W-:Y:S02]  /*60d90*/  IADD3 R2, P2, R9.reuse, R29, RZ ;  /* 0x0000001d09027210 */ /* 0x041fe40007f5e0ff */
[----:B-1----:R-:W-:-:S03]  /*60da0*/  IADD3 R4, P3, R9, R31, RZ ;  /* 0x0000001f09047210 */ /* 0x002fc60007f7e0ff */
[----:B------:R0:W-:Y:S04]  /*60db0*/  STL [R1+0x6710], R2 ;  /* 0x0067100201007387 */ /* 0x0001e80000100800 */
[----:B------:R-:W-:Y:S04]  /*60dc0*/  STL [R1+0x66e4], R5 ;  /* 0x0066e40501007387 */ /* 0x000fe80000100800 */
[----:B------:R-:W3:Y:S04]  /*60dd0*/  LDL.LU R12, [R1+0xf08] ;  /* 0x000f0800010c7983 */ /* 0x000ee80000300800 */
[----:B------:R1:W-:Y:S01]  /*60de0*/  STL [R1+0x6718], R4 ;  /* 0x0067180401007387 */ /* 0x0003e20000100800 */
[----:B0-----:R-:W-:-:S02]  /*60df0*/  IMAD.X R2, R7, 0x1, R34, P4 ;  /* 0x0000000107027824 */ /* 0x001fc400020e0622 */
[----:B-1----:R-:W-:-:S03]  /*60e00*/  IMAD.X R4, R7, 0x1, R32, P5 ;  /* 0x0000000107047824 */ /* 0x002fc600028e0620 */
[----:B------:R0:W-:Y:S01]  /*60e10*/  STL [R1+0x66ec], R2 ;  /* 0x0066ec0201007387 */ /* 0x0001e20000100800 */
[C---:B----4-:R-:W-:Y:S02]  /*60e20*/  IADD3 R5, P4, R0.reuse, R27, RZ ;  /* 0x0000001b00057210 */ /* 0x050fe40007f9e0ff */
[----:B0-----:R-:W-:-:S03]  /*60e30*/  IADD3 R2, P5, R0, R28, RZ ;  /* 0x0000001c00027210 */ /* 0x001fc60007fbe0ff */
[----:B------:R5:W-:Y:S04]  /*60e40*/  STL [R1+0x6720], R5 ;  /* 0x0067200501007387 */ /* 0x000be80000100800 */
[----:B------:R-:W4:Y:S04]  /*60e50*/  LDL.LU R17, [R1+0xed4] ;  /* 0x000ed40001117983 */ /* 0x000f280000300800 */
[----:B------:R0:W-:Y:S04]  /*60e60*/  STL [R1+0x66f4], R4 ;  /* 0x0066f40401007387 */ /* 0x0001e80000100800 */
[----:B------:R-:W4:Y:S04]  /*60e70*/  LDL.LU R16, [R1+0xf30] ;  /* 0x000f300001107983 */ /* 0x000f280000300800 */
[----:B------:R1:W-:Y:S01]  /*60e80*/  STL [R1+0x6728], R2 ;  /* 0x0067280201007387 */ /* 0x0003e20000100800 */
[C---:B-----5:R-:W-:Y:S01]  /*60e90*/  IMAD.X R5, R3.reuse, 0x1, R30, P0 ;  /* 0x0000000103057824 */ /* 0x060fe200000e061e */
[C---:B0-----:R-:W-:Y:S01]  /*60ea0*/  IADD3 R4, P0, R0.reuse, R29, RZ ;  /* 0x0000001d00047210 */ /* 0x041fe20007f1e0ff */
[----:B-1----:R-:W-:Y:S01]  /*60eb0*/  IMAD.X R2, R3, 0x1, R33, P1 ;  /* 0x0000000103027824 */ /* 0x002fe200008e0621 */
[----:B------:R-:W-:-:S02]  /*60ec0*/  IADD3 R0, P1, R0, R31, RZ ;  /* 0x0000001f00007210 */ /* 0x000fc40007f3e0ff */
[----:B------:R-:W-:Y:S04]  /*60ed0*/  STL [R1+0x66fc], R5 ;  /* 0x0066fc0501007387 */ /* 0x000fe80000100800 */
[----:B------:R0:W-:Y:S04]  /*60ee0*/  STL [R1+0x6730], R4 ;  /* 0x0067300401007387 */ /* 0x0001e80000100800 */
[----:B------:R1:W-:Y:S04]  /*60ef0*/  STL [R1+0x6704], R2 ;  /* 0x0067040201007387 */ /* 0x0003e80000100800 */
[----:B------:R5:W-:Y:S01]  /*60f00*/  STL [R1+0x6738], R0 ;  /* 0x0067380001007387 */ /* 0x000be20000100800 */
[----:B0-----:R-:W-:Y:S01]  /*60f10*/  IMAD.X R4, R3, 0x1, R34, P2 ;  /* 0x0000000103047824 */ /* 0x001fe200010e0622 */
[----:B-1----:R-:W-:-:S02]  /*60f20*/  IADD3 R2, P2, R23, R27, RZ ;  /* 0x0000001b17027210 */ /* 0x002fc40007f5e0ff */
[----:B-----5:R-:W5:Y:S04]  /*60f30*/  LDL.LU R0, [R1+0xf38] ;  /* 0x000f380001007983 */ /* 0x020f680000300800 */
[----:B------:R-:W-:Y:S01]  /*60f40*/  STL [R1+0x670c], R4 ;  /* 0x00670c0401007387 */ /* 0x000fe20000100800 */
[----:B------:R-:W-:-:S03]  /*60f50*/  IMAD.X R3, R3, 0x1, R32, P3 ;  /* 0x0000000103037824 */ /* 0x000fc600018e0620 */
[----:B------:R0:W-:Y:S04]  /*60f60*/  STL [R1+0x6740], R2 ;  /* 0x0067400201007387 */ /* 0x0001e80000100800 */
[----:B------:R-:W5:Y:S04]  /*60f70*/  LDL.LU R9, [R1+0xf34] ;  /* 0x000f340001097983 */ /* 0x000f680000300800 */
[----:B------:R-:W-:Y:S01]  /*60f80*/  STL [R1+0x6714], R3 ;  /* 0x0067140301007387 */ /* 0x000fe20000100800 */
[----:B0-----:R-:W-:-:S05]  /*60f90*/  IADD3 R2, P3, R23, R28, RZ ;  /* 0x0000001c17027210 */ /* 0x001fca0007f7e0ff */
[----:B------:R0:W-:Y:S01]  /*60fa0*/  STL [R1+0x6748], R2 ;  /* 0x0067480201007387 */ /* 0x0001e20000100800 */
[C---:B--2---:R-:W-:Y:S01]  /*60fb0*/  IMAD.X R4, R20.reuse, 0x1, R30, P4 ;  /* 0x0000000114047824 */ /* 0x044fe200020e061e */
[----:B0-----:R-:W-:Y:S01]  /*60fc0*/  IADD3 R2, P4, R23, R29, RZ ;  /* 0x0000001d17027210 */ /* 0x001fe20007f9e0ff */
[----:B------:R-:W-:-:S03]  /*60fd0*/  IMAD.X R3, R20, 0x1, R33, P5 ;  /* 0x0000000114037824 */ /* 0x000fc600028e0621 */
[----:B------:R-:W-:Y:S04]  /*60fe0*/  STL [R1+0x671c], R4 ;  /* 0x00671c0401007387 */ /* 0x000fe80000100800 */
[----:B------:R-:W2:Y:S04]  /*60ff0*/  LDL R7, [R1+0x20e8] ;  /* 0x0020e80001077983 */ /* 0x000ea80000100800 */
[----:B------:R0:W-:Y:S01]  /*61000*/  STL [R1+0x6750], R2 ;  /* 0x0067500201007387 */ /* 0x0001e20000100800 */
[----:B------:R-:W-:-:S03]  /*61010*/  IMAD.X R5, R20, 0x1, R34, P0 ;  /* 0x0000000114057824 */ /* 0x000fc600000e0622 */
[----:B------:R1:W-:Y:S01]  /*61020*/  STL [R1+0x6724], R3 ;  /* 0x0067240301007387 */ /* 0x0003e20000100800 */
[----:B0-----:R-:W-:-:S03]  /*61030*/  IADD3 R2, P5, R23, R31, RZ ;  /* 0x0000001f17027210 */ /* 0x001fc60007fbe0ff */
[----:B-1----:R-:W2:Y:S04]  /*61040*/  LDL R3, [R1+0x20e4] ;  /* 0x0020e40001037983 */ /* 0x002ea80000100800 */
        /* <DEDUP_REMOVED lines=8> */
[----:B------:R-:W2:Y:S01]  /*610d0*/  LDL R23, [R1+0x20dc] ;  /* 0x0020dc0001177983 */ /* 0x000ea20000100800 */
[----:B---3--:R-:W-:-:S05]  /*610e0*/  IMAD.X R4, R21, 0x1, R30, P2 ;  /* 0x0000000115047824 */ /* 0x008fca00010e061e */
[----:B------:R3:W-:Y:S04]  /*610f0*/  STL [R1+0x673c], R4 ;  /* 0x00673c0401007387 */ /* 0x0007e80000100800 */
[----:B------:R-:W2:Y:S01]  /*61100*/  LDL R20, [R1+0x20e0] ;  /* 0x0020e00001147983 */ /* 0x000ea20000100800 */
[----:B0-----:R-:W-:Y:S01]  /*61110*/  IADD3 R2, P2, R24, R29, RZ ;  /* 0x0000001d18027210 */ /* 0x001fe20007f5e0ff */
[----:B-1----:R-:W-:-:S04]  /*61120*/  IMAD.X R5, R21, 0x1, R33, P3 ;  /* 0x0000000115057824 */ /* 0x002fc800018e0621 */
[----:B------:R0:W-:Y:S01]  /*61130*/  STL [R1+0x6764], R2 ;  /* 0x0067640201007387 */ /* 0x0001e20000100800 */
[----:B---3--:R-:W-:-:S03]  /*61140*/  IADD3 R4, P3, R24, R31, RZ ;  /* 0x0000001f18047210 */ /* 0x008fc60007f7e0ff */
[----:B------:R1:W-:Y:S01]  /*61150*/  STL [R1+0x6744], R5 ;  /* 0x0067440501007387 */ /* 0x0003e20000100800 */
[----:B0-----:R-:W-:-:S03]  /*61160*/  IMAD.X R2, R21, 0x1, R34, P4 ;  /* 0x0000000115027824 */ /* 0x001fc600020e0622 */
[----:B------:R0:W-:Y:S04]  /*61170*/  STL [R1+0x6768], R4 ;  /* 0x0067680401007387 */ /* 0x0001e80000100800 */
[----:B------:R4:W-:Y:S01]  /*61180*/  STL [R1+0x674c], R2 ;  /* 0x00674c0201007387 */ /* 0x0009e20000100800 */
[----:B-1----:R-:W-:Y:S01]  /*61190*/  IADD3 R5, P4, R12, R27, RZ ;  /* 0x0000001b0c057210 */ /* 0x002fe20007f9e0ff */
[----:B0-----:R-:W-:-:S04]  /*611a0*/  IMAD.X R4, R21, 0x1, R32, P5 ;  /* 0x0000000115047824 */ /* 0x001fc800028e0620 */
[----:B------:R0:W-:Y:S04]  /*611b0*/  STL [R1+0x46d8], R5 ;  /* 0x0046d80501007387 */ /* 0x0001e80000100800 */
[----:B------:R1:W-:Y:S01]  /*611c0*/  STL [R1+0x6754], R4 ;  /* 0x0067540401007387 */ /* 0x0003e20000100800 */
[C---:B----4-:R-:W-:Y:S01]  /*611d0*/  IADD3 R2, P5, R17.reuse, R27, RZ ;  /* 0x0000001b11027210 */ /* 0x050fe20007fbe0ff */
[----:B0-----:R-:W-:Y:S01]  /*611e0*/  IMAD.X R5, R16, 0x1, R30, P0 ;  /* 0x0000000110057824 */ /* 0x001fe200000e061e */
[----:B-1----:R-:W-:-:S03]  /*611f0*/  IADD3 R4, P0, R17, R28, RZ ;  /* 0x0000001c11047210 */ /* 0x002fc60007f1e0ff */
[----:B------:R0:W-:Y:S04]  /*61200*/  STL [R1+0x3558], R2 ;  /* 0x0035580201007387 */ /* 0x0001e80000100800 */
[----:B------:R1:W-:Y:S04]  /*61210*/  STL [R1+0x3548], R5 ;  /* 0x0035480501007387 */ /* 0x0003e80000100800 */
[----:B------:R3:W-:Y:S01]  /*61220*/  STL [R1+0x355c], R4 ;  /* 0x00355c0401007387 */ /* 0x0007e20000100800 */
[C---:B0-----:R-:W-:Y:S01]  /*61230*/  IMAD.X R2, R16.reuse, 0x1, R33, P1 ;  /* 0x0000000110027824 */ /* 0x041fe200008e0621 */
[----:B-1----:R-:W-:Y:S01]  /*61240*/  IADD3 R5, P1, R17, R29, RZ ;  /* 0x0000001d11057210 */ /* 0x002fe20007f3e0ff */
[----:B---3--:R-:W-:-:S03]  /*61250*/  IMAD.X R4, R16, 0x1, R34, P2 ;  /* 0x0000000110047824 */ /* 0x008fc600010e0622 */
[----:B------:R0:W-:Y:S04]  /*61260*/  STL [R1+0x354c], R2 ;  /* 0x00354c0201007387 */ /* 0x0001e80000100800 */
[----:B------:R1:W-:Y:S04]  /*61270*/  STL [R1+0x3560], R5 ;  /* 0x0035600501007387 */ /* 0x0003e80000100800 */
[----:B------:R3:W-:Y:S01]  /*61280*/  STL [R1+0x3550], R4 ;  /* 0x0035500401007387 */ /* 0x0007e20000100800 */
[----:B0-----:R-:W-:Y:S01]  /*61290*/  IADD3 R2, P2, R17, R31, RZ ;  /* 0x0000001f11027210 */ /* 0x001fe20007f5e0ff */
[----:B-1----:R-:W-:Y:S01]  /*612a0*/  IMAD.X R5, R16, 0x1, R32, P3 ;  /* 0x0000000110057824 */ /* 0x002fe200018e0620 */
[----:B---3--:R-:W-:-:S03]  /*612b0*/  IADD3 R4, P3, R12, R28, RZ ;  /* 0x0000001c0c047210 */ /* 0x008fc60007f7e0ff */
[----:B------:R5:W-:Y:S04]  /*612c0*/  STL [R1+0x3564], R2 ;  /* 0x0035640201007387 */ /* 0x000be80000100800 */
[----:B------:R0:W-:Y:S04]  /*612d0*/  STL [R1+0x3554], R5 ;  /* 0x0035540501007387 */ /* 0x0001e80000100800 */
[----:B------:R1:W-:Y:S01]  /*612e0*/  STL [R1+0x3544], R4 ;  /* 0x0035440401007387 */ /* 0x0003e20000100800 */
[--C-:B-----5:R-:W-:Y:S01]  /*612f0*/  IMAD.X R2, R0, 0x1, R30.reuse, P4 ;  /* 0x0000000100027824 */ /* 0x120fe200020e061e */
[----:B0-----:R-:W-:Y:S01]  /*61300*/  IADD3 R5, P4, R12, R29, RZ ;  /* 0x0000001d0c057210 */ /* 0x001fe20007f9e0ff */
[----:B-1----:R-:W-:-:S03]  /*61310*/  IMAD.X R4, R9, 0x1, R30, P5 ;  /* 0x0000000109047824 */ /* 0x002fc600028e061e */
[----:B------:R0:W-:Y:S04]  /*61320*/  STL [R1+0x3540], R2 ;  /* 0x0035400201007387 */ /* 0x0001e80000100800 */
[----:B------:R-:W-:Y:S04]  /*61330*/  STL [R1+0x353c], R5 ;  /* 0x00353c0501007387 */ /* 0x000fe80000100800 */
[----:B------:R1:W-:Y:S01]  /*61340*/  STL [R1+0x3538], R4 ;  /* 0x0035380401007387 */ /* 0x0003e20000100800 */
[----:B0-----:R-:W-:Y:S02]  /*61350*/  IADD3 R2, P5, R12, R31, RZ ;  /* 0x0000001f0c027210 */ /* 0x001fe40007fbe0ff */
[----:B------:R-:W0:Y:S01]  /*61360*/  LDC R12, c[0x0][0x230] ;  /* 0x00008c00ff0c7b82 */ /* 0x000e220000000800 */
[----:B-1----:R-:W-:-:S02]  /*61370*/  IMAD.X R4, R9, 0x1, R33, P0 ;  /* 0x0000000109047824 */ /* 0x002fc400000e0621 */
[----:B------:R1:W-:Y:S04]  /*61380*/  STL [R1+0x3534], R2 ;  /* 0x0035340201007387 */ /* 0x0003e80000100800 */
[----:B------:R3:W-:Y:S01]  /*61390*/  STL [R1+0x3520], R4 ;  /* 0x0035200401007387 */ /* 0x0007e20000100800 */
[----:B-1----:R-:W-:Y:S01]  /*613a0*/  IMAD.X R2, R9, 0x1, R34, P1 ;  /* 0x0000000109027824 */ /* 0x002fe200008e0622 */
[----:B--2---:R-:W-:-:S05]  /*613b0*/  IADD3 R5, P0, R7, UR31, RZ ;  /* 0x0000001f07057c10 */ /* 0x004fca000ff1e0ff */
[----:B------:R-:W-:Y:S04]  /*613c0*/  STL [R1+0x352c], R5 ;  /* 0x00352c0501007387 */ /* 0x000fe80000100800 */
[----:B------:R1:W-:Y:S01]  /*613d0*/  STL [R1+0x3524], R2 ;  /* 0x0035240201007387 */ /* 0x0003e20000100800 */
[----:B---3--:R-:W-:Y:S01]  /*613e0*/  IADD3 R4, P1, R3, UR31, RZ ;  /* 0x0000001f03047c10 */ /* 0x008fe2000ff3e0ff */
[----:B------:R-:W-:Y:S01]  /*613f0*/  USHF.R.S32.HI UR31, URZ, 0x1f, UR31 ;  /* 0x0000001f3f1f7899 */ /* 0x000fe2000801141f */
[----:B-1----:R-:W-:Y:S02]  /*61400*/  IMAD.X R2, R9, 0x1, R32, P2 ;  /* 0x0000000109027824 */ /* 0x002fe400010e0620 */
[C---:B------:R-:W-:Y:S01]  /*61410*/  IMAD.X R5, R0.reuse, 0x1, R33, P3 ;  /* 0x0000000100057824 */ /* 0x040fe200018e0621 */
[----:B------:R1:W-:Y:S04]  /*61420*/  STL [R1+0x3530], R4 ;  /* 0x0035300401007387 */ /* 0x0003e80000100800 */
[----:B------:R2:W-:Y:S04]  /*61430*/  STL [R1+0x3528], R2 ;  /* 0x0035280201007387 */ /* 0x0005e80000100800 */
[----:B------:R-:W-:Y:S01]  /*61440*/  STL [R1+0x351c], R5 ;  /* 0x00351c0501007387 */ /* 0x000fe20000100800 */
[----:B-1----:R-:W-:-:S02]  /*61450*/  IMAD.X R4, R0, 0x1, R34, P4 ;  /* 0x0000000100047824 */ /* 0x002fc400020e0622 */
[----:B--2---:R-:W-:Y:S01]  /*61460*/  IMAD.X R2, R0, 0x1, R32, P5 ;  /* 0x0000000100027824 */ /* 0x004fe200028e0620 */
[----:B------:R-:W-:Y:S02]  /*61470*/  IADD3.X R0, R23, UR31, RZ, P0, !PT ;  /* 0x0000001f17007c10 */ /* 0x000fe400087fe4ff */
[----:B------:R-:W-:Y:S04]  /*61480*/  STL [R1+0x3518], R4 ;  /* 0x0035180401007387 */ /* 0x000fe80000100800 */
[----:B------:R-:W-:Y:S04]  /*61490*/  STL [R1+0x3514], R2 ;  /* 0x0035140201007387 */ /* 0x000fe80000100800 */
[----:B------:R1:W-:Y:S02]  /*614a0*/  STL [R1+0x31ac], R0 ;  /* 0x0031ac0001007387 */ /* 0x0003e40000100800 */
[----:B-1----:R-:W-:-:S02]  /*614b0*/  IADD3 R0, P0, R7, UR26, RZ ;  /* 0x0000001a07007c10 */ /* 0x002fc4000ff1e0ff */
[----:B------:R-:W-:Y:S02]  /*614c0*/  IADD3 R4, P3, R3, UR5, RZ ;  /* 0x0000000503047c10 */ /* 0x000fe4000ff7e0ff */
[----:B------:R-:W-:Y:S01]  /*614d0*/  IADD3.X R2, R20, UR31, RZ, P1, !PT ;  /* 0x0000001f14027c10 */ /* 0x000fe20008ffe4ff */
[----:B------:R-:W-:-:S04]  /*614e0*/  USHF.R.S32.HI UR31, URZ, 0x1f, UR26 ;  /* 0x0000001f3f1f7899 */ /* 0x000fc8000801141a */
[----:B------:R1:W-:Y:S04]  /*614f0*/  STL [R1+0x31b0], R2 ;  /* 0x0031b00201007387 */ /* 0x0003e80000100800 */
[----:B------:R2:W-:Y:S01]  /*61500*/  STL [R1+0x31b8], R0 ;  /* 0x0031b80001007387 */ /* 0x0005e20000100800 */
[----:B-1----:R-:W-:Y:S02]  /*61510*/  IADD3 R2, P1, R3, UR26, RZ ;  /* 0x0000001a03027c10 */ /* 0x002fe4000ff3e0ff */
[----:B--2---:R-:W-:Y:S01]  /*61520*/  IADD3 R0, P2, R7, UR5, RZ ;  /* 0x0000000507007c10 */ /* 0x004fe2000ff5e0ff */
[----:B------:R-:W-:Y:S02]  /*61530*/  USHF.R.S32.HI UR26, URZ, 0x1f, UR5 ;  /* 0x0000001f3f1a7899 */ /* 0x000fe40008011405 */
[----:B------:R1:W-:Y:S04]  /*61540*/  STL [R1+0x31c0], R2 ;  /* 0x0031c00201007387 */ /* 0x0003e80000100800 */
[----:B------:R2:W-:Y:S04]  /*61550*/  STL [R1+0x31c8], R0 ;  /* 0x0031c80001007387 */ /* 0x0005e80000100800 */
[----:B------:R-:W-:Y:S01]  /*61560*/  STL [R1+0x31d0], R4 ;  /* 0x0031d00401007387 */ /* 0x000fe20000100800 */
[----:B0-----:R-:W-:Y:S01]  /*61570*/  VIADD R12, R12, 0x7f ;  /* 0x0000007f0c0c7836 */ /* 0x001fe20000000000 */
[----:B------:R-:W-:Y:S01]  /*61580*/  USHF.L.U32 UR27, UR27, 0x1, URZ ;  /* 0x000000011b1b7899 */ /* 0x000fe2000800063f */
[----:B------:R-:W-:Y:S01]  /*61590*/  ULDC UR5, c[0x0][0x238] ;  /* 0x00008e0000057ab9 */ /* 0x000fe20000000800 */
[----:B-1----:R-:W-:-:S02]  /*615a0*/  IADD3.X R2, R23, UR31, RZ, P0, !PT ;  /* 0x0000001f17027c10 */ /* 0x002fc400087fe4ff */
[C---:B--2---:R-:W-:Y:S02]  /*615b0*/  IADD3.X R0, R20.reuse, UR31, RZ, P1, !PT ;  /* 0x0000001f14007c10 */ /* 0x044fe40008ffe4ff */
[----:B------:R-:W-:Y:S01]  /*615c0*/  SHF.R.S32.HI R9, RZ, 0x1f, R12 ;  /* 0x0000001fff097819 */ /* 0x000fe2000001140c */
[----:B------:R-:W-:Y:S01]  /*615d0*/  ULDC UR31, c[0x0][0x238] ;  /* 0x00008e00001f7ab9 */ /* 0x000fe20000000800 */
[----:B------:R0:W-:Y:S04]  /*615e0*/  STL [R1+0x31b4], R2 ;  /* 0x0031b40201007387 */ /* 0x0001e80000100800 */
[----:B------:R1:W-:Y:S01]  /*615f0*/  STL [R1+0x31bc], R0 ;  /* 0x0031bc0001007387 */ /* 0x0003e20000100800 */
[----:B0-----:R-:W-:Y:S02]  /*61600*/  IADD3.X R2, R23, UR26, RZ, P2, !PT ;  /* 0x0000001a17027c10 */ /* 0x001fe400097fe4ff */
[----:B-1----:R-:W-:-:S02]  /*61610*/  IADD3.X R0, R20, UR26, RZ, P3, !PT ;  /* 0x0000001a14007c10 */ /* 0x002fc40009ffe4ff */
[----:B------:R-:W-:Y:S01]  /*61620*/  LEA.HI R9, R9, R12, RZ, 0x7 ;  /* 0x0000000c09097211 */ /* 0x000fe200078f38ff */
[----:B------:R-:W-:Y:S01]  /*61630*/  ULDC UR26, c[0x0][0x238] ;  /* 0x00008e00001a7ab9 */ /* 0x000fe20000000800 */
[----:B------:R0:W-:Y:S04]  /*61640*/  STL [R1+0x31c4], R2 ;  /* 0x0031c40201007387 */ /* 0x0001e80000100800 */
[----:B------:R1:W-:Y:S04]  /*61650*/  STL [R1+0x31cc], R0 ;  /* 0x0031cc0001007387 */ /* 0x0003e80000100800 */
        /* <DEDUP_REMOVED lines=755> */
[----:B------:R-:W-:Y:S01]  /*64590*/  STL [R1+0x1e08], RZ ;  /* 0x001e08ff01007387 */ /* 0x000fe20000100800 */
[----:B0-----:R-:W-:-:S02]  /*645a0*/  IADD3 R2, P0, R7, UR7, RZ ;  /* 0x0000000707027c10 */ /* 0x001fc4000ff1e0ff */
[----:B-1----:R-:W-:Y:S01]  /*645b0*/  IADD3 R0, P1, R3, UR7, RZ ;  /* 0x0000000703007c10 */ /* 0x002fe2000ff3e0ff */
[----:B------:R-:W-:Y:S01]  /*645c0*/  STL [R1+0x1e0c], RZ ;  /* 0x001e0cff01007387 */ /* 0x000fe20000100800 */
[----:B------:R-:W-:-:S03]  /*645d0*/  USHF.R.S32.HI UR7, URZ, 0x1f, UR7 ;  /* 0x0000001f3f077899 */ /* 0x000fc60008011407 */
[----:B------:R-:W-:Y:S04]  /*645e0*/  STL [R1+0x1df0], RZ ;  /* 0x001df0ff01007387 */ /* 0x000fe80000100800 */
[----:B------:R-:W-:Y:S04]  /*645f0*/  STL [R1+0x1df4], RZ ;  /* 0x001df4ff01007387 */ /* 0x000fe80000100800 */
[----:B------:R-:W-:Y:S04]  /*64600*/  STL [R1+0x1df8], RZ ;  /* 0x001df8ff01007387 */ /* 0x000fe80000100800 */
[----:B------:R-:W-:Y:S04]  /*64610*/  STL [R1+0x1dfc], RZ ;  /* 0x001dfcff01007387 */ /* 0x000fe80000100800 */
[----:B------:R0:W-:Y:S04]  /*64620*/  STL [R1+0x31d8], R2 ;  /* 0x0031d80201007387 */ /* 0x0001e80000100800 */
[----:B------:R1:W-:Y:S04]  /*64630*/  STL [R1+0x31e0], R0 ;  /* 0x0031e00001007387 */ /* 0x0003e80000100800 */
[----:B------:R-:W-:Y:S04]  /*64640*/  STL [R1+0x19f0], RZ ;  /* 0x0019f0ff01007387 */ /* 0x000fe80000100800 */
[----:B------:R-:W-:Y:S04]  /*64650*/  STL [R1+0x19f4], RZ ;  /* 0x0019f4ff01007387 */ /* 0x000fe80000100800 */
[----:B------:R-:W-:Y:S01]  /*64660*/  STL [R1+0x19f8], RZ ;  /* 0x0019f8ff01007387 */ /* 0x000fe20000100800 */
[----:B0-----:R-:W-:-:S02]  /*64670*/  IADD3.X R2, R23, UR7, RZ, P0, !PT ;  /* 0x0000000717027c10 */ /* 0x001fc400087fe4ff */
[----:B-1----:R-:W-:Y:S01]  /*64680*/  IADD3.X R0, R20, UR7, RZ, P1, !PT ;  /* 0x0000000714007c10 */ /* 0x002fe20008ffe4ff */
[----:B------:R-:W-:Y:S02]  /*64690*/  USHF.R.S32.HI UR7, URZ, 0x1f, UR29 ;  /* 0x0000001f3f077899 */ /* 0x000fe4000801141d */
[----:B------:R0:W-:Y:S04]  /*646a0*/  STL [R1+0x31d4], R2 ;  /* 0x0031d40201007387 */ /* 0x0001e80000100800 */
[----:B------:R1:W-:Y:S04]  /*646b0*/  STL [R1+0x31dc], R0 ;  /* 0x0031dc0001007387 */ /* 0x0003e80000100800 */
[----:B------:R-:W-:Y:S01]  /*646c0*/  STL [R1+0x19fc], RZ ;  /* 0x0019fcff01007387 */ /* 0x000fe20000100800 */
[----:B0-----:R-:W-:-:S02]  /*646d0*/  IADD3 R2, P0, R7, UR29, RZ ;  /* 0x0000001d07027c10 */ /* 0x001fc4000ff1e0ff */
[----:B-1----:R-:W-:-:S03]  /*646e0*/  IADD3 R0, P1, R3, UR29, RZ ;  /* 0x0000001d03007c10 */ /* 0x002fc6000ff3e0ff */
[----:B------:R0:W-:Y:S04]  /*646f0*/  STL [R1+0x31e8], R2 ;  /* 0x0031e80201007387 */ /* 0x0001e80000100800 */
[----:B------:R-:W-:Y:S04]  /*64700*/  STL [R1+0x1770], RZ ;  /* 0x001770ff01007387 */ /* 0x000fe80000100800 */
[----:B------:R1:W-:Y:S01]  /*64710*/  STL [R1+0x31f0], R0 ;  /* 0x0031f00001007387 */ /* 0x0003e20000100800 */
[----:B------:R-:W-:Y:S01]  /*64720*/  USHF.R.S32.HI UR29, URZ, 0x1f, UR35 ;  /* 0x0000001f3f1d7899 */ /* 0x000fe20008011423 */
[----:B0-----:R-:W-:-:S02]  /*64730*/  IADD3.X R2, R23, UR7, RZ, P0, !PT ;  /* 0x0000000717027c10 */ /* 0x001fc400087fe4ff */
[----:B-1----:R-:W-:-:S03]  /*64740*/  IADD3.X R0, R20, UR7, RZ, P1, !PT ;  /* 0x0000000714007c10 */ /* 0x002fc60008ffe4ff */
[----:B------:R0:W-:Y:S04]  /*64750*/  STL [R1+0x31e4], R2 ;  /* 0x0031e40201007387 */ /* 0x0001e80000100800 */
[----:B------:R1:W-:Y:S01]  /*64760*/  STL [R1+0x31ec], R0 ;  /* 0x0031ec0001007387 */ /* 0x0003e20000100800 */
[----:B0-----:R-:W-:Y:S02]  /*64770*/  IADD3 R2, P0, R7, UR35, RZ ;  /* 0x0000002307027c10 */ /* 0x001fe4000ff1e0ff */
        /* <DEDUP_REMOVED lines=210> */
[----:B-1----:R-:W-:Y:S02]  /*654a0*/  IADD3 R0, P1, R3, UR58, RZ ;  /* 0x0000003a03007c10 */ /* 0x002fe4000ff3e0ff */
[----:B------:R-:W-:-:S03]  /*654b0*/  IADD3.X R4, R23, UR29, RZ, P0, !PT ;  /* 0x0000001d17047c10 */ /* 0x000fc600087fe4ff */
[----:B------:R-:W-:Y:S04]  /*654c0*/  STL [R1+0x3350], R0 ;  /* 0x0033500001007387 */ /* 0x000fe80000100800 */
[----:B------:R0:W-:Y:S04]  /*654d0*/  STL [R1+0x3348], R2 ;  /* 0x0033480201007387 */ /* 0x0001e80000100800 */
[----:B------:R1:W-:Y:S01]  /*654e0*/  STL [R1+0x3344], R4 ;  /* 0x0033440401007387 */ /* 0x0003e20000100800 */
[----:B------:R-:W-:Y:S01]  /*654f0*/  USHF.R.S32.HI UR57, URZ, 0x1f, UR45 ;  /* 0x0000001f3f397899 */ /* 0x000fe2000801142d */
[----:B------:R-:W-:Y:S01]  /*65500*/  SHF.R.S32.HI R5, RZ, 0x7, R9 ;  /* 0x00000007ff057819 */ /* 0x000fe20000011409 */
[----:B------:R-:W-:-:S02]  /*65510*/  USHF.R.S32.HI UR51, URZ, 0x1f, UR8 ;  /* 0x0000001f3f337899 */ /* 0x000fc40008011408 */
[----:B------:R-:W-:Y:S02]  /*65520*/  USHF.R.S32.HI UR36, URZ, 0x1f, UR9 ;  /* 0x0000001f3f247899 */ /* 0x000fe40008011409 */
[----:B------:R-:W-:Y:S02]  /*65530*/  USHF.R.S32.HI UR37, URZ, 0x1f, UR10 ;  /* 0x0000001f3f257899 */ /* 0x000fe4000801140a */
[----:B------:R-:W-:Y:S02]  /*65540*/  USHF.R.S32.HI UR38, URZ, 0x1f, UR11 ;  /* 0x0000001f3f267899 */ /* 0x000fe4000801140b */
[----:B------:R-:W-:Y:S02]  /*65550*/  USHF.R.S32.HI UR59, URZ, 0x1f, UR12 ;  /* 0x0000001f3f3b7899 */ /* 0x000fe4000801140c */
[----:B------:R-:W-:Y:S01]  /*65560*/  USHF.R.S32.HI UR40, URZ, 0x1f, UR13 ;  /* 0x0000001f3f287899 */ /* 0x000fe2000801140d */
[----:B0-----:R-:W-:Y:S02]  /*65570*/  IADD3.X R2, R20, UR29, RZ, P1, !PT ;  /* 0x0000001d14027c10 */ /* 0x001fe40008ffe4ff */
[----:B-1----:R-:W-:Y:S01]  /*65580*/  IADD3 R4, P0, R7, UR45, RZ ;  /* 0x0000002d07047c10 */ /* 0x002fe2000ff1e0ff */
[----:B------:R-:W-:-:S02]  /*65590*/  USHF.R.S32.HI UR7, URZ, 0x1f, UR14 ;  /* 0x0000001f3f077899 */ /* 0x000fc4000801140e */
[----:B------:R-:W-:Y:S02]  /*655a0*/  USHF.R.S32.HI UR42, URZ, 0x1f, UR15 ;  /* 0x0000001f3f2a7899 */ /* 0x000fe4000801140f */
[----:B------:R-:W-:Y:S01]  /*655b0*/  USHF.R.S32.HI UR39, URZ, 0x1f, UR16 ;  /* 0x0000001f3f277899 */ /* 0x000fe20008011410 */
[----:B------:R0:W-:Y:S04]  /*655c0*/  STL [R1+0x334c], R2 ;  /* 0x00334c0201007387 */ /* 0x0001e80000100800 */
[----:B------:R1:W-:Y:S01]  /*655d0*/  STL [R1+0x3358], R4 ;  /* 0x0033580401007387 */ /* 0x0003e20000100800 */
[----:B------:R-:W-:Y:S02]  /*655e0*/  USHF.R.S32.HI UR44, URZ, 0x1f, UR17 ;  /* 0x0000001f3f2c7899 */ /* 0x000fe40008011411 */
[----:B------:R-:W-:-:S02]  /*655f0*/  USHF.R.S32.HI UR55, URZ, 0x1f, UR18 ;  /* 0x0000001f3f377899 */ /* 0x000fc40008011412 */
[----:B------:R-:W-:Y:S02]  /*65600*/  USHF.R.S32.HI UR48, URZ, 0x1f, UR19 ;  /* 0x0000001f3f307899 */ /* 0x000fe40008011413 */
[----:B------:R-:W-:Y:S02]  /*65610*/  USHF.R.S32.HI UR43, URZ, 0x1f, UR20 ;  /* 0x0000001f3f2b7899 */ /* 0x000fe40008011414 */
[----:B------:R-:W-:Y:S02]  /*65620*/  USHF.R.S32.HI UR50, URZ, 0x1f, UR21 ;  /* 0x0000001f3f327899 */ /* 0x000fe40008011415 */
[----:B------:R-:W-:Y:S02]  /*65630*/  USHF.R.S32.HI UR35, URZ, 0x1f, UR22 ;  /* 0x0000001f3f237899 */ /* 0x000fe40008011416 */
[----:B------:R-:W-:Y:S02]  /*65640*/  USHF.R.S32.HI UR52, URZ, 0x1f, UR23 ;  /* 0x0000001f3f347899 */ /* 0x000fe40008011417 */
[----:B------:R-:W-:Y:S01]  /*65650*/  USHF.R.S32.HI UR49, URZ, 0x1f, UR32 ;  /* 0x0000001f3f317899 */ /* 0x000fe20008011420 */
[----:B0-----:R-:W-:-:S02]  /*65660*/  IADD3 R2, P1, R3, UR45, RZ ;  /* 0x0000002d03027c10 */ /* 0x001fc4000ff3e0ff */
[----:B-1----:R-:W-:Y:S01]  /*65670*/  IADD3.X R4, R23, UR57, RZ, P0, !PT ;  /* 0x0000003917047c10 */ /* 0x002fe200087fe4ff */
[----:B------:R-:W-:Y:S02]  /*65680*/  USHF.R.S32.HI UR54, URZ, 0x1f, UR33 ;  /* 0x0000001f3f367899 */ /* 0x000fe40008011421 */
[----:B------:R-:W-:Y:S02]  /*65690*/  USHF.R.S32.HI UR41, URZ, 0x1f, UR61 ;  /* 0x0000001f3f297899 */ /* 0x000fe4000801143d */
[----:B------:R-:W-:Y:S01]  /*656a0*/  USHF.R.S32.HI UR56, URZ, 0x1f, UR24 ;  /* 0x0000001f3f387899 */ /* 0x000fe20008011418 */
[----:B------:R0:W-:Y:S04]  /*656b0*/  STL [R1+0x3360], R2 ;  /* 0x0033600201007387 */ /* 0x0001e80000100800 */
[----:B------:R1:W-:Y:S01]  /*656c0*/  STL [R1+0x3354], R4 ;  /* 0x0033540401007387 */ /* 0x0003e20000100800 */
[----:B------:R-:W-:-:S02]  /*656d0*/  USHF.R.S32.HI UR53, URZ, 0x1f, UR60 ;  /* 0x0000001f3f357899 */ /* 0x000fc4000801143c */
[----:B------:R-:W-:Y:S02]  /*656e0*/  USHF.R.S32.HI UR58, URZ, 0x1f, UR28 ;  /* 0x0000001f3f3a7899 */ /* 0x000fe4000801141c */
[----:B------:R-:W-:Y:S01]  /*656f0*/  USHF.R.S32.HI UR5, URZ, 0x1f, UR5 ;  /* 0x0000001f3f057899 */ /* 0x000fe20008011405 */
[----:B------:R-:W2:Y:S01]  /*65700*/  LDC R0, c[0x0][0x23c] ;  /* 0x00008f00ff007b82 */ /* 0x000ea20000000800 */
[----:B0-----:R-:W-:Y:S02]  /*65710*/  IADD3.X R2, R20, UR57, RZ, P1, !PT ;  /* 0x0000003914027c10 */ /* 0x001fe40008ffe4ff */
[----:B-1----:R-:W-:-:S03]  /*65720*/  IADD3 R4, P1, R7, UR8, RZ ;  /* 0x0000000807047c10 */ /* 0x002fc6000ff3e0ff */
[----:B------:R0:W-:Y:S04]  /*65730*/  STL [R1+0x335c], R2 ;  /* 0x00335c0201007387 */ /* 0x0001e80000100800 */
[----:B------:R1:W-:Y:S01]  /*65740*/  STL [R1+0x3368], R4 ;  /* 0x0033680401007387 */ /* 0x0003e20000100800 */
[----:B0-----:R-:W-:Y:S02]  /*65750*/  IADD3 R2, P0, R3, UR8, RZ ;  /* 0x0000000803027c10 */ /* 0x001fe4000ff1e0ff */
[----:B-1----:R-:W-:-:S03]  /*65760*/  IADD3 R4, P6, R7, UR9, RZ ;  /* 0x0000000907047c10 */ /* 0x002fc6000ffde0ff */
[----:B------:R0:W-:Y:S04]  /*65770*/  STL [R1+0x3370], R2 ;  /* 0x0033700201007387 */ /* 0x0001e80000100800 */
[----:B------:R1:W-:Y:S01]  /*65780*/  STL [R1+0x3378], R4 ;  /* 0x0033780401007387 */ /* 0x0003e20000100800 */
[----:B0-----:R-:W-:-:S05]  /*65790*/  IADD3 R2, P5, R3, UR9, RZ ;  /* 0x0000000903027c10 */ /* 0x001fca000ffbe0ff */
        /* <DEDUP_REMOVED lines=211> */
[----:B------:R-:W1:Y:S04]  /*664d0*/  LDL R12, [R1+0x12c] ;  /* 0x00012c00010c7983 */ /* 0x000e680000100800 */
[----:B------:R-:W3:Y:S04]  /*664e0*/  LDL R9, [R1+0x144] ;  /* 0x0001440001097983 */ /* 0x000ee80000100800 */
        /* <DEDUP_REMOVED lines=28> */
[----:B------:R-:W-:-:S02]  /*666b0*/  USHF.R.S32.HI UR29, URZ, 0x1f, UR25 ;  /* 0x0000001f3f1d7899 */ /* 0x000fc40008011419 */
[----:B------:R-:W-:Y:S02]  /*666c0*/  USHF.R.S32.HI UR45, URZ, 0x1f, UR30 ;  /* 0x0000001f3f2d7899 */ /* 0x000fe4000801141e */
[----:B------:R-:W-:Y:S02]  /*666d0*/  USHF.R.S32.HI UR57, URZ, 0x1f, UR34 ;  /* 0x0000001f3f397899 */ /* 0x000fe40008011422 */
[----:B------:R-:W-:Y:S01]  /*666e0*/  USHF.R.S32.HI UR8, URZ, 0x1f, UR27 ;  /* 0x0000001f3f087899 */ /* 0x000fe2000801141b */
[----:B--2---:R-:W-:Y:S01]  /*666f0*/  IMAD.SHL.U32 R0, R0, 0x80, RZ ;  /* 0x0000008000007824 */ /* 0x004fe200078e00ff */
[----:B------:R-:W-:-:S04]  /*66700*/  USHF.L.U32 UR6, UR6, 0x7, URZ ;  /* 0x0000000706067899 */ /* 0x000fc8000800063f */
[----:B------:R-:W-:Y:S01]  /*66710*/  SHF.R.S32.HI R0, RZ, 0x1f, R0 ;  /* 0x0000001fff007819 */ /* 0x000fe20000011400 */
[----:B------:R-:W-:Y:S01]  /*66720*/  USHF.R.S32.HI UR9, URZ, 0x1f, UR6 ;  /* 0x0000001f3f097899 */ /* 0x000fe20008011406 */
[C---:B-1----:R-:W-:Y:S02]  /*66730*/  LOP3.LUT R4, R12.reuse, 0x10, RZ, 0x3c, !PT ;  /* 0x000000100c047812 */ /* 0x042fe400078e3cff */
[C---:B------:R-:W-:Y:S02]  /*66740*/  LOP3.LUT R5, R12.reuse, 0x20, RZ, 0x3c, !PT ;  /* 0x000000200c057812 */ /* 0x040fe400078e3cff */
[----:B---3--:R-:W-:Y:S02]  /*66750*/  LOP3.LUT R4, R9, 0x40, RZ, 0x3c, !PT ;  /* 0x0000004009047812 */ /* 0x008fe400078e3cff */
[----:B0-----:R-:W-:Y:S02]  /*66760*/  LOP3.LUT R2, R12, 0x30, RZ, 0x3c, !PT ;  /* 0x000000300c027812 */ /* 0x001fe400078e3cff */
[----:B------:R-:W-:-:S02]  /*66770*/  IADD3 R5, P4, R7, UR10, RZ ;  /* 0x0000000a07057c10 */ /* 0x000fc4000ff9e0ff */
[----:B------:R-:W-:Y:S01]  /*66780*/  IADD3 R2, P3, R3, UR10, RZ ;  /* 0x0000000a03027c10 */ /* 0x000fe2000ff7e0ff */
[----:B------:R0:W-:Y:S04]  /*66790*/  STL [R1+0x7b3c], R4 ;  /* 0x007b3c0401007387 */ /* 0x0001e80000100800 */
[----:B------:R1:W-:Y:S04]  /*667a0*/  STL [R1+0x3388], R5 ;  /* 0x0033880501007387 */ /* 0x0003e80000100800 */
[----:B------:R2:W-:Y:S01]  /*667b0*/  STL [R1+0x3390], R2 ;  /* 0x0033900201007387 */ /* 0x0005e20000100800 */
[----:B0-----:R-:W-:-:S02]  /*667c0*/  IADD3 R4, P2, R7, UR11, RZ ;  /* 0x0000000b07047c10 */ /* 0x001fc4000ff5e0ff */
[----:B-1----:R-:W-:Y:S02]  /*667d0*/  IADD3.X R5, R23, UR51, RZ, P1, !PT ;  /* 0x0000003317057c10 */ /* 0x002fe40008ffe4ff */
[----:B--2---:R-:W-:Y:S01]  /*667e0*/  IADD3 R2, P1, R3, UR11, RZ ;  /* 0x0000000b03027c10 */ /* 0x004fe2000ff3e0ff */
[----:B------:R0:W-:Y:S04]  /*667f0*/  STL [R1+0x3398], R4 ;  /* 0x0033980401007387 */ /* 0x0001e80000100800 */
[----:B------:R1:W-:Y:S04]  /*66800*/  STL [R1+0x3364], R5 ;  /* 0x0033640501007387 */ /* 0x0003e80000100800 */
[----:B------:R2:W-:Y:S01]  /*66810*/  STL [R1+0x33a0], R2 ;  /* 0x0033a00201007387 */ /* 0x0005e20000100800 */
[----:B0-----:R-:W-:-:S02]  /*66820*/  IADD3.X R4, R20, UR51, RZ, P0, !PT ;  /* 0x0000003314047c10 */ /* 0x001fc400087fe4ff */
[----:B-1----:R-:W-:Y:S02]  /*66830*/  IADD3 R5, P0, R7, UR12, RZ ;  /* 0x0000000c07057c10 */ /* 0x002fe4000ff1e0ff */
[----:B--2---:R-:W-:Y:S01]  /*66840*/  IADD3.X R2, R23, UR36, RZ, P6, !PT ;  /* 0x0000002417027c10 */ /* 0x004fe2000b7fe4ff */
        /* <DEDUP_REMOVED lines=175> */
[----:B------:R-:W-:Y:S04]  /*67340*/  STL [R1+0x34cc], R5 ;  /* 0x0034cc0501007387 */ /* 0x000fe80000100800 */
[----:B------:R1:W-:Y:S01]  /*67350*/  STL [R1+0x3508], R2 ;  /* 0x0035080201007387 */ /* 0x0003e20000100800 */
[----:B0-----:R-:W-:-:S02]  /*67360*/  IADD3.X R4, R23, UR45, RZ, P4, !PT ;  /* 0x0000002d17047c10 */ /* 0x001fc4000a7fe4ff */
[----:B------:R-:W-:Y:S02]  /*67370*/  IADD3 R3, P4, R3, UR26, RZ ;  /* 0x0000001a03037c10 */ /* 0x000fe4000ff9e0ff */
[----:B-1----:R-:W-:Y:S01]  /*67380*/  IADD3.X R2, R20, UR45, RZ, P3, !PT ;  /* 0x0000002d14027c10 */ /* 0x002fe20009ffe4ff */
[----:B------:R0:W-:Y:S04]  /*67390*/  STL [R1+0x34d4], R4 ;  /* 0x0034d40401007387 */ /* 0x0001e80000100800 */
[----:B------:R1:W-:Y:S04]  /*673a0*/  STL [R1+0x3510], R3 ;  /* 0x0035100301007387 */ /* 0x0003e80000100800 */
[----:B------:R2:W-:Y:S01]  /*673b0*/  STL [R1+0x34dc], R2 ;  /* 0x0034dc0201007387 */ /* 0x0005e20000100800 */
[----:B0-----:R-:W-:-:S02]  /*673c0*/  IADD3.X R4, R23, UR57, RZ, P2, !PT ;  /* 0x0000003917047c10 */ /* 0x001fc400097fe4ff */
[C---:B-1----:R-:W-:Y:S02]  /*673d0*/  IADD3.X R3, R20.reuse, UR57, RZ, P1, !PT ;  /* 0x0000003914037c10 */ /* 0x042fe40008ffe4ff */
[----:B--2---:R-:W-:Y:S01]  /*673e0*/  IADD3.X R2, R23, UR8, RZ, P0, !PT ;  /* 0x0000000817027c10 */ /* 0x004fe200087fe4ff */
[----:B------:R0:W-:Y:S04]  /*673f0*/  STL [R1+0x34e4], R4 ;  /* 0x0034e40401007387 */ /* 0x0001e80000100800 */
[----:B------:R1:W-:Y:S04]  /*67400*/  STL [R1+0x34ec], R3 ;  /* 0x0034ec0301007387 */ /* 0x0003e80000100800 */
[----:B------:R2:W-:Y:S01]  /*67410*/  STL [R1+0x34f4], R2 ;  /* 0x0034f40201007387 */ /* 0x0005e20000100800 */
[----:B0-----:R-:W-:-:S02]  /*67420*/  IADD3.X R4, R20, UR8, RZ, P6, !PT ;  /* 0x0000000814047c10 */ /* 0x001fc4000b7fe4ff */
[----:B-1----:R-:W-:Y:S02]  /*67430*/  IADD3.X R3, R23, UR5, RZ, P5, !PT ;  /* 0x0000000517037c10 */ /* 0x002fe4000affe4ff */
[----:B--2---:R-:W-:Y:S01]  /*67440*/  IADD3.X R2, R20, UR5, RZ, P4, !PT ;  /* 0x0000000514027c10 */ /* 0x004fe2000a7fe4ff */
[----:B------:R0:W-:Y:S04]  /*67450*/  STL [R1+0x34fc], R4 ;  /* 0x0034fc0401007387 */ /* 0x0001e80000100800 */
[----:B------:R0:W-:Y:S04]  /*67460*/  STL [R1+0x350c], R2 ;  /* 0x00350c0201007387 */ /* 0x0001e80000100800 */
[----:B------:R0:W-:Y:S02]  /*67470*/  STL [R1+0x3504], R3 ;  /* 0x0035040301007387 */ /* 0x0001e40000100800 */
.L_x_1:
[----:B------:R-:W2:Y:S01]  /*67480*/  LDL R5, [R1+0x20e0] ;  /* 0x0020e00001057983 */ /* 0x000ea20000100800 */
[----:B0-----:R-:W0:Y:S03]  /*67490*/  LDC R2, c[0x0][0x230] ;  /* 0x00008c00ff027b82 */ /* 0x001e260000000800 */
[----:B--2---:R1:W-:Y:S04]  /*674a0*/  STL [R1+0x9da8], R5 ;  /* 0x009da80501007387 */ /* 0x0043e80000100800 */
[----:B------:R-:W2:Y:S04]  /*674b0*/  LDL R4, [R1+0x20e4] ;  /* 0x0020e40001047983 */ /* 0x000ea80000100800 */
[----:B-1----:R-:W0:Y:S04]  /*674c0*/  LDL R5, [R1+0x3168] ;  /* 0x0031680001057983 */ /* 0x002e280000100800 */
[----:B------:R-:W-:Y:S04]  /*674d0*/  STL [R1+0x9b8c], R24 ;  /* 0x009b8c1801007387 */ /* 0x000fe80000100800 */
        /* <DEDUP_REMOVED lines=1247> */
[----:B------:R-:W-:Y:S01]  /*6c2d0*/  STL [R1+0x99f0], R0 ;  /* 0x0099f00001007387 */ /* 0x000fe20000100800 */
[----:B0-----:R-:W-:-:S03]  /*6c2e0*/  IMAD R2, R5, -0x80, R2 ;  /* 0xffffff8005027824 */ /* 0x001fc600078e0202 */
[----:B------:R-:W-:Y:S04]  /*6c2f0*/  STL [R1+0x99f8], R0 ;  /* 0x0099f80001007387 */ /* 0x000fe80000100800 */
[----:B------:R-:W-:Y:S04]  /*6c300*/  STL [R1+0x9a00], R0 ;  /* 0x009a000001007387 */ /* 0x000fe80000100800 */
[----:B------:R-:W-:Y:S04]  /*6c310*/  STL [R1+0x9a08], R0 ;  /* 0x009a080001007387 */ /* 0x000fe80000100800 */
[----:B------:R-:W-:Y:S04]  /*6c320*/  STL [R1+0x9a10], R0 ;  /* 0x009a100001007387 */ /* 0x000fe80000100800 */
[----:B------:R-:W2:Y:S01]  /*6c330*/  LDL.LU R5, [R1+0x9da8] ;  /* 0x009da80001057983 */ /* 0x000ea20000300800 */
[----:B------:R-:W-:-:S02]  /*6c340*/  ISETP.GT.AND P0, PT, R2, RZ, PT ;  /* 0x000000ff0200720c */ /* 0x000fc40003f04270 */
[----:B-1----:R-:W-:-:S11]  /*6c350*/  PRMT R24, RZ, 0x7610, R24 ;  /* 0x00007610ff187816 */ /* 0x002fd60000000018 */
[----:B--2---:R-:W2:Y:S04]  /*6c360*/  @P0 LDG.E.U8 R24, desc[UR46][R4.64] ;  /* 0x0000002e04180981 */ /* 0x004ea8000c1e1100 */
[----:B--2---:R0:W-:Y:S04]  /*6c370*/  STL [R1+0x330], R24 ;  /* 0x0003301801007387 */ /* 0x0041e80000100800 */
[----:B0-----:R-:W2:Y:S04]  /*6c380*/  LDL.LU R24, [R1+0x9da4] ;  /* 0x009da40001187983 */ /* 0x001ea80000300800 */
[----:B------:R-:W3:Y:S04]  /*6c390*/  LDL R4, [R1+0x20dc] ;  /* 0x0020dc0001047983 */ /* 0x000ee80000100800 */
[----:B------:R-:W3:Y:S01]  /*6c3a0*/  LDL R5, [R1+0x20e8] ;  /* 0x0020e80001057983 */ /* 0x000ee20000100800 */
[----:B------:R-:W-:-:S02]  /*6c3b0*/  PRMT R57, RZ, 0x7610, R57 ;  /* 0x00007610ff397816 */ /* 0x000fc40000000039 */
[----:B---3--:R-:W-:-:S04]  /*6c3c0*/  @P0 LOP3.LUT R5, R5, R4, RZ, 0x3c, !PT ;  /* 0x0000000405050212 */ /* 0x008fc800078e3cff */
[----:B------:R-:W-:-:S04]  /*6c3d0*/  @P0 LOP3.LUT R4, R5, R4, RZ, 0x3c, !PT ;  /* 0x0000000405040212 */ /* 0x000fc800078e3cff */
[----:B------:R-:W-:-:S05]  /*6c3e0*/  @P0 LOP3.LUT R5, R5, R4, RZ, 0x3c, !PT ;  /* 0x0000000405050212 */ /* 0x000fca00078e3cff */
[----:B------:R-:W3:Y:S01]  /*6c3f0*/  @P0 LDG.E.U8 R57, desc[UR46][R4.64] ;  /* 0x0000002e04390981 */ /* 0x000ee2000c1e1100 */
[----:B------:R-:W-:-:S03]  /*6c400*/  ISETP.GT.AND P1, PT, R2, 0x1, PT ;  /* 0x000000010200780c */ /* 0x000fc60003f24270 */
[----:B---3--:R0:W-:Y:S04]  /*6c410*/  STL [R1+0x32c], R57 ;  /* 0x00032c3901007387 */ /* 0x0081e80000100800 */
[----:B0-----:R-:W3:Y:S04]  /*6c420*/  LDL.LU R57, [R1+0x9da0] ;  /* 0x009da00001397983 */ /* 0x001ee80000300800 */
[----:B------:R-:W4:Y:S04]  /*6c430*/  LDL R4, [R1+0x350c] ;  /* 0x00350c0001047983 */ /* 0x000f280000100800 */
[----:B------:R-:W4:Y:S01]  /*6c440*/  LDL R5, [R1+0x3510] ;  /* 0x0035100001057983 */ /* 0x000f220000100800 */
[----:B--2---:R-:W-:-:S02]  /*6c450*/  PRMT R24, RZ, 0x7610, R24 ;  /* 0x00007610ff187816 */ /* 0x004fc40000000018 */
[----:B----4-:R-:W-:-:S04]  /*6c460*/  @P1 LOP3.LUT R5, R5, R4, RZ, 0x3c, !PT ;  /* 0x0000000405051212 */ /* 0x010fc800078e3cff */
[----:B------:R-:W-:-:S04]  /*6c470*/  @P1 LOP3.LUT R4, R5, R4, RZ, 0x3c, !PT ;  /* 0x0000000405041212 */ /* 0x000fc800078e3cff */
[----:B------:R-:W-:-:S05]  /*6c480*/  @P1 LOP3.LUT R5, R5, R4, RZ, 0x3c, !PT ;  /* 0x0000000405051212 */ /* 0x000fca00078e3cff */
[----:B------:R-:W2:Y:S04]  /*6c490*/  @P1 LDG.E.U8 R24, desc[UR46][R4.64] ;  /* 0x0000002e04181981 */ /* 0x000ea8000c1e1100 */
[----:B--2---:R0:W-:Y:S04]  /*6c4a0*/  STL [R1+0x328], R24 ;  /* 0x0003281801007387 */ /* 0x0041e80000100800 */
[----:B0-----:R-:W2:Y:S04]  /*6c4b0*/  LDL.LU R24, [R1+0x9d9c] ;  /* 0x009d9c0001187983 */ /* 0x001ea80000300800 */
[----:B------:R-:W4:Y:S04]  /*6c4c0*/  LDL R4, [R1+0x3504] ;  /* 0x0035040001047983 */ /* 0x000f280000100800 */
[----:B------:R-:W4:Y:S01]  /*6c4d0*/  LDL R5, [R1+0x3508] ;  /* 0x0035080001057983 */ /* 0x000f220000100800 */
[----:B---3--:R-:W-:-:S02]  /*6c4e0*/  PRMT R57, RZ, 0x7610, R57 ;  /* 0x00007610ff397816 */ /* 0x008fc40000000039 */
[----:B----4-:R-:W-:-:S04]  /*6c4f0*/  @P1 LOP3.LUT R5, R5, R4, RZ, 0x3c, !PT ;  /* 0x0000000405051212 */ /* 0x010fc800078e3cff */
        /* <DEDUP_REMOVED lines=1262> */
[----:B------:R-:W-:-:S02]  /*713e0*/  PRMT R42, RZ, 0x7610, R42 ;  /* 0x00007610ff2a7816 */ /* 0x000fc4000000002a */
[----:B----4-:R-:W-:-:S04]  /*713f0*/  @P2 LOP3.LUT R5, R5, R4, RZ, 0x3c, !PT ;  /* 0x0000000405052212 */ /* 0x010fc800078e3cff */
[----:B------:R-:W-:-:S04]  /*71400*/  @P2 LOP3.LUT R4, R5, R4, RZ, 0x3c, !PT ;  /* 0x0000000405042212 */ /* 0x000fc800078e3cff */
[----:B------:R-:W-:-:S05]  /*71410*/  @P2 LOP3.LUT R5, R5, R4, RZ, 0x3c, !PT ;  /* 0x0000000405052212 */ /* 0x000fca00078e3cff */
[----:B------:R-:W4:Y:S04]  /*71420*/  @P2 LDG.E.U8 R42, desc[UR46][R4.64] ;  /* 0x0000002e042a2981 */ /* 0x000f28000c1e1100 */
[----:B----4-:R0:W-:Y:S04]  /*71430*/  STL [R1+0xf8], R42 ;  /* 0x0000f82a01007387 */ /* 0x0101e80000100800 */
[----:B0-----:R-:W4:Y:S04]  /*71440*/  LDL.LU R42, [R1+0x9b84] ;  /* 0x009b8400012a7983 */ /* 0x001f280000300800 */
[----:B------:R-:W5:Y:S04]  /*71450*/  LDL R4, [R1+0x78cc] ;  /* 0x0078cc0001047983 */ /* 0x000f680000100800 */
[----:B------:R-:W5:Y:S01]  /*71460*/  LDL R5, [R1+0x78d0] ;  /* 0x0078d00001057983 */ /* 0x000f620000100800 */
[----:B------:R-:W-:-:S02]  /*71470*/  PRMT R40, RZ, 0x7610, R40 ;  /* 0x00007610ff287816 */ /* 0x000fc40000000028 */
[----:B-----5:R-:W-:-:S04]  /*71480*/  @P2 LOP3.LUT R5, R5, R4, RZ, 0x3c, !PT ;  /* 0x0000000405052212 */ /* 0x020fc800078e3cff */
[----:B------:R-:W-:-:S04]  /*71490*/  @P2 LOP3.LUT R4, R5, R4, RZ, 0x3c, !PT ;  /* 0x0000000405042212 */ /* 0x000fc800078e3cff */
[----:B------:R-:W-:-:S05]  /*714a0*/  @P2 LOP3.LUT R5, R5, R4, RZ, 0x3c, !PT ;  /* 0x0000000405052212 */ /* 0x000fca00078e3cff */
[----:B------:R-:W5:Y:S01]  /*714b0*/  @P2 LDG.E.U8 R40, desc[UR46][R4.64] ;  /* 0x0000002e04282981 */ /* 0x000f62000c1e1100 */
[----:B------:R-:W-:-:S03]  /*714c0*/  ISETP.GT.AND P0, PT, R2, 0x45, PT ;  /* 0x000000450200780c */ /* 0x000fc60003f04270 */
[----:B-----5:R0:W-:Y:S04]  /*714d0*/  STL [R1+0xf4], R40 ;  /* 0x0000f42801007387 */ /* 0x0201e80000100800 */
[----:B0-----:R-:W5:Y:S04]  /*714e0*/  LDL.LU R40, [R1+0x9b80] ;  /* 0x009b800001287983 */ /* 0x001f680000300800 */
[----:B------:R-:W2:Y:S04]  /*714f0*/  LDL R4, [R1+0x78c4] ;  /* 0x0078c40001047983 */ /* 0x000ea80000100800 */
[----:B------:R-:W2:Y:S01]  /*71500*/  LDL R5, [R1+0x78c8] ;  /* 0x0078c80001057983 */ /* 0x000ea20000100800 */
[----:B------:R-:W-:-:S02]  /*71510*/  PRMT R38, RZ, 0x7610, R38 ;  /* 0x00007610ff267816 */ /* 0x000fc40000000026 */
[----:B--2---:R-:W-:-:S04]  /*71520*/  @P0 LOP3.LUT R5, R5, R4, RZ, 0x3c, !PT ;  /* 0x0000000405050212 */ /* 0x004fc800078e3cff */
[----:B------:R-:W-:-:S04]  /*71530*/  @P0 LOP3.LUT R4, R5, R4, RZ, 0x3c, !PT ;  /* 0x0000000405040212 */ /* 0x000fc800078e3cff */
[----:B------:R-:W-:-:S05]  /*71540*/  @P0 LOP3.LUT R5, R5, R4, RZ, 0x3c, !PT ;  /* 0x0000000405050212 */ /* 0x000fca00078e3cff */
[----:B------:R-:W2:Y:S04]  /*71550*/  @P0 LDG.E.U8 R38, desc[UR46][R4.64] ;  /* 0x0000002e04260981 */ /* 0x000ea8000c1e1100 */
        /* <DEDUP_REMOVED lines=493> */
[----:B------:R0:W2:Y:S04]  /*73430*/  @P2 LDG.E.U8 R24, desc[UR46][R4.64] ;  /* 0x0000002e04182981 */ /* 0x0000a8000c1e1100 */
[----:B------:R-:W0:Y:S04]  /*73440*/  LDL R4, [R1+0x767c] ;  /* 0x00767c0001047983 */ /* 0x000e280000100800 */
[----:B------:R-:W0:Y:S01]  /*73450*/  LDL R5, [R1+0x7680] ;  /* 0x0076800001057983 */ /* 0x000e220000100800 */
[----:B------:R-:W-:Y:S02]  /*73460*/  PRMT R57, RZ, 0x7610, R57 ;  /* 0x00007610ff397816 */ /* 0x000fe40000000039 */
[----:B0-----:R-:W-:-:S04]  /*73470*/  @P2 LOP3.LUT R5, R5, R4, RZ, 0x3c, !PT ;  /* 0x0000000405052212 */ /* 0x001fc800078e3cff */
[----:B------:R-:W-:-:S04]  /*73480*/  @P2 LOP3.LUT R4, R5, R4, RZ, 0x3c, !PT ;  /* 0x0000000405042212 */ /* 0x000fc800078e3cff */
[----:B------:R-:W-:Y:S01]  /*73490*/  @P2 LOP3.LUT R5, R5, R4, RZ, 0x3c, !PT ;  /* 0x0000000405052212 */ /* 0x000fe200078e3cff */
[----:B--2---:R0:W-:Y:S04]  /*734a0*/  STL [R1+0x8], R24 ;  /* 0x0000081801007387 */ /* 0x0041e80000100800 */
[----:B------:R1:W2:Y:S01]  /*734b0*/  @P2 LDG.E.U8 R57, desc[UR46][R4.64] ;  /* 0x0000002e04392981 */ /* 0x0002a2000c1e1100 */
[----:B------:R-:W-:Y:S02]  /*734c0*/  ISETP.GT.AND P0, PT, R2, 0x70, PT ;  /* 0x000000700200780c */ /* 0x000fe40003f04270 */
[----:B------:R-:W-:Y:S01]  /*734d0*/  PRMT R42, RZ, 0x7610, R42 ;  /* 0x00007610ff2a7816 */ /* 0x000fe2000000002a */
[----:B0-----:R-:W3:Y:S04]  /*734e0*/  LDL R24, [R1+0x7608] ;  /* 0x0076080001187983 */ /* 0x001ee80000100800 */
[----:B------:R-:W1:Y:S04]  /*734f0*/  LDL R4, [R1+0x7614] ;  /* 0x0076140001047983 */ /* 0x000e680000100800 */
[----:B------:R-:W1:Y:S02]  /*73500*/  LDL R5, [R1+0x7618] ;  /* 0x0076180001057983 */ /* 0x000e640000100800 */
[----:B-1----:R-:W-:-:S04]  /*73510*/  @P0 LOP3.LUT R5, R5, R4, RZ, 0x3c, !PT ;  /* 0x0000000405050212 */ /* 0x002fc800078e3cff */
[----:B------:R-:W-:-:S04]  /*73520*/  @P0 LOP3.LUT R4, R5, R4, RZ, 0x3c, !PT ;  /* 0x0000000405040212 */ /* 0x000fc800078e3cff */
[----:B------:R-:W-:Y:S01]  /*73530*/  @P0 LOP3.LUT R5, R5, R4, RZ, 0x3c, !PT ;  /* 0x0000000405050212 */ /* 0x000fe200078e3cff */
[----:B--2---:R-:W-:Y:S04]  /*73540*/  STL [R1+0x9a8c], R57 ;  /* 0x009a8c3901007387 */ /* 0x004fe80000100800 */
[----:B------:R0:W2:Y:S04]  /*73550*/  @P0 LDG.E.U8 R42, desc[UR46][R4.64] ;  /* 0x0000002e042a0981 */ /* 0x0000a8000c1e1100 */
[----:B------:R-:W0:Y:S04]  /*73560*/  LDL R4, [R1+0x760c] ;  /* 0x00760c0001047983 */ /* 0x000e280000100800 */
[----:B------:R-:W0:Y:S01]  /*73570*/  LDL R5, [R1+0x7610] ;  /* 0x0076100001057983 */ /* 0x000e220000100800 */
[----:B------:R-:W-:-:S02]  /*73580*/  PRMT R40, RZ, 0x7610, R40 ;  /* 0x00007610ff287816 */ /* 0x000fc40000000028 */
[----:B------:R-:W-:Y:S02]  /*73590*/  ISETP.GT.AND P1, PT, R2, 0x71, PT ;  /* 0x000000710200780c */ /* 0x000fe40003f24270 */
[----:B0-----:R-:W-:-:S04]  /*735a0*/  @P0 LOP3.LUT R5, R5, R4, RZ, 0x3c, !PT ;  /* 0x0000000405050212 */ /* 0x001fc800078e3cff */
[----:B------:R-:W-:-:S04]  /*735b0*/  @P0 LOP3.LUT R4, R5, R4, RZ, 0x3c, !PT ;  /* 0x0000000405040212 */ /* 0x000fc800078e3cff */
[----:B------:R-:W-:Y:S01]  /*735c0*/  @P0 LOP3.LUT R5, R5, R4, RZ, 0x3c, !PT ;  /* 0x0000000405050212 */ /* 0x000fe200078e3cff */
[----:B--2---:R-:W-:Y:S04]  /*735d0*/  STL [R1+0x9a90], R42 ;  /* 0x009a902a01007387 */ /* 0x004fe80000100800 */
[----:B------:R3:W2:Y:S04]  /*735e0*/  @P0 LDG.E.U8 R40, desc[UR46][R4.64] ;  /* 0x0000002e04280981 */ /* 0x0006a8000c1e1100 */
[----:B------:R-:W4:Y:S01]  /*735f0*/  LDL R5, [R1+0x7604] ;  /* 0x0076040001057983 */ /* 0x000f220000100800 */
[----:B------:R-:W-:Y:S01]  /*73600*/  PRMT R38, RZ, 0x7610, R38 ;  /* 0x00007610ff267816 */ /* 0x000fe20000000026 */
[----:B---3--:R-:W-:-:S02]  /*73610*/  @P1 IMAD.MOV.U32 R4, RZ, RZ, R24 ;  /* 0x000000ffff041224 */ /* 0x008fc400078e0018 */
[----:B--2---:R0:W-:Y:S01]  /*73620*/  STL [R1+0x9a94], R40 ;  /* 0x009a942801007387 */ /* 0x0041e20000100800 */
[----:B------:R-:W-:-:S03]  /*73630*/  PRMT R23, RZ, 0x7610, R23 ;  /* 0x00007610ff177816 */ /* 0x000fc60000000017 */
[----:B------:R-:W2:Y:S04]  /*73640*/  LDL R24, [R1+0x7588] ;  /* 0x0075880001187983 */ /* 0x000ea80000100800 */
[----:B----4-:R1:W3:Y:S04]  /*73650*/  @P1 LDG.E.U8 R38, desc[UR46][R4.64] ;  /* 0x0000002e04261981 */ /* 0x0102e8000c1e1100 */
[----:B0-----:R-:W4:Y:S04]  /*73660*/  LDL R40, [R1+0x7590] ;  /* 0x0075900001287983 */ /* 0x001f280000100800 */
[----:B------:R-:W1:Y:S04]  /*73670*/  LDL R4, [R1+0x75fc] ;  /* 0x0075fc0001047983 */ /* 0x000e680000100800 */
[----:B------:R-:W1:Y:S02]  /*73680*/  LDL R5, [R1+0x7600] ;  /* 0x0076000001057983 */ /* 0x000e640000100800 */
[----:B-1----:R-:W-:-:S04]  /*73690*/  @P1 LOP3.LUT R5, R5, R4, RZ, 0x3c, !PT ;  /* 0x0000000405051212 */ /* 0x002fc800078e3cff */
[----:B------:R-:W-:-:S04]  /*736a0*/  @P1 LOP3.LUT R4, R5, R4, RZ, 0x3c, !PT ;  /* 0x0000000405041212 */ /* 0x000fc800078e3cff */
[----:B------:R-:W-:Y:S01]  /*736b0*/  @P1 LOP3.LUT R5, R5, R4, RZ, 0x3c, !PT ;  /* 0x0000000405051212 */ /* 0x000fe200078e3cff */
[----:B---3--:R-:W-:Y:S04]  /*736c0*/  STL [R1+0x9a98], R38 ;  /* 0x009a982601007387 */ /* 0x008fe80000100800 */
[----:B------:R0:W3:Y:S04]  /*736d0*/  @P1 LDG.E.U8 R23, desc[UR46][R4.64] ;  /* 0x0000002e04171981 */ /* 0x0000e8000c1e1100 */
[----:B------:R-:W0:Y:S04]  /*736e0*/  LDL R4, [R1+0x7594] ;  /* 0x0075940001047983 */ /* 0x000e280000100800 */
[----:B------:R-:W0:Y:S01]  /*736f0*/  LDL R5, [R1+0x7598] ;  /* 0x0075980001057983 */ /* 0x000e220000100800 */
[----:B------:R-:W-:-:S02]  /*73700*/  ISETP.GT.AND P2, PT, R2, 0x78, PT ;  /* 0x000000780200780c */ /* 0x000fc40003f44270 */
[----:B------:R-:W-:-:S11]  /*73710*/  PRMT R22, RZ, 0x7610, R22 ;  /* 0x00007610ff167816 */ /* 0x000fd60000000016 */
[----:B0-----:R-:W-:-:S04]  /*73720*/  @P2 LOP3.LUT R5, R5, R4, RZ, 0x3c, !PT ;  /* 0x0000000405052212 */ /* 0x001fc800078e3cff */
[----:B------:R-:W-:-:S04]  /*73730*/  @P2 LOP3.LUT R4, R5, R4, RZ, 0x3c, !PT ;  /* 0x0000000405042212 */ /* 0x000fc800078e3cff */
[----:B------:R-:W-:Y:S01]  /*73740*/  @P2 LOP3.LUT R5, R5, R4, RZ, 0x3c, !PT ;  /* 0x0000000405052212 */ /* 0x000fe200078e3cff */
[----:B---3--:R0:W-:Y:S04]  /*73750*/  STL [R1+0x9a9c], R23 ;  /* 0x009a9c1701007387 */ /* 0x0081e80000100800 */
[----:B------:R4:W3:Y:S01]  /*73760*/  @P2 LDG.E.U8 R22, desc[UR46][R4.64] ;  /* 0x0000002e04162981 */ /* 0x0008e2000c1e1100 */
[----:B------:R-:W-:-:S03]  /*73770*/  PRMT R21, RZ, 0x7610, R21 ;  /* 0x00007610ff157816 */ /* 0x000fc60000000015 */
[----:B0-----:R-:W5:Y:S04]  /*73780*/  LDL R23, [R1+0x7584] ;  /* 0x0075840001177983 */ /* 0x001f680000100800 */
[----:B------:R-:W2:Y:S01]  /*73790*/  LDL R5, [R1+0x758c] ;  /* 0x00758c0001057983 */ /* 0x000ea20000100800 */
[----:B----4-:R-:W-:Y:S01]  /*737a0*/  @P2 IMAD.MOV.U32 R4, RZ, RZ, R40 ;  /* 0x000000ffff042224 */ /* 0x010fe200078e0028 */
[----:B------:R-:W-:Y:S02]  /*737b0*/  ISETP.GT.AND P3, PT, R2, 0x79, PT ;  /* 0x000000790200780c */ /* 0x000fe40003f64270 */
[----:B------:R-:W-:Y:S02]  /*737c0*/  PRMT R20, RZ, 0x7610, R20 ;  /* 0x00007610ff147816 */ /* 0x000fe40000000014 */
[----:B--2---:R0:W2:Y:S04]  /*737d0*/  @P2 LDG.E.U8 R21, desc[UR46][R4.64] ;  /* 0x0000002e04152981 */ /* 0x0040a8000c1e1100 */
[----:B---3--:R1:W-:Y:S04]  /*737e0*/  STL [R1+0x9aa0], R22 ;  /* 0x009aa01601007387 */ /* 0x0083e80000100800 */
[----:B------:R-:W3:Y:S01]  /*737f0*/  LDL R40, [R1+0x7750] ;  /* 0x0077500001287983 */ /* 0x000ee20000100800 */
[----:B0-----:R-:W-:-:S02]  /*73800*/  @P3 IMAD.MOV.U32 R4, RZ, RZ, R24 ;  /* 0x000000ffff043224 */ /* 0x001fc400078e0018 */
[----:B-----5:R-:W-:Y:S01]  /*73810*/  @P3 IMAD.MOV.U32 R5, RZ, RZ, R23 ;  /* 0x000000ffff053224 */ /* 0x020fe200078e0017 */
[----:B-1----:R-:W4:Y:S04]  /*73820*/  LDL R22, [R1+0x7580] ;  /* 0x0075800001167983 */ /* 0x002f280000100800 */
[----:B------:R4:W5:Y:S04]  /*73830*/  @P3 LDG.E.U8 R20, desc[UR46][R4.64] ;  /* 0x0000002e04143981 */ /* 0x000968000c1e1100 */
[----:B--2---:R-:W-:Y:S04]  /*73840*/  STL [R1+0x9aa4], R21 ;  /* 0x009aa41501007387 */ /* 0x004fe80000100800 */
[----:B------:R-:W2:Y:S01]  /*73850*/  LDL R5, [R1+0x757c] ;  /* 0x00757c0001057983 */ /* 0x000ea20000100800 */
[----:B------:R-:W-:-:S03]  /*73860*/  PRMT R19, RZ, 0x7610, R19 ;  /* 0x00007610ff137816 */ /* 0x000fc60000000013 */
[----:B------:R-:W3:Y:S04]  /*73870*/  LDL R24, [R1+0x76f4] ;  /* 0x0076f40001187983 */ /* 0x000ee80000100800 */
[----:B------:R-:W3:Y:S01]  /*73880*/  LDL R23, [R1+0x76f8] ;  /* 0x0076f80001177983 */ /* 0x000ee20000100800 */
[----:B----4-:R-:W-:-:S03]  /*73890*/  @P3 IMAD.MOV.U32 R4, RZ, RZ, R22 ;  /* 0x000000ffff043224 */ /* 0x010fc600078e0016 */
[----:B-----5:R-:W-:Y:S01]  /*738a0*/  STL [R1+0x9aa8], R20 ;  /* 0x009aa81401007387 */ /* 0x020fe20000100800 */
[C---:B------:R-:W-:Y:S02]  /*738b0*/  ISETP.GT.AND P0, PT, R2.reuse, 0x5c, PT ;  /* 0x0000005c0200780c */ /* 0x040fe40003f04270 */
[----:B------:R-:W-:Y:S02]  /*738c0*/  PRMT R57, RZ, 0x7610, R57 ;  /* 0x00007610ff397816 */ /* 0x000fe40000000039 */
[----:B------:R-:W-:Y:S02]  /*738d0*/  ISETP.GT.AND P1, PT, R2, 0x62, PT ;  /* 0x000000620200780c */ /* 0x000fe40003f24270 */
[----:B------:R-:W-:Y:S02]  /*738e0*/  PRMT R38, RZ, 0x7610, R38 ;  /* 0x00007610ff267816 */ /* 0x000fe40000000026 */
[----:B------:R-:W-:Y:S01]  /*738f0*/  PRMT R51, RZ, 0x7610, R51 ;  /* 0x00007610ff337816 */ /* 0x000fe20000000033 */
[----:B------:R-:W4:Y:S04]  /*73900*/  LDL R22, [R1+0x76f0] ;  /* 0x0076f00001167983 */ /* 0x000f280000100800 */
[----:B--2---:R0:W2:Y:S04]  /*73910*/  @P3 LDG.E.U8 R19, desc[UR46][R4.64] ;  /* 0x0000002e04133981 */ /* 0x0040a8000c1e1100 */
[----:B------:R-:W0:Y:S04]  /*73920*/  LDL R4, [R1+0x7754] ;  /* 0x0077540001047983 */ /* 0x000e280000100800 */
[----:B------:R-:W0:Y:S02]  /*73930*/  LDL R5, [R1+0x7758] ;  /* 0x0077580001057983 */ /* 0x000e240000100800 */
[----:B0-----:R-:W-:-:S04]  /*73940*/  @P0 LOP3.LUT R5, R5, R4, RZ, 0x3c, !PT ;  /* 0x0000000405050212 */ /* 0x001fc800078e3cff */
[----:B------:R-:W-:-:S04]  /*73950*/  @P0 LOP3.LUT R4, R5, R4, RZ, 0x3c, !PT ;  /* 0x0000000405040212 */ /* 0x000fc800078e3cff */
[----:B------:R-:W-:-:S05]  /*73960*/  @P0 LOP3.LUT R5, R5, R4, RZ, 0x3c, !PT ;  /* 0x0000000405050212 */ /* 0x000fca00078e3cff */
[----:B------:R3:W5:Y:S04]  /*73970*/  @P0 LDG.E.U8 R57, desc[UR46][R4.64] ;  /* 0x0000002e04390981 */ /* 0x000768000c1e1100 */
[----:B------:R-:W4:Y:S01]  /*73980*/  LDL R5, [R1+0x774c] ;  /* 0x00774c0001057983 */ /* 0x000f220000100800 */
[----:B---3--:R-:W-:-:S05]  /*73990*/  @P0 IMAD.MOV.U32 R4, RZ, RZ, R40 ;  /* 0x000000ffff040224 */ /* 0x008fca00078e0028 */
[----:B----4-:R0:W3:Y:S02]  /*739a0*/  @P0 LDG.E.U8 R38, desc[UR46][R4.64] ;  /* 0x0000002e04260981 */ /* 0x0100e4000c1e1100 */
[----:B0-----:R-:W-:Y:S02]  /*739b0*/  @P1 IMAD.MOV.U32 R4, RZ, RZ, R23 ;  /* 0x000000ffff041224 */ /* 0x001fe400078e0017 */
[----:B------:R-:W-:-:S05]  /*739c0*/  @P1 IMAD.MOV.U32 R5, RZ, RZ, R24 ;  /* 0x000000ffff051224 */ /* 0x000fca00078e0018 */
[----:B------:R-:W4:Y:S04]  /*739d0*/  @P1 LDG.E.U8 R51, desc[UR46][R4.64] ;  /* 0x0000002e04331981 */ /* 0x000f28000c1e1100 */
[----:B-----5:R0:W-:Y:S04]  /*739e0*/  STL [R1+0x38], R57 ;  /* 0x0000383901007387 */ /* 0x0201e80000100800 */
[----:B------:R-:W5:Y:S04]  /*739f0*/  LDL R40, [R1+0x76dc] ;  /* 0x0076dc0001287983 */ /* 0x000f680000100800 */
[----:B0-----:R-:W2:Y:S04]  /*73a00*/  LDL R57, [R1+0x76e8] ;  /* 0x0076e80001397983 */ /* 0x001ea80000100800 */
[----:B---3--:R0:W-:Y:S04]  /*73a10*/  STL [R1+0x34], R38 ;  /* 0x0000342601007387 */ /* 0x0081e80000100800 */
[----:B------:R-:W3:Y:S04]  /*73a20*/  LDL R24, [R1+0x7674] ;  /* 0x0076740001187983 */ /* 0x000ee80000100800 */
[----:B------:R-:W3:Y:S04]  /*73a30*/  LDL R23, [R1+0x7678] ;  /* 0x0076780001177983 */ /* 0x000ee80000100800 */
[----:B0-----:R-:W5:Y:S04]  /*73a40*/  LDL R38, [R1+0x76e0] ;  /* 0x0076e00001267983 */ /* 0x001f680000100800 */
[----:B----4-:R0:W-:Y:S04]  /*73a50*/  STL [R1+0x20], R51 ;  /* 0x0000203301007387 */ /* 0x0101e80000100800 */
[----:B0-----:R-:W4:Y:S04]  /*73a60*/  LDL.LU R51, [R1+0x9aac] ;  /* 0x009aac0001337983 */ /* 0x001f280000300800 */
[----:B------:R-:W2:Y:S01]  /*73a70*/  LDL R5, [R1+0x76ec] ;  /* 0x0076ec0001057983 */ /* 0x000ea20000100800 */
[----:B------:R-:W-:Y:S01]  /*73a80*/  PRMT R21, RZ, 0x7610, R21 ;  /* 0x00007610ff157816 */ /* 0x000fe20000000015 */
[----:B------:R-:W-:Y:S01]  /*73a90*/  @P1 IMAD.MOV.U32 R4, RZ, RZ, R22 ;  /* 0x000000ffff041224 */ /* 0x000fe200078e0016 */
[----:B------:R-:W-:-:S02]  /*73aa0*/  ISETP.GT.AND P2, PT, R2, 0x63, PT ;  /* 0x000000630200780c */ /* 0x000fc40003f44270 */
[----:B------:R-:W-:Y:S02]  /*73ab0*/  PRMT R42, RZ, 0x7610, R42 ;  /* 0x00007610ff2a7816 */ /* 0x000fe4000000002a */
[----:B------:R-:W-:Y:S01]  /*73ac0*/  PRMT R25, RZ, 0x7610, R25 ;  /* 0x00007610ff197816 */ /* 0x000fe20000000019 */
[----:B------:R-:W4:Y:S04]  /*73ad0*/  LDL R22, [R1+0x766c] ;  /* 0x00766c0001167983 */ /* 0x000f280000100800 */
[----:B--2---:R0:W2:Y:S04]  /*73ae0*/  @P1 LDG.E.U8 R21, desc[UR46][R4.64] ;  /* 0x0000002e04151981 */ /* 0x0040a8000c1e1100 */
[----:B------:R-:W3:Y:S01]  /*73af0*/  LDL R5, [R1+0x76e4] ;  /* 0x0076e40001057983 */ /* 0x000ee20000100800 */
[----:B0-----:R-:W-:-:S05]  /*73b00*/  @P2 IMAD.MOV.U32 R4, RZ, RZ, R57 ;  /* 0x000000ffff042224 */ /* 0x001fca00078e0039 */
[----:B---3--:R5:W3:Y:S02]  /*73b10*/  @P2 LDG.E.U8 R42, desc[UR46][R4.64] ;  /* 0x0000002e042a2981 */ /* 0x008ae4000c1e1100 */
[----:B-----5:R-:W-:Y:S02]  /*73b20*/  @P2 IMAD.MOV.U32 R4, RZ, RZ, R38 ;  /* 0x000000ffff042224 */ /* 0x020fe400078e0026 */
[----:B------:R-:W-:-:S05]  /*73b30*/  @P2 IMAD.MOV.U32 R5, RZ, RZ, R40 ;  /* 0x000000ffff052224 */ /* 0x000fca00078e0028 */
[----:B------:R0:W5:Y:S04]  /*73b40*/  @P2 LDG.E.U8 R25, desc[UR46][R4.64] ;  /* 0x0000002e04192981 */ /* 0x000168000c1e1100 */
[----:B--2---:R1:W-:Y:S01]  /*73b50*/  STL [R1+0x1c], R21 ;  /* 0x00001c1501007387 */ /* 0x0043e20000100800 */
[----:B------:R-:W-:-:S03]  /*73b60*/  ISETP.GT.AND P0, PT, R2, 0x6a, PT ;  /* 0x0000006a0200780c */ /* 0x000fc60003f04270 */
[----:B-1----:R-:W2:Y:S01]  /*73b70*/  LDL R21, [R1+0x7670] ;  /* 0x0076700001157983 */ /* 0x002ea20000100800 */
[----:B------:R-:W-:-:S09]  /*73b80*/  PRMT R56, RZ, 0x7610, R56 ;  /* 0x00007610ff387816 */ /* 0x000fd20000000038 */
[----:B0-----:R-:W-:Y:S02]  /*73b90*/  @P0 IMAD.MOV.U32 R4, RZ, RZ, R23 ;  /* 0x000000ffff040224 */ /* 0x001fe400078e0017 */
[----:B------:R-:W-:-:S05]  /*73ba0*/  @P0 IMAD.MOV.U32 R5, RZ, RZ, R24 ;  /* 0x000000ffff050224 */ /* 0x000fca00078e0018 */
[----:B------:R4:W2:Y:S02]  /*73bb0*/  @P0 LDG.E.U8 R56, desc[UR46][R4.64] ;  /* 0x0000002e04380981 */ /* 0x0008a4000c1e1100 */
[----:B----4-:R-:W-:Y:S02]  /*73bc0*/  @P0 IMAD.MOV.U32 R5, RZ, RZ, R22 ;  /* 0x000000ffff050224 */ /* 0x010fe400078e0016 */
[----:B---3--:R0:W-:Y:S04]  /*73bd0*/  STL [R1+0x18], R42 ;  /* 0x0000182a01007387 */ /* 0x0081e80000100800 */
[----:B------:R-:W3:Y:S04]  /*73be0*/  LDL R40, [R1+0x7668] ;  /* 0x0076680001287983 */ /* 0x000ee80000100800 */
[----:B------:R-:W4:Y:S04]  /*73bf0*/  LDL R38, [R1+0x765c] ;  /* 0x00765c0001267983 */ /* 0x000f280000100800 */
[----:B0-----:R-:W4:Y:S04]  /*73c00*/  LDL R42, [R1+0x7664] ;  /* 0x00766400012a7983 */ /* 0x001f280000100800 */
[----:B-----5:R0:W-:Y:S04]  /*73c10*/  STL [R1+0x14], R25 ;  /* 0x0000141901007387 */ /* 0x0201e80000100800 */
[----:B------:R-:W5:Y:S04]  /*73c20*/  LDL R24, [R1+0x75f4] ;  /* 0x0075f40001187983 */ /* 0x000f680000100800 */
[----:B------:R-:W5:Y:S04]  /*73c30*/  LDL R23, [R1+0x75f8] ;  /* 0x0075f80001177983 */ /* 0x000f680000100800 */
[----:B------:R-:W5:Y:S04]  /*73c40*/  LDL R22, [R1+0x75ec] ;  /* 0x0075ec0001167983 */ /* 0x000f680000100800 */
[----:B0-----:R-:W5:Y:S01]  /*73c50*/  LDL R25, [R1+0x7660] ;  /* 0x0076600001197983 */ /* 0x001f620000100800 */
[----:B------:R-:W-:-:S02]  /*73c60*/  ISETP.GT.AND P1, PT, R2, 0x6b, PT ;  /* 0x0000006b0200780c */ /* 0x000fc40003f24270 */
[----:B------:R-:W-:Y:S01]  /*73c70*/  PRMT R55, RZ, 0x7610, R55 ;  /* 0x00007610ff377816 */ /* 0x000fe20000000037 */
[----:B--2---:R-:W-:Y:S02]  /*73c80*/  @P0 IMAD.MOV.U32 R4, RZ, RZ, R21 ;  /* 0x000000ffff040224 */ /* 0x004fe400078e0015 */
[----:B------:R-:W2:Y:S01]  /*73c90*/  LDL R21, [R1+0x75f0] ;  /* 0x0075f00001157983 */ /* 0x000ea20000100800 */
[----:B------:R-:W-:Y:S02]  /*73ca0*/  ISETP.GT.AND P2, PT, R2, 0x72, PT ;  /* 0x000000720200780c */ /* 0x000fe40003f44270 */
[----:B------:R-:W-:Y:S01]  /*73cb0*/  PRMT R54, RZ, 0x7610, R54 ;  /* 0x00007610ff367816 */ /* 0x000fe20000000036 */
[----:B------:R3:W2:Y:S01]  /*73cc0*/  @P0 LDG.E.U8 R55, desc[UR46][R4.64] ;  /* 0x0000002e04370981 */ /* 0x0006a2000c1e1100 */
[----:B------:R-:W-:Y:S02]  /*73cd0*/  PRMT R53, RZ, 0x7610, R53 ;  /* 0x00007610ff357816 */ /* 0x000fe40000000035 */
[----:B------:R-:W-:Y:S01]  /*73ce0*/  PRMT R18, RZ, 0x7610, R18 ;  /* 0x00007610ff127816 */ /* 0x000fe20000000012 */
[----:B---3--:R-:W-:-:S02]  /*73cf0*/  @P1 IMAD.MOV.U32 R4, RZ, RZ, R40 ;  /* 0x000000ffff041224 */ /* 0x008fc400078e0028 */
[----:B------:R-:W3:Y:S01]  /*73d00*/  LDL R40, [R1+0x75e8] ;  /* 0x0075e80001287983 */ /* 0x000ee20000100800 */
[----:B----4-:R-:W-:-:S03]  /*73d10*/  @P1 IMAD.MOV.U32 R5, RZ, RZ, R42 ;  /* 0x000000ffff051224 */ /* 0x010fc600078e002a */
[----:B------:R-:W4:Y:S04]  /*73d20*/  LDL R42, [R1+0x75e4] ;  /* 0x0075e400012a7983 */ /* 0x000f280000100800 */
[----:B------:R0:W4:Y:S02]  /*73d30*/  @P1 LDG.E.U8 R54, desc[UR46][R4.64] ;  /* 0x0000002e04361981 */ /* 0x000124000c1e1100 */
[----:B0-----:R-:W-:Y:S02]  /*73d40*/  @P1 IMAD.MOV.U32 R5, RZ, RZ, R38 ;  /* 0x000000ffff051224 */ /* 0x001fe400078e0026 */
[----:B------:R-:W4:Y:S01]  /*73d50*/  LDL R38, [R1+0x75dc] ;  /* 0x0075dc0001267983 */ /* 0x000f220000100800 */
[----:B-----5:R-:W-:-:S03]  /*73d60*/  @P1 IMAD.MOV.U32 R4, RZ, RZ, R25 ;  /* 0x000000ffff041224 */ /* 0x020fc600078e0019 */
[----:B------:R-:W5:Y:S04]  /*73d70*/  LDL R25, [R1+0x75e0] ;  /* 0x0075e00001197983 */ /* 0x000f680000100800 */
[----:B------:R0:W5:Y:S02]  /*73d80*/  @P1 LDG.E.U8 R53, desc[UR46][R4.64] ;  /* 0x0000002e04351981 */ /* 0x000164000c1e1100 */
[----:B0-----:R-:W-:Y:S02]  /*73d90*/  @P2 IMAD.MOV.U32 R4, RZ, RZ, R23 ;  /* 0x000000ffff042224 */ /* 0x001fe400078e0017 */
[----:B------:R-:W-:Y:S01]  /*73da0*/  @P2 IMAD.MOV.U32 R5, RZ, RZ, R24 ;  /* 0x000000ffff052224 */ /* 0x000fe200078e0018 */
[----:B------:R-:W5:Y:S04]  /*73db0*/  LDL R23, [R1+0x7578] ;  /* 0x0075780001177983 */ /* 0x000f680000100800 */
[----:B------:R-:W5:Y:S04]  /*73dc0*/  LDL R24, [R1+0x7574] ;  /* 0x0075740001187983 */ /* 0x000f680000100800 */
[----:B------:R0:W5:Y:S02]  /*73dd0*/  @P2 LDG.E.U8 R18, desc[UR46][R4.64] ;  /* 0x0000002e04122981 */ /* 0x000164000c1e1100 */
[----:B0-----:R-:W-:-:S02]  /*73de0*/  @P2 IMAD.MOV.U32 R5, RZ, RZ, R22 ;  /* 0x000000ffff052224 */ /* 0x001fc400078e0016 */
[----:B------:R-:W5:Y:S01]  /*73df0*/  LDL R22, [R1+0x756c] ;  /* 0x00756c0001167983 */ /* 0x000f620000100800 */
[C---:B------:R-:W-:Y:S02]  /*73e00*/  ISETP.GT.AND P0, PT, R2.reuse, 0x73, PT ;  /* 0x000000730200780c */ /* 0x040fe40003f04270 */
[----:B------:R-:W-:Y:S01]  /*73e10*/  PRMT R17, RZ, 0x7610, R17 ;  /* 0x00007610ff117816 */ /* 0x000fe20000000011 */
[----:B--2---:R-:W-:Y:S01]  /*73e20*/  @P2 IMAD.MOV.U32 R4, RZ, RZ, R21 ;  /* 0x000000ffff042224 */ /* 0x004fe200078e0015 */
[----:B------:R-:W-:Y:S02]  /*73e30*/  ISETP.GT.AND P1, PT, R2, 0x7a, PT ;  /* 0x0000007a0200780c */ /* 0x000fe40003f24270 */
[----:B------:R-:W-:Y:S01]  /*73e40*/  PRMT R16, RZ, 0x7610, R16 ;  /* 0x00007610ff107816 */ /* 0x000fe20000000010 */
[----:B------:R-:W2:Y:S04]  /*73e50*/  LDL R21, [R1+0x7570] ;  /* 0x0075700001157983 */ /* 0x000ea80000100800 */
[----:B------:R3:W2:Y:S01]  /*73e60*/  @P2 LDG.E.U8 R17, desc[UR46][R4.64] ;  /* 0x0000002e04112981 */ /* 0x0006a2000c1e1100 */
[----:B------:R-:W-:-:S02]  /*73e70*/  PRMT R15, RZ, 0x7610, R15 ;  /* 0x00007610ff0f7816 */ /* 0x000fc4000000000f */
[----:B------:R-:W-:Y:S01]  /*73e80*/  PRMT R14, RZ, 0x7610, R14 ;  /* 0x00007610ff0e7816 */ /* 0x000fe2000000000e */
[----:B---3--:R-:W-:Y:S02]  /*73e90*/  @P0 IMAD.MOV.U32 R4, RZ, RZ, R40 ;  /* 0x000000ffff040224 */ /* 0x008fe400078e0028 */
[----:B----4-:R-:W-:Y:S01]  /*73ea0*/  @P0 IMAD.MOV.U32 R5, RZ, RZ, R42 ;  /* 0x000000ffff050224 */ /* 0x010fe200078e002a */
[----:B------:R-:W-:Y:S01]  /*73eb0*/  ISETP.GT.AND P2, PT, R2, 0x7b, PT ;  /* 0x0000007b0200780c */ /* 0x000fe20003f44270 */
[----:B------:R-:W3:Y:S04]  /*73ec0*/  LDL R42, [R1+0x7744] ;  /* 0x00774400012a7983 */ /* 0x000ee80000100800 */
[----:B------:R0:W4:Y:S01]  /*73ed0*/  @P0 LDG.E.U8 R16, desc[UR46][R4.64] ;  /* 0x0000002e04100981 */ /* 0x000122000c1e1100 */
[----:B------:R-:W-:-:S03]  /*73ee0*/  PRMT R13, RZ, 0x7610, R13 ;  /* 0x00007610ff0d7816 */ /* 0x000fc6000000000d */
[----:B------:R-:W4:Y:S01]  /*73ef0*/  LDL R40, [R1+0x773c] ;  /* 0x00773c0001287983 */ /* 0x000f220000100800 */
[----:B0-----:R-:W-:Y:S02]  /*73f00*/  @P0 IMAD.MOV.U32 R5, RZ, RZ, R38 ;  /* 0x000000ffff050224 */ /* 0x001fe400078e0026 */
[----:B-----5:R-:W-:Y:S01]  /*73f10*/  @P0 IMAD.MOV.U32 R4, RZ, RZ, R25 ;  /* 0x000000ffff040224 */ /* 0x020fe200078e0019 */
[----:B------:R-:W5:Y:S04]  /*73f20*/  LDL R38, [R1+0x7564] ;  /* 0x0075640001267983 */ /* 0x000f680000100800 */
[----:B------:R-:W3:Y:S04]  /*73f30*/  LDL R25, [R1+0x7568] ;  /* 0x0075680001197983 */ /* 0x000ee80000100800 */
[----:B------:R0:W4:Y:S02]  /*73f40*/  @P0 LDG.E.U8 R15, desc[UR46][R4.64] ;  /* 0x0000002e040f0981 */ /* 0x000124000c1e1100 */
[----:B0-----:R-:W-:-:S02]  /*73f50*/  @P1 IMAD.MOV.U32 R4, RZ, RZ, R23 ;  /* 0x000000ffff041224 */ /* 0x001fc400078e0017 */
[----:B------:R-:W-:Y:S01]  /*73f60*/  @P1 IMAD.MOV.U32 R5, RZ, RZ, R24 ;  /* 0x000000ffff051224 */ /* 0x000fe200078e0018 */
[----:B------:R-:W4:Y:S04]  /*73f70*/  LDL R23, [R1+0x7560] ;  /* 0x0075600001177983 */ /* 0x000f280000100800 */
[----:B------:R-:W4:Y:S04]  /*73f80*/  LDL R24, [R1+0x755c] ;  /* 0x00755c0001187983 */ /* 0x000f280000100800 */
[----:B------:R0:W4:Y:S02]  /*73f90*/  @P1 LDG.E.U8 R14, desc[UR46][R4.64] ;  /* 0x0000002e040e1981 */ /* 0x000124000c1e1100 */
[----:B0-----:R-:W-:-:S02]  /*73fa0*/  @P1 IMAD.MOV.U32 R5, RZ, RZ, R22 ;  /* 0x000000ffff051224 */ /* 0x001fc400078e0016 */
[----:B------:R-:W4:Y:S01]  /*73fb0*/  LDL R22, [R1+0x7748] ;  /* 0x0077480001167983 */ /* 0x000f220000100800 */
[----:B--2---:R-:W-:-:S03]  /*73fc0*/  @P1 IMAD.MOV.U32 R4, RZ, RZ, R21 ;  /* 0x000000ffff041224 */ /* 0x004fc600078e0015 */
[----:B------:R-:W2:Y:S01]  /*73fd0*/  LDL R21, [R1+0x7740] ;  /* 0x0077400001157983 */ /* 0x000ea20000100800 */
[----:B------:R-:W-:Y:S02]  /*73fe0*/  ISETP.GT.AND P0, PT, R2, 0x5d, PT ;  /* 0x0000005d0200780c */ /* 0x000fe40003f04270 */
[----:B------:R-:W-:Y:S01]  /*73ff0*/  PRMT R12, RZ, 0x7610, R12 ;  /* 0x00007610ff0c7816 */ /* 0x000fe2000000000c */
[----:B------:R5:W2:Y:S01]  /*74000*/  @P1 LDG.E.U8 R13, desc[UR46][R4.64] ;  /* 0x0000002e040d1981 */ /* 0x000aa2000c1e1100 */
[----:B------:R-:W-:Y:S02]  /*74010*/  PRMT R11, RZ, 0x7610, R11 ;  /* 0x00007610ff0b7816 */ /* 0x000fe4000000000b */
[----:B------:R-:W-:Y:S01]  /*74020*/  PRMT R0, RZ, 0x7610, R0 ;  /* 0x00007610ff007816 */ /* 0x000fe20000000000 */
[----:B-----5:R-:W-:Y:S02]  /*74030*/  @P2 IMAD.MOV.U32 R5, RZ, RZ, R38 ;  /* 0x000000ffff052224 */ /* 0x020fe400078e0026 */
[----:B---3--:R-:W-:Y:S01]  /*74040*/  @P2 IMAD.MOV.U32 R4, RZ, RZ, R25 ;  /* 0x000000ffff042224 */ /* 0x008fe200078e0019 */
[----:B------:R-:W3:Y:S04]  /*74050*/  LDL R38, [R1+0x76d4] ;  /* 0x0076d40001267983 */ /* 0x000ee80000100800 */
[----:B------:R-:W5:Y:S04]  /*74060*/  LDL R25, [R1+0x76d8] ;  /* 0x0076d80001197983 */ /* 0x000f680000100800 */
[----:B------:R4:W5:Y:S02]  /*74070*/  @P2 LDG.E.U8 R12, desc[UR46][R4.64] ;  /* 0x0000002e040c2981 */ /* 0x000964000c1e1100 */
[----:B----4-:R-:W-:-:S02]  /*74080*/  @P2 IMAD.MOV.U32 R4, RZ, RZ, R23 ;  /* 0x000000ffff042224 */ /* 0x010fc400078e0017 */
[----:B------:R-:W-:Y:S01]  /*74090*/  @P2 IMAD.MOV.U32 R5, RZ, RZ, R24 ;  /* 0x000000ffff052224 */ /* 0x000fe200078e0018 */
[----:B------:R-:W-:Y:S02]  /*740a0*/  ISETP.GT.AND P1, PT, R2, 0x64, PT ;  /* 0x000000640200780c */ /* 0x000fe40003f24270 */
[----:B------:R-:W-:Y:S02]  /*740b0*/  PRMT R20, RZ, 0x7610, R20 ;  /* 0x00007610ff147816 */ /* 0x000fe40000000014 */
[----:B------:R-:W-:Y:S01]  /*740c0*/  PRMT R61, RZ, 0x7610, R61 ;  /* 0x00007610ff3d7816 */ /* 0x000fe2000000003d */
[----:B------:R-:W4:Y:S04]  /*740d0*/  LDL R24, [R1+0x76cc] ;  /* 0x0076cc0001187983 */ /* 0x000f280000100800 */
[----:B------:R0:W4:Y:S04]  /*740e0*/  @P2 LDG.E.U8 R11, desc[UR46][R4.64] ;  /* 0x0000002e040b2981 */ /* 0x000128000c1e1100 */
[----:B------:R-:W4:Y:S01]  /*740f0*/  LDL R23, [R1+0x76d0] ;  /* 0x0076d00001177983 */ /* 0x000f220000100800 */
[----:B0-----:R-:W-:-:S02]  /*74100*/  @P0 IMAD.MOV.U32 R4, RZ, RZ, R22 ;  /* 0x000000ffff040224 */ /* 0x001fc400078e0016 */
[----:B------:R-:W-:Y:S01]  /*74110*/  @P0 IMAD.MOV.U32 R5, RZ, RZ, R42 ;  /* 0x000000ffff050224 */ /* 0x000fe200078e002a */
[----:B------:R-:W4:Y:S04]  /*74120*/  LDL R22, [R1+0x76c4] ;  /* 0x0076c40001167983 */ /* 0x000f280000100800 */
[----:B------:R2:W4:Y:S02]  /*74130*/  @P0 LDG.E.U8 R0, desc[UR46][R4.64] ;  /* 0x0000002e04000981 */ /* 0x000524000c1e1100 */
[----:B--2---:R-:W-:Y:S02]  /*74140*/  @P0 IMAD.MOV.U32 R4, RZ, RZ, R21 ;  /* 0x000000ffff040224 */ /* 0x004fe400078e0015 */
[----:B------:R-:W-:-:S05]  /*74150*/  @P0 IMAD.MOV.U32 R5, RZ, RZ, R40 ;  /* 0x000000ffff050224 */ /* 0x000fca00078e0028 */
[----:B------:R3:W2:Y:S02]  /*74160*/  @P0 LDG.E.U8 R20, desc[UR46][R4.64] ;  /* 0x0000002e04140981 */ /* 0x0006a4000c1e1100 */
[----:B---3--:R-:W-:Y:S02]  /*74170*/  @P1 IMAD.MOV.U32 R5, RZ, RZ, R38 ;  /* 0x000000ffff051224 */ /* 0x008fe400078e0026 */
[----:B-----5:R-:W-:-:S05]  /*74180*/  @P1 IMAD.MOV.U32 R4, RZ, RZ, R25 ;  /* 0x000000ffff041224 */ /* 0x020fca00078e0019 */
[----:B------:R0:W3:Y:S04]  /*74190*/  @P1 LDG.E.U8 R61, desc[UR46][R4.64] ;  /* 0x0000002e043d1981 */ /* 0x0000e8000c1e1100 */
[----:B----4-:R1:W-:Y:S04]  /*741a0*/  STL [R1+0x4], R0 ;  /* 0x0000040001007387 */ /* 0x0103e80000100800 */
[----:B------:R-:W4:Y:S04]  /*741b0*/  LDL R21, [R1+0x76bc] ;  /* 0x0076bc0001157983 */ /* 0x000f280000100800 */
[----:B-1----:R-:W5:Y:S01]  /*741c0*/  LDL R0, [R1+0x76c8] ;  /* 0x0076c80001007983 */ /* 0x002f620000100800 */
[----:B------:R-:W-:-:S03]  /*741d0*/  ISETP.GT.AND P2, PT, R2, 0x65, PT ;  /* 0x000000650200780c */ /* 0x000fc60003f44270 */
[----:B--2---:R1:W-:Y:S04]  /*741e0*/  STL [R1], R20 ;  /* 0x0000001401007387 */ /* 0x0043e80000100800 */
[----:B-1----:R-:W2:Y:S01]  /*741f0*/  LDL R20, [R1+0x76c0] ;  /* 0x0076c00001147983 */ /* 0x002ea20000100800 */
[----:B------:R-:W-:Y:S01]  /*74200*/  PRMT R60, RZ, 0x7610, R60 ;  /* 0x00007610ff3c7816 */ /* 0x000fe2000000003c */
[----:B0-----:R-:W-:Y:S02]  /*74210*/  @P1 IMAD.MOV.U32 R4, RZ, RZ, R23 ;  /* 0x000000ffff041224 */ /* 0x001fe400078e0017 */
[----:B------:R-:W-:-:S05]  /*74220*/  @P1 IMAD.MOV.U32 R5, RZ, RZ, R24 ;  /* 0x000000ffff051224 */ /* 0x000fca00078e0018 */
[----:B------:R0:W4:Y:S02]  /*74230*/  @P1 LDG.E.U8 R60, desc[UR46][R4.64] ;  /* 0x0000002e043c1981 */ /* 0x000124000c1e1100 */
[----:B0-----:R-:W-:Y:S02]  /*74240*/  @P2 IMAD.MOV.U32 R5, RZ, RZ, R22 ;  /* 0x000000ffff052224 */ /* 0x001fe400078e0016 */
[----:B---3--:R-:W-:Y:S04]  /*74250*/  STL [R1+0x9a88], R61 ;  /* 0x009a883d01007387 */ /* 0x008fe80000100800 */
[----:B------:R-:W3:Y:S04]  /*74260*/  LDL R38, [R1+0x7654] ;  /* 0x0076540001267983 */ /* 0x000ee80000100800 */
[----:B------:R-:W3:Y:S04]  /*74270*/  LDL R25, [R1+0x7658] ;  /* 0x0076580001197983 */ /* 0x000ee80000100800 */
[----:B------:R-:W3:Y:S01]  /*74280*/  LDL R22, [R1+0x764c] ;  /* 0x00764c0001167983 */ /* 0x000ee20000100800 */
[----:B------:R-:W-:-:S02]  /*74290*/  PRMT R59, RZ, 0x7610, R59 ;  /* 0x00007610ff3b7816 */ /* 0x000fc4000000003b */
[----:B------:R-:W-:Y:S01]  /*742a0*/  ISETP.GT.AND P0, PT, R2, 0x6c, PT ;  /* 0x0000006c0200780c */ /* 0x000fe20003f04270 */
[----:B------:R-:W3:Y:S01]  /*742b0*/  LDL R23, [R1+0x7644] ;  /* 0x0076440001177983 */ /* 0x000ee20000100800 */
[----:B------:R-:W-:-:S03]  /*742c0*/  PRMT R58, RZ, 0x7610, R58 ;  /* 0x00007610ff3a7816 */ /* 0x000fc6000000003a */
[----:B------:R-:W3:Y:S01]  /*742d0*/  LDL R24, [R1+0x763c] ;  /* 0x00763c0001187983 */ /* 0x000ee20000100800 */
[----:B-----5:R-:W-:Y:S01]  /*742e0*/  @P2 IMAD.MOV.U32 R4, RZ, RZ, R0 ;  /* 0x000000ffff042224 */ /* 0x020fe200078e0000 */
[----:B------:R-:W-:Y:S02]  /*742f0*/  PRMT R52, RZ, 0x7610, R52 ;  /* 0x00007610ff347816 */ /* 0x000fe40000000034 */
[----:B------:R-:W5:Y:S04]  /*74300*/  LDL R0, [R1+0x7650] ;  /* 0x0076500001007983 */ /* 0x000f680000100800 */
[----:B------:R2:W5:Y:S01]  /*74310*/  @P2 LDG.E.U8 R59, desc[UR46][R4.64] ;  /* 0x0000002e043b2981 */ /* 0x000562000c1e1100 */
[----:B------:R-:W-:Y:S02]  /*74320*/  ISETP.GT.AND P1, PT, R2, 0x6d, PT ;  /* 0x0000006d0200780c */ /* 0x000fe40003f24270 */
[----:B------:R-:W-:-:S02]  /*74330*/  PRMT R48, RZ, 0x7610, R48 ;  /* 0x00007610ff307816 */ /* 0x000fc40000000030 */
[----:B------:R-:W-:Y:S02]  /*74340*/  PRMT R46, RZ, 0x7610, R46 ;  /* 0x00007610ff2e7816 */ /* 0x000fe4000000002e */
[----:B------:R-:W-:Y:S02]  /*74350*/  PRMT R44, RZ, 0x7610, R44 ;  /* 0x00007610ff2c7816 */ /* 0x000fe4000000002c */
[----:B------:R-:W-:Y:S02]  /*74360*/  PRMT R10, RZ, 0x7610, R10 ;  /* 0x00007610ff0a7816 */ /* 0x000fe4000000000a */
[----:B------:R-:W-:Y:S02]  /*74370*/  PRMT R9, RZ, 0x7610, R9 ;  /* 0x00007610ff097816 */ /* 0x000fe40000000009 */
[----:B------:R-:W-:Y:S01]  /*74380*/  PRMT R8, RZ, 0x7610, R8 ;  /* 0x00007610ff087816 */ /* 0x000fe20000000008 */
[----:B------:R-:W5:Y:S04]  /*74390*/  LDL R42, [R1+0x753c] ;  /* 0x00753c00012a7983 */ /* 0x000f680000100800 */
[----:B------:R-:W5:Y:S01]  /*743a0*/  LDL R40, [R1+0x7540] ;  /* 0x0075400001287983 */ /* 0x000f620000100800 */
[----:B--2---:R-:W-:-:S03]  /*743b0*/  @P2 IMAD.MOV.U32 R4, RZ, RZ, R20 ;  /* 0x000000ffff042224 */ /* 0x004fc600078e0014 */
[----:B------:R-:W2:Y:S01]  /*743c0*/  LDL R20, [R1+0x7648] ;  /* 0x0076480001147983 */ /* 0x000ea20000100800 */
[----:B----4-:R-:W-:-:S03]  /*743d0*/  @P2 IMAD.MOV.U32 R5, RZ, RZ, R21 ;  /* 0x000000ffff052224 */ /* 0x010fc600078e0015 */
[----:B------:R-:W4:Y:S04]  /*743e0*/  LDL R21, [R1+0x7640] ;  /* 0x0076400001157983 */ /* 0x000f280000100800 */
[----:B------:R3:W4:Y:S02]  /*743f0*/  @P2 LDG.E.U8 R58, desc[UR46][R4.64] ;  /* 0x0000002e043a2981 */ /* 0x000724000c1e1100 */
[----:B---3--:R-:W-:Y:S02]  /*74400*/  @P0 IMAD.MOV.U32 R5, RZ, RZ, R38 ;  /* 0x000000ffff050224 */ /* 0x008fe400078e0026 */
[----:B------:R-:W-:Y:S01]  /*74410*/  @P0 IMAD.MOV.U32 R4, RZ, RZ, R25 ;  /* 0x000000ffff040224 */ /* 0x000fe200078e0019 */
[----:B------:R-:W3:Y:S04]  /*74420*/  LDL R38, [R1+0x75d4] ;  /* 0x0075d40001267983 */ /* 0x000ee80000100800 */
[----:B------:R-:W3:Y:S04]  /*74430*/  LDL R25, [R1+0x75d8] ;  /* 0x0075d80001197983 */ /* 0x000ee80000100800 */
[----:B------:R0:W3:Y:S02]  /*74440*/  @P0 LDG.E.U8 R52, desc[UR46][R4.64] ;  /* 0x0000002e04340981 */ /* 0x0000e4000c1e1100 */
[----:B0-----:R-:W-:-:S02]  /*74450*/  @P0 IMAD.MOV.U32 R5, RZ, RZ, R22 ;  /* 0x000000ffff050224 */ /* 0x001fc400078e0016 */
[----:B------:R-:W3:Y:S01]  /*74460*/  LDL R22, [R1+0x75cc] ;  /* 0x0075cc0001167983 */ /* 0x000ee20000100800 */
[----:B-----5:R-:W-:-:S03]  /*74470*/  @P0 IMAD.MOV.U32 R4, RZ, RZ, R0 ;  /* 0x000000ffff040224 */ /* 0x020fc600078e0000 */
[----:B------:R-:W5:Y:S01]  /*74480*/  LDL R0, [R1+0x75d0] ;  /* 0x0075d00001007983 */ /* 0x000f620000100800 */
[----:B------:R-:W-:-:S03]  /*74490*/  ISETP.GT.AND P2, PT, R2, 0x74, PT ;  /* 0x000000740200780c */ /* 0x000fc60003f44270 */
[----:B------:R0:W5:Y:S02]  /*744a0*/  @P0 LDG.E.U8 R48, desc[UR46][R4.64] ;  /* 0x0000002e04300981 */ /* 0x000164000c1e1100 */
[----:B0-----:R-:W-:Y:S02]  /*744b0*/  @P1 IMAD.MOV.U32 R5, RZ, RZ, R23 ;  /* 0x000000ffff051224 */ /* 0x001fe400078e0017 */
[----:B--2---:R-:W-:Y:S01]  /*744c0*/  @P1 IMAD.MOV.U32 R4, RZ, RZ, R20 ;  /* 0x000000ffff041224 */ /* 0x004fe200078e0014 */
[----:B------:R-:W2:Y:S04]  /*744d0*/  LDL R23, [R1+0x75c4] ;  /* 0x0075c40001177983 */ /* 0x000ea80000100800 */
[----:B------:R-:W2:Y:S04]  /*744e0*/  LDL R20, [R1+0x75c8] ;  /* 0x0075c80001147983 */ /* 0x000ea80000100800 */
[----:B------:R4:W2:Y:S02]  /*744f0*/  @P1 LDG.E.U8 R46, desc[UR46][R4.64] ;  /* 0x0000002e042e1981 */ /* 0x0008a4000c1e1100 */
[----:B----4-:R-:W-:-:S02]  /*74500*/  @P1 IMAD.MOV.U32 R4, RZ, RZ, R21 ;  /* 0x000000ffff041224 */ /* 0x010fc400078e0015 */
[----:B------:R-:W-:Y:S01]  /*74510*/  @P1 IMAD.MOV.U32 R5, RZ, RZ, R24 ;  /* 0x000000ffff051224 */ /* 0x000fe200078e0018 */
[----:B------:R-:W4:Y:S04]  /*74520*/  LDL R21, [R1+0x75c0] ;  /* 0x0075c00001157983 */ /* 0x000f280000100800 */
[----:B------:R-:W4:Y:S04]  /*74530*/  LDL R24, [R1+0x75bc] ;  /* 0x0075bc0001187983 */ /* 0x000f280000100800 */
[----:B------:R3:W4:Y:S02]  /*74540*/  @P1 LDG.E.U8 R44, desc[UR46][R4.64] ;  /* 0x0000002e042c1981 */ /* 0x000724000c1e1100 */
[----:B---3--:R-:W-:-:S02]  /*74550*/  @P2 IMAD.MOV.U32 R5, RZ, RZ, R38 ;  /* 0x000000ffff052224 */ /* 0x008fc400078e0026 */
[----:B------:R-:W-:Y:S01]  /*74560*/  @P2 IMAD.MOV.U32 R4, RZ, RZ, R25 ;  /* 0x000000ffff042224 */ /* 0x000fe200078e0019 */
[C---:B------:R-:W-:Y:S02]  /*74570*/  ISETP.GT.AND P0, PT, R2.reuse, 0x75, PT ;  /* 0x000000750200780c */ /* 0x040fe40003f04270 */
[----:B------:R-:W-:Y:S01]  /*74580*/  ISETP.GT.AND P1, PT, R2, 0x7c, PT ;  /* 0x0000007c0200780c */ /* 0x000fe20003f24270 */
[----:B------:R-:W3:Y:S04]  /*74590*/  LDL R38, [R1+0x7544] ;  /* 0x0075440001267983 */ /* 0x000ee80000100800 */
[----:B------:R0:W3:Y:S02]  /*745a0*/  @P2 LDG.E.U8 R10, desc[UR46][R4.64] ;  /* 0x0000002e040a2981 */ /* 0x0000e4000c1e1100 */
[----:B0-----:R-:W-:-:S02]  /*745b0*/  @P2 IMAD.MOV.U32 R5, RZ, RZ, R22 ;  /* 0x000000ffff052224 */ /* 0x001fc400078e0016 */
[----:B------:R-:W3:Y:S01]  /*745c0*/  LDL R22, [R1+0x7554] ;  /* 0x0075540001167983 */ /* 0x000ee20000100800 */
[----:B-----5:R-:W-:-:S03]  /*745d0*/  @P2 IMAD.MOV.U32 R4, RZ, RZ, R0 ;  /* 0x000000ffff042224 */ /* 0x020fc600078e0000 */
[----:B------:R-:W5:Y:S04]  /*745e0*/  LDL R0, [R1+0x7558] ;  /* 0x0075580001007983 */ /* 0x000f680000100800 */
[----:B------:R2:W5:Y:S02]  /*745f0*/  @P2 LDG.E.U8 R9, desc[UR46][R4.64] ;  /* 0x0000002e04092981 */ /* 0x000564000c1e1100 */
[----:B--2---:R-:W-:Y:S02]  /*74600*/  @P0 IMAD.MOV.U32 R5, RZ, RZ, R23 ;  /* 0x000000ffff050224 */ /* 0x004fe400078e0017 */
[----:B------:R-:W-:Y:S01]  /*74610*/  @P0 IMAD.MOV.U32 R4, RZ, RZ, R20 ;  /* 0x000000ffff040224 */ /* 0x000fe200078e0014 */
[----:B------:R-:W2:Y:S04]  /*74620*/  LDL R23, [R1+0x754c] ;  /* 0x00754c0001177983 */ /* 0x000ea80000100800 */
[----:B------:R-:W2:Y:S04]  /*74630*/  LDL R20, [R1+0x7550] ;  /* 0x0075500001147983 */ /* 0x000ea80000100800 */
[----:B------:R4:W2:Y:S02]  /*74640*/  @P0 LDG.E.U8 R8, desc[UR46][R4.64] ;  /* 0x0000002e04080981 */ /* 0x0008a4000c1e1100 */
[----:B----4-:R-:W-:-:S02]  /*74650*/  @P0 IMAD.MOV.U32 R4, RZ, RZ, R21 ;  /* 0x000000ffff040224 */ /* 0x010fc400078e0015 */
[----:B------:R-:W4:Y:S01]  /*74660*/  LDL R21, [R1+0x7548] ;  /* 0x0075480001157983 */ /* 0x000f220000100800 */
[----:B------:R-:W-:Y:S02]  /*74670*/  @P0 IMAD.MOV.U32 R5, RZ, RZ, R24 ;  /* 0x000000ffff050224 */ /* 0x000fe400078e0018 */
[----:B---3--:R-:W-:Y:S02]  /*74680*/  @P1 IMAD.MOV.U32 R25, RZ, RZ, R22 ;  /* 0x000000ffff191224 */ /* 0x008fe400078e0016 */
[----:B------:R-:W3:Y:S01]  /*74690*/  LDL R22, [R1+0x7734] ;  /* 0x0077340001167983 */ /* 0x000ee20000100800 */
[----:B-----5:R-:W-:-:S03]  /*746a0*/  @P1 IMAD.MOV.U32 R24, RZ, RZ, R0 ;  /* 0x000000ffff181224 */ /* 0x020fc600078e0000 */
[----:B------:R-:W5:Y:S01]  /*746b0*/  LDL R0, [R1+0x7738] ;  /* 0x0077380001007983 */ /* 0x000f620000100800 */
[----:B------:R-:W-:Y:S02]  /*746c0*/  PRMT R7, RZ, 0x7610, R7 ;  /* 0x00007610ff077816 */ /* 0x000fe40000000007 */
[C---:B------:R-:W-:Y:S02]  /*746d0*/  ISETP.GT.AND P2, PT, R2.reuse, 0x7d, PT ;  /* 0x0000007d0200780c */ /* 0x040fe40003f44270 */
[----:B------:R-:W-:Y:S02]  /*746e0*/  PRMT R6, RZ, 0x7610, R6 ;  /* 0x00007610ff067816 */ /* 0x000fe40000000006 */
[----:B------:R0:W5:Y:S04]  /*746f0*/  @P0 LDG.E.U8 R7, desc[UR46][R4.64] ;  /* 0x0000002e04070981 */ /* 0x000168000c1e1100 */
[----:B------:R2:W5:Y:S01]  /*74700*/  @P1 LDG.E.U8 R6, desc[UR46][R24.64] ;  /* 0x0000002e18061981 */ /* 0x000562000c1e1100 */
[----:B------:R-:W-:-:S02]  /*74710*/  ISETP.GT.AND P0, PT, R2, 0x5e, PT ;  /* 0x0000005e0200780c */ /* 0x000fc40003f04270 */
[----:B0-----:R-:W-:Y:S01]  /*74720*/  PRMT R5, RZ, 0x7610, R5 ;  /* 0x00007610ff057816 */ /* 0x001fe20000000005 */
[----:B--2---:R-:W-:Y:S02]  /*74730*/  @P1 IMAD.MOV.U32 R24, RZ, RZ, R20 ;  /* 0x000000ffff181224 */ /* 0x004fe400078e0014 */
[----:B------:R-:W-:Y:S01]  /*74740*/  @P1 IMAD.MOV.U32 R25, RZ, RZ, R23 ;  /* 0x000000ffff191224 */ /* 0x000fe200078e0017 */
[----:B------:R-:W-:Y:S02]  /*74750*/  PRMT R4, RZ, 0x7610, R4 ;  /* 0x00007610ff047816 */ /* 0x000fe40000000004 */
[----:B------:R-:W-:Y:S02]  /*74760*/  PRMT R3, RZ, 0x7610, R3 ;  /* 0x00007610ff037816 */ /* 0x000fe40000000003 */
[----:B------:R-:W-:Y:S01]  /*74770*/  PRMT R36, RZ, 0x7610, R36 ;  /* 0x00007610ff247816 */ /* 0x000fe20000000024 */
[----:B------:R-:W2:Y:S04]  /*74780*/  LDL R23, [R1+0x772c] ;  /* 0x00772c0001177983 */ /* 0x000ea80000100800 */
[----:B------:R4:W2:Y:S04]  /*74790*/  @P1 LDG.E.U8 R5, desc[UR46][R24.64] ;  /* 0x0000002e18051981 */ /* 0x0008a8000c1e1100 */
[----:B------:R-:W2:Y:S01]  /*747a0*/  LDL R20, [R1+0x7730] ;  /* 0x0077300001147983 */ /* 0x000ea20000100800 */
[----:B----4-:R-:W-:-:S02]  /*747b0*/  @P2 IMAD.MOV.U32 R24, RZ, RZ, R21 ;  /* 0x000000ffff182224 */ /* 0x010fc400078e0015 */
[----:B------:R-:W-:Y:S01]  /*747c0*/  @P2 IMAD.MOV.U32 R25, RZ, RZ, R38 ;  /* 0x000000ffff192224 */ /* 0x000fe200078e0026 */
[----:B------:R-:W4:Y:S04]  /*747d0*/  LDL R21, [R1+0x7728] ;  /* 0x0077280001157983 */ /* 0x000f280000100800 */
[----:B------:R-:W4:Y:S04]  /*747e0*/  LDL R38, [R1+0x7724] ;  /* 0x0077240001267983 */ /* 0x000f280000100800 */
[----:B------:R0:W4:Y:S02]  /*747f0*/  @P2 LDG.E.U8 R4, desc[UR46][R24.64] ;  /* 0x0000002e18042981 */ /* 0x000124000c1e1100 */
[----:B0-----:R-:W-:-:S02]  /*74800*/  @P2 IMAD.MOV.U32 R24, RZ, RZ, R40 ;  /* 0x000000ffff182224 */ /* 0x001fc400078e0028 */
[----:B------:R-:W-:-:S05]  /*74810*/  @P2 IMAD.MOV.U32 R25, RZ, RZ, R42 ;  /* 0x000000ffff192224 */ /* 0x000fca00078e002a */
[----:B------:R3:W4:Y:S02]  /*74820*/  @P2 LDG.E.U8 R3, desc[UR46][R24.64] ;  /* 0x0000002e18032981 */ /* 0x000724000c1e1100 */
[----:B---3--:R-:W-:Y:S02]  /*74830*/  @P0 IMAD.MOV.U32 R25, RZ, RZ, R22 ;  /* 0x000000ffff190224 */ /* 0x008fe400078e0016 */
[----:B------:R-:W3:Y:S01]  /*74840*/  LDL R22, [R1+0x771c] ;  /* 0x00771c0001167983 */ /* 0x000ee20000100800 */
[----:B-----5:R-:W-:-:S03]  /*74850*/  @P0 IMAD.MOV.U32 R24, RZ, RZ, R0 ;  /* 0x000000ffff180224 */ /* 0x020fc600078e0000 */
[----:B------:R-:W5:Y:S04]  /*74860*/  LDL R0, [R1+0x7720] ;  /* 0x0077200001007983 */ /* 0x000f680000100800 */
[----:B------:R2:W4:Y:S01]  /*74870*/  @P0 LDG.E.U8 R36, desc[UR46][R24.64] ;  /* 0x0000002e18240981 */ /* 0x000522000c1e1100 */
[----:B------:R-:W-:Y:S01]  /*74880*/  PRMT R34, RZ, 0x7610, R34 ;  /* 0x00007610ff227816 */ /* 0x000fe20000000022 */
[----:B--2---:R-:W-:Y:S02]  /*74890*/  @P0 IMAD.MOV.U32 R25, RZ, RZ, R23 ;  /* 0x000000ffff190224 */ /* 0x004fe400078e0017 */
[----:B------:R-:W-:-:S05]  /*748a0*/  @P0 IMAD.MOV.U32 R24, RZ, RZ, R20 ;  /* 0x000000ffff180224 */ /* 0x000fca00078e0014 */
[----:B------:R0:W2:Y:S01]  /*748b0*/  @P0 LDG.E.U8 R34, desc[UR46][R24.64] ;  /* 0x0000002e18220981 */ /* 0x0000a2000c1e1100 */
[----:B------:R-:W-:-:S03]  /*748c0*/  ISETP.GT.AND P1, PT, R2, 0x5f, PT ;  /* 0x0000005f0200780c */ /* 0x000fc60003f24270 */
[----:B----4-:R-:W-:Y:S04]  /*748d0*/  STL [R1+0x9a14], R36 ;  /* 0x009a142401007387 */ /* 0x010fe80000100800 */
[----:B------:R-:W4:Y:S04]  /*748e0*/  LDL R23, [R1+0x76b4] ;  /* 0x0076b40001177983 */ /* 0x000f280000100800 */
[----:B------:R-:W4:Y:S01]  /*748f0*/  LDL R20, [R1+0x76b8] ;  /* 0x0076b80001147983 */ /* 0x000f220000100800 */
[----:B------:R-:W-:Y:S01]  /*74900*/  PRMT R32, RZ, 0x7610, R32 ;  /* 0x00007610ff207816 */ /* 0x000fe20000000020 */
[----:B0-----:R-:W-:-:S02]  /*74910*/  @P1 IMAD.MOV.U32 R24, RZ, RZ, R21 ;  /* 0x000000ffff181224 */ /* 0x001fc400078e0015 */
[----:B------:R-:W-:-:S05]  /*74920*/  @P1 IMAD.MOV.U32 R25, RZ, RZ, R38 ;  /* 0x000000ffff191224 */ /* 0x000fca00078e0026 */
[----:B------:R5:W4:Y:S01]  /*74930*/  @P1 LDG.E.U8 R32, desc[UR46][R24.64] ;  /* 0x0000002e18201981 */ /* 0x000b22000c1e1100 */
[----:B------:R-:W-:Y:S02]  /*74940*/  ISETP.GT.AND P2, PT, R2, 0x66, PT ;  /* 0x000000660200780c */ /* 0x000fe40003f44270 */
[----:B------:R-:W-:Y:S02]  /*74950*/  PRMT R30, RZ, 0x7610, R30 ;  /* 0x00007610ff1e7816 */ /* 0x000fe4000000001e */
[----:B------:R-:W-:Y:S01]  /*74960*/  PRMT R28, RZ, 0x7610, R28 ;  /* 0x00007610ff1c7816 */ /* 0x000fe2000000001c */
[----:B-----5:R-:W-:Y:S02]  /*74970*/  @P1 IMAD.MOV.U32 R24, RZ, RZ, R0 ;  /* 0x000000ffff181224 */ /* 0x020fe400078e0000 */
[----:B---3--:R-:W-:-:S05]  /*74980*/  @P1 IMAD.MOV.U32 R25, RZ, RZ, R22 ;  /* 0x000000ffff191224 */ /* 0x008fca00078e0016 */
[----:B------:R4:W3:Y:S04]  /*74990*/  @P1 LDG.E.U8 R30, desc[UR46][R24.64] ;  /* 0x0000002e181e1981 */ /* 0x0008e8000c1e1100 */
[----:B--2---:R0:W-:Y:S04]  /*749a0*/  STL [R1+0x9a18], R34 ;  /* 0x009a182201007387 */ /* 0x0041e80000100800 */
[----:B------:R-:W2:Y:S04]  /*749b0*/  LDL R21, [R1+0x76b0] ;  /* 0x0076b00001157983 */ /* 0x000ea80000100800 */
[----:B0-----:R-:W5:Y:S01]  /*749c0*/  LDL R34, [R1+0x76ac] ;  /* 0x0076ac0001227983 */ /* 0x001f620000100800 */
[----:B----4-:R-:W-:-:S02]  /*749d0*/  @P2 IMAD.MOV.U32 R25, RZ, RZ, R23 ;  /* 0x000000ffff192224 */ /* 0x010fc400078e0017 */
[----:B------:R-:W-:-:S05]  /*749e0*/  @P2 IMAD.MOV.U32 R24, RZ, RZ, R20 ;  /* 0x000000ffff182224 */ /* 0x000fca00078e0014 */
[----:B------:R2:W4:Y:S04]  /*749f0*/  @P2 LDG.E.U8 R28, desc[UR46][R24.64] ;  /* 0x0000002e181c2981 */ /* 0x000528000c1e1100 */
[----:B------:R-:W-:Y:S04]  /*74a00*/  STL [R1+0x9a1c], R32 ;  /* 0x009a1c2001007387 */ /* 0x000fe80000100800 */
[----:B------:R-:W4:Y:S04]  /*74a10*/  LDL R22, [R1+0x76a4] ;  /* 0x0076a40001167983 */ /* 0x000f280000100800 */
[----:B------:R-:W4:Y:S01]  /*74a20*/  LDL R0, [R1+0x76a8] ;  /* 0x0076a80001007983 */ /* 0x000f220000100800 */
[----:B------:R-:W-:-:S03]  /*74a30*/  PRMT R26, RZ, 0x7610, R26 ;  /* 0x00007610ff1a7816 */ /* 0x000fc6000000001a */
[----:B---3--:R0:W-:Y:S04]  /*74a40*/  STL [R1+0x9a20], R30 ;  /* 0x009a201e01007387 */ /* 0x0081e80000100800 */
[----:B------:R-:W3:Y:S04]  /*74a50*/  LDL R23, [R1+0x769c] ;  /* 0x00769c0001177983 */ /* 0x000ee80000100800 */
[----:B------:R-:W3:Y:S01]  /*74a60*/  LDL R20, [R1+0x76a0] ;  /* 0x0076a00001147983 */ /* 0x000ee20000100800 */
[----:B--2---:R-:W-:Y:S02]  /*74a70*/  @P2 IMAD.MOV.U32 R24, RZ, RZ, R21 ;  /* 0x000000ffff182224 */ /* 0x004fe400078e0015 */
[----:B-----5:R-:W-:-:S05]  /*74a80*/  @P2 IMAD.MOV.U32 R25, RZ, RZ, R34 ;  /* 0x000000ffff192224 */ /* 0x020fca00078e0022 */
[----:B------:R1:W2:Y:S01]  /*74a90*/  @P2 LDG.E.U8 R26, desc[UR46][R24.64] ;  /* 0x0000002e181a2981 */ /* 0x0002a2000c1e1100 */
[----:B------:R-:W-:-:S03]  /*74aa0*/  ISETP.GT.AND P0, PT, R2, 0x67, PT ;  /* 0x000000670200780c */ /* 0x000fc60003f04270 */
[----:B----4-:R4:W-:Y:S04]  /*74ab0*/  STL [R1+0x9a24], R28 ;  /* 0x009a241c01007387 */ /* 0x0109e80000100800 */
[----:B0-----:R-:W5:Y:S04]  /*74ac0*/  LDL R30, [R1+0x7634] ;  /* 0x00763400011e7983 */ /* 0x001f680000100800 */
[----:B------:R-:W5:Y:S01]  /*74ad0*/  LDL R21, [R1+0x7638] ;  /* 0x0076380001157983 */ /* 0x000f620000100800 */
[----:B------:R-:W-:Y:S01]  /*74ae0*/  PRMT R27, RZ, 0x7610, R27 ;  /* 0x00007610ff1b7816 */ /* 0x000fe2000000001b */
[----:B-1----:R-:W-:-:S02]  /*74af0*/  @P0 IMAD.MOV.U32 R24, RZ, RZ, R0 ;  /* 0x000000ffff180224 */ /* 0x002fc400078e0000 */
[----:B------:R-:W-:-:S05]  /*74b00*/  @P0 IMAD.MOV.U32 R25, RZ, RZ, R22 ;  /* 0x000000ffff190224 */ /* 0x000fca00078e0016 */
[----:B------:R3:W5:Y:S01]  /*74b10*/  @P0 LDG.E.U8 R27, desc[UR46][R24.64] ;  /* 0x0000002e181b0981 */ /* 0x000762000c1e1100 */
[----:B------:R-:W-:Y:S02]  /*74b20*/  ISETP.GT.AND P1, PT, R2, 0x6e, PT ;  /* 0x0000006e0200780c */ /* 0x000fe40003f24270 */
[----:B------:R-:W-:Y:S02]  /*74b30*/  PRMT R29, RZ, 0x7610, R29 ;  /* 0x00007610ff1d7816 */ /* 0x000fe4000000001d */
[----:B------:R-:W-:Y:S01]  /*74b40*/  PRMT R31, RZ, 0x7610, R31 ;  /* 0x00007610ff1f7816 */ /* 0x000fe2000000001f */
[----:B---3--:R-:W-:Y:S02]  /*74b50*/  @P0 IMAD.MOV.U32 R25, RZ, RZ, R23 ;  /* 0x000000ffff190224 */ /* 0x008fe400078e0017 */
[----:B------:R-:W-:-:S05]  /*74b60*/  @P0 IMAD.MOV.U32 R24, RZ, RZ, R20 ;  /* 0x000000ffff180224 */ /* 0x000fca00078e0014 */
[----:B------:R5:W3:Y:S04]  /*74b70*/  @P0 LDG.E.U8 R29, desc[UR46][R24.64] ;  /* 0x0000002e181d0981 */ /* 0x000ae8000c1e1100 */
[----:B--2---:R0:W-:Y:S04]  /*74b80*/  STL [R1+0x9a28], R26 ;  /* 0x009a281a01007387 */ /* 0x0041e80000100800 */
[----:B------:R-:W2:Y:S04]  /*74b90*/  LDL R22, [R1+0x7630] ;  /* 0x0076300001167983 */ /* 0x000ea80000100800 */
[----:B----4-:R-:W4:Y:S04]  /*74ba0*/  LDL R28, [R1+0x762c] ;  /* 0x00762c00011c7983 */ /* 0x010f280000100800 */
[----:B------:R-:W4:Y:S01]  /*74bb0*/  LDL R0, [R1+0x7628] ;  /* 0x0076280001007983 */ /* 0x000f220000100800 */
[----:B-----5:R-:W-:-:S02]  /*74bc0*/  @P1 IMAD.MOV.U32 R25, RZ, RZ, R30 ;  /* 0x000000ffff191224 */ /* 0x020fc400078e001e */
[----:B------:R-:W-:-:S05]  /*74bd0*/  @P1 IMAD.MOV.U32 R24, RZ, RZ, R21 ;  /* 0x000000ffff181224 */ /* 0x000fca00078e0015 */
[----:B------:R2:W5:Y:S04]  /*74be0*/  @P1 LDG.E.U8 R31, desc[UR46][R24.64] ;  /* 0x0000002e181f1981 */ /* 0x000568000c1e1100 */
[----:B------:R-:W-:Y:S04]  /*74bf0*/  STL [R1+0x9a2c], R27 ;  /* 0x009a2c1b01007387 */ /* 0x000fe80000100800 */
[----:B------:R-:W5:Y:S04]  /*74c00*/  LDL R20, [R1+0x7624] ;  /* 0x0076240001147983 */ /* 0x000f680000100800 */
[----:B0-----:R-:W5:Y:S04]  /*74c10*/  LDL R26, [R1+0x761c] ;  /* 0x00761c00011a7983 */ /* 0x001f680000100800 */
[----:B------:R-:W5:Y:S04]  /*74c20*/  LDL R23, [R1+0x7620] ;  /* 0x0076200001177983 */ /* 0x000f680000100800 */
[----:B---3--:R-:W-:Y:S04]  /*74c30*/  STL [R1+0x9a30], R29 ;  /* 0x009a301d01007387 */ /* 0x008fe80000100800 */
[----:B------:R-:W3:Y:S01]  /*74c40*/  LDL R21, [R1+0x75b8] ;  /* 0x0075b80001157983 */ /* 0x000ee20000100800 */
[----:B--2---:R-:W-:Y:S01]  /*74c50*/  @P1 IMAD.MOV.U32 R24, RZ, RZ, R22 ;  /* 0x000000ffff181224 */ /* 0x004fe200078e0016 */
[----:B------:R-:W-:Y:S01]  /*74c60*/  PRMT R33, RZ, 0x7610, R33 ;  /* 0x00007610ff217816 */ /* 0x000fe20000000021 */
[----:B----4-:R-:W-:-:S05]  /*74c70*/  @P1 IMAD.MOV.U32 R25, RZ, RZ, R28 ;  /* 0x000000ffff191224 */ /* 0x010fca00078e001c */
[----:B------:R0:W2:Y:S04]  /*74c80*/  @P1 LDG.E.U8 R33, desc[UR46][R24.64] ;  /* 0x0000002e18211981 */ /* 0x0000a8000c1e1100 */
[----:B-----5:R1:W-:Y:S04]  /*74c90*/  STL [R1+0x9a34], R31 ;  /* 0x009a341f01007387 */ /* 0x0203e80000100800 */
[----:B------:R-:W4:Y:S01]  /*74ca0*/  LDL R22, [R1+0x75b4] ;  /* 0x0075b40001167983 */ /* 0x000f220000100800 */
[----:B------:R-:W-:Y:S02]  /*74cb0*/  ISETP.GT.AND P2, PT, R2, 0x6f, PT ;  /* 0x0000006f0200780c */ /* 0x000fe40003f44270 */
[----:B------:R-:W-:-:S02]  /*74cc0*/  PRMT R35, RZ, 0x7610, R35 ;  /* 0x00007610ff237816 */ /* 0x000fc40000000023 */
[----:B------:R-:W-:-:S09]  /*74cd0*/  ISETP.GT.AND P0, PT, R2, 0x76, PT ;  /* 0x000000760200780c */ /* 0x000fd20003f04270 */
[----:B0-----:R-:W-:Y:S02]  /*74ce0*/  @P2 IMAD.MOV.U32 R24, RZ, RZ, R0 ;  /* 0x000000ffff182224 */ /* 0x001fe400078e0000 */
[----:B------:R-:W-:-:S05]  /*74cf0*/  @P2 IMAD.MOV.U32 R25, RZ, RZ, R20 ;  /* 0x000000ffff192224 */ /* 0x000fca00078e0014 */
[----:B------:R0:W5:Y:S01]  /*74d00*/  @P2 LDG.E.U8 R35, desc[UR46][R24.64] ;  /* 0x0000002e18232981 */ /* 0x000162000c1e1100 */
[----:B------:R-:W-:Y:S01]  /*74d10*/  PRMT R37, RZ, 0x7610, R37 ;  /* 0x00007610ff257816 */ /* 0x000fe20000000025 */
[----:B0-----:R-:W-:Y:S02]  /*74d20*/  @P2 IMAD.MOV.U32 R24, RZ, RZ, R23 ;  /* 0x000000ffff182224 */ /* 0x001fe400078e0017 */
[----:B------:R-:W-:-:S05]  /*74d30*/  @P2 IMAD.MOV.U32 R25, RZ, RZ, R26 ;  /* 0x000000ffff192224 */ /* 0x000fca00078e001a */
[----:B------:R3:W5:Y:S01]  /*74d40*/  @P2 LDG.E.U8 R37, desc[UR46][R24.64] ;  /* 0x0000002e18252981 */ /* 0x000762000c1e1100 */
[----:B------:R-:W-:Y:S01]  /*74d50*/  PRMT R39, RZ, 0x7610, R39 ;  /* 0x00007610ff277816 */ /* 0x000fe20000000027 */
[----:B---3--:R-:W-:Y:S02]  /*74d60*/  @P0 IMAD.MOV.U32 R24, RZ, RZ, R21 ;  /* 0x000000ffff180224 */ /* 0x008fe400078e0015 */
[----:B--2---:R-:W-:Y:S04]  /*74d70*/  STL [R1+0x9a38], R33 ;  /* 0x009a382101007387 */ /* 0x004fe80000100800 */
[----:B------:R-:W2:Y:S04]  /*74d80*/  LDL R20, [R1+0x75ac] ;  /* 0x0075ac0001147983 */ /* 0x000ea80000100800 */
[----:B------:R-:W3:Y:S01]  /*74d90*/  LDL R0, [R1+0x75b0] ;  /* 0x0075b00001007983 */ /* 0x000ee20000100800 */
[----:B----4-:R-:W-:-:S05]  /*74da0*/  @P0 IMAD.MOV.U32 R25, RZ, RZ, R22 ;  /* 0x000000ffff190224 */ /* 0x010fca00078e0016 */
[----:B------:R2:W4:Y:S04]  /*74db0*/  @P0 LDG.E.U8 R39, desc[UR46][R24.64] ;  /* 0x0000002e18270981 */ /* 0x000528000c1e1100 */
[----:B-----5:R-:W-:Y:S04]  /*74dc0*/  STL [R1+0x9a3c], R35 ;  /* 0x009a3c2301007387 */ /* 0x020fe80000100800 */
[----:B------:R-:W5:Y:S04]  /*74dd0*/  LDL R32, [R1+0x75a4] ;  /* 0x0075a40001207983 */ /* 0x000f680000100800 */
[----:B-1----:R-:W5:Y:S04]  /*74de0*/  LDL R31, [R1+0x75a8] ;  /* 0x0075a800011f7983 */ /* 0x002f680000100800 */
[----:B------:R-:W5:Y:S04]  /*74df0*/  LDL R30, [R1+0x759c] ;  /* 0x00759c00011e7983 */ /* 0x000f680000100800 */
[----:B------:R-:W5:Y:S04]  /*74e00*/  LDL R29, [R1+0x75a0] ;  /* 0x0075a000011d7983 */ /* 0x000f680000100800 */
[----:B------:R-:W-:Y:S04]  /*74e10*/  STL [R1+0x9a40], R37 ;  /* 0x009a402501007387 */ /* 0x000fe80000100800 */
[----:B------:R-:W5:Y:S04]  /*74e20*/  LDL R28, [R1+0x7534] ;  /* 0x00753400011c7983 */ /* 0x000f680000100800 */
[----:B------:R-:W5:Y:S04]  /*74e30*/  LDL R27, [R1+0x7538] ;  /* 0x00753800011b7983 */ /* 0x000f680000100800 */
[----:B------:R-:W5:Y:S04]  /*74e40*/  LDL R26, [R1+0x752c] ;  /* 0x00752c00011a7983 */ /* 0x000f680000100800 */
[----:B------:R-:W5:Y:S04]  /*74e50*/  LDL R23, [R1+0x7530] ;  /* 0x0075300001177983 */ /* 0x000f680000100800 */
[----:B------:R-:W5:Y:S01]  /*74e60*/  LDL R21, [R1+0x7528] ;  /* 0x0075280001157983 */ /* 0x000f620000100800 */
[----:B--2---:R-:W-:-:S02]  /*74e70*/  @P0 IMAD.MOV.U32 R25, RZ, RZ, R20 ;  /* 0x000000ffff190224 */ /* 0x004fc400078e0014 */
[----:B---3--:R-:W-:Y:S01]  /*74e80*/  @P0 IMAD.MOV.U32 R24, RZ, RZ, R0 ;  /* 0x000000ffff180224 */ /* 0x008fe200078e0000 */
[----:B----4-:R-:W-:Y:S04]  /*74e90*/  STL [R1+0x9a44], R39 ;  /* 0x009a442701007387 */ /* 0x010fe80000100800 */
[----:B------:R-:W2:Y:S04]  /*74ea0*/  LDL R22, [R1+0x7524] ;  /* 0x0075240001167983 */ /* 0x000ea80000100800 */
[----:B------:R-:W3:Y:S04]  /*74eb0*/  LDL R20, [R1+0x751c] ;  /* 0x00751c0001147983 */ /* 0x000ee80000100800 */
[----:B------:R-:W4:Y:S01]  /*74ec0*/  LDL R0, [R1+0x7520] ;  /* 0x0075200001007983 */ /* 0x000f220000100800 */
[----:B------:R-:W-:-:S02]  /*74ed0*/  ISETP.GT.AND P1, PT, R2, 0x77, PT ;  /* 0x000000770200780c */ /* 0x000fc40003f24270 */
[----:B------:R-:W-:Y:S02]  /*74ee0*/  PRMT R41, RZ, 0x7610, R41 ;  /* 0x00007610ff297816 */ /* 0x000fe40000000029 */
[----:B------:R-:W-:Y:S02]  /*74ef0*/  ISETP.GT.AND P2, PT, R2, 0x7e, PT ;  /* 0x0000007e0200780c */ /* 0x000fe40003f44270 */
[----:B------:R-:W-:Y:S02]  /*74f00*/  PRMT R43, RZ, 0x7610, R43 ;  /* 0x00007610ff2b7816 */ /* 0x000fe4000000002b */
[----:B------:R5:W3:Y:S01]  /*74f10*/  @P0 LDG.E.U8 R41, desc[UR46][R24.64] ;  /* 0x0000002e18290981 */ /* 0x000ae2000c1e1100 */
[----:B------:R-:W-:-:S04]  /*74f20*/  PRMT R45, RZ, 0x7610, R45 ;  /* 0x00007610ff2d7816 */ /* 0x000fc8000000002d */
[----:B-----5:R-:W-:Y:S02]  /*74f30*/  @P1 IMAD.MOV.U32 R24, RZ, RZ, R31 ;  /* 0x000000ffff181224 */ /* 0x020fe400078e001f */
[----:B------:R-:W-:-:S05]  /*74f40*/  @P1 IMAD.MOV.U32 R25, RZ, RZ, R32 ;  /* 0x000000ffff191224 */ /* 0x000fca00078e0020 */
[----:B------:R0:W5:Y:S01]  /*74f50*/  @P1 LDG.E.U8 R43, desc[UR46][R24.64] ;  /* 0x0000002e182b1981 */ /* 0x000162000c1e1100 */
[----:B------:R-:W-:Y:S02]  /*74f60*/  ISETP.GT.AND P0, PT, R2, 0x7f, PT ;  /* 0x0000007f0200780c */ /* 0x000fe40003f04270 */
[----:B------:R-:W-:Y:S01]  /*74f70*/  PRMT R47, RZ, 0x7610, R47 ;  /* 0x00007610ff2f7816 */ /* 0x000fe2000000002f */
        /* <DEDUP_REMOVED lines=8> */
[----:B0-----:R-:W-:Y:S02]  /*75000*/  @P2 IMAD.MOV.U32 R24, RZ, RZ, R23 ;  /* 0x000000ffff182224 */ /* 0x001fe400078e0017 */
[----:B------:R-:W-:-:S05]  /*75010*/  @P2 IMAD.MOV.U32 R25, RZ, RZ, R26 ;  /* 0x000000ffff192224 */ /* 0x000fca00078e001a */
[----:B------:R0:W5:Y:S02]  /*75020*/  @P2 LDG.E.U8 R49, desc[UR46][R24.64] ;  /* 0x0000002e18312981 */ /* 0x000164000c1e1100 */
[----:B0-----:R-:W-:Y:S01]  /*75030*/  @P0 IMAD.MOV.U32 R24, RZ, RZ, R21 ;  /* 0x000000ffff180224 */ /* 0x001fe200078e0015 */
[----:B------:R-:W-:Y:S01]  /*75040*/  PRMT R51, RZ, 0x7610, R51 ;  /* 0x00007610ff337816 */ /* 0x000fe20000000033 */
[----:B--2---:R-:W-:-:S05]  /*75050*/  @P0 IMAD.MOV.U32 R25, RZ, RZ, R22 ;  /* 0x000000ffff190224 */ /* 0x004fca00078e0016 */
[----:B------:R4:W2:Y:S02]  /*75060*/  @P0 LDG.E.U8 R50, desc[UR46][R24.64] ;  /* 0x0000002e18320981 */ /* 0x0008a4000c1e1100 */
[----:B----4-:R-:W-:Y:S02]  /*75070*/  @P0 IMAD.MOV.U32 R24, RZ, RZ, R0 ;  /* 0x000000ffff180224 */ /* 0x010fe400078e0000 */
[----:B---3--:R-:W-:-:S05]  /*75080*/  @P0 IMAD.MOV.U32 R25, RZ, RZ, R20 ;  /* 0x000000ffff190224 */ /* 0x008fca00078e0014 */
[----:B------:R-:W3:Y:S04]  /*75090*/  @P0 LDG.E.U8 R51, desc[UR46][R24.64] ;  /* 0x0000002e18330981 */ /* 0x000ee8000c1e1100 */
[----:B------:R-:W-:Y:S01]  /*750a0*/  STL [R1+0x9a48], R41 ;  /* 0x009a482901007387 */ /* 0x000fe20000100800 */
[----:B------:R-:W0:Y:S03]  /*750b0*/  S2R R0, SR_TID.X ;  /* 0x0000000000007919 */ /* 0x000e260000002100 */
[----:B-----5:R1:W-:Y:S01]  /*750c0*/  STL [R1+0x9a4c], R43 ;  /* 0x009a4c2b01007387 */ /* 0x0203e20000100800 */
[----:B------:R-:W-:Y:S06]  /*750d0*/  BAR.SYNC.DEFER_BLOCKING 0x0 ;  /* 0x0000000000007b1d */ /* 0x000fec0000010000 */
[----:B------:R-:W-:Y:S04]  /*750e0*/  STL [R1+0x9a50], R45 ;  /* 0x009a502d01007387 */ /* 0x000fe80000100800 */
[----:B------:R-:W-:Y:S04]  /*750f0*/  STL [R1+0x9a54], R47 ;  /* 0x009a542f01007387 */ /* 0x000fe80000100800 */
[----:B------:R-:W-:Y:S04]  /*75100*/  STL [R1+0x9a58], R49 ;  /* 0x009a583101007387 */ /* 0x000fe80000100800 */
[----:B--2---:R-:W-:Y:S04]  /*75110*/  STL [R1+0x9a5c], R50 ;  /* 0x009a5c3201007387 */ /* 0x004fe80000100800 */
[----:B-1----:R-:W2:Y:S04]  /*75120*/  LDL.LU R43, [R1+0x330] ;  /* 0x00033000012b7983 */ /* 0x002ea80000300800 */
        /* <DEDUP_REMOVED lines=23> */
[----:B---3--:R1:W-:Y:S04]  /*752a0*/  STL [R1+0x9a60], R51 ;  /* 0x009a603301007387 */ /* 0x0083e80000100800 */
        /* <DEDUP_REMOVED lines=856> */
[----:B-1----:R-:W1:Y:S03]  /*78830*/  S2R R51, SR_TID.X ;  /* 0x0000000000337919 */ /* 0x002e660000002100 */
        /* <DEDUP_REMOVED lines=16> */
[----:B------:R-:W3:Y:S03]  /*78940*/  S2R R24, SR_TID.X ;  /* 0x0000000000187919 */ /* 0x000ee60000002100 */
[----:B------:R-:W-:Y:S04]  /*78950*/  STL [R1+0x98fc], R25 ;  /* 0x0098fc1901007387 */ /* 0x000fe80000100800 */
[----:B------:R-:W-:Y:S04]  /*78960*/  STL [R1+0x9904], R25 ;  /* 0x0099041901007387 */ /* 0x000fe80000100800 */
[----:B------:R-:W-:Y:S04]  /*78970*/  STL [R1+0x990c], R25 ;  /* 0x00990c1901007387 */ /* 0x000fe80000100800 */
[----:B------:R-:W-:Y:S04]  /*78980*/  STL [R1+0x9914], R25 ;  /* 0x0099141901007387 */ /* 0x000fe80000100800 */
[----:B------:R-:W-:Y:S04]  /*78990*/  STL [R1+0x991c], R25 ;  /* 0x00991c1901007387 */ /* 0x000fe80000100800 */
[----:B------:R-:W-:Y:S04]  /*789a0*/  STL [R1+0x9924], R25 ;  /* 0x0099241901007387 */ /* 0x000fe80000100800 */
[----:B------:R-:W-:Y:S01]  /*789b0*/  STL [R1+0x992c], R25 ;  /* 0x00992c1901007387 */ /* 0x000fe20000100800 */
[----:B0-----:R-:W-:-:S03]  /*789c0*/  LOP3.LUT R45, R0, 0x1f, RZ, 0xc0, !PT ;  /* 0x0000001f002d7812 */ /* 0x001fc600078ec0ff */
[----:B------:R-:W-:Y:S04]  /*789d0*/  STL [R1+0x9934], R25 ;  /* 0x0099341901007387 */ /* 0x000fe80000100800 */
[----:B------:R-:W-:Y:S04]  /*789e0*/  STL [R1+0x993c], R25 ;  /* 0x00993c1901007387 */ /* 0x000fe80000100800 */
[----:B------:R-:W-:Y:S04]  /*789f0*/  STL [R1+0x9944], R25 ;  /* 0x0099441901007387 */ /* 0x000fe80000100800 */
[----:B------:R-:W-:Y:S01]  /*78a00*/  STL [R1+0x994c], R25 ;  /* 0x00994c1901007387 */ /* 0x000fe20000100800 */
[----:B------:R-:W-:-:S03]  /*78a10*/  LOP3.LUT R0, R45, 0x20, RZ, 0xfc, !PT ;  /* 0x000000202d007812 */ /* 0x000fc600078efcff */
[----:B------:R-:W-:Y:S04]  /*78a20*/  STL [R1+0x9954], R25 ;  /* 0x0099541901007387 */ /* 0x000fe80000100800 */
[----:B------:R-:W-:Y:S04]  /*78a30*/  STL [R1+0x995c], R25 ;  /* 0x00995c1901007387 */ /* 0x000fe80000100800 */
[----:B------:R-:W-:Y:S04]  /*78a40*/  STL [R1+0x9964], R25 ;  /* 0x0099641901007387 */ /* 0x000fe80000100800 */
[----:B------:R-:W-:Y:S01]  /*78a50*/  STL [R1+0x996c], R25 ;  /* 0x00996c1901007387 */ /* 0x000fe20000100800 */
[----:B------:R-:W-:-:S03]  /*78a60*/  ISETP.GE.AND P1, PT, R0, R2, PT ;  /* 0x000000020000720c */ /* 0x000fc60003f26270 */
[----:B------:R-:W-:Y:S01]  /*78a70*/  STL [R1+0x9974], R25 ;  /* 0x0099741901007387 */ /* 0x000fe20000100800 */
[----:B-1----:R-:W-:-:S03]  /*78a80*/  LOP3.LUT R0, R51, 0x1f, RZ, 0xc0, !PT ;  /* 0x0000001f33007812 */ /* 0x002fc600078ec0ff */
[----:B------:R-:W-:Y:S04]  /*78a90*/  STL [R1+0x997c], R25 ;  /* 0x00997c1901007387 */ /* 0x000fe80000100800 */
[----:B------:R-:W-:Y:S04]  /*78aa0*/  STL [R1+0x9984], R25 ;  /* 0x0099841901007387 */ /* 0x000fe80000100800 */
[----:B------:R-:W-:Y:S04]  /*78ab0*/  STL [R1+0x998c], R25 ;  /* 0x00998c1901007387 */ /* 0x000fe80000100800 */
[----:B------:R-:W-:Y:S04]  /*78ac0*/  STL [R1+0x9994], R25 ;  /* 0x0099941901007387 */ /* 0x000fe80000100800 */
[----:B------:R-:W-:Y:S04]  /*78ad0*/  STL [R1+0x999c], R25 ;  /* 0x00999c1901007387 */ /* 0x000fe80000100800 */
[----:B--2---:R-:W-:Y:S04]  /*78ae0*/  STS.U8 [R0+UR4], R43 ;  /* 0x0000002b00007988 */ /* 0x004fe80008000004 */
[----:B------:R-:W-:Y:S04]  /*78af0*/  STL [R1+0x99a4], R25 ;  /* 0x0099a41901007387 */ /* 0x000fe80000100800 */
[----:B----4-:R-:W-:Y:S04]  /*78b00*/  STS.U8 [R0+UR4+0x20], R41 ;  /* 0x0000202900007988 */ /* 0x010fe80008000004 */
[----:B------:R-:W-:Y:S04]  /*78b10*/  STL [R1+0x99ac], R25 ;  /* 0x0099ac1901007387 */ /* 0x000fe80000100800 */
[----:B-----5:R-:W-:Y:S04]  /*78b20*/  STS.U8 [R0+UR4+0x40], R39 ;  /* 0x0000402700007988 */ /* 0x020fe80008000004 */
[----:B------:R-:W-:Y:S04]  /*78b30*/  STL [R1+0x99b4], R25 ;  /* 0x0099b41901007387 */ /* 0x000fe80000100800 */
[----:B------:R-:W-:Y:S04]  /*78b40*/  STS.U8 [R0+UR4+0x60], R37 ;  /* 0x0000602500007988 */ /* 0x000fe80008000004 */
        /* <DEDUP_REMOVED lines=14> */
[----:B------:R-:W-:Y:S01]  /*78c30*/  STL [R1+0x99f4], R25 ;  /* 0x0099f41901007387 */ /* 0x000fe20000100800 */
[----:B---3--:R-:W-:-:S03]  /*78c40*/  LOP3.LUT R24, R24, 0x1f, RZ, 0xc0, !PT ;  /* 0x0000001f18187812 */ /* 0x008fc600078ec0ff */
        /* <DEDUP_REMOVED lines=10> */
[----:B------:R0:W-:Y:S04]  /*78cf0*/  STS.U8 [R0+UR4+0x800], R20 ;  /* 0x0008001400007988 */ /* 0x0001e80008000004 */
[----:B------:R1:W-:Y:S04]  /*78d00*/  STS.U8 [R0+UR4+0x820], R21 ;  /* 0x0008201500007988 */ /* 0x0003e80008000004 */
[----:B------:R2:W-:Y:S01]  /*78d10*/  STS.U8 [R0+UR4+0x840], R22 ;  /* 0x0008401600007988 */ /* 0x0005e20008000004 */
[----:B------:R-:W-:-:S03]  /*78d20*/  LOP3.LUT R47, R45, 0x60, RZ, 0xfc, !PT ;  /* 0x000000602d2f7812 */ /* 0x000fc600078efcff */
[----:B------:R3:W-:Y:S01]  /*78d30*/  STS.U8 [R0+UR4+0x860], R23 ;  /* 0x0008601700007988 */ /* 0x0007e20008000004 */
[----:B------:R-:W-:-:S03]  /*78d40*/  LOP3.LUT R45, R45, 0x40, RZ, 0xfc, !PT ;  /* 0x000000402d2d7812 */ /* 0x000fc600078efcff */
[----:B------:R4:W-:Y:S04]  /*78d50*/  STS.U8 [R0+UR4+0xa20], R38 ;  /* 0x000a202600007988 */ /* 0x0009e80008000004 */
[----:B0-----:R-:W5:Y:S04]  /*78d60*/  LDL.LU R20, [R1+0x1b0] ;  /* 0x0001b00001147983 */ /* 0x001f680000300800 */
[----:B-1----:R-:W5:Y:S04]  /*78d70*/  LDL.LU R21, [R1+0x1ac] ;  /* 0x0001ac0001157983 */ /* 0x002f680000300800 */
[----:B--2---:R-:W2:Y:S04]  /*78d80*/  LDL.LU R22, [R1+0x1a8] ;  /* 0x0001a80001167983 */ /* 0x004ea80000300800 */
[----:B------:R0:W-:Y:S04]  /*78d90*/  STS.U8 [R0+UR4+0xa00], R40 ;  /* 0x000a002800007988 */ /* 0x0001e80008000004 */
[----:B---3--:R-:W3:Y:S04]  /*78da0*/  LDL.LU R23, [R1+0x1a4] ;  /* 0x0001a40001177983 */ /* 0x008ee80000300800 */
[----:B----4-:R-:W4:Y:S04]  /*78db0*/  LDL.LU R38, [R1+0x170] ;  /* 0x0001700001267983 */ /* 0x010f280000300800 */
[----:B------:R1:W-:Y:S04]  /*78dc0*/  STS.U8 [R0+UR4+0xa60], R42 ;  /* 0x000a602a00007988 */ /* 0x0003e80008000004 */
[----:B------:R1:W-:Y:S01]  /*78dd0*/  STS.U8 [R0+UR4+0xa40], R57 ;  /* 0x000a403900007988 */ /* 0x0003e20008000004 */
[----:B------:R-:W-:-:S02]  /*78de0*/  ISETP.GE.AND P0, PT, R24, R2, PT ;  /* 0x000000021800720c */ /* 0x000fc40003f06270 */
[-C--:B------:R-:W-:Y:S02]  /*78df0*/  ISETP.GE.AND P3, PT, R47, R2.reuse, PT ;  /* 0x000000022f00720c */ /* 0x080fe40003f66270 */
[----:B------:R-:W-:Y:S01]  /*78e00*/  ISETP.GE.AND P2, PT, R45, R2, PT ;  /* 0x000000022d00720c */ /* 0x000fe20003f46270 */
[----:B0-----:R-:W4:Y:S04]  /*78e10*/  LDL.LU R40, [R1+0x16c] ;  /* 0x00016c0001287983 */ /* 0x001f280000300800 */
[----:B-1----:R-:W4:Y:S04]  /*78e20*/  LDL.LU R42, [R1+0x168] ;  /* 0x00016800012a7983 */ /* 0x002f280000300800 */
[----:B------:R-:W4:Y:S04]  /*78e30*/  LDL.LU R57, [R1+0x164] ;  /* 0x0001640001397983 */ /* 0x000f280000300800 */
        /* <DEDUP_REMOVED lines=23> */
[----:B-----5:R0:W-:Y:S04]  /*78fb0*/  STS.U8 [R0+UR4+0xc00], R20 ;  /* 0x000c001400007988 */ /* 0x0201e80008000004 */
[----:B------:R1:W-:Y:S04]  /*78fc0*/  STS.U8 [R0+UR4+0xc20], R21 ;  /* 0x000c201500007988 */ /* 0x0003e80008000004 */
[----:B--2---:R2:W-:Y:S04]  /*78fd0*/  STS.U8 [R0+UR4+0xc40], R22 ;  /* 0x000c401600007988 */ /* 0x0045e80008000004 */
[----:B---3--:R3:W-:Y:S04]  /*78fe0*/  STS.U8 [R0+UR4+0xc60], R23 ;  /* 0x000c601700007988 */ /* 0x0087e80008000004 */
[----:B----4-:R4:W-:Y:S04]  /*78ff0*/  STS.U8 [R0+UR4+0xe20], R38 ;  /* 0x000e202600007988 */ /* 0x0109e80008000004 */
[----:B0-----:R-:W5:Y:S04]  /*79000*/  LDL.LU R20, [R1+0x9aa8] ;  /* 0x009aa80001147983 */ /* 0x001f680000300800 */
[----:B------:R0:W-:Y:S04]  /*79010*/  STS.U8 [R0+UR4+0xe00], R40 ;  /* 0x000e002800007988 */ /* 0x0001e80008000004 */
[----:B------:R0:W-:Y:S04]  /*79020*/  STS.U8 [R0+UR4+0xe60], R42 ;  /* 0x000e602a00007988 */ /* 0x0001e80008000004 */
[----:B-1----:R-:W5:Y:S04]  /*79030*/  LDL.LU R21, [R1+0x9aa4] ;  /* 0x009aa40001157983 */ /* 0x002f680000300800 */
[----:B--2---:R-:W2:Y:S04]  /*79040*/  LDL.LU R22, [R1+0x9aa0] ;  /* 0x009aa00001167983 */ /* 0x004ea80000300800 */
[----:B---3--:R-:W3:Y:S04]  /*79050*/  LDL.LU R23, [R1+0x9a9c] ;  /* 0x009a9c0001177983 */ /* 0x008ee80000300800 */
[----:B------:R1:W-:Y:S04]  /*79060*/  STS.U8 [R0+UR4+0xe40], R57 ;  /* 0x000e403900007988 */ /* 0x0003e80008000004 */
[----:B------:R-:W-:Y:S04]  /*79070*/  STS.U8 [R0+UR4+0x1000], R2 ;  /* 0x0010000200007988 */ /* 0x000fe80008000004 */
[----:B------:R-:W-:Y:S04]  /*79080*/  STS.U8 [R0+UR4+0x1020], R24 ;  /* 0x0010201800007988 */ /* 0x000fe80008000004 */
[----:B----4-:R-:W4:Y:S04]  /*79090*/  LDL.LU R38, [R1+0x9a98] ;  /* 0x009a980001267983 */ /* 0x010f280000300800 */
[----:B------:R-:W-:Y:S04]  /*790a0*/  STS.U8 [R0+UR4+0x1040], R25 ;  /* 0x0010401900007988 */ /* 0x000fe80008000004 */
[----:B------:R1:W-:Y:S04]  /*790b0*/  STS.U8 [R0+UR4+0x1060], R50 ;  /* 0x0010603200007988 */ /* 0x0003e80008000004 */
[----:B------:R1:W-:Y:S04]  /*790c0*/  STS.U8 [R0+UR4+0x1220], R49 ;  /* 0x0012203100007988 */ /* 0x0003e80008000004 */
[----:B------:R1:W-:Y:S04]  /*790d0*/  STS.U8 [R0+UR4+0x1200], R47 ;  /* 0x0012002f00007988 */ /* 0x0003e80008000004 */
[----:B------:R1:W-:Y:S04]  /*790e0*/  STS.U8 [R0+UR4+0x1260], R45 ;  /* 0x0012602d00007988 */ /* 0x0003e80008000004 */
[----:B0-----:R-:W5:Y:S04]  /*790f0*/  LDL.LU R40, [R1+0x9a94] ;  /* 0x009a940001287983 */ /* 0x001f680000300800 */
[----:B------:R0:W-:Y:S04]  /*79100*/  STS.U8 [R0+UR4+0x1240], R43 ;  /* 0x0012402b00007988 */ /* 0x0001e80008000004 */
[----:B------:R-:W2:Y:S04]  /*79110*/  LDL.LU R42, [R1+0x9a90] ;  /* 0x009a9000012a7983 */ /* 0x000ea80000300800 */
[----:B------:R-:W-:Y:S04]  /*79120*/  STS.U8 [R0+UR4+0x1400], R41 ;  /* 0x0014002900007988 */ /* 0x000fe80008000004 */
[----:B-1----:R-:W3:Y:S04]  /*79130*/  LDL.LU R57, [R1+0x9a8c] ;  /* 0x009a8c0001397983 */ /* 0x002ee80000300800 */
[----:B------:R-:W-:Y:S04]  /*79140*/  STS.U8 [R0+UR4+0x1420], R39 ;  /* 0x0014202700007988 */ /* 0x000fe80008000004 */
        /* <DEDUP_REMOVED lines=9> */
[----:B------:R-:W4:Y:S04]  /*791e0*/  LDL.LU R50, [R1+0x320] ;  /* 0x0003200001327983 */ /* 0x000f280000300800 */
[----:B------:R-:W-:Y:S04]  /*791f0*/  STS.U8 [R0+UR4+0x1860], R32 ;  /* 0x0018602000007988 */ /* 0x000fe80008000004 */
[----:B------:R-:W4:Y:S04]  /*79200*/  LDL.LU R49, [R1+0x31c] ;  /* 0x00031c0001317983 */ /* 0x000f280000300800 */
[----:B------:R-:W-:Y:S04]  /*79210*/  STS.U8 [R0+UR4+0x1a20], R34 ;  /* 0x001a202200007988 */ /* 0x000fe80008000004 */
[----:B------:R-:W4:Y:S04]  /*79220*/  LDL.LU R47, [R1+0x318] ;  /* 0x00031800012f7983 */ /* 0x000f280000300800 */
[----:B------:R-:W-:Y:S04]  /*79230*/  STS.U8 [R0+UR4+0x1a00], R36 ;  /* 0x001a002400007988 */ /* 0x000fe80008000004 */
[----:B------:R-:W4:Y:S04]  /*79240*/  LDL.LU R45, [R1+0x314] ;  /* 0x00031400012d7983 */ /* 0x000f280000300800 */
[----:B------:R1:W-:Y:S04]  /*79250*/  STS.U8 [R0+UR4+0x1a60], R61 ;  /* 0x001a603d00007988 */ /* 0x0003e80008000004 */
        /* <DEDUP_REMOVED lines=15> */
[----:B------:R-:W4:Y:S01]  /*79350*/  LDL.LU R36, [R1+0x214] ;  /* 0x0002140001247983 */ /* 0x000f220000300800 */
[----:B------:R-:W-:-:S04]  /*79360*/  LOP3.LUT R51, R51, 0x1f, RZ, 0xc0, !PT ;  /* 0x0000001f33337812 */ /* 0x000fc800078ec0ff */
[----:B------:R-:W-:Y:S01]  /*79370*/  LOP3.LUT R24, R51, 0x8, RZ, 0x3c, !PT ;  /* 0x0000000833187812 */ /* 0x000fe200078e3cff */
[----:B---3--:R-:W-:Y:S04]  /*79380*/  STS.U8 [R0+UR4+0x1a40], R57 ;  /* 0x001a403900007988 */ /* 0x008fe80008000004 */
[----:B--2---:R-:W-:Y:S04]  /*79390*/  STS.U8 [R0+UR4+0x1c00], R42 ;  /* 0x001c002a00007988 */ /* 0x004fe80008000004 */
[----:B-----5:R-:W-:Y:S04]  /*793a0*/  STS.U8 [R0+UR4+0x1c20], R40 ;  /* 0x001c202800007988 */ /* 0x020fe80008000004 */
[----:B----4-:R-:W-:Y:S04]  /*793b0*/  STS.U8 [R0+UR4+0x1c40], R38 ;  /* 0x001c402600007988 */ /* 0x010fe80008000004 */
[----:B------:R-:W-:Y:S04]  /*793c0*/  STS.U8 [R0+UR4+0x1c60], R23 ;  /* 0x001c601700007988 */ /* 0x000fe80008000004 */
[----:B------:R-:W-:Y:S04]  /*793d0*/  STS.U8 [R0+UR4+0x1e20], R22 ;  /* 0x001e201600007988 */ /* 0x000fe80008000004 */
[----:B------:R-:W-:Y:S04]  /*793e0*/  STS.U8 [R0+UR4+0x1e00], R21 ;  /* 0x001e001500007988 */ /* 0x000fe80008000004 */
        /* <DEDUP_REMOVED lines=15> */
[----:B0-----:R-:W2:Y:S04]  /*794e0*/  LDL.LU R61, [R1+0x1e0] ;  /* 0x0001e000013d7983 */ /* 0x001ea80000300800 */
[----:B------:R-:W3:Y:S04]  /*794f0*/  LDL.LU R21, [R1+0x1dc] ;  /* 0x0001dc0001157983 */ /* 0x000ee80000300800 */
[----:B------:R-:W-:Y:S04]  /*79500*/  STS.U8 [R24+UR4+0x2e0], R41 ;  /* 0x0002e02918007988 */ /* 0x000fe80008000004 */
[----:B------:R-:W4:Y:S04]  /*79510*/  LDL.LU R22, [R1+0x1d8] ;  /* 0x0001d80001167983 */ /* 0x000f280000300800 */
[----:B------:R-:W-:Y:S04]  /*79520*/  STS.U8 [R24+UR4+0x2c0], R39 ;  /* 0x0002c02718007988 */ /* 0x000fe80008000004 */
[----:B------:R-:W5:Y:S04]  /*79530*/  LDL.LU R23, [R1+0x1d4] ;  /* 0x0001d40001177983 */ /* 0x000f680000300800 */
        /* <DEDUP_REMOVED lines=22> */
[----:B------:R0:W-:Y:S04]  /*796a0*/  STS.U8 [R24+UR4+0x8e0], R36 ;  /* 0x0008e02418007988 */ /* 0x0001e80008000004 */
[----:B------:R-:W5:Y:S04]  /*796b0*/  LDL.LU R43, [R1+0xfc] ;  /* 0x0000fc00012b7983 */ /* 0x000f680000300800 */
        /* <DEDUP_REMOVED lines=14> */
[----:B--2---:R0:W-:Y:S04]  /*797a0*/  STS.U8 [R24+UR4+0xaa0], R61 ;  /* 0x000aa03d18007988 */ /* 0x0041e80008000004 */
[----:B0-----:R-:W2:Y:S04]  /*797b0*/  LDL.LU R61, [R1+0x18] ;  /* 0x00001800013d7983 */ /* 0x001ea80000300800 */
[----:B---3--:R-:W-:Y:S04]  /*797c0*/  STS.U8 [R24+UR4+0xa80], R21 ;  /* 0x000a801518007988 */ /* 0x008fe80008000004 */
[----:B----4-:R-:W-:Y:S04]  /*797d0*/  STS.U8 [R24+UR4+0xae0], R22 ;  /* 0x000ae01618007988 */ /* 0x010fe80008000004 */
[----:B-----5:R-:W-:Y:S04]  /*797e0*/  STS.U8 [R24+UR4+0xac0], R23 ;  /* 0x000ac01718007988 */ /* 0x020fe80008000004 */
        /* <DEDUP_REMOVED lines=12> */
[----:B------:R0:W-:Y:S04]  /*798b0*/  STS.U8 [R24+UR4+0x12a0], R36 ;  /* 0x0012a02418007988 */ /* 0x0001e80008000004 */
[----:B0-----:R-:W3:Y:S04]  /*798c0*/  LDL.LU R36, [R1+0x14] ;  /* 0x0000140001247983 */ /* 0x001ee80000300800 */
[----:B------:R-:W4:Y:S04]  /*798d0*/  LDL.LU R45, [R1+0x310] ;  /* 0x00031000012d7983 */ /* 0x000f280000300800 */
[----:B------:R0:W-:Y:S04]  /*798e0*/  STS.U8 [R24+UR4+0x1280], R41 ;  /* 0x0012802918007988 */ /* 0x0001e80008000004 */
[----:B------:R-:W5:Y:S04]  /*798f0*/  LDL.LU R43, [R1+0x30c] ;  /* 0x00030c00012b7983 */ /* 0x000f680000300800 */
[----:B------:R1:W-:Y:S04]  /*79900*/  STS.U8 [R24+UR4+0x12e0], R39 ;  /* 0x0012e02718007988 */ /* 0x0003e80008000004 */
[----:B------:R1:W-:Y:S04]  /*79910*/  STS.U8 [R24+UR4+0x12c0], R37 ;  /* 0x0012c02518007988 */ /* 0x0003e80008000004 */
[----:B------:R1:W-:Y:S04]  /*79920*/  STS.U8 [R24+UR4+0x1480], R35 ;  /* 0x0014802318007988 */ /* 0x0003e80008000004 */
[----:B------:R1:W-:Y:S04]  /*79930*/  STS.U8 [R24+UR4+0x14a0], R33 ;  /* 0x0014a02118007988 */ /* 0x0003e80008000004 */
[----:B------:R1:W-:Y:S04]  /*79940*/  STS.U8 [R24+UR4+0x14c0], R31 ;  /* 0x0014c01f18007988 */ /* 0x0003e80008000004 */
[----:B0-----:R-:W5:Y:S04]  /*79950*/  LDL.LU R41, [R1+0x308] ;  /* 0x0003080001297983 */ /* 0x001f680000300800 */
[----:B-1----:R-:W5:Y:S04]  /*79960*/  LDL.LU R39, [R1+0x304] ;  /* 0x0003040001277983 */ /* 0x002f680000300800 */
[----:B------:R-:W5:Y:S04]  /*79970*/  LDL.LU R37, [R1+0x2d0] ;  /* 0x0002d00001257983 */ /* 0x000f680000300800 */
[----:B------:R-:W5:Y:S04]  /*79980*/  LDL.LU R35, [R1+0x2cc] ;  /* 0x0002cc0001237983 */ /* 0x000f680000300800 */
[----:B------:R-:W5:Y:S04]  /*79990*/  LDL.LU R33, [R1+0x2c8] ;  /* 0x0002c80001217983 */ /* 0x000f680000300800 */
        /* <DEDUP_REMOVED lines=14> */
[----:B0-----:R-:W5:Y:S04]  /*79a80*/  LDL.LU R34, [R1+0x248] ;  /* 0x0002480001227983 */ /* 0x001f680000300800 */
[----:B--2---:R0:W-:Y:S04]  /*79a90*/  STS.U8 [R24+UR4+0x18c0], R61 ;  /* 0x0018c03d18007988 */ /* 0x0041e80008000004 */
[----:B0-----:R-:W2:Y:S04]  /*79aa0*/  LDL.LU R61, [R1+0x244] ;  /* 0x00024400013d7983 */ /* 0x001ea80000300800 */
[----:B---3--:R0:W-:Y:S04]  /*79ab0*/  STS.U8 [R24+UR4+0x18e0], R36 ;  /* 0x0018e02418007988 */ /* 0x0081e80008000004 */
[----:B0-----:R-:W3:Y:S04]  /*79ac0*/  LDL.LU R36, [R1+0x210] ;  /* 0x0002100001247983 */ /* 0x001ee80000300800 */
[----:B------:R-:W-:Y:S04]  /*79ad0*/  STS.U8 [R24+UR4+0x1aa0], R56 ;  /* 0x001aa03818007988 */ /* 0x000fe80008000004 */
[----:B------:R-:W-:Y:S04]  /*79ae0*/  STS.U8 [R24+UR4+0x1a80], R55 ;  /* 0x001a803718007988 */ /* 0x000fe80008000004 */
[----:B------:R-:W-:Y:S04]  /*79af0*/  STS.U8 [R24+UR4+0x1ae0], R54 ;  /* 0x001ae03618007988 */ /* 0x000fe80008000004 */
[----:B------:R-:W-:Y:S04]  /*79b00*/  STS.U8 [R24+UR4+0x1ac0], R53 ;  /* 0x001ac03518007988 */ /* 0x000fe80008000004 */
[----:B------:R-:W-:Y:S04]  /*79b10*/  STS.U8 [R24+UR4+0x1c80], R18 ;  /* 0x001c801218007988 */ /* 0x000fe80008000004 */
[----:B------:R-:W-:Y:S04]  /*79b20*/  STS.U8 [R24+UR4+0x1ca0], R17 ;  /* 0x001ca01118007988 */ /* 0x000fe80008000004 */
[----:B------:R-:W-:Y:S04]  /*79b30*/  STS.U8 [R24+UR4+0x1cc0], R16 ;  /* 0x001cc01018007988 */ /* 0x000fe80008000004 */
[----:B------:R-:W-:Y:S01]  /*79b40*/  STS.U8 [R24+UR4+0x1ce0], R15 ;  /* 0x001ce00f18007988 */ /* 0x000fe20008000004 */
[----:B------:R-:W-:-:S03]  /*79b50*/  LOP3.LUT R2, R0, 0x10, RZ, 0x3c, !PT ;  /* 0x0000001000027812 */ /* 0x000fc600078e3cff */
[----:B------:R-:W-:Y:S04]  /*79b60*/  STS.U8 [R24+UR4+0x1ea0], R14 ;  /* 0x001ea00e18007988 */ /* 0x000fe80008000004 */
[----:B------:R-:W-:Y:S04]  /*79b70*/  STS.U8 [R24+UR4+0x1e80], R13 ;  /* 0x001e800d18007988 */ /* 0x000fe80008000004 */
[----:B------:R-:W-:Y:S04]  /*79b80*/  STS.U8 [R24+UR4+0x1ee0], R12 ;  /* 0x001ee00c18007988 */ /* 0x000fe80008000004 */
[----:B------:R-:W-:Y:S04]  /*79b90*/  STS.U8 [R24+UR4+0x1ec0], R11 ;  /* 0x001ec00b18007988 */ /* 0x000fe80008000004 */
        /* <DEDUP_REMOVED lines=15> */
[----:B--2---:R0:W-:Y:S04]  /*79c90*/  STS.U8 [R2+UR4+0x740], R61 ;  /* 0x0007403d02007988 */ /* 0x0041e80008000004 */
[----:B0-----:R-:W2:Y:S04]  /*79ca0*/  LDL.LU R61, [R1+0x20c] ;  /* 0x00020c00013d7983 */ /* 0x001ea80000300800 */
        /* <DEDUP_REMOVED lines=27> */
[----:B---3--:R0:W-:Y:S04]  /*79e60*/  STS.U8 [R2+UR4+0x900], R36 ;  /* 0x0009002402007988 */ /* 0x0081e80008000004 */
[----:B------:R-:W3:Y:S04]  /*79e70*/  LDL.LU R34, [R1+0x34] ;  /* 0x0000340001227983 */ /* 0x000ee80000300800 */
[----:B0-----:R-:W3:Y:S04]  /*79e80*/  LDL.LU R36, [R1+0x4] ;  /* 0x0000040001247983 */ /* 0x001ee80000300800 */
[----:B--2---:R0:W-:Y:S04]  /*79e90*/  STS.U8 [R2+UR4+0x920], R61 ;  /* 0x0009203d02007988 */ /* 0x0041e80008000004 */
        /* <DEDUP_REMOVED lines=11> */
[----:B0-----:R-:W2:Y:S04]  /*79f50*/  LDL.LU R61, [R1+0x9a88] ;  /* 0x009a8800013d7983 */ /* 0x001ea80000300800 */
[----:B------:R0:W-:Y:S04]  /*79f60*/  STS.U8 [R2+UR4+0xf00], R41 ;  /* 0x000f002902007988 */ /* 0x0001e80008000004 */
[----:B0-----:R-:W4:Y:S04]  /*79f70*/  LDL.LU R41, [R1] ;  /* 0x0000000001297983 */ /* 0x001f280000300800 */
[----:B------:R-:W-:Y:S04]  /*79f80*/  STS.U8 [R2+UR4+0xf60], R49 ;  /* 0x000f603102007988 */ /* 0x000fe80008000004 */
[----:B------:R-:W-:Y:S04]  /*79f90*/  STS.U8 [R2+UR4+0xf40], R47 ;  /* 0x000f402f02007988 */ /* 0x000fe80008000004 */
[----:B------:R-:W-:Y:S04]  /*79fa0*/  STS.U8 [R2+UR4+0x1100], R45 ;  /* 0x0011002d02007988 */ /* 0x000fe80008000004 */
[----:B------:R-:W-:Y:S04]  /*79fb0*/  STS.U8 [R2+UR4+0x1120], R43 ;  /* 0x0011202b02007988 */ /* 0x000fe80008000004 */
[----:B------:R0:W-:Y:S04]  /*79fc0*/  STS.U8 [R2+UR4+0x1140], R39 ;  /* 0x0011402702007988 */ /* 0x0001e80008000004 */
[----:B------:R1:W-:Y:S04]  /*79fd0*/  STS.U8 [R2+UR4+0x1160], R37 ;  /* 0x0011602502007988 */ /* 0x0003e80008000004 */
[----:B------:R5:W-:Y:S04]  /*79fe0*/  STS.U8 [R2+UR4+0x1320], R35 ;  /* 0x0013202302007988 */ /* 0x000be80008000004 */
[----:B------:R5:W-:Y:S04]  /*79ff0*/  STS.U8 [R2+UR4+0x1300], R33 ;  /* 0x0013002102007988 */ /* 0x000be80008000004 */
[----:B------:R5:W-:Y:S04]  /*7a000*/  STS.U8 [R2+UR4+0x1360], R31 ;  /* 0x0013601f02007988 */ /* 0x000be80008000004 */
[----:B------:R3:W-:Y:S04]  /*7a010*/  STS.U8 [R2+UR4+0x1340], R29 ;  /* 0x0013401d02007988 */ /* 0x0007e80008000004 */
[----:B0-----:R-:W2:Y:S04]  /*7a020*/  LDL.LU R39, [R1+0x300] ;  /* 0x0003000001277983 */ /* 0x001ea80000300800 */
[----:B-1----:R-:W2:Y:S04]  /*7a030*/  LDL.LU R37, [R1+0x2fc] ;  /* 0x0002fc0001257983 */ /* 0x002ea80000300800 */
[----:B-----5:R-:W5:Y:S04]  /*7a040*/  LDL.LU R35, [R1+0x2f8] ;  /* 0x0002f80001237983 */ /* 0x020f680000300800 */
[----:B------:R-:W5:Y:S04]  /*7a050*/  LDL.LU R33, [R1+0x2f4] ;  /* 0x0002f40001217983 */ /* 0x000f680000300800 */
[----:B------:R-:W5:Y:S04]  /*7a060*/  LDL.LU R31, [R1+0x2c0] ;  /* 0x0002c000011f7983 */ /* 0x000f680000300800 */
[----:B------:R0:W-:Y:S04]  /*7a070*/  STS.U8 [R2+UR4+0x1500], R27 ;  /* 0x0015001b02007988 */ /* 0x0001e80008000004 */
[----:B---3--:R-:W3:Y:S04]  /*7a080*/  LDL.LU R29, [R1+0x2bc] ;  /* 0x0002bc00011d7983 */ /* 0x008ee80000300800 */
[----:B------:R1:W-:Y:S04]  /*7a090*/  STS.U8 [R2+UR4+0x1520], R26 ;  /* 0x0015201a02007988 */ /* 0x0003e80008000004 */
[----:B------:R1:W-:Y:S04]  /*7a0a0*/  STS.U8 [R2+UR4+0x1540], R28 ;  /* 0x0015401c02007988 */ /* 0x0003e80008000004 */
[----:B------:R1:W-:Y:S04]  /*7a0b0*/  STS.U8 [R2+UR4+0x1560], R30 ;  /* 0x0015601e02007988 */ /* 0x0003e80008000004 */
[----:B------:R1:W-:Y:S04]  /*7a0c0*/  STS.U8 [R2+UR4+0x1720], R32 ;  /* 0x0017202002007988 */ /* 0x0003e80008000004 */
[----:B------:R1:W-:Y:S04]  /*7a0d0*/  STS.U8 [R2+UR4+0x1700], R34 ;  /* 0x0017002202007988 */ /* 0x0003e80008000004 */
[----:B0-----:R-:W3:Y:S04]  /*7a0e0*/  LDL.LU R27, [R1+0x2b8] ;  /* 0x0002b800011b7983 */ /* 0x001ee80000300800 */
[----:B-1----:R-:W3:Y:S04]  /*7a0f0*/  LDL.LU R26, [R1+0x2b4] ;  /* 0x0002b400011a7983 */ /* 0x002ee80000300800 */
[----:B------:R-:W3:Y:S04]  /*7a100*/  LDL.LU R28, [R1+0x280] ;  /* 0x00028000011c7983 */ /* 0x000ee80000300800 */
[----:B------:R-:W3:Y:S04]  /*7a110*/  LDL.LU R30, [R1+0x27c] ;  /* 0x00027c00011e7983 */ /* 0x000ee80000300800 */
[----:B------:R-:W3:Y:S04]  /*7a120*/  LDL.LU R32, [R1+0x278] ;  /* 0x0002780001207983 */ /* 0x000ee80000300800 */
[----:B------:R0:W-:Y:S04]  /*7a130*/  STS.U8 [R2+UR4+0x1760], R36 ;  /* 0x0017602402007988 */ /* 0x0001e80008000004 */
        /* <DEDUP_REMOVED lines=12> */
[----:B------:R-:W-:-:S03]  /*7a200*/  LOP3.LUT R0, R0, 0x18, RZ, 0x3c, !PT ;  /* 0x0000001800007812 */ /* 0x000fc600078e3cff */
[----:B------:R-:W3:Y:S04]  /*7a210*/  LDL.LU R50, [R1+0x1b4] ;  /* 0x0001b40001327983 */ /* 0x000ee80000300800 */
[----:B------:R-:W3:Y:S04]  /*7a220*/  LDL.LU R49, [R1+0x180] ;  /* 0x0001800001317983 */ /* 0x000ee80000300800 */
[----:B------:R-:W3:Y:S04]  /*7a230*/  LDL.LU R47, [R1+0x17c] ;  /* 0x00017c00012f7983 */ /* 0x000ee80000300800 */
[----:B------:R-:W3:Y:S04]  /*7a240*/  LDL.LU R45, [R1+0x178] ;  /* 0x00017800012d7983 */ /* 0x000ee80000300800 */
[----:B------:R-:W3:Y:S04]  /*7a250*/  LDL.LU R43, [R1+0x174] ;  /* 0x00017400012b7983 */ /* 0x000ee80000300800 */
[----:B----4-:R0:W-:Y:S04]  /*7a260*/  STS.U8 [R2+UR4+0x1740], R41 ;  /* 0x0017402902007988 */ /* 0x0101e80008000004 */
[----:B--2---:R-:W-:Y:S04]  /*7a270*/  STS.U8 [R2+UR4+0x1900], R61 ;  /* 0x0019003d02007988 */ /* 0x004fe80008000004 */
        /* <DEDUP_REMOVED lines=16> */
[----:B0-----:R-:W2:Y:S04]  /*7a380*/  LDL.LU R41, [R1+0x130] ;  /* 0x0001300001297983 */ /* 0x001ea80000300800 */
[----:B------:R0:W-:Y:S04]  /*7a390*/  STS.U8 [R0+UR4+0x1a0], R37 ;  /* 0x0001a02500007988 */ /* 0x0001e80008000004 */
[----:B-----5:R4:W-:Y:S04]  /*7a3a0*/  STS.U8 [R0+UR4+0x1c0], R35 ;  /* 0x0001c02300007988 */ /* 0x0209e80008000004 */
[----:B------:R5:W-:Y:S04]  /*7a3b0*/  STS.U8 [R0+UR4+0x1e0], R33 ;  /* 0x0001e02100007988 */ /* 0x000be80008000004 */
[----:B------:R5:W-:Y:S04]  /*7a3c0*/  STS.U8 [R0+UR4+0x3a0], R31 ;  /* 0x0003a01f00007988 */ /* 0x000be80008000004 */
[----:B---3--:R3:W-:Y:S04]  /*7a3d0*/  STS.U8 [R0+UR4+0x380], R29 ;  /* 0x0003801d00007988 */ /* 0x0087e80008000004 */
[----:B-1----:R-:W2:Y:S04]  /*7a3e0*/  LDL.LU R39, [R1+0x124] ;  /* 0x0001240001277983 */ /* 0x002ea80000300800 */
[----:B0-----:R-:W2:Y:S04]  /*7a3f0*/  LDL.LU R37, [R1+0x120] ;  /* 0x0001200001257983 */ /* 0x001ea80000300800 */
[----:B----4-:R-:W4:Y:S04]  /*7a400*/  LDL.LU R35, [R1+0x11c] ;  /* 0x00011c0001237983 */ /* 0x010f280000300800 */
[----:B-----5:R-:W5:Y:S04]  /*7a410*/  LDL.LU R33, [R1+0xe8] ;  /* 0x0000e80001217983 */ /* 0x020f680000300800 */
        /* <DEDUP_REMOVED lines=18> */
[----:B------:R0:W-:Y:S04]  /*7a540*/  STS.U8 [R0+UR4+0x780], R21 ;  /* 0x0007801500007988 */ /* 0x0001e80008000004 */
        /* <DEDUP_REMOVED lines=26> */
[----:B0-----:R-:W3:Y:S04]  /*7a6f0*/  LDL.LU R47, [R1+0x9a54] ;  /* 0x009a5400012f7983 */ /* 0x001ee80000300800 */
[----:B-1----:R-:W3:Y:S04]  /*7a700*/  LDL.LU R45, [R1+0x9a50] ;  /* 0x009a5000012d7983 */ /* 0x002ee80000300800 */
[----:B------:R-:W3:Y:S04]  /*7a710*/  LDL.LU R43, [R1+0x9a4c] ;  /* 0x009a4c00012b7983 */ /* 0x000ee80000300800 */
[----:B--2---:R0:W-:Y:S04]  /*7a720*/  STS.U8 [R0+UR4+0xfa0], R41 ;  /* 0x000fa02900007988 */ /* 0x0041e80008000004 */
[----:B------:R1:W-:Y:S04]  /*7a730*/  STS.U8 [R0+UR4+0xf80], R39 ;  /* 0x000f802700007988 */ /* 0x0003e80008000004 */
[----:B0-----:R-:W2:Y:S04]  /*7a740*/  LDL.LU R41, [R1+0x9a48] ;  /* 0x009a480001297983 */ /* 0x001ea80000300800 */
[----:B------:R0:W-:Y:S04]  /*7a750*/  STS.U8 [R0+UR4+0xfe0], R37 ;  /* 0x000fe02500007988 */ /* 0x0001e80008000004 */
[----:B----4-:R4:W-:Y:S04]  /*7a760*/  STS.U8 [R0+UR4+0xfc0], R35 ;  /* 0x000fc02300007988 */ /* 0x0109e80008000004 */
[----:B-----5:R5:W-:Y:S04]  /*7a770*/  STS.U8 [R0+UR4+0x1180], R33 ;  /* 0x0011802100007988 */ /* 0x020be80008000004 */
[----:B------:R5:W-:Y:S04]  /*7a780*/  STS.U8 [R0+UR4+0x11a0], R31 ;  /* 0x0011a01f00007988 */ /* 0x000be80008000004 */
[----:B---3--:R3:W-:Y:S04]  /*7a790*/  STS.U8 [R0+UR4+0x11c0], R29 ;  /* 0x0011c01d00007988 */ /* 0x0087e80008000004 */
[----:B-1----:R-:W2:Y:S04]  /*7a7a0*/  LDL.LU R39, [R1+0x9a44] ;  /* 0x009a440001277983 */ /* 0x002ea80000300800 */
[----:B0-----:R-:W2:Y:S04]  /*7a7b0*/  LDL.LU R37, [R1+0x9a40] ;  /* 0x009a400001257983 */ /* 0x001ea80000300800 */
[----:B----4-:R-:W4:Y:S04]  /*7a7c0*/  LDL.LU R35, [R1+0x9a3c] ;  /* 0x009a3c0001237983 */ /* 0x010f280000300800 */
[----:B-----5:R-:W5:Y:S04]  /*7a7d0*/  LDL.LU R33, [R1+0x9a38] ;  /* 0x009a380001217983 */ /* 0x020f680000300800 */
[----:B------:R-:W2:Y:S04]  /*7a7e0*/  LDL.LU R31, [R1+0x9a34] ;  /* 0x009a3400011f7983 */ /* 0x000ea80000300800 */
[----:B---3--:R-:W3:Y:S04]  /*7a7f0*/  LDL.LU R29, [R1+0x9a30] ;  /* 0x009a3000011d7983 */ /* 0x008ee80000300800 */
[----:B------:R0:W-:Y:S04]  /*7a800*/  STS.U8 [R0+UR4+0x11e0], R27 ;  /* 0x0011e01b00007988 */ /* 0x0001e80008000004 */
[----:B------:R1:W-:Y:S04]  /*7a810*/  STS.U8 [R0+UR4+0x13a0], R26 ;  /* 0x0013a01a00007988 */ /* 0x0003e80008000004 */
[----:B------:R1:W-:Y:S04]  /*7a820*/  STS.U8 [R0+UR4+0x1380], R28 ;  /* 0x0013801c00007988 */ /* 0x0003e80008000004 */
[----:B------:R1:W-:Y:S04]  /*7a830*/  STS.U8 [R0+UR4+0x13e0], R30 ;  /* 0x0013e01e00007988 */ /* 0x0003e80008000004 */
[----:B------:R1:W-:Y:S04]  /*7a840*/  STS.U8 [R0+UR4+0x13c0], R32 ;  /* 0x0013c02000007988 */ /* 0x0003e80008000004 */
[----:B------:R1:W-:Y:S04]  /*7a850*/  STS.U8 [R0+UR4+0x1580], R34 ;  /* 0x0015802200007988 */ /* 0x0003e80008000004 */
[----:B0-----:R-:W4:Y:S04]  /*7a860*/  LDL.LU R27, [R1+0x9a2c] ;  /* 0x009a2c00011b7983 */ /* 0x001f280000300800 */
[----:B-1----:R-:W5:Y:S04]  /*7a870*/  LDL.LU R26, [R1+0x9a28] ;  /* 0x009a2800011a7983 */ /* 0x002f680000300800 */
[----:B------:R-:W2:Y:S04]  /*7a880*/  LDL.LU R28, [R1+0x9a24] ;  /* 0x009a2400011c7983 */ /* 0x000ea80000300800 */
[----:B------:R-:W3:Y:S04]  /*7a890*/  LDL.LU R30, [R1+0x9a20] ;  /* 0x009a2000011e7983 */ /* 0x000ee80000300800 */
[----:B------:R-:W4:Y:S04]  /*7a8a0*/  LDL.LU R32, [R1+0x9a1c] ;  /* 0x009a1c0001207983 */ /* 0x000f280000300800 */
[----:B------:R-:W5:Y:S04]  /*7a8b0*/  LDL.LU R34, [R1+0x9a18] ;  /* 0x009a180001227983 */ /* 0x000f680000300800 */
[----:B------:R0:W-:Y:S04]  /*7a8c0*/  STS.U8 [R0+UR4+0x15a0], R36 ;  /* 0x0015a02400007988 */ /* 0x0001e80008000004 */
[----:B0-----:R-:W2:Y:S04]  /*7a8d0*/  LDL.LU R36, [R1+0x9a14] ;  /* 0x009a140001247983 */ /* 0x001ea80000300800 */
[----:B------:R0:W-:Y:S04]  /*7a8e0*/  STS.U8 [R0+UR4+0x15c0], R3 ;  /* 0x0015c00300007988 */ /* 0x0001e80008000004 */
[----:B------:R1:W-:Y:S04]  /*7a8f0*/  STS.U8 [R0+UR4+0x15e0], R2 ;  /* 0x0015e00200007988 */ /* 0x0003e80008000004 */
[----:B0-----:R-:W3:Y:S04]  /*7a900*/  LDL R3, [R1+0x3528] ;  /* 0x0035280001037983 */ /* 0x001ee80000100800 */
[----:B-1----:R-:W3:Y:S01]  /*7a910*/  LDL R2, [R1+0x3564] ;  /* 0x0035640001027983 */ /* 0x002ee20000100800 */
[----:B------:R-:W-:-:S03]  /*7a920*/  PRMT R25, RZ, 0x7610, R25 ;  /* 0x00007610ff197816 */ /* 0x000fc60000000019 */
[----:B--2---:R-:W-:Y:S04]  /*7a930*/  STS.U8 [R0+UR4+0x17a0], R36 ;  /* 0x0017a02400007988 */ /* 0x004fe80008000004 */
[----:B-----5:R-:W-:Y:S04]  /*7a940*/  STS.U8 [R0+UR4+0x1780], R34 ;  /* 0x0017802200007988 */ /* 0x020fe80008000004 */
[----:B----4-:R-:W-:Y:S04]  /*7a950*/  STS.U8 [R0+UR4+0x17e0], R32 ;  /* 0x0017e02000007988 */ /* 0x010fe80008000004 */
[----:B---3--:R-:W-:Y:S04]  /*7a960*/  STS.U8 [R0+UR4+0x17c0], R30 ;  /* 0x0017c01e00007988 */ /* 0x008fe80008000004 */
        /* <DEDUP_REMOVED lines=15> */
[----:B------:R0:W-:Y:S01]  /*7aa60*/  STS.U8 [R0+UR4+0x1fc0], R51 ;  /* 0x001fc03300007988 */ /* 0x0001e20008000004 */
[----:B------:R-:W-:Y:S06]  /*7aa70*/  BAR.SYNC.DEFER_BLOCKING 0x0 ;  /* 0x0000000000007b1d */ /* 0x000fec0000010000 */
[----:B0-----:R-:W2:Y:S04]  /*7aa80*/  LDL.LU R0, [R1+0x9a10] ;  /* 0x009a100001007983 */ /* 0x001ea80000300800 */
[----:B------:R-:W3:Y:S04]  /*7aa90*/  @!P0 LDG.E.U8 R25, desc[UR46][R2.64] ;  /* 0x0000002e02198981 */ /* 0x000ee8000c1e1100 */
[----:B---3--:R0:W-:Y:S04]  /*7aaa0*/  STL [R1+0x2fdc], R25 ;  /* 0x002fdc1901007387 */ /* 0x0081e80000100800 */
[----:B0-----:R-:W3:Y:S04]  /*7aab0*/  LDL.LU R25, [R1+0x9a0c] ;  /* 0x009a0c0001197983 */ /* 0x001ee80000300800 */
[----:B------:R-:W4:Y:S04]  /*7aac0*/  LDL R2, [R1+0x3524] ;  /* 0x0035240001027983 */ /* 0x000f280000100800 */
[----:B------:R-:W4:Y:S01]  /*7aad0*/  LDL R3, [R1+0x3560] ;  /* 0x0035600001037983 */ /* 0x000f220000100800 */
[----:B--2---:R-:W-:-:S02]  /*7aae0*/  PRMT R0, RZ, 0x7610, R0 ;  /* 0x00007610ff007816 */ /* 0x004fc40000000000 */
[----:B----4-:R-:W-:-:S04]  /*7aaf0*/  @!P1 LOP3.LUT R3, R3, R2, RZ, 0x3c, !PT ;  /* 0x0000000203039212 */ /* 0x010fc800078e3cff */
[----:B------:R-:W-:-:S04]  /*7ab00*/  @!P1 LOP3.LUT R2, R3, R2, RZ, 0x3c, !PT ;  /* 0x0000000203029212 */ /* 0x000fc800078e3cff */
[----:B------:R-:W-:-:S05]  /*7ab10*/  @!P1 LOP3.LUT R3, R3, R2, RZ, 0x3c, !PT ;  /* 0x0000000203039212 */ /* 0x000fca00078e3cff */
[----:B------:R-:W2:Y:S04]  /*7ab20*/  @!P1 LDG.E.U8 R0, desc[UR46][R2.64] ;  /* 0x0000002e02009981 */ /* 0x000ea8000c1e1100 */
[----:B--2---:R0:W-:Y:S04]  /*7ab30*/  STL [R1+0x2fd8], R0 ;  /* 0x002fd80001007387 */ /* 0x0041e80000100800 */
[----:B0-----:R-:W2:Y:S04]  /*7ab40*/  LDL.LU R0, [R1+0x9a08] ;  /* 0x009a080001007983 */ /* 0x001ea80000300800 */
[----:B------:R-:W4:Y:S04]  /*7ab50*/  LDL R2, [R1+0x3520] ;  /* 0x0035200001027983 */ /* 0x000f280000100800 */
[----:B------:R-:W4:Y:S01]  /*7ab60*/  LDL R3, [R1+0x355c] ;  /* 0x00355c0001037983 */ /* 0x000f220000100800 */
[----:B---3--:R-:W-:-:S02]  /*7ab70*/  PRMT R25, RZ, 0x7610, R25 ;  /* 0x00007610ff197816 */ /* 0x008fc40000000019 */
[----:B----4-:R-:W-:-:S04]  /*7ab80*/  @!P2 LOP3.LUT R3, R3, R2, RZ, 0x3c, !PT ;  /* 0x000000020303a212 */ /* 0x010fc800078e3cff */
[----:B------:R-:W-:-:S04]  /*7ab90*/  @!P2 LOP3.LUT R2, R3, R2, RZ, 0x3c, !PT ;  /* 0x000000020302a212 */ /* 0x000fc800078e3cff */
[----:B------:R-:W-:-:S05]  /*7aba0*/  @!P2 LOP3.LUT R3, R3, R2, RZ, 0x3c, !PT ;  /* 0x000000020303a212 */ /* 0x000fca00078e3cff */
        /* <DEDUP_REMOVED lines=16303> */
[----:B------:R-:W4:Y:S02]  /*ba6a0*/  LDL R3, [R1+0x6de4] ;  /* 0x006de40001037983 */ /* 0x000f240000100800 */
[----:B----4-:R-:W-:-:S02]  /*ba6b0*/  @!P2 LOP3.LUT R3, R3, R2, RZ, 0x3c, !PT ;  /* 0x000000020303a212 */ /* 0x010fc400078e3cff */
[----:B--2---:R-:W-:Y:S02]  /*ba6c0*/  PRMT R0, RZ, 0x7610, R0 ;  /* 0x00007610ff007816 */ /* 0x004fe40000000000 */
        /* <DEDUP_REMOVED lines=1302> */
[----:B------:R-:W4:Y:S01]  /*bf830*/  LDL R3, [R1+0x7274] ;  /* 0x0072740001037983 */ /* 0x000f220000100800 */
[----:B------:R-:W-:-:S02]  /*bf840*/  PRMT R53, RZ, 0x7610, R53 ;  /* 0x00007610ff357816 */ /* 0x000fc40000000035 */
[----:B----4-:R-:W-:-:S04]  /*bf850*/  @!P3 LOP3.LUT R3, R3, R2, RZ, 0x3c, !PT ;  /* 0x000000020303b212 */ /* 0x010fc800078e3cff */
[----:B------:R-:W-:-:S04]  /*bf860*/  @!P3 LOP3.LUT R2, R3, R2, RZ, 0x3c, !PT ;  /* 0x000000020302b212 */ /* 0x000fc800078e3cff */
[----:B------:R-:W-:-:S05]  /*bf870*/  @!P3 LOP3.LUT R3, R3, R2, RZ, 0x3c, !PT ;  /* 0x000000020303b212 */ /* 0x000fca00078e3cff */
[----:B------:R0:W4:Y:S04]  /*bf880*/  @!P3 LDG.E.U8 R53, desc[UR46][R2.64] ;  /* 0x0000002e0235b981 */ /* 0x000128000c1e1100 */
[----:B------:R-:W0:Y:S04]  /*bf890*/  LDL R2, [R1+0x7238] ;  /* 0x0072380001027983 */ /* 0x000e280000100800 */
[----:B------:R-:W0:Y:S01]  /*bf8a0*/  LDL R3, [R1+0x7270] ;  /* 0x0072700001037983 */ /* 0x000e220000100800 */
[----:B--2---:R-:W-:Y:S02]  /*bf8b0*/  PRMT R0, RZ, 0x7610, R0 ;  /* 0x00007610ff007816 */ /* 0x004fe40000000000 */
[----:B0-----:R-:W-:-:S04]  /*bf8c0*/  @!P0 LOP3.LUT R3, R3, R2, RZ, 0x3c, !PT ;  /* 0x0000000203038212 */ /* 0x001fc800078e3cff */
[----:B------:R-:W-:-:S04]  /*bf8d0*/  @!P0 LOP3.LUT R2, R3, R2, RZ, 0x3c, !PT ;  /* 0x0000000203028212 */ /* 0x000fc800078e3cff */
[----:B------:R-:W-:-:S05]  /*bf8e0*/  @!P0 LOP3.LUT R3, R3, R2, RZ, 0x3c, !PT ;  /* 0x0000000203038212 */ /* 0x000fca00078e3cff */
[----:B------:R-:W2:Y:S04]  /*bf8f0*/  @!P0 LDG.E.U8 R0, desc[UR46][R2.64] ;  /* 0x0000002e02008981 */ /* 0x000ea8000c1e1100 */
[----:B----4-:R0:W-:Y:S04]  /*bf900*/  STL [R1+0x90], R53 ;  /* 0x0000903501007387 */ /* 0x0101e80000100800 */
[----:B0-----:R-:W4:Y:S04]  /*bf910*/  LDL R53, [R1+0x72a8] ;  /* 0x0072a80001357983 */ /* 0x001f280000100800 */
[----:B--2---:R0:W-:Y:S04]  /*bf920*/  STL [R1+0x8c], R0 ;  /* 0x00008c0001007387 */ /* 0x0041e80000100800 */
[----:B0-----:R-:W2:Y:S04]  /*bf930*/  LDL.LU R0, [R1+0x7b70] ;  /* 0x007b700001007983 */ /* 0x001ea80000300800 */
[----:B------:R-:W5:Y:S04]  /*bf940*/  LDL R2, [R1+0x724c] ;  /* 0x00724c0001027983 */ /* 0x000f680000100800 */
[----:B------:R-:W5:Y:S02]  /*bf950*/  LDL R3, [R1+0x7288] ;  /* 0x0072880001037983 */ /* 0x000f640000100800 */
[----:B-----5:R-:W-:-:S02]  /*bf960*/  @!P1 LOP3.LUT R3, R3, R2, RZ, 0x3c, !PT ;  /* 0x0000000203039212 */ /* 0x020fc400078e3cff */
[----:B--2---:R-:W-:Y:S02]  /*bf970*/  PRMT R0, RZ, 0x7610, R0 ;  /* 0x00007610ff007816 */ /* 0x004fe40000000000 */
[----:B------:R-:W-:-:S04]  /*bf980*/  @!P1 LOP3.LUT R2, R3, R2, RZ, 0x3c, !PT ;  /* 0x0000000203029212 */ /* 0x000fc800078e3cff */
[----:B------:R-:W-:-:S05]  /*bf990*/  @!P1 LOP3.LUT R3, R3, R2, RZ, 0x3c, !PT ;  /* 0x0000000203039212 */ /* 0x000fca00078e3cff */
[----:B------:R-:W2:Y:S04]  /*bf9a0*/  @!P1 LDG.E.U8 R0, desc[UR46][R2.64] ;  /* 0x0000002e02009981 */ /* 0x000ea8000c1e1100 */
        /* <DEDUP_REMOVED lines=29> */
[----:B------:R-:W5:Y:S01]  /*bfb80*/  LDL R3, [R1+0x726c] ;  /* 0x00726c0001037983 */ /* 0x000f620000100800 */
[----:B----4-:R-:W-:-:S03]  /*bfb90*/  @!P1 IMAD.MOV.U32 R2, RZ, RZ, R53 ;  /* 0x000000ffff029224 */ /* 0x010fc600078e0035 */
[----:B------:R-:W4:Y:S01]  /*bfba0*/  LDL R53, [R1+0x72c4] ;  /* 0x0072c40001357983 */ /* 0x000f220000100800 */
[----:B--2---:R-:W-:-:S06]  /*bfbb0*/  PRMT R0, RZ, 0x7610, R0 ;  /* 0x00007610ff007816 */ /* 0x004fcc0000000000 */
[----:B-----5:R-:W2:Y:S04]  /*bfbc0*/  @!P1 LDG.E.U8 R0, desc[UR46][R2.64] ;  /* 0x0000002e02009981 */ /* 0x020ea8000c1e1100 */
        /* <DEDUP_REMOVED lines=12> */
[----:B------:R-:W5:Y:S01]  /*bfc90*/  LDL R3, [R1+0x72b4] ;  /* 0x0072b40001037983 */ /* 0x000f620000100800 */
[----:B------:R-:W-:-:S02]  /*bfca0*/  PRMT R55, RZ, 0x7610, R55 ;  /* 0x00007610ff377816 */ /* 0x000fc40000000037 */
[----:B-----5:R-:W-:-:S04]  /*bfcb0*/  @!P3 LOP3.LUT R3, R3, R2, RZ, 0x3c, !PT ;  /* 0x000000020303b212 */ /* 0x020fc800078e3cff */
[----:B------:R-:W-:-:S04]  /*bfcc0*/  @!P3 LOP3.LUT R2, R3, R2, RZ, 0x3c, !PT ;  /* 0x000000020302b212 */ /* 0x000fc800078e3cff */
[----:B------:R-:W-:-:S05]  /*bfcd0*/  @!P3 LOP3.LUT R3, R3, R2, RZ, 0x3c, !PT ;  /* 0x000000020303b212 */ /* 0x000fca00078e3cff */
[----:B------:R0:W5:Y:S04]  /*bfce0*/  @!P3 LDG.E.U8 R55, desc[UR46][R2.64] ;  /* 0x0000002e0237b981 */ /* 0x000168000c1e1100 */
[----:B------:R-:W0:Y:S04]  /*bfcf0*/  LDL R2, [R1+0x7278] ;  /* 0x0072780001027983 */ /* 0x000e280000100800 */
[----:B------:R-:W0:Y:S01]  /*bfd00*/  LDL R3, [R1+0x72b0] ;  /* 0x0072b00001037983 */ /* 0x000e220000100800 */
[----:B------:R-:W-:Y:S02]  /*bfd10*/  PRMT R54, RZ, 0x7610, R54 ;  /* 0x00007610ff367816 */ /* 0x000fe40000000036 */
[----:B0-----:R-:W-:-:S04]  /*bfd20*/  @!P0 LOP3.LUT R3, R3, R2, RZ, 0x3c, !PT ;  /* 0x0000000203038212 */ /* 0x001fc800078e3cff */
[----:B------:R-:W-:-:S04]  /*bfd30*/  @!P0 LOP3.LUT R2, R3, R2, RZ, 0x3c, !PT ;  /* 0x0000000203028212 */ /* 0x000fc800078e3cff */
[----:B------:R-:W-:Y:S01]  /*bfd40*/  @!P0 LOP3.LUT R3, R3, R2, RZ, 0x3c, !PT ;  /* 0x0000000203038212 */ /* 0x000fe200078e3cff */
[----:B-----5:R0:W-:Y:S04]  /*bfd50*/  STL [R1+0x70], R55 ;  /* 0x0000703701007387 */ /* 0x0201e80000100800 */
[----:B------:R1:W5:Y:S01]  /*bfd60*/  @!P0 LDG.E.U8 R54, desc[UR46][R2.64] ;  /* 0x0000002e02368981 */ /* 0x000362000c1e1100 */
[----:B--2---:R-:W-:-:S03]  /*bfd70*/  PRMT R0, RZ, 0x7610, R0 ;  /* 0x00007610ff007816 */ /* 0x004fc60000000000 */
[----:B0-----:R-:W2:Y:S04]  /*bfd80*/  LDL R55, [R1+0x72d0] ;  /* 0x0072d00001377983 */ /* 0x001ea80000100800 */
[----:B------:R-:W1:Y:S04]  /*bfd90*/  LDL R2, [R1+0x728c] ;  /* 0x00728c0001027983 */ /* 0x000e680000100800 */
[----:B------:R-:W1:Y:S02]  /*bfda0*/  LDL R3, [R1+0x72c8] ;  /* 0x0072c80001037983 */ /* 0x000e640000100800 */
[----:B-1----:R-:W-:-:S04]  /*bfdb0*/  @!P1 LOP3.LUT R3, R3, R2, RZ, 0x3c, !PT ;  /* 0x0000000203039212 */ /* 0x002fc800078e3cff */
[----:B------:R-:W-:-:S04]  /*bfdc0*/  @!P1 LOP3.LUT R2, R3, R2, RZ, 0x3c, !PT ;  /* 0x0000000203029212 */ /* 0x000fc800078e3cff */
[----:B------:R-:W-:-:S05]  /*bfdd0*/  @!P1 LOP3.LUT R3, R3, R2, RZ, 0x3c, !PT ;  /* 0x0000000203039212 */ /* 0x000fca00078e3cff */
[----:B------:R-:W3:Y:S04]  /*bfde0*/  @!P1 LDG.E.U8 R0, desc[UR46][R2.64] ;  /* 0x0000002e02009981 */ /* 0x000ee8000c1e1100 */
[----:B-----5:R0:W-:Y:S04]  /*bfdf0*/  STL [R1+0x6c], R54 ;  /* 0x00006c3601007387 */ /* 0x0201e80000100800 */
[----:B0-----:R-:W5:Y:S04]  /*bfe00*/  LDL R54, [R1+0x72e8] ;  /* 0x0072e80001367983 */ /* 0x001f680000100800 */
[----:B---3--:R0:W-:Y:S04]  /*bfe10*/  STL [R1+0x68], R0 ;  /* 0x0000680001007387 */ /* 0x0081e80000100800 */
[----:B0-----:R-:W3:Y:S04]  /*bfe20*/  LDL.LU R0, [R1+0x7b54] ;  /* 0x007b540001007983 */ /* 0x001ee80000300800 */
[----:B------:R-:W2:Y:S01]  /*bfe30*/  LDL R3, [R1+0x72a0] ;  /* 0x0072a00001037983 */ /* 0x000ea20000100800 */
[----:B----4-:R-:W-:-:S03]  /*bfe40*/  @!P2 IMAD.MOV.U32 R2, RZ, RZ, R53 ;  /* 0x000000ffff02a224 */ /* 0x010fc600078e0035 */
[----:B------:R-:W4:Y:S01]  /*bfe50*/  LDL R53, [R1+0x72e4] ;  /* 0x0072e40001357983 */ /* 0x000f220000100800 */
[----:B---3--:R-:W-:-:S06]  /*bfe60*/  PRMT R0, RZ, 0x7610, R0 ;  /* 0x00007610ff007816 */ /* 0x008fcc0000000000 */
[----:B--2---:R-:W2:Y:S04]  /*bfe70*/  @!P2 LDG.E.U8 R0, desc[UR46][R2.64] ;  /* 0x0000002e0200a981 */ /* 0x004ea8000c1e1100 */
[----:B--2---:R0:W-:Y:S04]  /*bfe80*/  STL [R1+0x64], R0 ;  /* 0x0000640001007387 */ /* 0x0041e80000100800 */
[----:B0-----:R-:W2:Y:S04]  /*bfe90*/  LDL.LU R0, [R1+0x7b50] ;  /* 0x007b500001007983 */ /* 0x001ea80000300800 */
[----:B------:R-:W3:Y:S04]  /*bfea0*/  LDL R2, [R1+0x729c] ;  /* 0x00729c0001027983 */ /* 0x000ee80000100800 */
[----:B------:R-:W3:Y:S01]  /*bfeb0*/  LDL R3, [R1+0x72d4] ;  /* 0x0072d40001037983 */ /* 0x000ee20000100800 */
[----:B------:R-:W-:-:S02]  /*bfec0*/  PRMT R52, RZ, 0x7610, R52 ;  /* 0x00007610ff347816 */ /* 0x000fc40000000034 */
[----:B---3--:R-:W-:-:S04]  /*bfed0*/  @!P3 LOP3.LUT R3, R3, R2, RZ, 0x3c, !PT ;  /* 0x000000020303b212 */ /* 0x008fc800078e3cff */
[----:B------:R-:W-:-:S04]  /*bfee0*/  @!P3 LOP3.LUT R2, R3, R2, RZ, 0x3c, !PT ;  /* 0x000000020302b212 */ /* 0x000fc800078e3cff */
[----:B------:R-:W-:-:S05]  /*bfef0*/  @!P3 LOP3.LUT R3, R3, R2, RZ, 0x3c, !PT ;  /* 0x000000020303b212 */ /* 0x000fca00078e3cff */
[----:B------:R0:W3:Y:S04]  /*bff00*/  @!P3 LDG.E.U8 R52, desc[UR46][R2.64] ;  /* 0x0000002e0234b981 */ /* 0x0000e8000c1e1100 */
[----:B------:R-:W5:Y:S01]  /*bff10*/  LDL R3, [R1+0x7298] ;  /* 0x0072980001037983 */ /* 0x000f620000100800 */
[----:B------:R-:W-:Y:S01]  /*bff20*/  PRMT R51, RZ, 0x7610, R51 ;  /* 0x00007610ff337816 */ /* 0x000fe20000000033 */
[----:B0-----:R-:W-:Y:S02]  /*bff30*/  @!P0 IMAD.MOV.U32 R2, RZ, RZ, R55 ;  /* 0x000000ffff028224 */ /* 0x001fe400078e0037 */
[----:B---3--:R0:W-:Y:S01]  /*bff40*/  STL [R1+0x60], R52 ;  /* 0x0000603401007387 */ /* 0x0081e20000100800 */
[----:B------:R-:W-:-:S03]  /*bff50*/  PRMT R50, RZ, 0x7610, R50 ;  /* 0x00007610ff327816 */ /* 0x000fc60000000032 */
[----:B------:R-:W3:Y:S04]  /*bff60*/  LDL R55, [R1+0x72b8] ;  /* 0x0072b80001377983 */ /* 0x000ee80000100800 */
[----:B-----5:R1:W5:Y:S04]  /*bff70*/  @!P0 LDG.E.U8 R51, desc[UR46][R2.64] ;  /* 0x0000002e02338981 */ /* 0x020368000c1e1100 */
[----:B0-----:R-:W2:Y:S04]  /*bff80*/  LDL R52, [R1+0x72f4] ;  /* 0x0072f40001347983 */ /* 0x001ea80000100800 */
[----:B------:R-:W4:Y:S01]  /*bff90*/  LDL R3, [R1+0x72ac] ;  /* 0x0072ac0001037983 */ /* 0x000f220000100800 */
[----:B-1----:R-:W-:-:S03]  /*bffa0*/  @!P1 IMAD.MOV.U32 R2, RZ, RZ, R54 ;  /* 0x000000ffff029224 */ /* 0x002fc600078e0036 */
[----:B-----5:R0:W-:Y:S01]  /*bffb0*/  STL [R1+0x5c], R51 ;  /* 0x00005c3301007387 */ /* 0x0201e20000100800 */
[----:B------:R-:W-:-:S03]  /*bffc0*/  PRMT R7, RZ, 0x7610, R7 ;  /* 0x00007610ff077816 */ /* 0x000fc60000000007 */
[----:B------:R-:W5:Y:S04]  /*bffd0*/  LDL R54, [R1+0x72cc] ;  /* 0x0072cc0001367983 */ /* 0x000f680000100800 */
[----:B----4-:R1:W4:Y:S04]  /*bffe0*/  @!P1 LDG.E.U8 R50, desc[UR46][R2.64] ;  /* 0x0000002e02329981 */ /* 0x010328000c1e1100 */
[----:B0-----:R-:W3:Y:S04]  /*bfff0*/  LDL R51, [R1+0x72f0] ;  /* 0x0072f00001337983 */ /* 0x001ee80000100800 */
[----:B------:R-:W2:Y:S01]  /*c0000*/  LDL R3, [R1+0x72c0] ;  /* 0x0072c00001037983 */ /* 0x000ea20000100800 */
[----:B-1----:R-:W-:-:S03]  /*c0010*/  @!P2 IMAD.MOV.U32 R2, RZ, RZ, R53 ;  /* 0x000000ffff02a224 */ /* 0x002fc600078e0035 */
[----:B----4-:R0:W-:Y:S01]  /*c0020*/  STL [R1+0x58], R50 ;  /* 0x0000583201007387 */ /* 0x0101e20000100800 */
[----:B------:R-:W-:Y:S02]  /*c0030*/  PRMT R16, RZ, 0x7610, R16 ;  /* 0x00007610ff107816 */ /* 0x000fe40000000010 */
[----:B------:R-:W-:Y:S02]  /*c0040*/  PRMT R5, RZ, 0x7610, R5 ;  /* 0x00007610ff057816 */ /* 0x000fe40000000005 */
[----:B------:R-:W-:Y:S01]  /*c0050*/  PRMT R10, RZ, 0x7610, R10 ;  /* 0x00007610ff0a7816 */ /* 0x000fe2000000000a */
[----:B------:R-:W4:Y:S04]  /*c0060*/  LDL R53, [R1+0x72e0] ;  /* 0x0072e00001357983 */ /* 0x000f280000100800 */
[----:B--2---:R1:W2:Y:S04]  /*c0070*/  @!P2 LDG.E.U8 R7, desc[UR46][R2.64] ;  /* 0x0000002e0207a981 */ /* 0x0042a8000c1e1100 */
[----:B0-----:R-:W5:Y:S04]  /*c0080*/  LDL R50, [R1+0x7308] ;  /* 0x0073080001327983 */ /* 0x001f680000100800 */
[----:B------:R-:W3:Y:S01]  /*c0090*/  LDL R3, [R1+0x72bc] ;  /* 0x0072bc0001037983 */ /* 0x000ee20000100800 */
[----:B-1----:R-:W-:-:S05]  /*c00a0*/  @!P3 IMAD.MOV.U32 R2, RZ, RZ, R52 ;  /* 0x000000ffff02b224 */ /* 0x002fca00078e0034 */
[----:B---3--:R0:W3:Y:S02]  /*c00b0*/  @!P3 LDG.E.U8 R16, desc[UR46][R2.64] ;  /* 0x0000002e0210b981 */ /* 0x0080e4000c1e1100 */
[----:B0-----:R-:W-:Y:S02]  /*c00c0*/  @!P0 IMAD.MOV.U32 R2, RZ, RZ, R51 ;  /* 0x000000ffff028224 */ /* 0x001fe400078e0033 */
[----:B------:R-:W-:-:S05]  /*c00d0*/  @!P0 IMAD.MOV.U32 R3, RZ, RZ, R55 ;  /* 0x000000ffff038224 */ /* 0x000fca00078e0037 */
[----:B------:R5:W4:Y:S02]  /*c00e0*/  @!P0 LDG.E.U8 R5, desc[UR46][R2.64] ;  /* 0x0000002e02058981 */ /* 0x000b24000c1e1100 */
[----:B-----5:R-:W-:Y:S02]  /*c00f0*/  @!P1 IMAD.MOV.U32 R2, RZ, RZ, R50 ;  /* 0x000000ffff029224 */ /* 0x020fe400078e0032 */
[----:B------:R-:W-:-:S05]  /*c0100*/  @!P1 IMAD.MOV.U32 R3, RZ, RZ, R54 ;  /* 0x000000ffff039224 */ /* 0x000fca00078e0036 */
[----:B------:R-:W5:Y:S04]  /*c0110*/  @!P1 LDG.E.U8 R10, desc[UR46][R2.64] ;  /* 0x0000002e020a9981 */ /* 0x000f68000c1e1100 */
[----:B--2---:R0:W-:Y:S04]  /*c0120*/  STL [R1+0x54], R7 ;  /* 0x0000540701007387 */ /* 0x0041e80000100800 */
[----:B------:R-:W2:Y:S04]  /*c0130*/  LDL R52, [R1+0x72dc] ;  /* 0x0072dc0001347983 */ /* 0x000ea80000100800 */
[----:B0-----:R-:W2:Y:S04]  /*c0140*/  LDL R7, [R1+0x7304] ;  /* 0x0073040001077983 */ /* 0x001ea80000100800 */
[----:B---3--:R0:W-:Y:S04]  /*c0150*/  STL [R1+0x50], R16 ;  /* 0x0000501001007387 */ /* 0x0081e80000100800 */
[----:B------:R-:W3:Y:S04]  /*c0160*/  LDL R51, [R1+0x72d8] ;  /* 0x0072d80001337983 */ /* 0x000ee80000100800 */
[----:B0-----:R-:W3:Y:S04]  /*c0170*/  LDL R16, [R1+0x7314] ;  /* 0x0073140001107983 */ /* 0x001ee80000100800 */
[----:B----4-:R0:W-:Y:S04]  /*c0180*/  STL [R1+0x4c], R5 ;  /* 0x00004c0501007387 */ /* 0x0101e80000100800 */
[----:B------:R-:W4:Y:S04]  /*c0190*/  LDL R50, [R1+0x72ec] ;  /* 0x0072ec0001327983 */ /* 0x000f280000100800 */
[----:B0-----:R-:W4:Y:S01]  /*c01a0*/  LDL R5, [R1+0x7310] ;  /* 0x0073100001057983 */ /* 0x001f220000100800 */
[----:B------:R-:W-:-:S03]  /*c01b0*/  PRMT R6, RZ, 0x7610, R6 ;  /* 0x00007610ff067816 */ /* 0x000fc60000000006 */
[----:B-----5:R0:W-:Y:S01]  /*c01c0*/  STL [R1+0x48], R10 ;  /* 0x0000480a01007387 */ /* 0x0201e20000100800 */
[----:B------:R-:W-:-:S03]  /*c01d0*/  @!P2 IMAD.MOV.U32 R3, RZ, RZ, R53 ;  /* 0x000000ffff03a224 */ /* 0x000fc600078e0035 */
[----:B0-----:R-:W5:Y:S01]  /*c01e0*/  LDL R10, [R1+0x7328] ;  /* 0x00732800010a7983 */ /* 0x001f620000100800 */
[----:B--2---:R-:W-:Y:S01]  /*c01f0*/  @!P2 IMAD.MOV.U32 R2, RZ, RZ, R7 ;  /* 0x000000ffff02a224 */ /* 0x004fe200078e0007 */
[----:B------:R-:W-:Y:S02]  /*c0200*/  PRMT R8, RZ, 0x7610, R8 ;  /* 0x00007610ff087816 */ /* 0x000fe40000000008 */
[----:B------:R-:W-:Y:S02]  /*c0210*/  PRMT R4, RZ, 0x7610, R4 ;  /* 0x00007610ff047816 */ /* 0x000fe40000000004 */
[----:B------:R-:W-:Y:S01]  /*c0220*/  PRMT R11, RZ, 0x7610, R11 ;  /* 0x00007610ff0b7816 */ /* 0x000fe2000000000b */
[----:B------:R-:W2:Y:S04]  /*c0230*/  LDL R7, [R1+0x7300] ;  /* 0x0073000001077983 */ /* 0x000ea80000100800 */
[----:B------:R0:W2:Y:S02]  /*c0240*/  @!P2 LDG.E.U8 R6, desc[UR46][R2.64] ;  /* 0x0000002e0206a981 */ /* 0x0000a4000c1e1100 */
[----:B0-----:R-:W-:-:S02]  /*c0250*/  @!P3 IMAD.MOV.U32 R3, RZ, RZ, R52 ;  /* 0x000000ffff03b224 */ /* 0x001fc400078e0034 */
[----:B---3--:R-:W-:-:S05]  /*c0260*/  @!P3 IMAD.MOV.U32 R2, RZ, RZ, R16 ;  /* 0x000000ffff02b224 */ /* 0x008fca00078e0010 */
[----:B------:R0:W3:Y:S02]  /*c0270*/  @!P3 LDG.E.U8 R8, desc[UR46][R2.64] ;  /* 0x0000002e0208b981 */ /* 0x0000e4000c1e1100 */
[----:B0-----:R-:W-:Y:S02]  /*c0280*/  @!P0 IMAD.MOV.U32 R3, RZ, RZ, R51 ;  /* 0x000000ffff038224 */ /* 0x001fe400078e0033 */
[----:B----4-:R-:W-:-:S05]  /*c0290*/  @!P0 IMAD.MOV.U32 R2, RZ, RZ, R5 ;  /* 0x000000ffff028224 */ /* 0x010fca00078e0005 */
[----:B------:R0:W4:Y:S02]  /*c02a0*/  @!P0 LDG.E.U8 R4, desc[UR46][R2.64] ;  /* 0x0000002e02048981 */ /* 0x000124000c1e1100 */
[----:B0-----:R-:W-:Y:S02]  /*c02b0*/  @!P1 IMAD.MOV.U32 R3, RZ, RZ, R50 ;  /* 0x000000ffff039224 */ /* 0x001fe400078e0032 */
[----:B-----5:R-:W-:-:S05]  /*c02c0*/  @!P1 IMAD.MOV.U32 R2, RZ, RZ, R10 ;  /* 0x000000ffff029224 */ /* 0x020fca00078e000a */
        /* <DEDUP_REMOVED lines=13> */
[----:B------:R-:W5:Y:S04]  /*c03a0*/  LDL R7, [R1+0x7320] ;  /* 0x0073200001077983 */ /* 0x000f680000100800 */
[----:B0-----:R-:W5:Y:S01]  /*c03b0*/  LDL R11, [R1+0x730c] ;  /* 0x00730c00010b7983 */ /* 0x001f620000100800 */
[----:B--2---:R-:W-:-:S03]  /*c03c0*/  @!P2 IMAD.MOV.U32 R2, RZ, RZ, R6 ;  /* 0x000000ffff02a224 */ /* 0x004fc600078e0006 */
[----:B------:R-:W2:Y:S04]  /*c03d0*/  LDL R6, [R1+0x7344] ;  /* 0x0073440001067983 */ /* 0x000ea80000100800 */
[----:B------:R0:W2:Y:S02]  /*c03e0*/  @!P2 LDG.E.U8 R25, desc[UR46][R2.64] ;  /* 0x0000002e0219a981 */ /* 0x0000a4000c1e1100 */
[----:B0-----:R-:W-:Y:S02]  /*c03f0*/  @!P3 IMAD.MOV.U32 R3, RZ, RZ, R16 ;  /* 0x000000ffff03b224 */ /* 0x001fe400078e0010 */
[----:B------:R-:W2:Y:S01]  /*c0400*/  LDL R16, [R1+0x731c] ;  /* 0x00731c0001107983 */ /* 0x000ea20000100800 */
[----:B---3--:R-:W-:-:S03]  /*c0410*/  @!P3 IMAD.MOV.U32 R2, RZ, RZ, R8 ;  /* 0x000000ffff02b224 */ /* 0x008fc600078e0008 */
[----:B------:R-:W3:Y:S01]  /*c0420*/  LDL R8, [R1+0x7354] ;  /* 0x0073540001087983 */ /* 0x000ee20000100800 */
[----:B------:R-:W-:Y:S02]  /*c0430*/  PRMT R24, RZ, 0x7610, R24 ;  /* 0x00007610ff187816 */ /* 0x000fe40000000018 */
[----:B------:R-:W-:-:S04]  /*c0440*/  PRMT R23, RZ, 0x7610, R23 ;  /* 0x00007610ff177816 */ /* 0x000fc80000000017 */
[----:B------:R4:W3:Y:S01]  /*c0450*/  @!P3 LDG.E.U8 R24, desc[UR46][R2.64] ;  /* 0x0000002e0218b981 */ /* 0x0008e2000c1e1100 */
[----:B------:R-:W-:Y:S01]  /*c0460*/  PRMT R22, RZ, 0x7610, R22 ;  /* 0x00007610ff167816 */ /* 0x000fe20000000016 */
[----:B----4-:R-:W-:Y:S02]  /*c0470*/  @!P0 IMAD.MOV.U32 R2, RZ, RZ, R4 ;  /* 0x000000ffff028224 */ /* 0x010fe400078e0004 */
[----:B------:R-:W-:Y:S01]  /*c0480*/  @!P0 IMAD.MOV.U32 R3, RZ, RZ, R5 ;  /* 0x000000ffff038224 */ /* 0x000fe200078e0005 */
[----:B------:R-:W4:Y:S04]  /*c0490*/  LDL R4, [R1+0x7350] ;  /* 0x0073500001047983 */ /* 0x000f280000100800 */
[----:B------:R-:W4:Y:S04]  /*c04a0*/  LDL R5, [R1+0x7318] ;  /* 0x0073180001057983 */ /* 0x000f280000100800 */
[----:B------:R0:W4:Y:S01]  /*c04b0*/  @!P0 LDG.E.U8 R23, desc[UR46][R2.64] ;  /* 0x0000002e02178981 */ /* 0x000122000c1e1100 */
[----:B------:R-:W-:Y:S01]  /*c04c0*/  PRMT R21, RZ, 0x7610, R21 ;  /* 0x00007610ff157816 */ /* 0x000fe20000000015 */
[----:B0-----:R-:W-:-:S02]  /*c04d0*/  @!P1 IMAD.MOV.U32 R2, RZ, RZ, R10 ;  /* 0x000000ffff029224 */ /* 0x001fc400078e000a */
[----:B-----5:R-:W-:Y:S01]  /*c04e0*/  @!P1 IMAD.MOV.U32 R3, RZ, RZ, R11 ;  /* 0x000000ffff039224 */ /* 0x020fe200078e000b */
[----:B------:R-:W5:Y:S04]  /*c04f0*/  LDL R10, [R1+0x7368] ;  /* 0x00736800010a7983 */ /* 0x000f680000100800 */
[----:B------:R-:W5:Y:S04]  /*c0500*/  LDL R11, [R1+0x732c] ;  /* 0x00732c00010b7983 */ /* 0x000f680000100800 */
[----:B------:R2:W5:Y:S02]  /*c0510*/  @!P1 LDG.E.U8 R22, desc[UR46][R2.64] ;  /* 0x0000002e02169981 */ /* 0x000564000c1e1100 */
[----:B--2---:R-:W-:-:S02]  /*c0520*/  @!P2 IMAD.MOV.U32 R2, RZ, RZ, R6 ;  /* 0x000000ffff02a224 */ /* 0x004fc400078e0006 */
[----:B------:R-:W-:Y:S01]  /*c0530*/  @!P2 IMAD.MOV.U32 R3, RZ, RZ, R7 ;  /* 0x000000ffff03a224 */ /* 0x000fe200078e0007 */
[----:B------:R-:W2:Y:S04]  /*c0540*/  LDL R6, [R1+0x7364] ;  /* 0x0073640001067983 */ /* 0x000ea80000100800 */
[----:B------:R-:W2:Y:S04]  /*c0550*/  LDL R7, [R1+0x7340] ;  /* 0x0073400001077983 */ /* 0x000ea80000100800 */
[----:B------:R0:W2:Y:S02]  /*c0560*/  @!P2 LDG.E.U8 R21, desc[UR46][R2.64] ;  /* 0x0000002e0215a981 */ /* 0x0000a4000c1e1100 */
[----:B0-----:R-:W-:-:S02]  /*c0570*/  @!P3 IMAD.MOV.U32 R3, RZ, RZ, R16 ;  /* 0x000000ffff03b224 */ /* 0x001fc400078e0010 */
        /* <DEDUP_REMOVED lines=12> */
[----:B------:R-:W-:-:S03]  /*c0640*/  PRMT R17, RZ, 0x7610, R17 ;  /* 0x00007610ff117816 */ /* 0x000fc60000000011 */
[----:B------:R-:W-:Y:S01]  /*c0650*/  STL [R1+0x34], R25 ;  /* 0x0000341901007387 */ /* 0x000fe20000100800 */
[----:B-----5:R-:W-:Y:S02]  /*c0660*/  @!P1 IMAD.MOV.U32 R2, RZ, RZ, R10 ;  /* 0x000000ffff029224 */ /* 0x020fe400078e000a */
[----:B------:R-:W-:Y:S01]  /*c0670*/  @!P1 IMAD.MOV.U32 R3, RZ, RZ, R11 ;  /* 0x000000ffff039224 */ /* 0x000fe200078e000b */
[----:B------:R-:W5:Y:S04]  /*c0680*/  LDL R10, [R1+0x7388] ;  /* 0x00738800010a7983 */ /* 0x000f680000100800 */
[----:B------:R-:W5:Y:S04]  /*c0690*/  LDL R11, [R1+0x734c] ;  /* 0x00734c00010b7983 */ /* 0x000f680000100800 */
[----:B------:R2:W5:Y:S01]  /*c06a0*/  @!P1 LDG.E.U8 R18, desc[UR46][R2.64] ;  /* 0x0000002e02129981 */ /* 0x000562000c1e1100 */
[----:B------:R-:W-:Y:S01]  /*c06b0*/  PRMT R9, RZ, 0x7610, R9 ;  /* 0x00007610ff097816 */ /* 0x000fe20000000009 */
[----:B--2---:R-:W-:-:S02]  /*c06c0*/  @!P2 IMAD.MOV.U32 R2, RZ, RZ, R6 ;  /* 0x000000ffff02a224 */ /* 0x004fc400078e0006 */
[----:B------:R-:W-:-:S05]  /*c06d0*/  @!P2 IMAD.MOV.U32 R3, RZ, RZ, R7 ;  /* 0x000000ffff03a224 */ /* 0x000fca00078e0007 */
[----:B------:R0:W2:Y:S02]  /*c06e0*/  @!P2 LDG.E.U8 R17, desc[UR46][R2.64] ;  /* 0x0000002e0211a981 */ /* 0x0000a4000c1e1100 */
[----:B0-----:R-:W-:Y:S02]  /*c06f0*/  @!P3 IMAD.MOV.U32 R3, RZ, RZ, R16 ;  /* 0x000000ffff03b224 */ /* 0x001fe400078e0010 */
[----:B---3--:R-:W-:-:S05]  /*c0700*/  @!P3 IMAD.MOV.U32 R2, RZ, RZ, R8 ;  /* 0x000000ffff02b224 */ /* 0x008fca00078e0008 */
[----:B------:R4:W3:Y:S01]  /*c0710*/  @!P3 LDG.E.U8 R9, desc[UR46][R2.64] ;  /* 0x0000002e0209b981 */ /* 0x0008e2000c1e1100 */
[----:B------:R-:W-:-:S03]  /*c0720*/  PRMT R13, RZ, 0x7610, R13 ;  /* 0x00007610ff0d7816 */ /* 0x000fc6000000000d */
[----:B------:R-:W-:Y:S04]  /*c0730*/  STL [R1+0x30], R24 ;  /* 0x0000301801007387 */ /* 0x000fe80000100800 */
[----:B------:R-:W2:Y:S04]  /*c0740*/  LDL R7, [R1+0x7360] ;  /* 0x0073600001077983 */ /* 0x000ea80000100800 */
[----:B------:R-:W2:Y:S01]  /*c0750*/  LDL R6, [R1+0x7384] ;  /* 0x0073840001067983 */ /* 0x000ea20000100800 */
[----:B------:R-:W-:Y:S01]  /*c0760*/  PRMT R12, RZ, 0x7610, R12 ;  /* 0x00007610ff0c7816 */ /* 0x000fe2000000000c */
[----:B----4-:R-:W-:-:S02]  /*c0770*/  @!P0 IMAD.MOV.U32 R2, RZ, RZ, R4 ;  /* 0x000000ffff028224 */ /* 0x010fc400078e0004 */
[----:B------:R-:W-:-:S05]  /*c0780*/  @!P0 IMAD.MOV.U32 R3, RZ, RZ, R5 ;  /* 0x000000ffff038224 */ /* 0x000fca00078e0005 */
[----:B------:R5:W4:Y:S04]  /*c0790*/  @!P0 LDG.E.U8 R13, desc[UR46][R2.64] ;  /* 0x0000002e020d8981 */ /* 0x000b28000c1e1100 */
[----:B------:R-:W-:Y:S04]  /*c07a0*/  STL [R1+0x2c], R23 ;  /* 0x00002c1701007387 */ /* 0x000fe80000100800 */
[----:B------:R-:W4:Y:S01]  /*c07b0*/  LDL R8, [R1+0x7394] ;  /* 0x0073940001087983 */ /* 0x000f220000100800 */
[----:B-----5:R-:W-:Y:S02]  /*c07c0*/  @!P1 IMAD.MOV.U32 R2, RZ, RZ, R10 ;  /* 0x000000ffff029224 */ /* 0x020fe400078e000a */
[----:B------:R-:W-:Y:S01]  /*c07d0*/  @!P1 IMAD.MOV.U32 R3, RZ, RZ, R11 ;  /* 0x000000ffff039224 */ /* 0x000fe200078e000b */
[----:B------:R-:W-:Y:S04]  /*c07e0*/  STL [R1+0x28], R22 ;  /* 0x0000281601007387 */ /* 0x000fe80000100800 */
[----:B------:R2:W5:Y:S04]  /*c07f0*/  @!P1 LDG.E.U8 R12, desc[UR46][R2.64] ;  /* 0x0000002e020c9981 */ /* 0x000568000c1e1100 */
[----:B---3--:R0:W-:Y:S04]  /*c0800*/  STL [R1+0x10], R9 ;  /* 0x0000100901007387 */ /* 0x0081e80000100800 */
[----:B------:R-:W3:Y:S04]  /*c0810*/  LDL R5, [R1+0x7358] ;  /* 0x0073580001057983 */ /* 0x000ee80000100800 */
[----:B------:R-:W3:Y:S04]  /*c0820*/  LDL R4, [R1+0x7390] ;  /* 0x0073900001047983 */ /* 0x000ee80000100800 */
[----:B0-----:R-:W3:Y:S04]  /*c0830*/  LDL R9, [R1+0x735c] ;  /* 0x00735c0001097983 */ /* 0x001ee80000100800 */
[----:B------:R-:W-:Y:S04]  /*c0840*/  STL [R1+0x24], R21 ;  /* 0x0000241501007387 */ /* 0x000fe80000100800 */
[----:B------:R-:W3:Y:S04]  /*c0850*/  LDL R11, [R1+0x736c] ;  /* 0x00736c00010b7983 */ /* 0x000ee80000100800 */
[----:B------:R-:W3:Y:S04]  /*c0860*/  LDL R10, [R1+0x73a8] ;  /* 0x0073a800010a7983 */ /* 0x000ee80000100800 */
[----:B------:R-:W-:Y:S01]  /*c0870*/  STL [R1+0x20], R20 ;  /* 0x0000201401007387 */ /* 0x000fe20000100800 */
[----:B--2---:R-:W-:-:S02]  /*c0880*/  @!P2 IMAD.MOV.U32 R2, RZ, RZ, R6 ;  /* 0x000000ffff02a224 */ /* 0x004fc400078e0006 */
[----:B------:R-:W-:Y:S01]  /*c0890*/  @!P2 IMAD.MOV.U32 R3, RZ, RZ, R7 ;  /* 0x000000ffff03a224 */ /* 0x000fe200078e0007 */
[----:B------:R-:W2:Y:S04]  /*c08a0*/  LDL R6, [R1+0x73a4] ;  /* 0x0073a40001067983 */ /* 0x000ea80000100800 */
[----:B------:R-:W2:Y:S04]  /*c08b0*/  LDL R7, [R1+0x7380] ;  /* 0x0073800001077983 */ /* 0x000ea80000100800 */
[----:B----4-:R0:W-:Y:S04]  /*c08c0*/  STL [R1+0xc], R13 ;  /* 0x00000c0d01007387 */ /* 0x0101e80000100800 */
[----:B------:R-:W-:Y:S01]  /*c08d0*/  STL [R1+0x1c], R19 ;  /* 0x00001c1301007387 */ /* 0x000fe20000100800 */
[----:B------:R-:W-:-:S06]  /*c08e0*/  PRMT R15, RZ, 0x7610, R15 ;  /* 0x00007610ff0f7816 */ /* 0x000fcc000000000f */
[----:B------:R1:W4:Y:S04]  /*c08f0*/  @!P2 LDG.E.U8 R15, desc[UR46][R2.64] ;  /* 0x0000002e020fa981 */ /* 0x000328000c1e1100 */
[----:B0-----:R-:W4:Y:S04]  /*c0900*/  LDL R13, [R1+0x737c] ;  /* 0x00737c00010d7983 */ /* 0x001f280000100800 */
[----:B-----5:R0:W-:Y:S01]  /*c0910*/  STL [R1+0x8], R12 ;  /* 0x0000080c01007387 */ /* 0x0201e20000100800 */
[----:B-1----:R-:W-:-:S03]  /*c0920*/  @!P3 IMAD.MOV.U32 R2, RZ, RZ, R8 ;  /* 0x000000ffff02b224 */ /* 0x002fc600078e0008 */
[----:B0-----:R-:W5:Y:S04]  /*c0930*/  LDL R12, [R1+0x73b4] ;  /* 0x0073b400010c7983 */ /* 0x001f680000100800 */
[----:B------:R-:W-:Y:S04]  /*c0940*/  STL [R1+0x18], R18 ;  /* 0x0000181201007387 */ /* 0x000fe80000100800 */
[----:B------:R-:W4:Y:S01]  /*c0950*/  LDL R8, [R1+0x73b0] ;  /* 0x0073b00001087983 */ /* 0x000f220000100800 */
[----:B---3--:R-:W-:-:S03]  /*c0960*/  @!P3 IMAD.MOV.U32 R3, RZ, RZ, R9 ;  /* 0x000000ffff03b224 */ /* 0x008fc600078e0009 */
[----:B------:R-:W3:Y:S01]  /*c0970*/  LDL R9, [R1+0x7378] ;  /* 0x0073780001097983 */ /* 0x000ee20000100800 */
[----:B------:R-:W-:Y:S02]  /*c0980*/  PRMT R14, RZ, 0x7610, R14 ;  /* 0x00007610ff0e7816 */ /* 0x000fe4000000000e */
[----:B------:R-:W-:Y:S01]  /*c0990*/  PRMT R61, RZ, 0x7610, R61 ;  /* 0x00007610ff3d7816 */ /* 0x000fe2000000003d */
[----:B------:R-:W-:Y:S04]  /*c09a0*/  STL [R1+0x14], R17 ;  /* 0x0000141101007387 */ /* 0x000fe80000100800 */
[----:B------:R0:W3:Y:S02]  /*c09b0*/  @!P3 LDG.E.U8 R14, desc[UR46][R2.64] ;  /* 0x0000002e020eb981 */ /* 0x0000e4000c1e1100 */
[----:B0-----:R-:W-:-:S02]  /*c09c0*/  @!P0 IMAD.MOV.U32 R2, RZ, RZ, R4 ;  /* 0x000000ffff028224 */ /* 0x001fc400078e0004 */
[----:B------:R-:W-:Y:S01]  /*c09d0*/  @!P0 IMAD.MOV.U32 R3, RZ, RZ, R5 ;  /* 0x000000ffff038224 */ /* 0x000fe200078e0005 */
[----:B------:R-:W3:Y:S04]  /*c09e0*/  LDL R4, [R1+0x73c8] ;  /* 0x0073c80001047983 */ /* 0x000ee80000100800 */
[----:B------:R-:W3:Y:S04]  /*c09f0*/  LDL R5, [R1+0x738c] ;  /* 0x00738c0001057983 */ /* 0x000ee80000100800 */
[----:B------:R0:W3:Y:S01]  /*c0a00*/  @!P0 LDG.E.U8 R61, desc[UR46][R2.64] ;  /* 0x0000002e023d8981 */ /* 0x0000e2000c1e1100 */
[----:B------:R-:W-:Y:S01]  /*c0a10*/  PRMT R60, RZ, 0x7610, R60 ;  /* 0x00007610ff3c7816 */ /* 0x000fe2000000003c */
[----:B0-----:R-:W-:-:S02]  /*c0a20*/  @!P1 IMAD.MOV.U32 R2, RZ, RZ, R10 ;  /* 0x000000ffff029224 */ /* 0x001fc400078e000a */
[----:B------:R-:W-:Y:S01]  /*c0a30*/  @!P1 IMAD.MOV.U32 R3, RZ, RZ, R11 ;  /* 0x000000ffff039224 */ /* 0x000fe200078e000b */
[----:B------:R-:W3:Y:S04]  /*c0a40*/  LDL R10, [R1+0x73c4] ;  /* 0x0073c400010a7983 */ /* 0x000ee80000100800 */
[----:B------:R-:W3:Y:S04]  /*c0a50*/  LDL R11, [R1+0x73a0] ;  /* 0x0073a000010b7983 */ /* 0x000ee80000100800 */
[----:B------:R2:W3:Y:S01]  /*c0a60*/  @!P1 LDG.E.U8 R60, desc[UR46][R2.64] ;  /* 0x0000002e023c9981 */ /* 0x0004e2000c1e1100 */
[----:B------:R-:W-:-:S02]  /*c0a70*/  PRMT R59, RZ, 0x7610, R59 ;  /* 0x00007610ff3b7816 */ /* 0x000fc4000000003b */
[----:B------:R-:W-:Y:S01]  /*c0a80*/  PRMT R58, RZ, 0x7610, R58 ;  /* 0x00007610ff3a7816 */ /* 0x000fe2000000003a */
[----:B--2---:R-:W-:Y:S02]  /*c0a90*/  @!P2 IMAD.MOV.U32 R2, RZ, RZ, R6 ;  /* 0x000000ffff02a224 */ /* 0x004fe400078e0006 */
[----:B------:R-:W-:Y:S01]  /*c0aa0*/  @!P2 IMAD.MOV.U32 R3, RZ, RZ, R7 ;  /* 0x000000ffff03a224 */ /* 0x000fe200078e0007 */
[----:B------:R-:W2:Y:S04]  /*c0ab0*/  LDL R6, [R1+0x73d4] ;  /* 0x0073d40001067983 */ /* 0x000ea80000100800 */
[----:B------:R-:W2:Y:S04]  /*c0ac0*/  LDL R7, [R1+0x739c] ;  /* 0x00739c0001077983 */ /* 0x000ea80000100800 */
[----:B------:R5:W2:Y:S02]  /*c0ad0*/  @!P2 LDG.E.U8 R59, desc[UR46][R2.64] ;  /* 0x0000002e023ba981 */ /* 0x000aa4000c1e1100 */
[----:B-----5:R-:W-:-:S02]  /*c0ae0*/  @!P3 IMAD.MOV.U32 R2, RZ, RZ, R12 ;  /* 0x000000ffff02b224 */ /* 0x020fc400078e000c */
[----:B----4-:R-:W-:Y:S01]  /*c0af0*/  @!P3 IMAD.MOV.U32 R3, RZ, RZ, R13 ;  /* 0x000000ffff03b224 */ /* 0x010fe200078e000d */
[----:B------:R-:W4:Y:S04]  /*c0b00*/  LDL R12, [R1+0x73d0] ;  /* 0x0073d000010c7983 */ /* 0x000f280000100800 */
[----:B------:R-:W5:Y:S04]  /*c0b10*/  LDL R13, [R1+0x7398] ;  /* 0x00739800010d7983 */ /* 0x000f680000100800 */
[----:B------:R0:W5:Y:S02]  /*c0b20*/  @!P3 LDG.E.U8 R58, desc[UR46][R2.64] ;  /* 0x0000002e023ab981 */ /* 0x000164000c1e1100 */
[----:B0-----:R-:W-:-:S02]  /*c0b30*/  @!P0 IMAD.MOV.U32 R2, RZ, RZ, R8 ;  /* 0x000000ffff028224 */ /* 0x001fc400078e0008 */
[----:B------:R-:W5:Y:S01]  /*c0b40*/  LDL R8, [R1+0x73e8] ;  /* 0x0073e80001087983 */ /* 0x000f620000100800 */
[----:B---3--:R-:W-:-:S03]  /*c0b50*/  @!P0 IMAD.MOV.U32 R3, RZ, RZ, R9 ;  /* 0x000000ffff038224 */ /* 0x008fc600078e0009 */
[----:B------:R-:W3:Y:S01]  /*c0b60*/  LDL R9, [R1+0x73ac] ;  /* 0x0073ac0001097983 */ /* 0x000ee20000100800 */
[----:B------:R-:W-:Y:S02]  /*c0b70*/  PRMT R57, RZ, 0x7610, R57 ;  /* 0x00007610ff397816 */ /* 0x000fe40000000039 */
[----:B------:R-:W-:Y:S01]  /*c0b80*/  PRMT R56, RZ, 0x7610, R56 ;  /* 0x00007610ff387816 */ /* 0x000fe20000000038 */
[----:B------:R0:W-:Y:S04]  /*c0b90*/  STL [R1+0x4], R15 ;  /* 0x0000040f01007387 */ /* 0x0001e80000100800 */
[----:B------:R1:W3:Y:S02]  /*c0ba0*/  @!P0 LDG.E.U8 R57, desc[UR46][R2.64] ;  /* 0x0000002e02398981 */ /* 0x0002e4000c1e1100 */
[----:B-1----:R-:W-:-:S02]  /*c0bb0*/  @!P1 IMAD.MOV.U32 R2, RZ, RZ, R4 ;  /* 0x000000ffff029224 */ /* 0x002fc400078e0004 */
[----:B------:R-:W-:Y:S01]  /*c0bc0*/  @!P1 IMAD.MOV.U32 R3, RZ, RZ, R5 ;  /* 0x000000ffff039224 */ /* 0x000fe200078e0005 */
[----:B------:R-:W3:Y:S04]  /*c0bd0*/  LDL R4, [R1+0x73e4] ;  /* 0x0073e40001047983 */ /* 0x000ee80000100800 */
[----:B------:R-:W3:Y:S04]  /*c0be0*/  LDL R5, [R1+0x73c0] ;  /* 0x0073c00001057983 */ /* 0x000ee80000100800 */
[----:B------:R1:W3:Y:S04]  /*c0bf0*/  @!P1 LDG.E.U8 R56, desc[UR46][R2.64] ;  /* 0x0000002e02389981 */ /* 0x0002e8000c1e1100 */
[----:B------:R1:W-:Y:S01]  /*c0c00*/  STL [R1], R14 ;  /* 0x0000000e01007387 */ /* 0x0003e20000100800 */
[----:B------:R-:W-:-:S02]  /*c0c10*/  PRMT R42, RZ, 0x7610, R42 ;  /* 0x00007610ff2a7816 */ /* 0x000fc4000000002a */
[----:B------:R-:W-:Y:S02]  /*c0c20*/  PRMT R40, RZ, 0x7610, R40 ;  /* 0x00007610ff287816 */ /* 0x000fe40000000028 */
[----:B------:R-:W-:Y:S02]  /*c0c30*/  PRMT R38, RZ, 0x7610, R38 ;  /* 0x00007610ff267816 */ /* 0x000fe40000000026 */
[----:B------:R-:W-:Y:S02]  /*c0c40*/  PRMT R36, RZ, 0x7610, R36 ;  /* 0x00007610ff247816 */ /* 0x000fe40000000024 */
[----:B------:R-:W-:Y:S02]  /*c0c50*/  PRMT R34, RZ, 0x7610, R34 ;  /* 0x00007610ff227816 */ /* 0x000fe40000000022 */
[----:B------:R-:W-:Y:S02]  /*c0c60*/  PRMT R32, RZ, 0x7610, R32 ;  /* 0x00007610ff207816 */ /* 0x000fe40000000020 */
[----:B------:R-:W-:Y:S01]  /*c0c70*/  PRMT R30, RZ, 0x7610, R30 ;  /* 0x00007610ff1e7816 */ /* 0x000fe2000000001e */
[----:B0-----:R-:W3:Y:S01]  /*c0c80*/  LDL R15, [R1+0x7400] ;  /* 0x00740000010f7983 */ /* 0x001ee20000100800 */
[----:B-1----:R-:W-:-:S02]  /*c0c90*/  @!P2 IMAD.MOV.U32 R2, RZ, RZ, R10 ;  /* 0x000000ffff02a224 */ /* 0x002fc400078e000a */
[----:B------:R-:W-:Y:S01]  /*c0ca0*/  @!P2 IMAD.MOV.U32 R3, RZ, RZ, R11 ;  /* 0x000000ffff03a224 */ /* 0x000fe200078e000b */
[----:B------:R-:W3:Y:S04]  /*c0cb0*/  LDL R10, [R1+0x73f4] ;  /* 0x0073f400010a7983 */ /* 0x000ee80000100800 */
[----:B------:R-:W3:Y:S04]  /*c0cc0*/  LDL R11, [R1+0x73bc] ;  /* 0x0073bc00010b7983 */ /* 0x000ee80000100800 */
[----:B------:R2:W3:Y:S04]  /*c0cd0*/  @!P2 LDG.E.U8 R42, desc[UR46][R2.64] ;  /* 0x0000002e022aa981 */ /* 0x0004e8000c1e1100 */
[----:B------:R-:W3:Y:S01]  /*c0ce0*/  LDL R14, [R1+0x7424] ;  /* 0x00742400010e7983 */ /* 0x000ee20000100800 */
[----:B------:R-:W-:-:S02]  /*c0cf0*/  PRMT R28, RZ, 0x7610, R28 ;  /* 0x00007610ff1c7816 */ /* 0x000fc4000000001c */
[----:B------:R-:W-:Y:S01]  /*c0d00*/  PRMT R26, RZ, 0x7610, R26 ;  /* 0x00007610ff1a7816 */ /* 0x000fe2000000001a */
[----:B------:R-:W3:Y:S04]  /*c0d10*/  LDL R17, [R1+0x7420] ;  /* 0x0074200001117983 */ /* 0x000ee80000100800 */
[----:B------:R-:W3:Y:S04]  /*c0d20*/  LDL R16, [R1+0x7444] ;  /* 0x0074440001107983 */ /* 0x000ee80000100800 */
[----:B------:R-:W3:Y:S04]  /*c0d30*/  LDL R23, [R1+0x7418] ;  /* 0x0074180001177983 */ /* 0x000ee80000100800 */
[----:B------:R-:W3:Y:S04]  /*c0d40*/  LDL R22, [R1+0x7450] ;  /* 0x0074500001167983 */ /* 0x000ee80000100800 */
[----:B------:R-:W3:Y:S04]  /*c0d50*/  LDL R19, [R1+0x7440] ;  /* 0x0074400001137983 */ /* 0x000ee80000100800 */
[----:B------:R-:W3:Y:S01]  /*c0d60*/  LDL R18, [R1+0x7464] ;  /* 0x0074640001127983 */ /* 0x000ee20000100800 */
[----:B--2---:R-:W-:-:S02]  /*c0d70*/  @!P3 IMAD.MOV.U32 R2, RZ, RZ, R6 ;  /* 0x000000ffff02b224 */ /* 0x004fc400078e0006 */
[----:B------:R-:W-:Y:S01]  /*c0d80*/  @!P3 IMAD.MOV.U32 R3, RZ, RZ, R7 ;  /* 0x000000ffff03b224 */ /* 0x000fe200078e0007 */
[----:B------:R-:W2:Y:S04]  /*c0d90*/  LDL R6, [R1+0x73f0] ;  /* 0x0073f00001067983 */ /* 0x000ea80000100800 */
[----:B------:R-:W2:Y:S04]  /*c0da0*/  LDL R7, [R1+0x73b8] ;  /* 0x0073b80001077983 */ /* 0x000ea80000100800 */
[----:B------:R4:W2:Y:S04]  /*c0db0*/  @!P3 LDG.E.U8 R40, desc[UR46][R2.64] ;  /* 0x0000002e0228b981 */ /* 0x0008a8000c1e1100 */
        /* <DEDUP_REMOVED lines=9> */
[----:B----4-:R-:W-:-:S02]  /*c0e50*/  @!P0 IMAD.MOV.U32 R2, RZ, RZ, R12 ;  /* 0x000000ffff028224 */ /* 0x010fc400078e000c */
[----:B-----5:R-:W-:Y:S01]  /*c0e60*/  @!P0 IMAD.MOV.U32 R3, RZ, RZ, R13 ;  /* 0x000000ffff038224 */ /* 0x020fe200078e000d */
[----:B------:R-:W4:Y:S04]  /*c0e70*/  LDL R12, [R1+0x7408] ;  /* 0x00740800010c7983 */ /* 0x000f280000100800 */
[----:B------:R-:W5:Y:S04]  /*c0e80*/  LDL R13, [R1+0x73cc] ;  /* 0x0073cc00010d7983 */ /* 0x000f680000100800 */
[----:B------:R0:W5:Y:S04]  /*c0e90*/  @!P0 LDG.E.U8 R38, desc[UR46][R2.64] ;  /* 0x0000002e02268981 */ /* 0x000168000c1e1100 */
[----:B------:R-:W5:Y:S01]  /*c0ea0*/  LDL R54, [R1+0x74c4] ;  /* 0x0074c40001367983 */ /* 0x000f620000100800 */
[----:B0-----:R-:W-:-:S03]  /*c0eb0*/  @!P1 IMAD.MOV.U32 R2, RZ, RZ, R8 ;  /* 0x000000ffff029224 */ /* 0x001fc600078e0008 */
[----:B------:R-:W5:Y:S01]  /*c0ec0*/  LDL R8, [R1+0x7404] ;  /* 0x0074040001087983 */ /* 0x000f620000100800 */
[----:B---3--:R-:W-:-:S03]  /*c0ed0*/  @!P1 IMAD.MOV.U32 R3, RZ, RZ, R9 ;  /* 0x000000ffff039224 */ /* 0x008fc600078e0009 */
[----:B------:R-:W3:Y:S04]  /*c0ee0*/  LDL R9, [R1+0x73e0] ;  /* 0x0073e00001097983 */ /* 0x000ee80000100800 */
[----:B------:R0:W3:Y:S02]  /*c0ef0*/  @!P1 LDG.E.U8 R36, desc[UR46][R2.64] ;  /* 0x0000002e02249981 */ /* 0x0000e4000c1e1100 */
[----:B0-----:R-:W-:Y:S02]  /*c0f00*/  @!P2 IMAD.MOV.U32 R2, RZ, RZ, R4 ;  /* 0x000000ffff02a224 */ /* 0x001fe400078e0004 */
[----:B------:R-:W-:Y:S01]  /*c0f10*/  @!P2 IMAD.MOV.U32 R3, RZ, RZ, R5 ;  /* 0x000000ffff03a224 */ /* 0x000fe200078e0005 */
[----:B------:R-:W3:Y:S04]  /*c0f20*/  LDL R4, [R1+0x7414] ;  /* 0x0074140001047983 */ /* 0x000ee80000100800 */
[----:B------:R-:W3:Y:S04]  /*c0f30*/  LDL R5, [R1+0x73dc] ;  /* 0x0073dc0001057983 */ /* 0x000ee80000100800 */
[----:B------:R0:W3:Y:S02]  /*c0f40*/  @!P2 LDG.E.U8 R34, desc[UR46][R2.64] ;  /* 0x0000002e0222a981 */ /* 0x0000e4000c1e1100 */
[----:B0-----:R-:W-:-:S02]  /*c0f50*/  @!P3 IMAD.MOV.U32 R2, RZ, RZ, R10 ;  /* 0x000000ffff02b224 */ /* 0x001fc400078e000a */
[----:B------:R-:W-:Y:S01]  /*c0f60*/  @!P3 IMAD.MOV.U32 R3, RZ, RZ, R11 ;  /* 0x000000ffff03b224 */ /* 0x000fe200078e000b */
[----:B------:R-:W3:Y:S04]  /*c0f70*/  LDL R10, [R1+0x7410] ;  /* 0x00741000010a7983 */ /* 0x000ee80000100800 */
[----:B------:R-:W3:Y:S04]  /*c0f80*/  LDL R11, [R1+0x73d8] ;  /* 0x0073d800010b7983 */ /* 0x000ee80000100800 */
[----:B------:R2:W3:Y:S02]  /*c0f90*/  @!P3 LDG.E.U8 R32, desc[UR46][R2.64] ;  /* 0x0000002e0220b981 */ /* 0x0004e4000c1e1100 */
[----:B--2---:R-:W-:-:S02]  /*c0fa0*/  @!P0 IMAD.MOV.U32 R2, RZ, RZ, R6 ;  /* 0x000000ffff028224 */ /* 0x004fc400078e0006 */
[----:B------:R-:W-:Y:S01]  /*c0fb0*/  @!P0 IMAD.MOV.U32 R3, RZ, RZ, R7 ;  /* 0x000000ffff038224 */ /* 0x000fe200078e0007 */
[----:B------:R-:W2:Y:S04]  /*c0fc0*/  LDL R6, [R1+0x7428] ;  /* 0x0074280001067983 */ /* 0x000ea80000100800 */
[----:B------:R-:W2:Y:S04]  /*c0fd0*/  LDL R7, [R1+0x73ec] ;  /* 0x0073ec0001077983 */ /* 0x000ea80000100800 */
[----:B------:R4:W2:Y:S02]  /*c0fe0*/  @!P0 LDG.E.U8 R30, desc[UR46][R2.64] ;  /* 0x0000002e021e8981 */ /* 0x0008a4000c1e1100 */
[----:B----4-:R-:W-:-:S02]  /*c0ff0*/  @!P1 IMAD.MOV.U32 R2, RZ, RZ, R12 ;  /* 0x000000ffff029224 */ /* 0x010fc400078e000c */
[----:B-----5:R-:W-:Y:S01]  /*c1000*/  @!P1 IMAD.MOV.U32 R3, RZ, RZ, R13 ;  /* 0x000000ffff039224 */ /* 0x020fe200078e000d */
[----:B------:R-:W4:Y:S04]  /*c1010*/  LDL R12, [R1+0x7430] ;  /* 0x00743000010c7983 */ /* 0x000f280000100800 */
[----:B------:R-:W5:Y:S04]  /*c1020*/  LDL R13, [R1+0x73f8] ;  /* 0x0073f800010d7983 */ /* 0x000f680000100800 */
[----:B------:R0:W5:Y:S02]  /*c1030*/  @!P1 LDG.E.U8 R28, desc[UR46][R2.64] ;  /* 0x0000002e021c9981 */ /* 0x000164000c1e1100 */
[----:B0-----:R-:W-:-:S02]  /*c1040*/  @!P2 IMAD.MOV.U32 R2, RZ, RZ, R8 ;  /* 0x000000ffff02a224 */ /* 0x001fc400078e0008 */
[----:B------:R-:W4:Y:S01]  /*c1050*/  LDL R8, [R1+0x7434] ;  /* 0x0074340001087983 */ /* 0x000f220000100800 */
[----:B---3--:R-:W-:-:S03]  /*c1060*/  @!P2 IMAD.MOV.U32 R3, RZ, RZ, R9 ;  /* 0x000000ffff03a224 */ /* 0x008fc600078e0009 */
[----:B------:R-:W4:Y:S04]  /*c1070*/  LDL R9, [R1+0x73fc] ;  /* 0x0073fc0001097983 */ /* 0x000f280000100800 */
[----:B------:R0:W3:Y:S02]  /*c1080*/  @!P2 LDG.E.U8 R26, desc[UR46][R2.64] ;  /* 0x0000002e021aa981 */ /* 0x0000e4000c1e1100 */
[----:B0-----:R-:W-:Y:S02]  /*c1090*/  PRMT R2, RZ, 0x7610, R2 ;  /* 0x00007610ff027816 */ /* 0x001fe40000000002 */
[----:B------:R-:W-:-:S04]  /*c10a0*/  PRMT R3, RZ, 0x7610, R3 ;  /* 0x00007610ff037816 */ /* 0x000fc80000000003 */
[----:B------:R0:W3:Y:S02]  /*c10b0*/  @!P3 LDG.E.U8 R2, desc[UR46][R4.64] ;  /* 0x0000002e0402b981 */ /* 0x0000e4000c1e1100 */
[----:B0-----:R-:W-:Y:S02]  /*c10c0*/  @!P0 IMAD.MOV.U32 R4, RZ, RZ, R10 ;  /* 0x000000ffff048224 */ /* 0x001fe400078e000a */
[----:B------:R-:W-:Y:S01]  /*c10d0*/  @!P0 IMAD.MOV.U32 R5, RZ, RZ, R11 ;  /* 0x000000ffff058224 */ /* 0x000fe200078e000b */
[----:B------:R-:W3:Y:S04]  /*c10e0*/  LDL R10, [R1+0x7448] ;  /* 0x00744800010a7983 */ /* 0x000ee80000100800 */
[----:B------:R-:W3:Y:S04]  /*c10f0*/  LDL R11, [R1+0x740c] ;  /* 0x00740c00010b7983 */ /* 0x000ee80000100800 */
[----:B------:R0:W3:Y:S02]  /*c1100*/  @!P0 LDG.E.U8 R3, desc[UR46][R4.64] ;  /* 0x0000002e04038981 */ /* 0x0000e4000c1e1100 */
[----:B0-----:R-:W-:-:S02]  /*c1110*/  PRMT R4, RZ, 0x7610, R4 ;  /* 0x00007610ff047816 */ /* 0x001fc40000000004 */
[----:B------:R-:W-:-:S04]  /*c1120*/  PRMT R5, RZ, 0x7610, R5 ;  /* 0x00007610ff057816 */ /* 0x000fc80000000005 */
[----:B--2---:R0:W2:Y:S02]  /*c1130*/  @!P1 LDG.E.U8 R4, desc[UR46][R6.64] ;  /* 0x0000002e06049981 */ /* 0x0040a4000c1e1100 */
[----:B0-----:R-:W-:Y:S02]  /*c1140*/  @!P2 IMAD.MOV.U32 R6, RZ, RZ, R14 ;  /* 0x000000ffff06a224 */ /* 0x001fe400078e000e */
[----:B------:R-:W-:Y:S01]  /*c1150*/  @!P2 IMAD.MOV.U32 R7, RZ, RZ, R15 ;  /* 0x000000ffff07a224 */ /* 0x000fe200078e000f */
[----:B------:R-:W2:Y:S04]  /*c1160*/  LDL R14, [R1+0x7468] ;  /* 0x00746800010e7983 */ /* 0x000ea80000100800 */
[----:B------:R-:W2:Y:S04]  /*c1170*/  LDL R15, [R1+0x742c] ;  /* 0x00742c00010f7983 */ /* 0x000ea80000100800 */
[----:B------:R0:W2:Y:S02]  /*c1180*/  @!P2 LDG.E.U8 R5, desc[UR46][R6.64] ;  /* 0x0000002e0605a981 */ /* 0x0000a4000c1e1100 */
[----:B0-----:R-:W-:-:S06]  /*c1190*/  PRMT R6, RZ, 0x7610, R6 ;  /* 0x00007610ff067816 */ /* 0x001fcc0000000006 */
[----:B----4-:R0:W4:Y:S02]  /*c11a0*/  @!P3 LDG.E.U8 R6, desc[UR46][R8.64] ;  /* 0x0000002e0806b981 */ /* 0x010124000c1e1100 */
[----:B0-----:R-:W-:Y:S02]  /*c11b0*/  @!P0 IMAD.MOV.U32 R8, RZ, RZ, R12 ;  /* 0x000000ffff088224 */ /* 0x001fe400078e000c */
[----:B-----5:R-:W-:Y:S01]  /*c11c0*/  @!P0 IMAD.MOV.U32 R9, RZ, RZ, R13 ;  /* 0x000000ffff098224 */ /* 0x020fe200078e000d */
[----:B------:R-:W5:Y:S04]  /*c11d0*/  LDL R12, [R1+0x7454] ;  /* 0x00745400010c7983 */ /* 0x000f680000100800 */
[----:B------:R-:W5:Y:S01]  /*c11e0*/  LDL R13, [R1+0x741c] ;  /* 0x00741c00010d7983 */ /* 0x000f620000100800 */
[----:B------:R-:W-:-:S06]  /*c11f0*/  PRMT R7, RZ, 0x7610, R7 ;  /* 0x00007610ff077816 */ /* 0x000fcc0000000007 */
[----:B------:R0:W4:Y:S02]  /*c1200*/  @!P0 LDG.E.U8 R7, desc[UR46][R8.64] ;  /* 0x0000002e08078981 */ /* 0x000124000c1e1100 */
[----:B0-----:R-:W-:Y:S02]  /*c1210*/  PRMT R8, RZ, 0x7610, R8 ;  /* 0x00007610ff087816 */ /* 0x001fe40000000008 */
[----:B------:R-:W-:-:S04]  /*c1220*/  PRMT R9, RZ, 0x7610, R9 ;  /* 0x00007610ff097816 */ /* 0x000fc80000000009 */
[----:B---3--:R0:W3:Y:S02]  /*c1230*/  @!P1 LDG.E.U8 R8, desc[UR46][R10.64] ;  /* 0x0000002e0a089981 */ /* 0x0080e4000c1e1100 */
[----:B0-----:R-:W-:Y:S02]  /*c1240*/  @!P2 IMAD.MOV.U32 R10, RZ, RZ, R16 ;  /* 0x000000ffff0aa224 */ /* 0x001fe400078e0010 */
[----:B------:R-:W-:Y:S01]  /*c1250*/  @!P2 IMAD.MOV.U32 R11, RZ, RZ, R17 ;  /* 0x000000ffff0ba224 */ /* 0x000fe200078e0011 */
[----:B------:R-:W4:Y:S04]  /*c1260*/  LDL R16, [R1+0x7474] ;  /* 0x0074740001107983 */ /* 0x000f280000100800 */
[----:B------:R-:W4:Y:S04]  /*c1270*/  LDL R17, [R1+0x743c] ;  /* 0x00743c0001117983 */ /* 0x000f280000100800 */
[----:B------:R0:W3:Y:S02]  /*c1280*/  @!P2 LDG.E.U8 R9, desc[UR46][R10.64] ;  /* 0x0000002e0a09a981 */ /* 0x0000e4000c1e1100 */
[----:B0-----:R-:W-:-:S02]  /*c1290*/  PRMT R10, RZ, 0x7610, R10 ;  /* 0x00007610ff0a7816 */ /* 0x001fc4000000000a */
[----:B------:R-:W-:-:S04]  /*c12a0*/  PRMT R11, RZ, 0x7610, R11 ;  /* 0x00007610ff0b7816 */ /* 0x000fc8000000000b */
[----:B-----5:R0:W5:Y:S02]  /*c12b0*/  @!P3 LDG.E.U8 R10, desc[UR46][R12.64] ;  /* 0x0000002e0c0ab981 */ /* 0x020164000c1e1100 */
[----:B0-----:R-:W-:Y:S02]  /*c12c0*/  @!P0 IMAD.MOV.U32 R12, RZ, RZ, R22 ;  /* 0x000000ffff0c8224 */ /* 0x001fe400078e0016 */
[----:B------:R-:W-:Y:S01]  /*c12d0*/  @!P0 IMAD.MOV.U32 R13, RZ, RZ, R23 ;  /* 0x000000ffff0d8224 */ /* 0x000fe200078e0017 */
[----:B------:R-:W3:Y:S04]  /*c12e0*/  LDL R22, [R1+0x74a8] ;  /* 0x0074a80001167983 */ /* 0x000ee80000100800 */
[----:B------:R-:W3:Y:S04]  /*c12f0*/  LDL R23, [R1+0x746c] ;  /* 0x00746c0001177983 */ /* 0x000ee80000100800 */
[----:B------:R0:W5:Y:S02]  /*c1300*/  @!P0 LDG.E.U8 R11, desc[UR46][R12.64] ;  /* 0x0000002e0c0b8981 */ /* 0x000164000c1e1100 */
[----:B0-----:R-:W-:-:S06]  /*c1310*/  PRMT R12, RZ, 0x7610, R12 ;  /* 0x00007610ff0c7816 */ /* 0x001fcc000000000c */
[----:B--2---:R0:W2:Y:S02]  /*c1320*/  @!P1 LDG.E.U8 R12, desc[UR46][R14.64] ;  /* 0x0000002e0e0c9981 */ /* 0x0040a4000c1e1100 */
[----:B0-----:R-:W-:Y:S02]  /*c1330*/  @!P2 IMAD.MOV.U32 R14, RZ, RZ, R18 ;  /* 0x000000ffff0ea224 */ /* 0x001fe400078e0012 */
[----:B------:R-:W-:Y:S01]  /*c1340*/  @!P2 IMAD.MOV.U32 R15, RZ, RZ, R19 ;  /* 0x000000ffff0fa224 */ /* 0x000fe200078e0013 */
[----:B------:R-:W3:Y:S04]  /*c1350*/  LDL R18, [R1+0x7488] ;  /* 0x0074880001127983 */ /* 0x000ee80000100800 */
[----:B------:R-:W3:Y:S01]  /*c1360*/  LDL R19, [R1+0x744c] ;  /* 0x00744c0001137983 */ /* 0x000ee20000100800 */
[----:B------:R-:W-:-:S06]  /*c1370*/  PRMT R13, RZ, 0x7610, R13 ;  /* 0x00007610ff0d7816 */ /* 0x000fcc000000000d */
[----:B------:R0:W2:Y:S02]  /*c1380*/  @!P2 LDG.E.U8 R13, desc[UR46][R14.64] ;  /* 0x0000002e0e0da981 */ /* 0x0000a4000c1e1100 */
[----:B0-----:R-:W-:-:S06]  /*c1390*/  PRMT R14, RZ, 0x7610, R14 ;  /* 0x00007610ff0e7816 */ /* 0x001fcc000000000e */
[----:B----4-:R0:W4:Y:S02]  /*c13a0*/  @!P3 LDG.E.U8 R14, desc[UR46][R16.64] ;  /* 0x0000002e100eb981 */ /* 0x010124000c1e1100 */
[----:B0-----:R-:W-:Y:S02]  /*c13b0*/  @!P0 IMAD.MOV.U32 R16, RZ, RZ, R20 ;  /* 0x000000ffff108224 */ /* 0x001fe400078e0014 */
[----:B------:R-:W-:Y:S01]  /*c13c0*/  @!P0 IMAD.MOV.U32 R17, RZ, RZ, R21 ;  /* 0x000000ffff118224 */ /* 0x000fe200078e0015 */
[----:B------:R-:W5:Y:S04]  /*c13d0*/  LDL R20, [R1+0x7494] ;  /* 0x0074940001147983 */ /* 0x000f680000100800 */
[----:B------:R-:W5:Y:S01]  /*c13e0*/  LDL R21, [R1+0x745c] ;  /* 0x00745c0001157983 */ /* 0x000f620000100800 */
[----:B------:R-:W-:-:S06]  /*c13f0*/  PRMT R15, RZ, 0x7610, R15 ;  /* 0x00007610ff0f7816 */ /* 0x000fcc000000000f */
[----:B------:R0:W4:Y:S02]  /*c1400*/  @!P0 LDG.E.U8 R15, desc[UR46][R16.64] ;  /* 0x0000002e100f8981 */ /* 0x000124000c1e1100 */
[----:B0-----:R-:W-:-:S06]  /*c1410*/  PRMT R16, RZ, 0x7610, R16 ;  /* 0x00007610ff107816 */ /* 0x001fcc0000000010 */
[----:B---3--:R0:W3:Y:S02]  /*c1420*/  @!P1 LDG.E.U8 R16, desc[UR46][R18.64] ;  /* 0x0000002e12109981 */ /* 0x0080e4000c1e1100 */
[----:B0-----:R-:W-:Y:S02]  /*c1430*/  @!P2 IMAD.MOV.U32 R18, RZ, RZ, R24 ;  /* 0x000000ffff12a224 */ /* 0x001fe400078e0018 */
[----:B------:R-:W-:Y:S01]  /*c1440*/  @!P2 IMAD.MOV.U32 R19, RZ, RZ, R25 ;  /* 0x000000ffff13a224 */ /* 0x000fe200078e0019 */
[----:B------:R-:W2:Y:S04]  /*c1450*/  LDL R24, [R1+0x74b4] ;  /* 0x0074b40001187983 */ /* 0x000ea80000100800 */
[----:B------:R-:W2:Y:S01]  /*c1460*/  LDL R25, [R1+0x747c] ;  /* 0x00747c0001197983 */ /* 0x000ea20000100800 */
[----:B------:R-:W-:-:S06]  /*c1470*/  PRMT R17, RZ, 0x7610, R17 ;  /* 0x00007610ff117816 */ /* 0x000fcc0000000011 */
[----:B------:R0:W3:Y:S02]  /*c1480*/  @!P2 LDG.E.U8 R17, desc[UR46][R18.64] ;  /* 0x0000002e1211a981 */ /* 0x0000e4000c1e1100 */
[----:B0-----:R-:W-:Y:S02]  /*c1490*/  PRMT R18, RZ, 0x7610, R18 ;  /* 0x00007610ff127816 */ /* 0x001fe40000000012 */
[----:B------:R-:W-:-:S04]  /*c14a0*/  PRMT R19, RZ, 0x7610, R19 ;  /* 0x00007610ff137816 */ /* 0x000fc80000000013 */
[----:B-----5:R0:W5:Y:S02]  /*c14b0*/  @!P3 LDG.E.U8 R18, desc[UR46][R20.64] ;  /* 0x0000002e1412b981 */ /* 0x020164000c1e1100 */
[----:B0-----:R-:W-:Y:S02]  /*c14c0*/  @!P0 IMAD.MOV.U32 R20, RZ, RZ, R52 ;  /* 0x000000ffff148224 */ /* 0x001fe400078e0034 */
[----:B------:R-:W-:Y:S01]  /*c14d0*/  @!P0 IMAD.MOV.U32 R21, RZ, RZ, R53 ;  /* 0x000000ffff158224 */ /* 0x000fe200078e0035 */
[----:B------:R-:W4:Y:S04]  /*c14e0*/  LDL R52, [R1+0x74d4] ;  /* 0x0074d40001347983 */ /* 0x000f280000100800 */
[----:B------:R-:W3:Y:S04]  /*c14f0*/  LDL R53, [R1+0x749c] ;  /* 0x00749c0001357983 */ /* 0x000ee80000100800 */
[----:B------:R0:W5:Y:S02]  /*c1500*/  @!P0 LDG.E.U8 R19, desc[UR46][R20.64] ;  /* 0x0000002e14138981 */ /* 0x000164000c1e1100 */
[----:B0-----:R-:W-:-:S02]  /*c1510*/  PRMT R20, RZ, 0x7610, R20 ;  /* 0x00007610ff147816 */ /* 0x001fc40000000014 */
[----:B------:R-:W-:-:S04]  /*c1520*/  PRMT R21, RZ, 0x7610, R21 ;  /* 0x00007610ff157816 */ /* 0x000fc80000000015 */
[----:B------:R0:W5:Y:S02]  /*c1530*/  @!P1 LDG.E.U8 R20, desc[UR46][R22.64] ;  /* 0x0000002e16149981 */ /* 0x000164000c1e1100 */
[----:B0-----:R-:W-:Y:S02]  /*c1540*/  @!P2 IMAD.MOV.U32 R22, RZ, RZ, R50 ;  /* 0x000000ffff16a224 */ /* 0x001fe400078e0032 */
[----:B------:R-:W-:Y:S01]  /*c1550*/  @!P2 IMAD.MOV.U32 R23, RZ, RZ, R51 ;  /* 0x000000ffff17a224 */ /* 0x000fe200078e0033 */
[----:B------:R-:W5:Y:S04]  /*c1560*/  LDL R50, [R1+0x74d0] ;  /* 0x0074d00001327983 */ /* 0x000f680000100800 */
[----:B------:R-:W5:Y:S04]  /*c1570*/  LDL R51, [R1+0x7498] ;  /* 0x0074980001337983 */ /* 0x000f680000100800 */
[----:B------:R0:W5:Y:S02]  /*c1580*/  @!P2 LDG.E.U8 R21, desc[UR46][R22.64] ;  /* 0x0000002e1615a981 */ /* 0x000164000c1e1100 */
[----:B0-----:R-:W-:-:S06]  /*c1590*/  PRMT R22, RZ, 0x7610, R22 ;  /* 0x00007610ff167816 */ /* 0x001fcc0000000016 */
[----:B--2---:R0:W2:Y:S04]  /*c15a0*/  @!P3 LDG.E.U8 R22, desc[UR46][R24.64] ;  /* 0x0000002e1816b981 */ /* 0x0040a8000c1e1100 */
[----:B------:R-:W0:Y:S04]  /*c15b0*/  LDL R24, [R1+0x7478] ;  /* 0x0074780001187983 */ /* 0x000e280000100800 */
[----:B------:R-:W0:Y:S01]  /*c15c0*/  LDL R25, [R1+0x74b0] ;  /* 0x0074b00001197983 */ /* 0x000e220000100800 */
[----:B------:R-:W-:Y:S02]  /*c15d0*/  PRMT R23, RZ, 0x7610, R23 ;  /* 0x00007610ff177816 */ /* 0x000fe40000000017 */
[----:B0-----:R-:W-:-:S04]  /*c15e0*/  @!P0 LOP3.LUT R25, R25, R24, RZ, 0x3c, !PT ;  /* 0x0000001819198212 */ /* 0x001fc800078e3cff */
[----:B------:R-:W-:-:S04]  /*c15f0*/  @!P0 LOP3.LUT R24, R25, R24, RZ, 0x3c, !PT ;  /* 0x0000001819188212 */ /* 0x000fc800078e3cff */
[----:B------:R-:W-:-:S05]  /*c1600*/  @!P0 LOP3.LUT R25, R25, R24, RZ, 0x3c, !PT ;  /* 0x0000001819198212 */ /* 0x000fca00078e3cff */
[----:B------:R0:W2:Y:S04]  /*c1610*/  @!P0 LDG.E.U8 R23, desc[UR46][R24.64] ;  /* 0x0000002e18178981 */ /* 0x0000a8000c1e1100 */
[----:B------:R-:W0:Y:S04]  /*c1620*/  LDL R24, [R1+0x748c] ;  /* 0x00748c0001187983 */ /* 0x000e280000100800 */
[----:B------:R-:W0:Y:S01]  /*c1630*/  LDL R25, [R1+0x74c8] ;  /* 0x0074c80001197983 */ /* 0x000e220000100800 */
[----:B------:R-:W-:Y:S02]  /*c1640*/  PRMT R27, RZ, 0x7610, R27 ;  /* 0x00007610ff1b7816 */ /* 0x000fe4000000001b */
[----:B------:R-:W-:-:S02]  /*c1650*/  PRMT R29, RZ, 0x7610, R29 ;  /* 0x00007610ff1d7816 */ /* 0x000fc4000000001d */
[----:B------:R-:W-:Y:S02]  /*c1660*/  PRMT R31, RZ, 0x7610, R31 ;  /* 0x00007610ff1f7816 */ /* 0x000fe4000000001f */
[----:B------:R-:W-:Y:S02]  /*c1670*/  PRMT R33, RZ, 0x7610, R33 ;  /* 0x00007610ff217816 */ /* 0x000fe40000000021 */
[----:B0-----:R-:W-:-:S04]  /*c1680*/  @!P1 LOP3.LUT R25, R25, R24, RZ, 0x3c, !PT ;  /* 0x0000001819199212 */ /* 0x001fc800078e3cff */
[----:B------:R-:W-:-:S04]  /*c1690*/  @!P1 LOP3.LUT R24, R25, R24, RZ, 0x3c, !PT ;  /* 0x0000001819189212 */ /* 0x000fc800078e3cff */
[----:B------:R-:W-:-:S05]  /*c16a0*/  @!P1 LOP3.LUT R25, R25, R24, RZ, 0x3c, !PT ;  /* 0x0000001819199212 */ /* 0x000fca00078e3cff */
[----:B------:R0:W2:Y:S02]  /*c16b0*/  @!P1 LDG.E.U8 R27, desc[UR46][R24.64] ;  /* 0x0000002e181b9981 */ /* 0x0000a4000c1e1100 */
[----:B0-----:R-:W-:Y:S02]  /*c16c0*/  @!P2 IMAD.MOV.U32 R24, RZ, RZ, R54 ;  /* 0x000000ffff18a224 */ /* 0x001fe400078e0036 */
[----:B------:R-:W-:Y:S01]  /*c16d0*/  @!P2 IMAD.MOV.U32 R25, RZ, RZ, R55 ;  /* 0x000000ffff19a224 */ /* 0x000fe200078e0037 */
[----:B------:R-:W-:Y:S01]  /*c16e0*/  PRMT R35, RZ, 0x7610, R35 ;  /* 0x00007610ff237816 */ /* 0x000fe20000000023 */
[----:B------:R-:W2:Y:S04]  /*c16f0*/  LDL R55, [R1+0x74bc] ;  /* 0x0074bc0001377983 */ /* 0x000ea80000100800 */
[----:B------:R4:W2:Y:S04]  /*c1700*/  @!P2 LDG.E.U8 R29, desc[UR46][R24.64] ;  /* 0x0000002e181da981 */ /* 0x0008a8000c1e1100 */
[----:B------:R-:W2:Y:S01]  /*c1710*/  LDL R54, [R1+0x74f4] ;  /* 0x0074f40001367983 */ /* 0x000ea20000100800 */
[----:B----4-:R-:W-:-:S02]  /*c1720*/  @!P3 IMAD.MOV.U32 R24, RZ, RZ, R52 ;  /* 0x000000ffff18b224 */ /* 0x010fc400078e0034 */
[----:B---3--:R-:W-:Y:S01]  /*c1730*/  @!P3 IMAD.MOV.U32 R25, RZ, RZ, R53 ;  /* 0x000000ffff19b224 */ /* 0x008fe200078e0035 */
[----:B------:R-:W3:Y:S04]  /*c1740*/  LDL R52, [R1+0x74f0] ;  /* 0x0074f00001347983 */ /* 0x000ee80000100800 */
[----:B------:R-:W4:Y:S04]  /*c1750*/  LDL R53, [R1+0x74b8] ;  /* 0x0074b80001357983 */ /* 0x000f280000100800 */
[----:B------:R5:W4:Y:S02]  /*c1760*/  @!P3 LDG.E.U8 R31, desc[UR46][R24.64] ;  /* 0x0000002e181fb981 */ /* 0x000b24000c1e1100 */
[----:B-----5:R-:W-:-:S02]  /*c1770*/  @!P0 IMAD.MOV.U32 R24, RZ, RZ, R50 ;  /* 0x000000ffff188224 */ /* 0x020fc400078e0032 */
[----:B------:R-:W-:Y:S01]  /*c1780*/  @!P0 IMAD.MOV.U32 R25, RZ, RZ, R51 ;  /* 0x000000ffff198224 */ /* 0x000fe200078e0033 */
[----:B------:R-:W5:Y:S04]  /*c1790*/  LDL R50, [R1+0x750c] ;  /* 0x00750c0001327983 */ /* 0x000f680000100800 */
[----:B------:R-:W5:Y:S04]  /*c17a0*/  LDL R51, [R1+0x74cc] ;  /* 0x0074cc0001337983 */ /* 0x000f680000100800 */
[----:B------:R0:W5:Y:S04]  /*c17b0*/  @!P0 LDG.E.U8 R33, desc[UR46][R24.64] ;  /* 0x0000002e18218981 */ /* 0x000168000c1e1100 */
[----:B------:R-:W0:Y:S04]  /*c17c0*/  LDL R24, [R1+0x74ac] ;  /* 0x0074ac0001187983 */ /* 0x000e280000100800 */
[----:B------:R-:W0:Y:S02]  /*c17d0*/  LDL R25, [R1+0x74e8] ;  /* 0x0074e80001197983 */ /* 0x000e240000100800 */
[----:B0-----:R-:W-:-:S04]  /*c17e0*/  @!P1 LOP3.LUT R25, R25, R24, RZ, 0x3c, !PT ;  /* 0x0000001819199212 */ /* 0x001fc800078e3cff */
[----:B------:R-:W-:-:S04]  /*c17f0*/  @!P1 LOP3.LUT R24, R25, R24, RZ, 0x3c, !PT ;  /* 0x0000001819189212 */ /* 0x000fc800078e3cff */
[----:B------:R-:W-:-:S05]  /*c1800*/  @!P1 LOP3.LUT R25, R25, R24, RZ, 0x3c, !PT ;  /* 0x0000001819199212 */ /* 0x000fca00078e3cff */
[----:B------:R0:W5:Y:S04]  /*c1810*/  @!P1 LDG.E.U8 R35, desc[UR46][R24.64] ;  /* 0x0000002e18239981 */ /* 0x000168000c1e1100 */
        /* <DEDUP_REMOVED lines=9> */
[----:B------:R2:W5:Y:S02]  /*c18b0*/  @!P2 LDG.E.U8 R37, desc[UR46][R24.64] ;  /* 0x0000002e1825a981 */ /* 0x000564000c1e1100 */
[----:B--2---:R-:W-:Y:S02]  /*c18c0*/  @!P3 IMAD.MOV.U32 R24, RZ, RZ, R54 ;  /* 0x000000ffff18b224 */ /* 0x004fe400078e0036 */
[----:B------:R-:W-:Y:S01]  /*c18d0*/  @!P3 IMAD.MOV.U32 R25, RZ, RZ, R55 ;  /* 0x000000ffff19b224 */ /* 0x000fe200078e0037 */
[----:B------:R-:W-:Y:S02]  /*c18e0*/  PRMT R44, RZ, 0x7610, R44 ;  /* 0x00007610ff2c7816 */ /* 0x000fe4000000002c */
[----:B------:R-:W-:Y:S01]  /*c18f0*/  PRMT R45, RZ, 0x7610, R45 ;  /* 0x00007610ff2d7816 */ /* 0x000fe2000000002d */
[----:B------:R-:W2:Y:S04]  /*c1900*/  LDL R55, [R1+0x74ec] ;  /* 0x0074ec0001377983 */ /* 0x000ea80000100800 */
[----:B------:R3:W2:Y:S04]  /*c1910*/  @!P3 LDG.E.U8 R39, desc[UR46][R24.64] ;  /* 0x0000002e1827b981 */ /* 0x0006a8000c1e1100 */
[----:B------:R-:W2:Y:S01]  /*c1920*/  LDL R54, [R1+0x7518] ;  /* 0x0075180001367983 */ /* 0x000ea20000100800 */
[----:B---3--:R-:W-:-:S02]  /*c1930*/  @!P0 IMAD.MOV.U32 R24, RZ, RZ, R52 ;  /* 0x000000ffff188224 */ /* 0x008fc400078e0034 */
[----:B----4-:R-:W-:Y:S01]  /*c1940*/  @!P0 IMAD.MOV.U32 R25, RZ, RZ, R53 ;  /* 0x000000ffff198224 */ /* 0x010fe200078e0035 */
        /* <DEDUP_REMOVED lines=15> */
[----:B------:R-:W0:Y:S02]  /*c1a40*/  LDL R25, [R1+0x7504] ;  /* 0x0075040001197983 */ /* 0x000e240000100800 */
[----:B0-----:R-:W-:-:S04]  /*c1a50*/  @!P3 LOP3.LUT R25, R25, R24, RZ, 0x3c, !PT ;  /* 0x000000181919b212 */ /* 0x001fc800078e3cff */
[----:B------:R-:W-:-:S04]  /*c1a60*/  @!P3 LOP3.LUT R24, R25, R24, RZ, 0x3c, !PT ;  /* 0x000000181918b212 */ /* 0x000fc800078e3cff */
[----:B------:R-:W-:-:S05]  /*c1a70*/  @!P3 LOP3.LUT R25, R25, R24, RZ, 0x3c, !PT ;  /* 0x000000181919b212 */ /* 0x000fca00078e3cff */
[----:B------:R0:W3:Y:S04]  /*c1a80*/  @!P3 LDG.E.U8 R45, desc[UR46][R24.64] ;  /* 0x0000002e182db981 */ /* 0x0000e8000c1e1100 */
        /* <DEDUP_REMOVED lines=11> */
[----:B------:R-:W-:-:S05]  /*c1b40*/  @!P1 IMAD.MOV.U32 R25, RZ, RZ, R55 ;  /* 0x000000ffff199224 */ /* 0x000fca00078e0037 */
[----:B------:R0:W2:Y:S04]  /*c1b50*/  @!P1 LDG.E.U8 R47, desc[UR46][R24.64] ;  /* 0x0000002e182f9981 */ /* 0x0000a8000c1e1100 */
[----:B---3--:R-:W-:Y:S01]  /*c1b60*/  STL [R1+0x7bc4], R45 ;  /* 0x007bc42d01007387 */ /* 0x008fe20000100800 */
[----:B0-----:R-:W-:Y:S02]  /*c1b70*/  @!P2 IMAD.MOV.U32 R24, RZ, RZ, R52 ;  /* 0x000000ffff18a224 */ /* 0x001fe400078e0034 */
[----:B----4-:R-:W-:-:S05]  /*c1b80*/  @!P2 IMAD.MOV.U32 R25, RZ, RZ, R53 ;  /* 0x000000ffff19a224 */ /* 0x010fca00078e0035 */
[----:B------:R5:W3:Y:S04]  /*c1b90*/  @!P2 LDG.E.U8 R48, desc[UR46][R24.64] ;  /* 0x0000002e1830a981 */ /* 0x000ae8000c1e1100 */
[----:B------:R0:W-:Y:S01]  /*c1ba0*/  STL [R1+0x7bc0], R61 ;  /* 0x007bc03d01007387 */ /* 0x0001e20000100800 */
[----:B-----5:R-:W-:Y:S02]  /*c1bb0*/  @!P3 IMAD.MOV.U32 R24, RZ, RZ, R50 ;  /* 0x000000ffff18b224 */ /* 0x020fe400078e0032 */
[----:B------:R-:W-:Y:S01]  /*c1bc0*/  @!P3 IMAD.MOV.U32 R25, RZ, RZ, R51 ;  /* 0x000000ffff19b224 */ /* 0x000fe200078e0033 */
[----:B0-----:R-:W4:Y:S04]  /*c1bd0*/  LDL R61, [R1+0x12c] ;  /* 0x00012c00013d7983 */ /* 0x001f280000100800 */
[----:B------:R-:W5:Y:S04]  /*c1be0*/  @!P3 LDG.E.U8 R49, desc[UR46][R24.64] ;  /* 0x0000002e1831b981 */ /* 0x000f68000c1e1100 */
        /* <DEDUP_REMOVED lines=24> */
[----:B--2---:R-:W-:Y:S04]  /*c1d70*/  STL [R1+0x7b5c], R47 ;  /* 0x007b5c2f01007387 */ /* 0x004fe80000100800 */
[----:B---3--:R-:W-:Y:S04]  /*c1d80*/  STL [R1+0x7b58], R48 ;  /* 0x007b583001007387 */ /* 0x008fe80000100800 */
[----:B----4-:R-:W0:Y:S04]  /*c1d90*/  LDS.U8 R3, [R61+UR4+0x88] ;  /* 0x000088043d037984 */ /* 0x010e280008000000 */
[----:B------:R-:W-:Y:S04]  /*c1da0*/  LDS.U8 R4, [R61+UR4+0x800] ;  /* 0x000800043d047984 */ /* 0x000fe80008000000 */
[----:B-----5:R-:W-:Y:S04]  /*c1db0*/  STL [R1+0x7b54], R49 ;  /* 0x007b543101007387 */ /* 0x020fe80000100800 */
[----:B------:R-:W-:Y:S04]  /*c1dc0*/  STL [R1+0x7b50], R0 ;  /* 0x007b500001007387 */ /* 0x000fe80000100800 */
[----:B------:R-:W1:Y:S01]  /*c1dd0*/  LDS.U8 R0, [R61+UR4+0xc8] ;  /* 0x0000c8043d007984 */ /* 0x000e620008000000 */
[----:B------:R-:W2:Y:S03]  /*c1de0*/  S2R R45, SR_TID.X ;  /* 0x00000000002d7919 */ /* 0x000ea60000002100 */
[----:B------:R-:W-:Y:S04]  /*c1df0*/  LDS.U8 R5, [R61+UR4+0x1c80] ;  /* 0x001c80043d057984 */ /* 0x000fe80008000000 */
[----:B------:R-:W-:Y:S04]  /*c1e00*/  LDS.U8 R24, [R61+UR4] ;  /* 0x000000043d187984 */ /* 0x000fe80008000000 */
[----:B------:R-:W-:Y:S04]  /*c1e10*/  LDS.U8 R25, [R61+UR4+0x40] ;  /* 0x000040043d197984 */ /* 0x000fe80008000000 */
[----:B------:R-:W-:Y:S04]  /*c1e20*/  LDS.U8 R50, [R61+UR4+0x8] ;  /* 0x000008043d327984 */ /* 0x000fe80008000000 */
[----:B------:R-:W-:Y:S04]  /*c1e30*/  LDS.U8 R51, [R61+UR4+0x48] ;  /* 0x000048043d337984 */ /* 0x000fe80008000000 */
[----:B------:R-:W-:Y:S04]  /*c1e40*/  LDS.U8 R52, [R61+UR4+0x400] ;  /* 0x000400043d347984 */ /* 0x000fe80008000000 */
[----:B------:R-:W-:Y:S04]  /*c1e50*/  LDS.U8 R53, [R61+UR4+0x440] ;  /* 0x000440043d357984 */ /* 0x000fe80008000000 */
[----:B------:R-:W-:Y:S04]  /*c1e60*/  LDS.U8 R54, [R61+UR4+0x408] ;  /* 0x000408043d367984 */ /* 0x000fe80008000000 */
[----:B------:R-:W-:Y:S04]  /*c1e70*/  LDS.U8 R55, [R61+UR4+0x448] ;  /* 0x000448043d377984 */ /* 0x000fe80008000000 */
[----:B0-----:R-:W-:Y:S04]  /*c1e80*/  STL [R1+0x2bb0], R3 ;  /* 0x002bb00301007387 */ /* 0x001fe80000100800 */
[----:B------:R-:W0:Y:S04]  /*c1e90*/  LDS.U8 R3, [R61+UR4+0x80] ;  /* 0x000080043d037984 */ /* 0x000e280008000000 */
[----:B-1----:R-:W-:Y:S04]  /*c1ea0*/  STL [R1+0x2bac], R0 ;  /* 0x002bac0001007387 */ /* 0x002fe80000100800 */
[----:B------:R-:W1:Y:S04]  /*c1eb0*/  LDS.U8 R0, [R61+UR4+0xc0] ;  /* 0x0000c0043d007984 */ /* 0x000e680008000000 */
        /* <DEDUP_REMOVED lines=12> */
[----:B------:R-:W-:Y:S04]  /*c1f80*/  STL [R1+0x304c], R4 ;  /* 0x00304c0401007387 */ /* 0x000fe80000100800 */
[----:B------:R-:W3:Y:S04]  /*c1f90*/  LDS.U8 R4, [R61+UR4+0x8c8] ;  /* 0x0008c8043d047984 */ /* 0x000ee80008000000 */
[----:B0-----:R-:W-:Y:S04]  /*c1fa0*/  STL [R1+0x3048], R3 ;  /* 0x0030480301007387 */ /* 0x001fe80000100800 */
[----:B------:R-:W0:Y:S04]  /*c1fb0*/  LDS.U8 R3, [R61+UR4+0x808] ;  /* 0x000808043d037984 */ /* 0x000e280008000000 */
[----:B-1----:R-:W-:Y:S04]  /*c1fc0*/  STL [R1+0x30cc], R0 ;  /* 0x0030cc0001007387 */ /* 0x002fe80000100800 */
[----:B------:R-:W1:Y:S04]  /*c1fd0*/  LDS.U8 R0, [R61+UR4+0x848] ;  /* 0x000848043d007984 */ /* 0x000e680008000000 */
[----:B---3--:R-:W-:Y:S04]  /*c1fe0*/  STL [R1+0x30c8], R4 ;  /* 0x0030c80401007387 */ /* 0x008fe80000100800 */
        /* <DEDUP_REMOVED lines=72> */
[----:B------:R-:W-:Y:S04]  /*c2470*/  LDS.U8 R4, [R61+UR4+0x1cc8] ;  /* 0x001cc8043d047984 */ /* 0x000fe80008000000 */
[----:B0-----:R-:W-:Y:S04]  /*c2480*/  STL [R1+0x7a50], R3 ;  /* 0x007a500301007387 */ /* 0x001fe80000100800 */
[----:B------:R-:W0:Y:S04]  /*c2490*/  LDS.U8 R3, [R61+UR4+0x1c88] ;  /* 0x001c88043d037984 */ /* 0x000e280008000000 */
[----:B-1----:R-:W-:Y:S04]  /*c24a0*/  STL [R1+0x7a4c], R0 ;  /* 0x007a4c0001007387 */ /* 0x002fe80000100800 */
[----:B------:R-:W1:Y:S04]  /*c24b0*/  LDS.U8 R0, [R61+UR4+0x1c08] ;  /* 0x001c08043d007984 */ /* 0x000e680008000000 */
[----:B0-----:R2:W-:Y:S04]  /*c24c0*/  STL [R1+0x7ad0], R3 ;  /* 0x007ad00301007387 */ /* 0x0015e80000100800 */
[----:B------:R-:W-:Y:S04]  /*c24d0*/  STL [R1+0x7acc], R4 ;  /* 0x007acc0401007387 */ /* 0x000fe80000100800 */
[----:B------:R-:W-:Y:S04]  /*c24e0*/  LDS.U8 R4, [R61+UR4+0x1cc0] ;  /* 0x001cc0043d047984 */ /* 0x000fe80008000000 */
[----:B-1----:R0:W-:Y:S01]  /*c24f0*/  STL [R1+0x7a58], R0 ;  /* 0x007a580001007387 */ /* 0x0021e20000100800 */
[----:B--2---:R-:W-:-:S02]  /*c2500*/  SHF.R.U32.HI R3, RZ, 0x2, R45 ;  /* 0x00000002ff037819 */ /* 0x004fc4000001162d */
[----:B0-----:R-:W-:Y:S02]  /*c2510*/  LOP3.LUT R0, R45, 0x3, RZ, 0xc0, !PT ;  /* 0x000000032d007812 */ /* 0x001fe400078ec0ff */
[----:B------:R-:W-:-:S03]  /*c2520*/  SGXT.U32 R3, R3, 0x3 ;  /* 0x000000030303781a */ /* 0x000fc60000000000 */
[----:B------:R-:W-:-:S05]  /*c2530*/  IMAD R0, R0, 0x110, RZ ;  /* 0x0000011000007824 */ /* 0x000fca00078e02ff */
[----:B------:R-:W-:Y:S02]  /*c2540*/  LOP3.LUT R0, R0, R3, RZ, 0xfc, !PT ;  /* 0x0000000300007212 */ /* 0x000fe400078efcff */
[----:B------:R-:W0:Y:S02]  /*c2550*/  LDS.U8 R3, [R61+UR4+0x1c48] ;  /* 0x001c48043d037984 */ /* 0x000e240008000000 */
[----:B------:R-:W-:-:S05]  /*c2560*/  LOP3.LUT R0, R0, 0x10, RZ, 0x3c, !PT ;  /* 0x0000001000007812 */ /* 0x000fca00078e3cff */
[----:B------:R-:W-:Y:S04]  /*c2570*/  LDS.U8 R6, [R0+UR4+0x1c48] ;  /* 0x001c480400067984 */ /* 0x000fe80008000000 */
[----:B0-----:R-:W-:Y:S04]  /*c2580*/  STL [R1+0x7a54], R3 ;  /* 0x007a540301007387 */ /* 0x001fe80000100800 */
[----:B------:R-:W0:Y:S04]  /*c2590*/  LDS.U8 R3, [R0+UR4] ;  /* 0x0000000400037984 */ /* 0x000e280008000000 */
[----:B------:R-:W-:Y:S04]  /*c25a0*/  STL [R1+0x7ad8], R5 ;  /* 0x007ad80501007387 */ /* 0x000fe80000100800 */
[----:B------:R-:W1:Y:S04]  /*c25b0*/  LDS.U8 R5, [R0+UR4+0x40] ;  /* 0x0000400400057984 */ /* 0x000e680008000000 */
[----:B------:R-:W-:Y:S04]  /*c25c0*/  STL [R1+0x7ad4], R4 ;  /* 0x007ad40401007387 */ /* 0x000fe80000100800 */
[----:B------:R-:W2:Y:S04]  /*c25d0*/  LDS.U8 R4, [R0+UR4+0x88] ;  /* 0x0000880400047984 */ /* 0x000ea80008000000 */
[----:B0-----:R-:W-:Y:S04]  /*c25e0*/  STL [R1+0x1e6c], R3 ;  /* 0x001e6c0301007387 */ /* 0x001fe80000100800 */
[----:B------:R-:W0:Y:S04]  /*c25f0*/  LDS.U8 R3, [R0+UR4+0xc8] ;  /* 0x0000c80400037984 */ /* 0x000e280008000000 */
[----:B-1----:R-:W-:Y:S04]  /*c2600*/  STL [R1+0x1e68], R5 ;  /* 0x001e680501007387 */ /* 0x002fe80000100800 */
[----:B------:R-:W1:Y:S04]  /*c2610*/  LDS.U8 R5, [R0+UR4+0x8] ;  /* 0x0000080400057984 */ /* 0x000e680008000000 */
[----:B--2---:R-:W-:Y:S04]  /*c2620*/  STL [R1+0x2fe4], R4 ;  /* 0x002fe40401007387 */ /* 0x004fe80000100800 */
        /* <DEDUP_REMOVED lines=111> */
[----:B-1----:R1:W-:Y:S04]  /*c2d20*/  STL [R1+0x7af0], R5 ;  /* 0x007af00501007387 */ /* 0x0023e80000100800 */
[----:B--2---:R2:W-:Y:S01]  /*c2d30*/  STL [R1+0x7aec], R4 ;  /* 0x007aec0401007387 */ /* 0x0045e20000100800 */
[----:B-1----:R-:W-:-:S02]  /*c2d40*/  SHF.R.U32.HI R5, RZ, 0x2, R45 ;  /* 0x00000002ff057819 */ /* 0x002fc4000001162d */
[----:B--2---:R-:W-:Y:S02]  /*c2d50*/  LOP3.LUT R4, R45, 0x3, RZ, 0xc0, !PT ;  /* 0x000000032d047812 */ /* 0x004fe400078ec0ff */
[----:B------:R-:W-:-:S03]  /*c2d60*/  SGXT.U32 R5, R5, 0x3 ;  /* 0x000000030505781a */ /* 0x000fc60000000000 */
[----:B------:R-:W-:-:S05]  /*c2d70*/  IMAD R4, R4, 0x110, RZ ;  /* 0x0000011004047824 */ /* 0x000fca00078e02ff */
[----:B------:R-:W-:Y:S02]  /*c2d80*/  LOP3.LUT R4, R4, R5, RZ, 0xfc, !PT ;  /* 0x0000000504047212 */ /* 0x000fe400078efcff */
[----:B------:R-:W1:Y:S02]  /*c2d90*/  LDS.U8 R5, [R0+UR4+0x1c80] ;  /* 0x001c800400057984 */ /* 0x000e640008000000 */
[----:B------:R-:W-:Y:S02]  /*c2da0*/  LOP3.LUT R4, R4, 0x20, RZ, 0x3c, !PT ;  /* 0x0000002004047812 */ /* 0x000fe400078e3cff */
[----:B0-----:R-:W-:Y:S04]  /*c2db0*/  STL [R1+0x7a78], R3 ;  /* 0x007a780301007387 */ /* 0x001fe80000100800 */
[----:B------:R-:W0:Y:S04]  /*c2dc0*/  LDS.U8 R3, [R0+UR4+0x1cc0] ;  /* 0x001cc00400037984 */ /* 0x000e280008000000 */
[----:B------:R-:W2:Y:S04]  /*c2dd0*/  LDS.U8 R0, [R4+UR4] ;  /* 0x0000000404007984 */ /* 0x000ea80008000000 */
[----:B------:R-:W-:Y:S04]  /*c2de0*/  STL [R1+0x7a74], R6 ;  /* 0x007a740601007387 */ /* 0x000fe80000100800 */
[----:B-1----:R-:W-:Y:S04]  /*c2df0*/  STL [R1+0x7af8], R5 ;  /* 0x007af80501007387 */ /* 0x002fe80000100800 */
[----:B------:R-:W1:Y:S04]  /*c2e00*/  LDS.U8 R5, [R4+UR4+0x40] ;  /* 0x0000400404057984 */ /* 0x000e680008000000 */
[----:B0-----:R-:W-:Y:S04]  /*c2e10*/  STL [R1+0x7af4], R3 ;  /* 0x007af40301007387 */ /* 0x001fe80000100800 */
[----:B------:R-:W0:Y:S04]  /*c2e20*/  LDS.U8 R3, [R4+UR4+0x88] ;  /* 0x0000880404037984 */ /* 0x000e280008000000 */
[----:B--2---:R-:W-:Y:S04]  /*c2e30*/  STL [R1+0x22fc], R0 ;  /* 0x0022fc0001007387 */ /* 0x004fe80000100800 */
[----:B------:R-:W2:Y:S04]  /*c2e40*/  LDS.U8 R0, [R4+UR4+0xc8] ;  /* 0x0000c80404007984 */ /* 0x000ea80008000000 */
        /* <DEDUP_REMOVED lines=107> */
[----:B------:R-:W2:Y:S01]  /*c3500*/  LDS.U8 R0, [R4+UR4+0x1c40] ;  /* 0x001c400404007984 */ /* 0x000ea20008000000 */
[----:B------:R-:W3:Y:S03]  /*c3510*/  S2R R32, SR_TID.X ;  /* 0x0000000000207919 */ /* 0x000ee60000002100 */
[----:B-1----:R-:W-:Y:S04]  /*c3520*/  STL [R1+0x7b04], R5 ;  /* 0x007b040501007387 */ /* 0x002fe80000100800 */
[----:B------:R-:W-:Y:S04]  /*c3530*/  LDS.U8 R5, [R4+UR4+0x1cc8] ;  /* 0x001cc80404057984 */ /* 0x000fe80008000000 */
[----:B0-----:R-:W-:Y:S04]  /*c3540*/  STL [R1+0x7a90], R3 ;  /* 0x007a900301007387 */ /* 0x001fe80000100800 */
[----:B------:R-:W0:Y:S04]  /*c3550*/  LDS.U8 R3, [R4+UR4+0x1c88] ;  /* 0x001c880404037984 */ /* 0x000e280008000000 */
[----:B--2---:R-:W-:Y:S04]  /*c3560*/  STL [R1+0x7a8c], R0 ;  /* 0x007a8c0001007387 */ /* 0x004fe80000100800 */
[----:B------:R-:W1:Y:S04]  /*c3570*/  LDS.U8 R0, [R4+UR4+0x1c08] ;  /* 0x001c080404007984 */ /* 0x000e680008000000 */
[----:B0-----:R3:W-:Y:S04]  /*c3580*/  STL [R1+0x7b10], R3 ;  /* 0x007b100301007387 */ /* 0x0017e80000100800 */
[----:B------:R-:W-:Y:S04]  /*c3590*/  STL [R1+0x7b0c], R5 ;  /* 0x007b0c0501007387 */ /* 0x000fe80000100800 */
[----:B-1----:R0:W-:Y:S04]  /*c35a0*/  STL [R1+0x7a98], R0 ;  /* 0x007a980001007387 */ /* 0x0021e80000100800 */
[----:B------:R-:W-:Y:S01]  /*c35b0*/  LDS.U8 R5, [R4+UR4+0x1c80] ;  /* 0x001c800404057984 */ /* 0x000fe20008000000 */
[----:B---3--:R-:W-:-:S02]  /*c35c0*/  SHF.R.U32.HI R3, RZ, 0x2, R32 ;  /* 0x00000002ff037819 */ /* 0x008fc40000011620 */
[----:B0-----:R-:W-:Y:S02]  /*c35d0*/  LOP3.LUT R0, R32, 0x3, RZ, 0xc0, !PT ;  /* 0x0000000320007812 */ /* 0x001fe400078ec0ff */
[----:B------:R-:W-:-:S03]  /*c35e0*/  SGXT.U32 R3, R3, 0x3 ;  /* 0x000000030303781a */ /* 0x000fc60000000000 */
[----:B------:R-:W-:-:S05]  /*c35f0*/  IMAD R0, R0, 0x110, RZ ;  /* 0x0000011000007824 */ /* 0x000fca00078e02ff */
[----:B------:R-:W-:Y:S02]  /*c3600*/  LOP3.LUT R0, R0, R3, RZ, 0xfc, !PT ;  /* 0x0000000300007212 */ /* 0x000fe400078efcff */
[----:B------:R-:W0:Y:S04]  /*c3610*/  LDS.U8 R3, [R4+UR4+0x1c48] ;  /* 0x001c480404037984 */ /* 0x000e280008000000 */
[----:B------:R-:W1:Y:S01]  /*c3620*/  LDS.U8 R4, [R4+UR4+0x1cc0] ;  /* 0x001cc00404047984 */ /* 0x000e620008000000 */
[----:B------:R-:W-:-:S03]  /*c3630*/  LOP3.LUT R0, R0, 0x30, RZ, 0x3c, !PT ;  /* 0x0000003000007812 */ /* 0x000fc600078e3cff */
[----:B0-----:R-:W-:Y:S04]  /*c3640*/  STL [R1+0x7a94], R3 ;  /* 0x007a940301007387 */ /* 0x001fe80000100800 */
[----:B------:R-:W0:Y:S04]  /*c3650*/  LDS.U8 R3, [R0+UR4] ;  /* 0x0000000400037984 */ /* 0x000e280008000000 */
[----:B------:R-:W-:Y:S04]  /*c3660*/  STL [R1+0x7b18], R5 ;  /* 0x007b180501007387 */ /* 0x000fe80000100800 */
        /* <DEDUP_REMOVED lines=84> */
[----:B------:R-:W2:Y:S04]  /*c3bb0*/  LDL.LU R34, [R1+0x2fdc] ;  /* 0x002fdc0001227983 */ /* 0x000ea80000300800 */
[----:B-1----:R-:W-:Y:S04]  /*c3bc0*/  STL [R1+0x79ac], R4 ;  /* 0x0079ac0401007387 */ /* 0x002fe80000100800 */
[----:B------:R-:W3:Y:S04]  /*c3bd0*/  LDL.LU R36, [R1+0x2fd8] ;  /* 0x002fd80001247983 */ /* 0x000ee80000300800 */
[----:B------:R-:W-:Y:S04]  /*c3be0*/  LDS.U8 R5, [R0+UR4+0x1408] ;  /* 0x0014080400057984 */ /* 0x000fe80008000000 */
[----:B------:R-:W-:Y:S04]  /*c3bf0*/  LDS.U8 R4, [R0+UR4+0x1448] ;  /* 0x0014480400047984 */ /* 0x000fe80008000000 */
[----:B0-----:R-:W-:Y:S04]  /*c3c00*/  STL [R1+0x7a30], R3 ;  /* 0x007a300301007387 */ /* 0x001fe80000100800 */
[----:B------:R-:W0:Y:S04]  /*c3c10*/  LDS.U8 R3, [R0+UR4+0x14c8] ;  /* 0x0014c80400037984 */ /* 0x000e280008000000 */
[----:B------:R-:W4:Y:S04]  /*c3c20*/  LDL.LU R38, [R1+0x2fd4] ;  /* 0x002fd40001267983 */ /* 0x000f280000300800 */
[----:B------:R-:W5:Y:S04]  /*c3c30*/  LDL.LU R58, [R1+0x2fd0] ;  /* 0x002fd000013a7983 */ /* 0x000f680000300800 */
[----:B------:R-:W5:Y:S04]  /*c3c40*/  LDL.LU R59, [R1+0x2fbc] ;  /* 0x002fbc00013b7983 */ /* 0x000f680000300800 */
[----:B------:R-:W5:Y:S04]  /*c3c50*/  LDL.LU R60, [R1+0x2fb8] ;  /* 0x002fb800013c7983 */ /* 0x000f680000300800 */
[----:B0-----:R-:W-:Y:S04]  /*c3c60*/  STL [R1+0x7a2c], R3 ;  /* 0x007a2c0301007387 */ /* 0x001fe80000100800 */
[----:B------:R-:W0:Y:S04]  /*c3c70*/  LDS.U8 R3, [R0+UR4+0x1480] ;  /* 0x0014800400037984 */ /* 0x000e280008000000 */
[----:B------:R-:W-:Y:S04]  /*c3c80*/  STL [R1+0x79b8], R5 ;  /* 0x0079b80501007387 */ /* 0x000fe80000100800 */
[----:B------:R-:W5:Y:S04]  /*c3c90*/  LDL.LU R61, [R1+0x2fb4] ;  /* 0x002fb400013d7983 */ /* 0x000f680000300800 */
[----:B------:R-:W-:Y:S04]  /*c3ca0*/  STL [R1+0x79b4], R4 ;  /* 0x0079b40401007387 */ /* 0x000fe80000100800 */
[----:B------:R-:W5:Y:S04]  /*c3cb0*/  LDL.LU R45, [R1+0x2fb0] ;  /* 0x002fb000012d7983 */ /* 0x000f680000300800 */
[----:B------:R-:W1:Y:S04]  /*c3cc0*/  LDS.U8 R5, [R0+UR4+0x14c0] ;  /* 0x0014c00400057984 */ /* 0x000e680008000000 */
[----:B------:R-:W-:Y:S04]  /*c3cd0*/  LDS.U8 R4, [R0+UR4+0x1840] ;  /* 0x0018400400047984 */ /* 0x000fe80008000000 */
[----:B0-----:R-:W-:Y:S04]  /*c3ce0*/  STL [R1+0x7a38], R3 ;  /* 0x007a380301007387 */ /* 0x001fe80000100800 */
[----:B------:R-:W0:Y:S04]  /*c3cf0*/  LDS.U8 R3, [R0+UR4+0x1800] ;  /* 0x0018000400037984 */ /* 0x000e280008000000 */
[----:B-1----:R-:W-:Y:S04]  /*c3d00*/  STL [R1+0x7a34], R5 ;  /* 0x007a340501007387 */ /* 0x002fe80000100800 */
[----:B------:R-:W1:Y:S04]  /*c3d10*/  LDS.U8 R5, [R0+UR4+0x1888] ;  /* 0x0018880400057984 */ /* 0x000e680008000000 */
[----:B0-----:R-:W-:Y:S04]  /*c3d20*/  STL [R1+0x7aa0], R3 ;  /* 0x007aa00301007387 */ /* 0x001fe80000100800 */
[----:B------:R-:W0:Y:S04]  /*c3d30*/  LDS.U8 R3, [R0+UR4+0x18c8] ;  /* 0x0018c80400037984 */ /* 0x000e280008000000 */
[----:B------:R-:W-:Y:S04]  /*c3d40*/  STL [R1+0x7a9c], R4 ;  /* 0x007a9c0401007387 */ /* 0x000fe80000100800 */
        /* <DEDUP_REMOVED lines=19> */
[----:B-1----:R-:W-:Y:S01]  /*c3e80*/  STL [R1+0x7b2c], R5 ;  /* 0x007b2c0501007387 */ /* 0x002fe20000100800 */
[----:B------:R-:W-:-:S03]  /*c3e90*/  LOP3.LUT R47, R32, 0x1f, RZ, 0xc0, !PT ;  /* 0x0000001f202f7812 */ /* 0x000fc600078ec0ff */
[----:B0-----:R-:W-:Y:S04]  /*c3ea0*/  STL [R1+0x7ab8], R3 ;  /* 0x007ab80301007387 */ /* 0x001fe80000100800 */
[----:B------:R-:W0:Y:S04]  /*c3eb0*/  LDS.U8 R3, [R0+UR4+0x1c80] ;  /* 0x001c800400037984 */ /* 0x000e280008000000 */
[----:B------:R-:W1:Y:S01]  /*c3ec0*/  LDS.U8 R0, [R0+UR4+0x1cc0] ;  /* 0x001cc00400007984 */ /* 0x000e620008000000 */
[----:B------:R-:W-:Y:S06]  /*c3ed0*/  BAR.SYNC.DEFER_BLOCKING 0x0 ;  /* 0x0000000000007b1d */ /* 0x000fec0000010000 */
[----:B--2---:R-:W-:Y:S04]  /*c3ee0*/  STL [R1+0x7ab4], R4 ;  /* 0x007ab40401007387 */ /* 0x004fe80000100800 */
[----:B------:R-:W-:Y:S04]  /*c3ef0*/  STS.U8 [R47+UR4], R34 ;  /* 0x000000222f007988 */ /* 0x000fe80008000004 */
[----:B---3--:R-:W-:Y:S04]  /*c3f00*/  STS.U8 [R47+UR4+0x20], R36 ;  /* 0x000020242f007988 */ /* 0x008fe80008000004 */
[----:B----4-:R-:W-:Y:S04]  /*c3f10*/  STS.U8 [R47+UR4+0x40], R38 ;  /* 0x000040262f007988 */ /* 0x010fe80008000004 */
[----:B-----5:R-:W-:Y:S04]  /*c3f20*/  STS.U8 [R47+UR4+0x60], R58 ;  /* 0x0000603a2f007988 */ /* 0x020fe80008000004 */
[----:B------:R-:W-:Y:S04]  /*c3f30*/  STS.U8 [R47+UR4+0x120], R59 ;  /* 0x0001203b2f007988 */ /* 0x000fe80008000004 */
[----:B------:R-:W-:Y:S04]  /*c3f40*/  STS.U8 [R47+UR4+0x100], R60 ;  /* 0x0001003c2f007988 */ /* 0x000fe80008000004 */
[----:B0-----:R-:W-:Y:S04]  /*c3f50*/  STL [R1+0x7b38], R3 ;  /* 0x007b380301007387 */ /* 0x001fe80000100800 */
[----:B-1----:R0:W-:Y:S04]  /*c3f60*/  STL [R1+0x7b34], R0 ;  /* 0x007b340001007387 */ /* 0x0021e80000100800 */
[----:B0-----:R-:W2:Y:S04]  /*c3f70*/  LDL.LU R0, [R1+0x2f9c] ;  /* 0x002f9c0001007983 */ /* 0x001ea80000300800 */
[----:B------:R-:W3:Y:S04]  /*c3f80*/  LDL.LU R49, [R1+0x2f98] ;  /* 0x002f980001317983 */ /* 0x000ee80000300800 */
        /* <DEDUP_REMOVED lines=24> */
[----:B------:R0:W-:Y:S04]  /*c4110*/  STS.U8 [R47+UR4+0x160], R61 ;  /* 0x0001603d2f007988 */ /* 0x0001e80008000004 */
[----:B------:R-:W5:Y:S04]  /*c4120*/  LDL.LU R58, [R1+0x2ed4] ;  /* 0x002ed400013a7983 */ /* 0x000f680000300800 */
[----:B------:R1:W-:Y:S04]  /*c4130*/  STS.U8 [R47+UR4+0x140], R45 ;  /* 0x0001402d2f007988 */ /* 0x0003e80008000004 */
[----:B0-----:R-:W5:Y:S04]  /*c4140*/  LDL.LU R61, [R1+0x2ed0] ;  /* 0x002ed000013d7983 */ /* 0x001f680000300800 */
[----:B-1----:R-:W5:Y:S04]  /*c4150*/  LDL.LU R45, [R1+0x2ebc] ;  /* 0x002ebc00012d7983 */ /* 0x002f680000300800 */
[----:B--2---:R-:W-:Y:S04]  /*c4160*/  STS.U8 [R47+UR4+0x240], R0 ;  /* 0x000240002f007988 */ /* 0x004fe80008000004 */
[----:B---3--:R-:W-:Y:S04]  /*c4170*/  STS.U8 [R47+UR4+0x260], R49 ;  /* 0x000260312f007988 */ /* 0x008fe80008000004 */
[----:B----4-:R0:W-:Y:S04]  /*c4180*/  STS.U8 [R47+UR4+0x200], R59 ;  /* 0x0002003b2f007988 */ /* 0x0101e80008000004 */
[----:B-----5:R1:W-:Y:S04]  /*c4190*/  STS.U8 [R47+UR4+0x220], R60 ;  /* 0x0002203c2f007988 */ /* 0x0203e80008000004 */
[----:B0-----:R-:W2:Y:S04]  /*c41a0*/  LDL.LU R59, [R1+0x2eb8] ;  /* 0x002eb800013b7983 */ /* 0x001ea80000300800 */
        /* <DEDUP_REMOVED lines=25> */
[----:B------:R0:W-:Y:S04]  /*c4340*/  STS.U8 [R47+UR4+0x860], R61 ;  /* 0x0008603d2f007988 */ /* 0x0001e80008000004 */
[----:B------:R-:W5:Y:S04]  /*c4350*/  LDL.LU R49, [R1+0x2e9c] ;  /* 0x002e9c0001317983 */ /* 0x000f680000300800 */
[----:B------:R1:W-:Y:S04]  /*c4360*/  STS.U8 [R47+UR4+0x920], R45 ;  /* 0x0009202d2f007988 */ /* 0x0003e80008000004 */
[----:B0-----:R-:W5:Y:S04]  /*c4370*/  LDL.LU R61, [R1+0x2e98] ;  /* 0x002e9800013d7983 */ /* 0x001f680000300800 */
[----:B-1----:R-:W5:Y:S04]  /*c4380*/  LDL.LU R45, [R1+0x2e94] ;  /* 0x002e9400012d7983 */ /* 0x002f680000300800 */
        /* <DEDUP_REMOVED lines=24> */
[----:B---3--:R1:W-:Y:S04]  /*c4510*/  STS.U8 [R47+UR4+0x960], R60 ;  /* 0x0009603c2f007988 */ /* 0x0083e80008000004 */
[----:B0-----:R-:W2:Y:S04]  /*c4520*/  LDL.LU R59, [R1+0x2dd4] ;  /* 0x002dd400013b7983 */ /* 0x001ea80000300800 */
[----:B-1----:R-:W3:Y:S04]  /*c4530*/  LDL.LU R60, [R1+0x2dd0] ;  /* 0x002dd000013c7983 */ /* 0x002ee80000300800 */
[----:B----4-:R-:W-:Y:S04]  /*c4540*/  STS.U8 [R47+UR4+0x940], R0 ;  /* 0x000940002f007988 */ /* 0x010fe80008000004 */
[----:B-----5:R-:W-:Y:S04]  /*c4550*/  STS.U8 [R47+UR4+0xa40], R49 ;  /* 0x000a40312f007988 */ /* 0x020fe80008000004 */
[----:B------:R0:W-:Y:S04]  /*c4560*/  STS.U8 [R47+UR4+0xa60], R61 ;  /* 0x000a603d2f007988 */ /* 0x0001e80008000004 */
[----:B------:R1:W-:Y:S04]  /*c4570*/  STS.U8 [R47+UR4+0xa00], R45 ;  /* 0x000a002d2f007988 */ /* 0x0003e80008000004 */
[----:B0-----:R-:W4:Y:S04]  /*c4580*/  LDL.LU R61, [R1+0x2dbc] ;  /* 0x002dbc00013d7983 */ /* 0x001f280000300800 */
[----:B-1----:R-:W5:Y:S04]  /*c4590*/  LDL.LU R45, [R1+0x2db8] ;  /* 0x002db800012d7983 */ /* 0x002f680000300800 */
        /* <DEDUP_REMOVED lines=23> */
[----:B------:R-:W5:Y:S04]  /*c4710*/  LDL.LU R0, [R1+0x2db4] ;  /* 0x002db40001007983 */ /* 0x000f680000300800 */
[----:B------:R-:W5:Y:S04]  /*c4720*/  LDL.LU R49, [R1+0x2db0] ;  /* 0x002db00001317983 */ /* 0x000f680000300800 */
[----:B--2---:R0:W-:Y:S04]  /*c4730*/  STS.U8 [R47+UR4+0x1040], R59 ;  /* 0x0010403b2f007988 */ /* 0x0041e80008000004 */
[----:B---3--:R1:W-:Y:S04]  /*c4740*/  STS.U8 [R47+UR4+0x1060], R60 ;  /* 0x0010603c2f007988 */ /* 0x0083e80008000004 */
[----:B0-----:R-:W2:Y:S04]  /*c4750*/  LDL.LU R59, [R1+0x2d9c] ;  /* 0x002d9c00013b7983 */ /* 0x001ea80000300800 */
[----:B-1----:R-:W3:Y:S04]  /*c4760*/  LDL.LU R60, [R1+0x2d98] ;  /* 0x002d9800013c7983 */ /* 0x002ee80000300800 */
        /* <DEDUP_REMOVED lines=23> */
[----:B----4-:R0:W-:Y:S04]  /*c48e0*/  STS.U8 [R47+UR4+0x1120], R61 ;  /* 0x0011203d2f007988 */ /* 0x0101e80008000004 */
[----:B-----5:R1:W-:Y:S04]  /*c48f0*/  STS.U8 [R47+UR4+0x1100], R45 ;  /* 0x0011002d2f007988 */ /* 0x0203e80008000004 */
[----:B0-----:R-:W4:Y:S04]  /*c4900*/  LDL.LU R61, [R1+0x2cd8] ;  /* 0x002cd800013d7983 */ /* 0x001f280000300800 */
[----:B-1----:R-:W5:Y:S04]  /*c4910*/  LDL.LU R45, [R1+0x2cd4] ;  /* 0x002cd400012d7983 */ /* 0x002f680000300800 */
[----:B------:R-:W-:Y:S04]  /*c4920*/  STS.U8 [R47+UR4+0x1160], R0 ;  /* 0x001160002f007988 */ /* 0x000fe80008000004 */
[----:B------:R-:W-:Y:S04]  /*c4930*/  STS.U8 [R47+UR4+0x1140], R49 ;  /* 0x001140312f007988 */ /* 0x000fe80008000004 */
[----:B--2---:R0:W-:Y:S04]  /*c4940*/  STS.U8 [R47+UR4+0x1240], R59 ;  /* 0x0012403b2f007988 */ /* 0x0041e80008000004 */
[----:B---3--:R1:W-:Y:S04]  /*c4950*/  STS.U8 [R47+UR4+0x1260], R60 ;  /* 0x0012603c2f007988 */ /* 0x0083e80008000004 */
        /* <DEDUP_REMOVED lines=25> */
[----:B------:R-:W3:Y:S04]  /*c4af0*/  LDL.LU R0, [R1+0x2cb8] ;  /* 0x002cb80001007983 */ /* 0x000ee80000300800 */
[----:B----4-:R0:W-:Y:S04]  /*c4b00*/  STS.U8 [R47+UR4+0x1820], R61 ;  /* 0x0018203d2f007988 */ /* 0x0101e80008000004 */
[----:B------:R-:W4:Y:S04]  /*c4b10*/  LDL.LU R49, [R1+0x2cb4] ;  /* 0x002cb40001317983 */ /* 0x000f280000300800 */
[----:B-----5:R1:W-:Y:S04]  /*c4b20*/  STS.U8 [R47+UR4+0x1840], R45 ;  /* 0x0018402d2f007988 */ /* 0x0203e80008000004 */
        /* <DEDUP_REMOVED lines=29> */
[----:B------:R-:W-:Y:S04]  /*c4d00*/  STS.U8 [R47+UR4+0x1900], R0 ;  /* 0x001900002f007988 */ /* 0x000fe80008000004 */
[----:B----4-:R-:W-:Y:S04]  /*c4d10*/  STS.U8 [R47+UR4+0x1960], R49 ;  /* 0x001960312f007988 */ /* 0x010fe80008000004 */
[----:B-----5:R0:W-:Y:S04]  /*c4d20*/  STS.U8 [R47+UR4+0x1940], R61 ;  /* 0x0019403d2f007988 */ /* 0x0201e80008000004 */
        /* <DEDUP_REMOVED lines=1700> */
[----:B----4-:R-:W-:Y:S04]  /*cb770*/  STS.U8 [R47+UR4+0xf100], R61 ;  /* 0x00f1003d2f007988 */ /* 0x010fe80008000004 */
[----:B-----5:R0:W-:Y:S04]  /*cb780*/  STS.U8 [R47+UR4+0xf160], R45 ;  /* 0x00f1602d2f007988 */ /* 0x0201e80008000004 */
[----:B0-----:R-:W4:Y:S04]  /*cb790*/  LDL.LU R45, [R1+0xe8] ;  /* 0x0000e800012d7983 */ /* 0x001f280000300800 */
[----:B------:R-:W5:Y:S04]  /*cb7a0*/  LDL.LU R61, [R1+0xe4] ;  /* 0x0000e400013d7983 */ /* 0x000f680000300800 */
[----:B------:R-:W5:Y:S04]  /*cb7b0*/  LDL.LU R49, [R1+0xe0] ;  /* 0x0000e00001317983 */ /* 0x000f680000300800 */
[----:B------:R-:W5:Y:S04]  /*cb7c0*/  LDL.LU R48, [R1+0xcc] ;  /* 0x0000cc0001307983 */ /* 0x000f680000300800 */
[----:B--2---:R-:W-:Y:S04]  /*cb7d0*/  STS.U8 [R47+UR4+0xf140], R59 ;  /* 0x00f1403b2f007988 */ /* 0x004fe80008000004 */
[----:B---3--:R0:W-:Y:S04]  /*cb7e0*/  STS.U8 [R47+UR4+0xf240], R60 ;  /* 0x00f2403c2f007988 */ /* 0x0081e80008000004 */
[----:B0-----:R-:W2:Y:S04]  /*cb7f0*/  LDL.LU R60, [R1+0xc8] ;  /* 0x0000c800013c7983 */ /* 0x001ea80000300800 */
        /* <DEDUP_REMOVED lines=26> */
[----:B------:R4:W-:Y:S04]  /*cb9a0*/  STS.U8 [R47+UR4+0xf220], R49 ;  /* 0x00f220312f007988 */ /* 0x0009e80008000004 */
[----:B------:R5:W-:Y:S04]  /*cb9b0*/  STS.U8 [R47+UR4+0xf360], R48 ;  /* 0x00f360302f007988 */ /* 0x000be80008000004 */
[----:B0-----:R-:W3:Y:S04]  /*cb9c0*/  LDL.LU R45, [R1+0x7bc4] ;  /* 0x007bc400012d7983 */ /* 0x001ee80000300800 */
[----:B-1----:R-:W3:Y:S04]  /*cb9d0*/  LDL.LU R61, [R1+0x7bc0] ;  /* 0x007bc000013d7983 */ /* 0x002ee80000300800 */
[----:B----4-:R-:W4:Y:S04]  /*cb9e0*/  LDL.LU R49, [R1+0x4] ;  /* 0x0000040001317983 */ /* 0x010f280000300800 */
[----:B-----5:R-:W5:Y:S04]  /*cb9f0*/  LDL.LU R48, [R1] ;  /* 0x0000000001307983 */ /* 0x020f680000300800 */
[----:B--2---:R0:W-:Y:S04]  /*cba00*/  STS.U8 [R47+UR4+0xf340], R60 ;  /* 0x00f3403c2f007988 */ /* 0x0041e80008000004 */
[----:B---3--:R1:W-:Y:S04]  /*cba10*/  STS.U8 [R47+UR4+0xf320], R59 ;  /* 0x00f3203b2f007988 */ /* 0x0083e80008000004 */
[----:B------:R2:W-:Y:S04]  /*cba20*/  STS.U8 [R47+UR4+0xf300], R58 ;  /* 0x00f3003a2f007988 */ /* 0x0005e80008000004 */
[----:B------:R3:W-:Y:S04]  /*cba30*/  STS.U8 [R47+UR4+0xf400], R38 ;  /* 0x00f400262f007988 */ /* 0x0007e80008000004 */
[----:B------:R3:W-:Y:S04]  /*cba40*/  STS.U8 [R47+UR4+0xf420], R36 ;  /* 0x00f420242f007988 */ /* 0x0007e80008000004 */
[----:B------:R3:W-:Y:S04]  /*cba50*/  STS.U8 [R47+UR4+0xf440], R34 ;  /* 0x00f440222f007988 */ /* 0x0007e80008000004 */
[----:B------:R3:W-:Y:S04]  /*cba60*/  STS.U8 [R47+UR4+0xf460], R32 ;  /* 0x00f460202f007988 */ /* 0x0007e80008000004 */
[----:B0-----:R-:W5:Y:S04]  /*cba70*/  LDL.LU R60, [R1+0x7bbc] ;  /* 0x007bbc00013c7983 */ /* 0x001f680000300800 */
[----:B-1----:R-:W5:Y:S04]  /*cba80*/  LDL.LU R59, [R1+0x7bb8] ;  /* 0x007bb800013b7983 */ /* 0x002f680000300800 */
[----:B--2---:R-:W2:Y:S04]  /*cba90*/  LDL.LU R58, [R1+0x7bb4] ;  /* 0x007bb400013a7983 */ /* 0x004ea80000300800 */
[----:B---3--:R-:W3:Y:S04]  /*cbaa0*/  LDL.LU R38, [R1+0x7bb0] ;  /* 0x007bb00001267983 */ /* 0x008ee80000300800 */
[----:B------:R-:W3:Y:S04]  /*cbab0*/  LDL.LU R36, [R1+0x7bac] ;  /* 0x007bac0001247983 */ /* 0x000ee80000300800 */
[----:B------:R-:W3:Y:S04]  /*cbac0*/  LDL.LU R34, [R1+0x7ba8] ;  /* 0x007ba80001227983 */ /* 0x000ee80000300800 */
[----:B------:R0:W-:Y:S04]  /*cbad0*/  STS.U8 [R47+UR4+0xf520], R3 ;  /* 0x00f520032f007988 */ /* 0x0001e80008000004 */
[----:B------:R-:W3:Y:S04]  /*cbae0*/  LDL.LU R32, [R1+0x7ba4] ;  /* 0x007ba40001207983 */ /* 0x000ee80000300800 */
        /* <DEDUP_REMOVED lines=8> */
[----:B------:R0:W-:Y:S04]  /*cbb70*/  STS.U8 [R47+UR4+0xf600], R13 ;  /* 0x00f6000d2f007988 */ /* 0x0001e80008000004 */
[----:B------:R-:W3:Y:S04]  /*cbb80*/  LDL.LU R6, [R1+0x7b94] ;  /* 0x007b940001067983 */ /* 0x000ee80000300800 */
[----:B------:R-:W3:Y:S04]  /*cbb90*/  LDL.LU R11, [R1+0x7b90] ;  /* 0x007b9000010b7983 */ /* 0x000ee80000300800 */
[----:B------:R-:W3:Y:S04]  /*cbba0*/  LDL.LU R12, [R1+0x7b8c] ;  /* 0x007b8c00010c7983 */ /* 0x000ee80000300800 */
[----:B------:R1:W-:Y:S04]  /*cbbb0*/  STS.U8 [R47+UR4+0xf620], R14 ;  /* 0x00f6200e2f007988 */ /* 0x0003e80008000004 */
[----:B------:R1:W-:Y:S04]  /*cbbc0*/  STS.U8 [R47+UR4+0xf760], R19 ;  /* 0x00f760132f007988 */ /* 0x0003e80008000004 */
[----:B------:R1:W-:Y:S04]  /*cbbd0*/  STS.U8 [R47+UR4+0xf740], R20 ;  /* 0x00f740142f007988 */ /* 0x0003e80008000004 */
[----:B------:R1:W-:Y:S04]  /*cbbe0*/  STS.U8 [R47+UR4+0xf720], R21 ;  /* 0x00f720152f007988 */ /* 0x0003e80008000004 */
[----:B0-----:R-:W3:Y:S04]  /*cbbf0*/  LDL.LU R13, [R1+0x7b88] ;  /* 0x007b8800010d7983 */ /* 0x001ee80000300800 */
[----:B------:R0:W-:Y:S04]  /*cbc00*/  STS.U8 [R47+UR4+0xf700], R22 ;  /* 0x00f700162f007988 */ /* 0x0001e80008000004 */
[----:B-1----:R-:W3:Y:S04]  /*cbc10*/  LDL.LU R14, [R1+0x7b84] ;  /* 0x007b8400010e7983 */ /* 0x002ee80000300800 */
[----:B------:R-:W3:Y:S04]  /*cbc20*/  LDL.LU R19, [R1+0x7b80] ;  /* 0x007b800001137983 */ /* 0x000ee80000300800 */
[----:B------:R1:W-:Y:S04]  /*cbc30*/  STS.U8 [R47+UR4+0xf800], R33 ;  /* 0x00f800212f007988 */ /* 0x0003e80008000004 */
[----:B------:R-:W3:Y:S04]  /*cbc40*/  LDL.LU R20, [R1+0x7b7c] ;  /* 0x007b7c0001147983 */ /* 0x000ee80000300800 */
[----:B------:R-:W3:Y:S04]  /*cbc50*/  LDL.LU R21, [R1+0x7b78] ;  /* 0x007b780001157983 */ /* 0x000ee80000300800 */
[----:B------:R-:W-:Y:S04]  /*cbc60*/  STS.U8 [R47+UR4+0xf820], R0 ;  /* 0x00f820002f007988 */ /* 0x000fe80008000004 */
[----:B------:R4:W-:Y:S04]  /*cbc70*/  STS.U8 [R47+UR4+0xf840], R46 ;  /* 0x00f8402e2f007988 */ /* 0x0009e80008000004 */
[----:B0-----:R-:W3:Y:S04]  /*cbc80*/  LDL.LU R22, [R1+0x7b74] ;  /* 0x007b740001167983 */ /* 0x001ee80000300800 */
[----:B-1----:R-:W3:Y:S04]  /*cbc90*/  LDL.LU R33, [R1+0x7b70] ;  /* 0x007b700001217983 */ /* 0x002ee80000300800 */
[----:B------:R0:W-:Y:S04]  /*cbca0*/  STS.U8 [R47+UR4+0xf860], R39 ;  /* 0x00f860272f007988 */ /* 0x0001e80008000004 */
[----:B------:R1:W-:Y:S04]  /*cbcb0*/  STS.U8 [R47+UR4+0xf920], R37 ;  /* 0x00f920252f007988 */ /* 0x0003e80008000004 */
[----:B------:R1:W-:Y:S04]  /*cbcc0*/  STS.U8 [R47+UR4+0xf900], R35 ;  /* 0x00f900232f007988 */ /* 0x0003e80008000004 */
[----:B----4-:R-:W4:Y:S04]  /*cbcd0*/  LDL.LU R46, [R1+0x2fcc] ;  /* 0x002fcc00012e7983 */ /* 0x010f280000300800 */
[----:B0-----:R-:W2:Y:S04]  /*cbce0*/  LDL.LU R39, [R1+0x2fc8] ;  /* 0x002fc80001277983 */ /* 0x001ea80000300800 */
[----:B-1----:R-:W3:Y:S04]  /*cbcf0*/  LDL.LU R37, [R1+0x2fc4] ;  /* 0x002fc40001257983 */ /* 0x002ee80000300800 */
[----:B------:R-:W3:Y:S04]  /*cbd00*/  LDL.LU R35, [R1+0x2fc0] ;  /* 0x002fc00001237983 */ /* 0x000ee80000300800 */
[----:B------:R-:W-:Y:S04]  /*cbd10*/  STS.U8 [R47+UR4+0xf960], R49 ;  /* 0x00f960312f007988 */ /* 0x000fe80008000004 */
        /* <DEDUP_REMOVED lines=46> */
[----:B------:R-:W-:-:S03]  /*cc000*/  LOP3.LUT R57, R47, 0x10, RZ, 0x3c, !PT ;  /* 0x000000102f397812 */ /* 0x000fc600078e3cff */
[----:B------:R-:W5:Y:S04]  /*cc010*/  LDL.LU R42, [R1+0x2f08] ;  /* 0x002f0800012a7983 */ /* 0x000f680000300800 */
[----:B------:R-:W5:Y:S04]  /*cc020*/  LDL.LU R56, [R1+0x2f04] ;  /* 0x002f040001387983 */ /* 0x000f680000300800 */
[----:B------:R-:W5:Y:S04]  /*cc030*/  LDL.LU R0, [R1+0x2f00] ;  /* 0x002f000001007983 */ /* 0x000f680000300800 */
[----:B------:R-:W5:Y:S04]  /*cc040*/  LDL.LU R49, [R1+0x2eec] ;  /* 0x002eec0001317983 */ /* 0x000f680000300800 */
[----:B------:R-:W5:Y:S04]  /*cc050*/  LDL.LU R48, [R1+0x2ee8] ;  /* 0x002ee80001307983 */ /* 0x000f680000300800 */
[----:B------:R-:W5:Y:S04]  /*cc060*/  LDL.LU R47, [R1+0x2ee4] ;  /* 0x002ee400012f7983 */ /* 0x000f680000300800 */
[----:B----4-:R0:W-:Y:S04]  /*cc070*/  STS.U8 [R57+UR4+0x80], R46 ;  /* 0x0000802e39007988 */ /* 0x0101e80008000004 */
[----:B--2---:R1:W-:Y:S04]  /*cc080*/  STS.U8 [R57+UR4+0xa0], R39 ;  /* 0x0000a02739007988 */ /* 0x0043e80008000004 */
[----:B---3--:R2:W-:Y:S04]  /*cc090*/  STS.U8 [R57+UR4+0xc0], R37 ;  /* 0x0000c02539007988 */ /* 0x0085e80008000004 */
[----:B------:R3:W-:Y:S04]  /*cc0a0*/  STS.U8 [R57+UR4+0xe0], R35 ;  /* 0x0000e02339007988 */ /* 0x0007e80008000004 */
[----:B0-----:R-:W4:Y:S04]  /*cc0b0*/  LDL.LU R46, [R1+0x2ee0] ;  /* 0x002ee000012e7983 */ /* 0x001f280000300800 */
[----:B-1----:R-:W4:Y:S04]  /*cc0c0*/  LDL.LU R39, [R1+0x2ecc] ;  /* 0x002ecc0001277983 */ /* 0x002f280000300800 */
[----:B--2---:R-:W2:Y:S04]  /*cc0d0*/  LDL.LU R37, [R1+0x2ec8] ;  /* 0x002ec80001257983 */ /* 0x004ea80000300800 */
[----:B---3--:R-:W3:Y:S04]  /*cc0e0*/  LDL.LU R35, [R1+0x2ec4] ;  /* 0x002ec40001237983 */ /* 0x008ee80000300800 */
[----:B-----5:R0:W-:Y:S04]  /*cc0f0*/  STS.U8 [R57+UR4+0x1a0], R45 ;  /* 0x0001a02d39007988 */ /* 0x0201e80008000004 */
[----:B------:R1:W-:Y:S04]  /*cc100*/  STS.U8 [R57+UR4+0x180], R44 ;  /* 0x0001802c39007988 */ /* 0x0003e80008000004 */
[----:B------:R5:W-:Y:S04]  /*cc110*/  STS.U8 [R57+UR4+0x1e0], R43 ;  /* 0x0001e02b39007988 */ /* 0x000be80008000004 */
[----:B------:R5:W-:Y:S04]  /*cc120*/  STS.U8 [R57+UR4+0x1c0], R41 ;  /* 0x0001c02939007988 */ /* 0x000be80008000004 */
[----:B------:R5:W-:Y:S04]  /*cc130*/  STS.U8 [R57+UR4+0x2c0], R31 ;  /* 0x0002c01f39007988 */ /* 0x000be80008000004 */
[----:B------:R5:W-:Y:S04]  /*cc140*/  STS.U8 [R57+UR4+0x2e0], R29 ;  /* 0x0002e01d39007988 */ /* 0x000be80008000004 */
[----:B0-----:R-:W3:Y:S04]  /*cc150*/  LDL.LU R45, [R1+0x2ec0] ;  /* 0x002ec000012d7983 */ /* 0x001ee80000300800 */
[----:B-1----:R-:W3:Y:S04]  /*cc160*/  LDL.LU R44, [R1+0x2eac] ;  /* 0x002eac00012c7983 */ /* 0x002ee80000300800 */
[----:B-----5:R-:W5:Y:S04]  /*cc170*/  LDL.LU R43, [R1+0x2ea8] ;  /* 0x002ea800012b7983 */ /* 0x020f680000300800 */
        /* <DEDUP_REMOVED lines=42> */
[----:B0-----:R-:W5:Y:S04]  /*cc420*/  LDL.LU R49, [R1+0x2e00] ;  /* 0x002e000001317983 */ /* 0x001f680000300800 */
[----:B-1----:R-:W5:Y:S04]  /*cc430*/  LDL.LU R48, [R1+0x2dec] ;  /* 0x002dec0001307983 */ /* 0x002f680000300800 */
[----:B----4-:R-:W4:Y:S04]  /*cc440*/  LDL.LU R47, [R1+0x2de8] ;  /* 0x002de800012f7983 */ /* 0x010f280000300800 */
[----:B------:R0:W-:Y:S04]  /*cc450*/  STS.U8 [R57+UR4+0x780], R46 ;  /* 0x0007802e39007988 */ /* 0x0001e80008000004 */
[----:B------:R1:W-:Y:S04]  /*cc460*/  STS.U8 [R57+UR4+0x880], R39 ;  /* 0x0008802739007988 */ /* 0x0003e80008000004 */
[----:B--2---:R2:W-:Y:S04]  /*cc470*/  STS.U8 [R57+UR4+0x8a0], R37 ;  /* 0x0008a02539007988 */ /* 0x0045e80008000004 */
[----:B---3--:R3:W-:Y:S04]  /*cc480*/  STS.U8 [R57+UR4+0x8c0], R35 ;  /* 0x0008c02339007988 */ /* 0x0087e80008000004 */
[----:B0-----:R-:W4:Y:S04]  /*cc490*/  LDL.LU R46, [R1+0x2de4] ;  /* 0x002de400012e7983 */ /* 0x001f280000300800 */
[----:B-1----:R-:W4:Y:S04]  /*cc4a0*/  LDL.LU R39, [R1+0x2de0] ;  /* 0x002de00001277983 */ /* 0x002f280000300800 */
[----:B--2---:R-:W2:Y:S04]  /*cc4b0*/  LDL.LU R37, [R1+0x2dcc] ;  /* 0x002dcc0001257983 */ /* 0x004ea80000300800 */
[----:B---3--:R-:W3:Y:S04]  /*cc4c0*/  LDL.LU R35, [R1+0x2dc8] ;  /* 0x002dc80001237983 */ /* 0x008ee80000300800 */
[----:B------:R0:W-:Y:S04]  /*cc4d0*/  STS.U8 [R57+UR4+0x8e0], R45 ;  /* 0x0008e02d39007988 */ /* 0x0001e80008000004 */
[----:B------:R1:W-:Y:S04]  /*cc4e0*/  STS.U8 [R57+UR4+0x9a0], R44 ;  /* 0x0009a02c39007988 */ /* 0x0003e80008000004 */
[----:B-----5:R5:W-:Y:S04]  /*cc4f0*/  STS.U8 [R57+UR4+0x980], R43 ;  /* 0x0009802b39007988 */ /* 0x020be80008000004 */
        /* <DEDUP_REMOVED lines=47> */
[----:B----4-:R4:W-:Y:S04]  /*cc7f0*/  STS.U8 [R57+UR4+0xfc0], R47 ;  /* 0x000fc02f39007988 */ /* 0x0109e80008000004 */
        /* <DEDUP_REMOVED lines=1747> */
[----:B------:R-:W-:Y:S04]  /*d3530*/  STS.U8 [R57+UR4+0xe9e0], R45 ;  /* 0x00e9e02d39007988 */ /* 0x000fe80008000004 */
        /* <DEDUP_REMOVED lines=26> */
[----:B------:R-:W-:Y:S04]  /*d36e0*/  STS.U8 [R57+UR4+0xf0a0], R46 ;  /* 0x00f0a02e39007988 */ /* 0x000fe80008000004 */
[----:B------:R-:W-:Y:S04]  /*d36f0*/  STS.U8 [R57+UR4+0xf0c0], R39 ;  /* 0x00f0c02739007988 */ /* 0x000fe80008000004 */
[----:B--2---:R-:W-:Y:S04]  /*d3700*/  STS.U8 [R57+UR4+0xf0e0], R37 ;  /* 0x00f0e02539007988 */ /* 0x004fe80008000004 */
[----:B---3--:R0:W-:Y:S04]  /*d3710*/  STS.U8 [R57+UR4+0xf1a0], R35 ;  /* 0x00f1a02339007988 */ /* 0x0081e80008000004 */
        /* <DEDUP_REMOVED lines=33> */
[----:B----4-:R2:W-:Y:S04]  /*d3930*/  STS.U8 [R57+UR4+0xf1c0], R39 ;  /* 0x00f1c02739007988 */ /* 0x0105e80008000004 */
[----:B-----5:R3:W-:Y:S04]  /*d3940*/  STS.U8 [R57+UR4+0xf2c0], R46 ;  /* 0x00f2c02e39007988 */ /* 0x0207e80008000004 */
[----:B------:R4:W-:Y:S04]  /*d3950*/  STS.U8 [R57+UR4+0xf2e0], R47 ;  /* 0x00f2e02f39007988 */ /* 0x0009e80008000004 */
[----:B------:R5:W-:Y:S04]  /*d3960*/  STS.U8 [R57+UR4+0xf280], R48 ;  /* 0x00f2803039007988 */ /* 0x000be80008000004 */
[----:B0-----:R-:W5:Y:S04]  /*d3970*/  LDL.LU R35, [R1+0x7b6c] ;  /* 0x007b6c0001237983 */ /* 0x001f680000300800 */
[----:B-1----:R-:W5:Y:S04]  /*d3980*/  LDL.LU R37, [R1+0x7b68] ;  /* 0x007b680001257983 */ /* 0x002f680000300800 */
[----:B--2---:R-:W2:Y:S04]  /*d3990*/  LDL.LU R39, [R1+0x7b64] ;  /* 0x007b640001277983 */ /* 0x004ea80000300800 */
[----:B---3--:R-:W3:Y:S04]  /*d39a0*/  LDL.LU R46, [R1+0x7b60] ;  /* 0x007b6000012e7983 */ /* 0x008ee80000300800 */
[----:B----4-:R-:W4:Y:S04]  /*d39b0*/  LDL.LU R47, [R1+0x7b5c] ;  /* 0x007b5c00012f7983 */ /* 0x010f280000300800 */
[----:B-----5:R-:W5:Y:S04]  /*d39c0*/  LDL.LU R48, [R1+0x7b58] ;  /* 0x007b580001307983 */ /* 0x020f680000300800 */
[----:B------:R0:W-:Y:S04]  /*d39d0*/  STS.U8 [R57+UR4+0xf2a0], R49 ;  /* 0x00f2a03139007988 */ /* 0x0001e80008000004 */
[----:B0-----:R-:W5:Y:S04]  /*d39e0*/  LDL.LU R49, [R1+0x7b54] ;  /* 0x007b540001317983 */ /* 0x001f680000300800 */
[----:B------:R0:W-:Y:S04]  /*d39f0*/  STS.U8 [R57+UR4+0xf3e0], R0 ;  /* 0x00f3e00039007988 */ /* 0x0001e80008000004 */
[----:B0-----:R-:W5:Y:S04]  /*d3a00*/  LDL.LU R0, [R1+0x7b50] ;  /* 0x007b500001007983 */ /* 0x001f680000300800 */
        /* <DEDUP_REMOVED lines=46> */
[----:B--2---:R-:W-:Y:S04]  /*d3cf0*/  STS.U8 [R57+UR4+0xfea0], R39 ;  /* 0x00fea02739007988 */ /* 0x004fe80008000004 */
[----:B---3--:R-:W-:Y:S04]  /*d3d00*/  STS.U8 [R57+UR4+0xffe0], R46 ;  /* 0x00ffe02e39007988 */ /* 0x008fe80008000004 */
[----:B----4-:R-:W-:Y:S04]  /*d3d10*/  STS.U8 [R57+UR4+0xffc0], R47 ;  /* 0x00ffc02f39007988 */ /* 0x010fe80008000004 */
[----:B-----5:R-:W-:Y:S04]  /*d3d20*/  STS.U8 [R57+UR4+0xffa0], R48 ;  /* 0x00ffa03039007988 */ /* 0x020fe80008000004 */
[----:B------:R0:W-:Y:S01]  /*d3d30*/  STS.U8 [R57+UR4+0xff80], R49 ;  /* 0x00ff803139007988 */ /* 0x0001e20008000004 */
[----:B------:R-:W-:Y:S06]  /*d3d40*/  BAR.SYNC.DEFER_BLOCKING 0x0 ;  /* 0x0000000000007b1d */ /* 0x000fec0000010000 */
[----:B0-----:R-:W0:Y:S02]  /*d3d50*/  S2R R57, SR_TID.X ;  /* 0x0000000000397919 */ /* 0x001e240000002100 */
[C---:B0-----:R-:W-:Y:S01]  /*d3d60*/  LOP3.LUT R7, R57.reuse, 0x7, RZ, 0xc0, !PT ;  /* 0x0000000739077812 */ /* 0x041fe200078ec0ff */
[----:B------:R-:W-:-:S04]  /*d3d70*/  IMAD.SHL.U32 R44, R57, 0x2, RZ ;  /* 0x00000002392c7824 */ /* 0x000fc800078e00ff */
[----:B------:R-:W-:-:S05]  /*d3d80*/  IMAD R7, R7, 0x90, RZ ;  /* 0x0000009007077824 */ /* 0x000fca00078e02ff */
[----:B------:R-:W-:-:S05]  /*d3d90*/  LOP3.LUT R7, R7, 0x30, R44, 0x78, !PT ;  /* 0x0000003007077812 */ /* 0x000fca00078e782c */
[----:B------:R-:W0:Y:S04]  /*d3da0*/  LDSM.16.M88.4 R8, [R7+UR4] ;  /* 0x000000040708783b */ /* 0x000e280008000200 */
[----:B------:R-:W-:Y:S04]  /*d3db0*/  STL [R1+0x7b50], R0 ;  /* 0x007b500001007387 */ /* 0x000fe80000100800 */
[----:B------:R-:W-:Y:S04]  /*d3dc0*/  LDSM.16.M88.4 R16, [R7+UR4+0xc00] ;  /* 0x000c00040710783b */ /* 0x000fe80008000200 */
[----:B------:R-:W-:Y:S01]  /*d3dd0*/  LDSM.16.M88.4 R28, [R7+UR4+0x1800] ;  /* 0x00180004071c783b */ /* 0x000fe20008000200 */
[----:B------:R-:W-:-:S03]  /*d3de0*/  IMAD R5, R25, 0x100, R24 ;  /* 0x0000010019057824 */ /* 0x000fc600078e0218 */
[----:B------:R-:W-:Y:S04]  /*d3df0*/  LDSM.16.M88.4 R24, [R7+UR4+0x1c00] ;  /* 0x001c00040718783b */ /* 0x000fe80008000200 */
[----:B------:R-:W-:Y:S04]  /*d3e00*/  LDSM.16.M88.4 R36, [R7+UR4+0x2000] ;  /* 0x002000040724783b */ /* 0x000fe80008000200 */
[----:B0-----:R-:W-:Y:S01]  /*d3e10*/  STL.64 [R1+0x19d0], R8 ;  /* 0x0019d00801007387 */ /* 0x001fe20000100a00 */
[----:B------:R-:W-:-:S03]  /*d3e20*/  IMAD.MOV.U32 R12, RZ, RZ, R8 ;  /* 0x000000ffff0c7224 */ /* 0x000fc600078e0008 */
[----:B------:R-:W-:Y:S01]  /*d3e30*/  STL.64 [R1+0x19d8], R10 ;  /* 0x0019d80a01007387 */ /* 0x000fe20000100a00 */
[----:B------:R-:W-:-:S03]  /*d3e40*/  IMAD.MOV.U32 R6, RZ, RZ, R9 ;  /* 0x000000ffff067224 */ /* 0x000fc600078e0009 */
[----:B------:R-:W0:Y:S04]  /*d3e50*/  LDSM.16.M88.4 R8, [R7+UR4+0x400] ;  /* 0x000400040708783b */ /* 0x000e280008000200 */
[----:B0-----:R-:W-:Y:S01]  /*d3e60*/  STL.64 [R1+0x1a00], R8 ;  /* 0x001a000801007387 */ /* 0x001fe20000100a00 */
[----:B------:R-:W-:-:S03]  /*d3e70*/  IMAD.MOV.U32 R22, RZ, RZ, R8 ;  /* 0x000000ffff167224 */ /* 0x000fc600078e0008 */
[----:B------:R-:W-:Y:S01]  /*d3e80*/  STL.64 [R1+0x1a08], R10 ;  /* 0x001a080a01007387 */ /* 0x000fe20000100a00 */
[----:B------:R-:W-:-:S03]  /*d3e90*/  IMAD.MOV.U32 R13, RZ, RZ, R9 ;  /* 0x000000ffff0d7224 */ /* 0x000fc600078e0009 */
[----:B------:R-:W0:Y:S04]  /*d3ea0*/  LDSM.16.M88.4 R8, [R7+UR4+0x800] ;  /* 0x000800040708783b */ /* 0x000e280008000200 */
[----:B0-----:R0:W-:Y:S04]  /*d3eb0*/  STL.64 [R1+0x1a10], R8 ;  /* 0x001a100801007387 */ /* 0x0011e80000100a00 */
[----:B------:R-:W-:Y:S01]  /*d3ec0*/  STL.64 [R1+0x1a18], R10 ;  /* 0x001a180a01007387 */ /* 0x000fe20000100a00 */
[----:B------:R-:W-:Y:S02]  /*d3ed0*/  IMAD.MOV.U32 R40, RZ, RZ, R8 ;  /* 0x000000ffff287224 */ /* 0x000fe400078e0008 */
[----:B------:R-:W-:Y:S01]  /*d3ee0*/  IMAD.MOV.U32 R0, RZ, RZ, R9 ;  /* 0x000000ffff007224 */ /* 0x000fe200078e0009 */
[----:B------:R-:W-:Y:S04]  /*d3ef0*/  STL.64 [R1+0x1a30], R16 ;  /* 0x001a301001007387 */ /* 0x000fe80000100a00 */
[----:B------:R-:W-:Y:S01]  /*d3f00*/  STL.64 [R1+0x1a38], R18 ;  /* 0x001a381201007387 */ /* 0x000fe20000100a00 */
[----:B0-----:R-:W-:-:S02]  /*d3f10*/  IMAD.MOV.U32 R8, RZ, RZ, R16 ;  /* 0x000000ffff087224 */ /* 0x001fc400078e0010 */
[----:B------:R-:W-:Y:S02]  /*d3f20*/  IMAD.MOV.U32 R9, RZ, RZ, R17 ;  /* 0x000000ffff097224 */ /* 0x000fe400078e0011 */
[----:B------:R-:W0:Y:S04]  /*d3f30*/  LDSM.16.M88.4 R16, [R7+UR4+0x1000] ;  /* 0x001000040710783b */ /* 0x000e280008000200 */
[----:B0-----:R-:W-:Y:S01]  /*d3f40*/  STL.64 [R1+0x1a50], R16 ;  /* 0x001a501001007387 */ /* 0x001fe20000100a00 */
[----:B------:R-:W-:-:S03]  /*d3f50*/  IMAD.MOV.U32 R10, RZ, RZ, R16 ;  /* 0x000000ffff0a7224 */ /* 0x000fc600078e0010 */
[----:B------:R-:W-:Y:S01]  /*d3f60*/  STL.64 [R1+0x1a58], R18 ;  /* 0x001a581201007387 */ /* 0x000fe20000100a00 */
[----:B------:R-:W-:-:S03]  /*d3f70*/  IMAD.MOV.U32 R11, RZ, RZ, R17 ;  /* 0x000000ffff0b7224 */ /* 0x000fc600078e0011 */
[----:B------:R-:W0:Y:S04]  /*d3f80*/  LDSM.16.M88.4 R16, [R7+UR4+0x1400] ;  /* 0x001400040710783b */ /* 0x000e280008000200 */
[----:B0-----:R-:W-:Y:S04]  /*d3f90*/  STL.64 [R1+0x1a80], R16 ;  /* 0x001a801001007387 */ /* 0x001fe80000100a00 */
[----:B------:R0:W-:Y:S04]  /*d3fa0*/  STL.64 [R1+0x1a88], R18 ;  /* 0x001a881201007387 */ /* 0x0001e80000100a00 */
[----:B------:R-:W-:Y:S04]  /*d3fb0*/  STL.64 [R1+0x1a70], R28 ;  /* 0x001a701c01007387 */ /* 0x000fe80000100a00 */
[----:B------:R-:W-:Y:S04]  /*d3fc0*/  STL.64 [R1+0x1a78], R30 ;  /* 0x001a781e01007387 */ /* 0x000fe80000100a00 */
[----:B------:R-:W2:Y:S04]  /*d3fd0*/  LDL.LU.64 R32, [R1+0x1160] ;  /* 0x0011600001207983 */ /* 0x000ea80000300a00 */
[----:B------:R-:W2:Y:S04]  /*d3fe0*/  LDL.LU.64 R34, [R1+0x1168] ;  /* 0x0011680001227983 */ /* 0x000ea80000300a00 */
[----:B------:R1:W-:Y:S04]  /*d3ff0*/  STL.64 [R1+0x1a20], R24 ;  /* 0x001a201801007387 */ /* 0x0003e80000100a00 */
[----:B------:R3:W-:Y:S01]  /*d4000*/  STL.64 [R1+0x1a28], R26 ;  /* 0x001a281a01007387 */ /* 0x0007e20000100a00 */
[----:B0-----:R-:W-:-:S02]  /*d4010*/  IMAD.MOV.U32 R18, RZ, RZ, R24 ;  /* 0x000000ffff127224 */ /* 0x001fc400078e0018 */
[----:B------:R-:W-:Y:S02]  /*d4020*/  IMAD.MOV.U32 R19, RZ, RZ, R25 ;  /* 0x000000ffff137224 */ /* 0x000fe400078e0019 */
[----:B-1----:R-:W4:Y:S04]  /*d4030*/  LDL.LU.64 R24, [R1+0x1170] ;  /* 0x0011700001187983 */ /* 0x002f280000300a00 */
[----:B---3--:R-:W4:Y:S04]  /*d4040*/  LDL.LU.64 R26, [R1+0x1178] ;  /* 0x00117800011a7983 */ /* 0x008f280000300a00 */
[----:B------:R-:W-:Y:S01]  /*d4050*/  STL.64 [R1+0x1a40], R36 ;  /* 0x001a402401007387 */ /* 0x000fe20000100a00 */
[----:B------:R-:W-:-:S03]  /*d4060*/  IMAD.MOV.U32 R21, RZ, RZ, R36 ;  /* 0x000000ffff157224 */ /* 0x000fc600078e0024 */
[----:B------:R-:W-:Y:S01]  /*d4070*/  STL.64 [R1+0x1a48], R38 ;  /* 0x001a482601007387 */ /* 0x000fe20000100a00 */
[----:B------:R-:W-:-:S03]  /*d4080*/  IMAD.MOV.U32 R20, RZ, RZ, R37 ;  /* 0x000000ffff147224 */ /* 0x000fc600078e0025 */
[----:B------:R-:W0:Y:S01]  /*d4090*/  LDSM.16.M88.4 R36, [R7+UR4+0x2400] ;  /* 0x002400040724783b */ /* 0x000e220008000200 */
[----:B------:R-:W-:Y:S02]  /*d40a0*/  IMAD R2, R51, 0x100, R50 ;  /* 0x0000010033027824 */ /* 0x000fe400078e0232 */
[----:B------:R-:W-:Y:S02]  /*d40b0*/  IMAD R3, R53, 0x100, R52 ;  /* 0x0000010035037824 */ /* 0x000fe400078e0234 */
[----:B------:R-:W-:Y:S02]  /*d40c0*/  IMAD R4, R55, 0x100, R54 ;  /* 0x0000010037047824 */ /* 0x000fe400078e0236 */
[----:B------:R-:W-:Y:S02]  /*d40d0*/  IMAD.MOV.U32 R15, RZ, RZ, R17 ;  /* 0x000000ffff0f7224 */ /* 0x000fe400078e0011 */
[----:B------:R-:W-:Y:S02]  /*d40e0*/  IMAD.MOV.U32 R14, RZ, RZ, R16 ;  /* 0x000000ffff0e7224 */ /* 0x000fe400078e0010 */
[----:B------:R-:W-:-:S02]  /*d40f0*/  IMAD.MOV.U32 R17, RZ, RZ, R29 ;  /* 0x000000ffff117224 */ /* 0x000fc400078e001d */
[----:B------:R-:W-:Y:S01]  /*d4100*/  IMAD.MOV.U32 R16, RZ, RZ, R28 ;  /* 0x000000ffff107224 */ /* 0x000fe200078e001c */
[----:B------:R-:W-:Y:S02]  /*d4110*/  F2FP.F16.E4M3.UNPACK_B R29, R2 ;  /* 0x00000002ff1d723e */ /* 0x000fe400020006ff */
[----:B------:R-:W-:Y:S02]  /*d4120*/  F2FP.F16.E4M3.UNPACK_B R30, R3 ;  /* 0x00000003ff1e723e */ /* 0x000fe400020006ff */
[----:B------:R-:W-:Y:S02]  /*d4130*/  F2FP.F16.E4M3.UNPACK_B R28, R5 ;  /* 0x00000005ff1c723e */ /* 0x000fe400020006ff */
[----:B------:R-:W-:Y:S02]  /*d4140*/  F2FP.F16.E4M3.UNPACK_B R31, R4 ;  /* 0x00000004ff1f723e */ /* 0x000fe400020006ff */
[----:B------:R-:W-:Y:S02]  /*d4150*/  F2FP.F16.E4M3.UNPACK_B R2, R12 ;  /* 0x0000000cff02723e */ /* 0x000fe400020006ff */
[----:B------:R-:W-:-:S02]  /*d4160*/  F2FP.F16.E4M3.UNPACK_B R3, R6 ;  /* 0x00000006ff03723e */ /* 0x000fc400020006ff */
[----:B------:R-:W-:Y:S02]  /*d4170*/  F2FP.F16.E4M3.UNPACK_B R22, R22 ;  /* 0x00000016ff16723e */ /* 0x000fe400020006ff */
[----:B------:R-:W-:Y:S02]  /*d4180*/  F2FP.F16.E4M3.UNPACK_B R23, R13 ;  /* 0x0000000dff17723e */ /* 0x000fe400020006ff */
[----:B------:R-:W-:Y:S02]  /*d4190*/  F2FP.F16.E4M3.UNPACK_B R8, R8 ;  /* 0x00000008ff08723e */ /* 0x000fe400020006ff */
[----:B------:R-:W-:Y:S02]  /*d41a0*/  F2FP.F16.E4M3.UNPACK_B R9, R9 ;  /* 0x00000009ff09723e */ /* 0x000fe400020006ff */
[----:B------:R-:W-:Y:S02]  /*d41b0*/  F2FP.F16.E4M3.UNPACK_B R10, R10 ;  /* 0x0000000aff0a723e */ /* 0x000fe400020006ff */
[----:B------:R-:W-:-:S02]  /*d41c0*/  F2FP.F16.E4M3.UNPACK_B R11, R11 ;  /* 0x0000000bff0b723e */ /* 0x000fc400020006ff */
[----:B------:R-:W-:Y:S02]  /*d41d0*/  F2FP.F16.E4M3.UNPACK_B R18, R18 ;  /* 0x00000012ff12723e */ /* 0x000fe400020006ff */
[----:B------:R-:W-:Y:S01]  /*d41e0*/  F2FP.F16.E4M3.UNPACK_B R19, R19 ;  /* 0x00000013ff13723e */ /* 0x000fe200020006ff */
[----:B------:R-:W-:Y:S04]  /*d41f0*/  LDSM.16.M88.4 R48, [R7+UR4+0xdc00] ;  /* 0x00dc00040730783b */ /* 0x000fe80008000200 */
[----:B0-----:R0:W-:Y:S04]  /*d4200*/  STL.64 [R1+0x1a60], R36 ;  /* 0x001a602401007387 */ /* 0x0011e80000100a00 */
[----:B------:R1:W-:Y:S01]  /*d4210*/  STL.64 [R1+0x1a68], R38 ;  /* 0x001a682601007387 */ /* 0x0003e20000100a00 */
[----:B------:R-:W-:-:S02]  /*d4220*/  IMAD.MOV.U32 R12, RZ, RZ, R36 ;  /* 0x000000ffff0c7224 */ /* 0x000fc400078e0024 */
[----:B------:R-:W-:Y:S01]  /*d4230*/  IMAD.MOV.U32 R6, RZ, RZ, R37 ;  /* 0x000000ffff067224 */ /* 0x000fe200078e0025 */
[----:B------:R3:W-:Y:S04]  /*d4240*/  STL.64 [R1+0x120], R2 ;  /* 0x0001200201007387 */ /* 0x0007e80000100a00 */
[----:B0-----:R-:W5:Y:S04]  /*d4250*/  LDL.LU.64 R36, [R1+0x1180] ;  /* 0x0011800001247983 */ /* 0x001f680000300a00 */
[----:B------:R-:W-:Y:S01]  /*d4260*/  STL [R1+0x118], R22 ;  /* 0x0001181601007387 */ /* 0x000fe20000100800 */
[----:B--2---:R-:W-:-:S15]  /*d4270*/  HMMA.16816.F32 R32, R28, R2, R32 ;  /* 0x000000021c20723c */ /* 0x004fde0000001820 */
[----:B------:R-:W-:-:S08]  /*d4280*/  NOP ;  /* 0x0000000000007918 */ /* 0x000fd00000000000 */
[----:B------:R-:W-:Y:S04]  /*d4290*/  STL.64 [R1+0x150], R32 ;  /* 0x0001502001007387 */ /* 0x000fe80000100a00 */
[----:B------:R-:W-:Y:S04]  /*d42a0*/  STL.64 [R1+0x158], R34 ;  /* 0x0001582201007387 */ /* 0x000fe80000100a00 */
[----:B-1----:R-:W5:Y:S04]  /*d42b0*/  LDL.LU.64 R38, [R1+0x1188] ;  /* 0x0011880001267983 */ /* 0x002f680000300a00 */
[----:B------:R-:W0:Y:S04]  /*d42c0*/  LDSM.16.M88.4 R32, [R7+UR4+0x2800] ;  /* 0x002800040720783b */ /* 0x000e280008000200 */
[----:B------:R-:W-:Y:S01]  /*d42d0*/  STL [R1+0x11c], R23 ;  /* 0x00011c1701007387 */ /* 0x000fe20000100800 */
[----:B---3--:R-:W-:-:S02]  /*d42e0*/  F2FP.F16.E4M3.UNPACK_B R2, R40 ;  /* 0x00000028ff02723e */ /* 0x008fc400020006ff */
[----:B----4-:R-:W-:Y:S01]  /*d42f0*/  HMMA.16816.F32 R40, R28, R22, R24 ;  /* 0x000000161c28723c */ /* 0x010fe20000001818 */
[----:B------:R-:W1:Y:S04]  /*d4300*/  LDSM.16.M88.4 R24, [R7+UR4+0x2c00] ;  /* 0x002c00040718783b */ /* 0x000e680008000200 */
[----:B0-----:R0:W-:Y:S01]  /*d4310*/  STL.64 [R1+0x1a90], R32 ;  /* 0x001a902001007387 */ /* 0x0011e20000100a00 */
[----:B------:R-:W-:-:S03]  /*d4320*/  IMAD.MOV.U32 R13, RZ, RZ, R32 ;  /* 0x000000ffff0d7224 */ /* 0x000fc600078e0020 */
[----:B------:R2:W-:Y:S01]  /*d4330*/  STL.64 [R1+0x1a98], R34 ;  /* 0x001a982201007387 */ /* 0x0005e20000100a00 */
[----:B------:R-:W-:-:S03]  /*d4340*/  IMAD.MOV.U32 R5, RZ, RZ, R33 ;  /* 0x000000ffff057224 */ /* 0x000fc600078e0021 */
[----:B0-----:R-:W3:Y:S04]  /*d4350*/  LDL.LU.64 R32, [R1+0x1190] ;  /* 0x0011900001207983 */ /* 0x001ee80000300a00 */
[----:B--2---:R-:W3:Y:S01]  /*d4360*/  LDL.LU.64 R34, [R1+0x1198] ;  /* 0x0011980001227983 */ /* 0x004ee20000300a00 */
[----:B------:R-:W-:-:S05]  /*d4370*/  F2FP.F16.E4M3.UNPACK_B R3, R0 ;  /* 0x00000000ff03723e */ /* 0x000fca00020006ff */
[----:B------:R-:W-:Y:S04]  /*d4380*/  STL.64 [R1+0x160], R40 ;  /* 0x0001602801007387 */ /* 0x000fe80000100a00 */
[----:B------:R-:W-:Y:S04]  /*d4390*/  STL.64 [R1+0x168], R42 ;  /* 0x0001682a01007387 */ /* 0x000fe80000100a00 */
[----:B-1----:R0:W-:Y:S04]  /*d43a0*/  STL.64 [R1+0x1aa0], R24 ;  /* 0x001aa01801007387 */ /* 0x0021e80000100a00 */
[----:B------:R1:W-:Y:S01]  /*d43b0*/  STL.64 [R1+0x1aa8], R26 ;  /* 0x001aa81a01007387 */ /* 0x0003e20000100a00 */
[----:B------:R-:W-:-:S02]  /*d43c0*/  IMAD.MOV.U32 R4, RZ, RZ, R24 ;  /* 0x000000ffff047224 */ /* 0x000fc400078e0018 */
[----:B------:R-:W-:Y:S01]  /*d43d0*/  IMAD.MOV.U32 R0, RZ, RZ, R25 ;  /* 0x000000ffff007224 */ /* 0x000fe200078e0019 */
[----:B------:R-:W-:Y:S04]  /*d43e0*/  STL.64 [R1+0x110], R2 ;  /* 0x0001100201007387 */ /* 0x000fe80000100a00 */
[----:B0-----:R-:W2:Y:S04]  /*d43f0*/  LDL.LU.64 R24, [R1+0x11a0] ;  /* 0x0011a00001187983 */ /* 0x001ea80000300a00 */
[----:B-1----:R-:W2:Y:S01]  /*d4400*/  LDL.LU.64 R26, [R1+0x11a8] ;  /* 0x0011a800011a7983 */ /* 0x002ea20000300a00 */
[----:B------:R-:W-:-:S02]  /*d4410*/  F2FP.F16.E4M3.UNPACK_B R14, R14 ;  /* 0x0000000eff0e723e */ /* 0x000fc400020006ff */
[----:B------:R-:W-:Y:S01]  /*d4420*/  F2FP.F16.E4M3.UNPACK_B R15, R15 ;  /* 0x0000000fff0f723e */ /* 0x000fe200020006ff */
[----:B-----5:R-:W-:Y:S01]  /*d4430*/  HMMA.16816.F32 R40, R28, R2, R36 ;  /* 0x000000021c28723c */ /* 0x020fe20000001824 */
[----:B------:R-:W0:-:S15]  /*d4440*/  LDSM.16.M88.4 R36, [R7+UR4+0x3000] ;  /* 0x003000040724783b */ /* 0x000e1e0008000200 */
[----:B------:R-:W-:-:S07]  /*d4450*/  NOP ;  /* 0x0000000000007918 */ /* 0x000fce0000000000 */
[----:B------:R-:W-:Y:S04]  /*d4460*/  STL.64 [R1+0x170], R40 ;  /* 0x0001702801007387 */ /* 0x000fe80000100a00 */
[----:B------:R-:W-:Y:S04]  /*d4470*/  STL.64 [R1+0x178], R42 ;  /* 0x0001782a01007387 */ /* 0x000fe80000100a00 */
[----:B0-----:R-:W-:Y:S01]  /*d4480*/  STL.64 [R1+0x1ab0], R36 ;  /* 0x001ab02401007387 */ /* 0x001fe20000100a00 */
[----:B------:R-:W-:-:S03]  /*d4490*/  IMAD.MOV.U32 R2, RZ, RZ, R36 ;  /* 0x000000ffff027224 */ /* 0x000fc600078e0024 */
[----:B------:R3:W-:Y:S01]  /*d44a0*/  STL.64 [R1+0x1ab8], R38 ;  /* 0x001ab82601007387 */ /* 0x0007e20000100a00 */
[----:B------:R-:W-:Y:S02]  /*d44b0*/  IMAD.MOV.U32 R3, RZ, RZ, R37 ;  /* 0x000000ffff037224 */ /* 0x000fe400078e0025 */
[C---:B---3--:R-:W-:Y:S06]  /*d44c0*/  HMMA.16816.F32 R36, R28.reuse, R8, R32 ;  /* 0x000000081c24723c */ /* 0x048fec0000001820 */
[----:B------:R-:W-:Y:S04]  /*d44d0*/  STL.64 [R1+0x108], R8 ;  /* 0x0001080801007387 */ /* 0x000fe80000100a00 */
[----:B------:R-:W3:Y:S04]  /*d44e0*/  LDL.LU.64 R32, [R1+0x11b0] ;  /* 0x0011b00001207983 */ /* 0x000ee80000300a00 */
[----:B------:R-:W-:Y:S09]  /*d44f0*/  STL [R1+0x100], R10 ;  /* 0x0001000a01007387 */ /* 0x000ff20000100800 */
[----:B------:R-:W-:Y:S04]  /*d4500*/  STL.64 [R1+0x180], R36 ;  /* 0x0001802401007387 */ /* 0x000fe80000100a00 */
[----:B------:R-:W-:Y:S04]  /*d4510*/  STL.64 [R1+0x188], R38 ;  /* 0x0001882601007387 */ /* 0x000fe80000100a00 */
[----:B------:R-:W3:Y:S04]  /*d4520*/  LDL.LU.64 R34, [R1+0x11b8] ;  /* 0x0011b80001227983 */ /* 0x000ee80000300a00 */
[----:B------:R-:W0:Y:S01]  /*d4530*/  LDSM.16.M88.4 R36, [R7+UR4+0x3400] ;  /* 0x003400040724783b */ /* 0x000e220008000200 */
[----:B--2---:R-:W-:Y:S06]  /*d4540*/  HMMA.16816.F32 R24, R28, R10, R24 ;  /* 0x0000000a1c18723c */ /* 0x004fec0000001818 */
[----:B------:R-:W-:Y:S04]  /*d4550*/  STL [R1+0x104], R11 ;  /* 0x0001040b01007387 */ /* 0x000fe80000100800 */
[----:B0-----:R0:W-:Y:S01]  /*d4560*/  STL.64 [R1+0x1ac0], R36 ;  /* 0x001ac02401007387 */ /* 0x0011e20000100a00 */
[----:B------:R-:W-:-:S03]  /*d4570*/  IMAD.MOV.U32 R8, RZ, RZ, R36 ;  /* 0x000000ffff087224 */ /* 0x000fc600078e0024 */
[----:B------:R1:W-:Y:S01]  /*d4580*/  STL.64 [R1+0x1ac8], R38 ;  /* 0x001ac82601007387 */ /* 0x0003e20000100a00 */
[----:B------:R-:W-:-:S03]  /*d4590*/  IMAD.MOV.U32 R9, RZ, RZ, R37 ;  /* 0x000000ffff097224 */ /* 0x000fc600078e0025 */
[----:B0-----:R-:W2:Y:S04]  /*d45a0*/  LDL.LU.64 R36, [R1+0x11c0] ;  /* 0x0011c00001247983 */ /* 0x001ea80000300a00 */
[----:B------:R-:W-:Y:S04]  /*d45b0*/  STL [R1+0xf8], R14 ;  /* 0x0000f80e01007387 */ /* 0x000fe80000100800 */
[----:B------:R-:W-:Y:S04]  /*d45c0*/  STL.64 [R1+0x190], R24 ;  /* 0x0001901801007387 */ /* 0x000fe80000100a00 */
[----:B------:R-:W-:Y:S04]  /*d45d0*/  STL.64 [R1+0x198], R26 ;  /* 0x0001981a01007387 */ /* 0x000fe80000100a00 */
[----:B------:R-:W0:Y:S04]  /*d45e0*/  LDSM.16.M88.4 R24, [R7+UR4+0x3800] ;  /* 0x003800040718783b */ /* 0x000e280008000200 */
[----:B-1----:R-:W2:Y:S04]  /*d45f0*/  LDL.LU.64 R38, [R1+0x11c8] ;  /* 0x0011c80001267983 */ /* 0x002ea80000300a00 */
[----:B------:R-:W-:Y:S04]  /*d4600*/  STL [R1+0xfc], R15 ;  /* 0x0000fc0f01007387 */ /* 0x000fe80000100800 */
[----:B0-----:R0:W-:Y:S01]  /*d4610*/  STL.64 [R1+0x1ad0], R24 ;  /* 0x001ad01801007387 */ /* 0x0011e20000100a00 */
[----:B------:R-:W-:-:S03]  /*d4620*/  IMAD.MOV.U32 R10, RZ, RZ, R24 ;  /* 0x000000ffff0a7224 */ /* 0x000fc600078e0018 */
[----:B------:R1:W-:Y:S01]  /*d4630*/  STL.64 [R1+0x1ad8], R26 ;  /* 0x001ad81a01007387 */ /* 0x0003e20000100a00 */
[----:B------:R-:W-:-:S03]  /*d4640*/  IMAD.MOV.U32 R11, RZ, RZ, R25 ;  /* 0x000000ffff0b7224 */ /* 0x000fc600078e0019 */
[----:B0-----:R-:W4:Y:S04]  /*d4650*/  LDL.LU.64 R24, [R1+0x11d0] ;  /* 0x0011d00001187983 */ /* 0x001f280000300a00 */
[----:B-1----:R-:W4:Y:S01]  /*d4660*/  LDL.LU.64 R26, [R1+0x11d8] ;  /* 0x0011d800011a7983 */ /* 0x002f220000300a00 */
[----:B------:R-:W-:Y:S02]  /*d4670*/  F2FP.F16.E4M3.UNPACK_B R16, R16 ;  /* 0x00000010ff10723e */ /* 0x000fe400020006ff */
[----:B------:R-:W-:Y:S02]  /*d4680*/  F2FP.F16.E4M3.UNPACK_B R17, R17 ;  /* 0x00000011ff11723e */ /* 0x000fe400020006ff */
[----:B------:R-:W-:Y:S01]  /*d4690*/  F2FP.F16.E4M3.UNPACK_B R22, R21 ;  /* 0x00000015ff16723e */ /* 0x000fe200020006ff */
[----:B---3--:R-:W-:Y:S01]  /*d46a0*/  HMMA.16816.F32 R40, R28, R14, R32 ;  /* 0x0000000e1c28723c */ /* 0x008fe20000001820 */
[----:B------:R-:W0:-:S15]  /*d46b0*/  LDSM.16.M88.4 R32, [R7+UR4+0x3c00] ;  /* 0x003c00040720783b */ /* 0x000e1e0008000200 */
[----:B------:R-:W-:-:S07]  /*d46c0*/  NOP ;  /* 0x0000000000007918 */ /* 0x000fce0000000000 */
[----:B------:R-:W-:Y:S04]  /*d46d0*/  STL.64 [R1+0x1a0], R40 ;  /* 0x0001a02801007387 */ /* 0x000fe80000100a00 */
[----:B------:R-:W-:Y:S04]  /*d46e0*/  STL.64 [R1+0x1a8], R42 ;  /* 0x0001a82a01007387 */ /* 0x000fe80000100a00 */
[----:B0-----:R0:W-:Y:S04]  /*d46f0*/  STL.64 [R1+0x1ae0], R32 ;  /* 0x001ae02001007387 */ /* 0x0011e80000100a00 */
[----:B------:R1:W-:Y:S01]  /*d4700*/  STL.64 [R1+0x1ae8], R34 ;  /* 0x001ae82201007387 */ /* 0x0003e20000100a00 */
[----:B------:R-:W-:-:S02]  /*d4710*/  IMAD.MOV.U32 R14, RZ, RZ, R32 ;  /* 0x000000ffff0e7224 */ /* 0x000fc400078e0020 */
[----:B------:R-:W-:Y:S01]  /*d4720*/  IMAD.MOV.U32 R15, RZ, RZ, R33 ;  /* 0x000000ffff0f7224 */ /* 0x000fe200078e0021 */
[----:B------:R-:W-:Y:S04]  /*d4730*/  STL.64 [R1+0xf0], R16 ;  /* 0x0000f01001007387 */ /* 0x000fe80000100a00 */
[----:B0-----:R-:W3:Y:S04]  /*d4740*/  LDL.LU.64 R32, [R1+0x11e0] ;  /* 0x0011e00001207983 */ /* 0x001ee80000300a00 */
[----:B-1----:R-:W3:Y:S01]  /*d4750*/  LDL.LU.64 R34, [R1+0x11e8] ;  /* 0x0011e80001227983 */ /* 0x002ee20000300a00 */
[----:B--2---:R-:W-:Y:S03]  /*d4760*/  HMMA.16816.F32 R40, R28, R16, R36 ;  /* 0x000000101c28723c */ /* 0x004fe60000001824 */
[----:B------:R-:W0:Y:S04]  /*d4770*/  LDSM.16.M88.4 R36, [R7+UR4+0x4000] ;  /* 0x004000040724783b */ /* 0x000e280008000200 */
[----:B------:R-:W-:Y:S04]  /*d4780*/  STL [R1+0xe8], R18 ;  /* 0x0000e81201007387 */ /* 0x000fe80000100800 */
[----:B------:R-:W-:-:S12]  /*d4790*/  STL [R1+0xec], R19 ;  /* 0x0000ec1301007387 */ /* 0x000fd80000100800 */
[----:B------:R1:W-:Y:S04]  /*d47a0*/  STL.64 [R1+0x1b0], R40 ;  /* 0x0001b02801007387 */ /* 0x0003e80000100a00 */
[----:B------:R2:W-:Y:S01]  /*d47b0*/  STL.64 [R1+0x1b8], R42 ;  /* 0x0001b82a01007387 */ /* 0x0005e20000100a00 */
[----:B----4-:R-:W-:Y:S03]  /*d47c0*/  HMMA.16816.F32 R24, R28, R18, R24 ;  /* 0x000000121c18723c */ /* 0x010fe60000001818 */
[----:B0-----:R-:W-:Y:S04]  /*d47d0*/  STL.64 [R1+0x1af0], R36 ;  /* 0x001af02401007387 */ /* 0x001fe80000100a00 */
[----:B------:R-:W-:Y:S04]  /*d47e0*/  STL.64 [R1+0x1af8], R38 ;  /* 0x001af82601007387 */ /* 0x000fe80000100a00 */
[----:B-1----:R-:W4:Y:S04]  /*d47f0*/  LDL.LU.64 R40, [R1+0x11f0] ;  /* 0x0011f00001287983 */ /* 0x002f280000300a00 */
[----:B------:R-:W-:Y:S08]  /*d4800*/  STL [R1+0xe0], R22 ;  /* 0x0000e01601007387 */ /* 0x000ff00000100800 */
[----:B------:R-:W-:Y:S04]  /*d4810*/  STL.64 [R1+0x1c0], R24 ;  /* 0x0001c01801007387 */ /* 0x000fe80000100a00 */
[----:B------:R-:W-:Y:S04]  /*d4820*/  STL.64 [R1+0x1c8], R26 ;  /* 0x0001c81a01007387 */ /* 0x000fe80000100a00 */
[----:B--2---:R-:W4:Y:S04]  /*d4830*/  LDL.LU.64 R42, [R1+0x11f8] ;  /* 0x0011f800012a7983 */ /* 0x004f280000300a00 */
[----:B------:R-:W0:Y:S01]  /*d4840*/  LDSM.16.M88.4 R24, [R7+UR4+0x4400] ;  /* 0x004400040718783b */ /* 0x000e220008000200 */
[----:B------:R-:W-:-:S05]  /*d4850*/  F2FP.F16.E4M3.UNPACK_B R23, R20 ;  /* 0x00000014ff17723e */ /* 0x000fca00020006ff */
[----:B------:R-:W-:Y:S01]  /*d4860*/  STL [R1+0xe4], R23 ;  /* 0x0000e41701007387 */ /* 0x000fe20000100800 */
[----:B------:R-:W-:Y:S02]  /*d4870*/  IMAD.MOV.U32 R16, RZ, RZ, R36 ;  /* 0x000000ffff107224 */ /* 0x000fe400078e0024 */
[----:B------:R-:W-:Y:S02]  /*d4880*/  IMAD.MOV.U32 R17, RZ, RZ, R37 ;  /* 0x000000ffff117224 */ /* 0x000fe400078e0025 */
[----:B0-----:R-:W-:Y:S01]  /*d4890*/  IMAD.MOV.U32 R21, RZ, RZ, R24 ;  /* 0x000000ffff157224 */ /* 0x001fe200078e0018 */
[----:B------:R0:W-:Y:S04]  /*d48a0*/  STL.64 [R1+0x1b00], R24 ;  /* 0x001b001801007387 */ /* 0x0001e80000100a00 */
[----:B------:R-:W-:Y:S04]  /*d48b0*/  STL.64 [R1+0x1b08], R26 ;  /* 0x001b081a01007387 */ /* 0x000fe80000100a00 */
[----:B------:R-:W2:Y:S01]  /*d48c0*/  LDL.LU.64 R36, [R1+0x1200] ;  /* 0x0012000001247983 */ /* 0x000ea20000300a00 */
[----:B0-----:R-:W-:-:S05]  /*d48d0*/  F2FP.F16.E4M3.UNPACK_B R24, R12 ;  /* 0x0000000cff18723e */ /* 0x001fca00020006ff */
[----:B------:R-:W-:Y:S01]  /*d48e0*/  STL [R1+0xd8], R24 ;  /* 0x0000d81801007387 */ /* 0x000fe20000100800 */
[----:B------:R-:W-:Y:S01]  /*d48f0*/  IMAD.MOV.U32 R19, RZ, RZ, R25 ;  /* 0x000000ffff137224 */ /* 0x000fe200078e0019 */
[----:B------:R-:W-:Y:S01]  /*d4900*/  F2FP.F16.E4M3.UNPACK_B R25, R6 ;  /* 0x00000006ff19723e */ /* 0x000fe200020006ff */
[----:B---3--:R-:W-:-:S15]  /*d4910*/  HMMA.16816.F32 R32, R28, R22, R32 ;  /* 0x000000161c20723c */ /* 0x008fde0000001820 */
[----:B------:R-:W-:-:S08]  /*d4920*/  NOP ;  /* 0x0000000000007918 */ /* 0x000fd00000000000 */
[----:B------:R-:W-:Y:S04]  /*d4930*/  STL.64 [R1+0x1d0], R32 ;  /* 0x0001d02001007387 */ /* 0x000fe80000100a00 */
[----:B------:R-:W-:Y:S04]  /*d4940*/  STL.64 [R1+0x1d8], R34 ;  /* 0x0001d82201007387 */ /* 0x000fe80000100a00 */
[----:B------:R-:W2:Y:S04]  /*d4950*/  LDL.LU.64 R38, [R1+0x1208] ;  /* 0x0012080001267983 */ /* 0x000ea80000300a00 */
[----:B------:R-:W0:Y:S04]  /*d4960*/  LDSM.16.M88.4 R32, [R7+UR4+0x4800] ;  /* 0x004800040720783b */ /* 0x000e280008000200 */
[----:B------:R-:W-:Y:S04]  /*d4970*/  STL [R1+0xdc], R25 ;  /* 0x0000dc1901007387 */ /* 0x000fe80000100800 */
[----:B0-----:R0:W-:Y:S01]  /*d4980*/  STL.64 [R1+0x1b10], R32 ;  /* 0x001b102001007387 */ /* 0x0011e20000100a00 */
[----:B------:R-:W-:-:S03]  /*d4990*/  IMAD.MOV.U32 R12, RZ, RZ, R32 ;  /* 0x000000ffff0c7224 */ /* 0x000fc600078e0020 */
[----:B------:R1:W-:Y:S01]  /*d49a0*/  STL.64 [R1+0x1b18], R34 ;  /* 0x001b182201007387 */ /* 0x0003e20000100a00 */
[----:B------:R-:W-:-:S03]  /*d49b0*/  IMAD.MOV.U32 R6, RZ, RZ, R33 ;  /* 0x000000ffff067224 */ /* 0x000fc600078e0021 */
[----:B0-----:R-:W3:Y:S04]  /*d49c0*/  LDL.LU.64 R32, [R1+0x1210] ;  /* 0x0012100001207983 */ /* 0x001ee80000300a00 */
[----:B-1----:R-:W3:Y:S01]  /*d49d0*/  LDL.LU.64 R34, [R1+0x1218] ;  /* 0x0012180001227983 */ /* 0x002ee20000300a00 */
[----:B----4-:R-:W-:Y:S03]  /*d49e0*/  HMMA.16816.F32 R40, R28, R24, R40 ;  /* 0x000000181c28723c */ /* 0x010fe60000001828 */
[----:B------:R-:W0:Y:S01]  /*d49f0*/  LDSM.16.M88.4 R24, [R7+UR4+0x4c00] ;  /* 0x004c00040718783b */ /* 0x000e220008000200 */
[----:B------:R-:W-:Y:S02]  /*d4a00*/  F2FP.F16.E4M3.UNPACK_B R22, R13 ;  /* 0x0000000dff16723e */ /* 0x000fe400020006ff */
[----:B------:R-:W-:-:S15]  /*d4a10*/  F2FP.F16.E4M3.UNPACK_B R23, R5 ;  /* 0x00000005ff17723e */ /* 0x000fde00020006ff */
[----:B------:R-:W-:-:S02]  /*d4a20*/  NOP ;  /* 0x0000000000007918 */ /* 0x000fc40000000000 */
[----:B------:R-:W-:Y:S04]  /*d4a30*/  STL.64 [R1+0x1e0], R40 ;  /* 0x0001e02801007387 */ /* 0x000fe80000100a00 */
[----:B------:R-:W-:Y:S04]  /*d4a40*/  STL.64 [R1+0x1e8], R42 ;  /* 0x0001e82a01007387 */ /* 0x000fe80000100a00 */
[----:B0-----:R0:W-:Y:S04]  /*d4a50*/  STL.64 [R1+0x1b20], R24 ;  /* 0x001b201801007387 */ /* 0x0011e80000100a00 */
[----:B------:R1:W-:Y:S01]  /*d4a60*/  STL.64 [R1+0x1b28], R26 ;  /* 0x001b281a01007387 */ /* 0x0003e20000100a00 */
[----:B------:R-:W-:-:S02]  /*d4a70*/  IMAD.MOV.U32 R20, RZ, RZ, R24 ;  /* 0x000000ffff147224 */ /* 0x000fc400078e0018 */
[----:B------:R-:W-:Y:S01]  /*d4a80*/  IMAD.MOV.U32 R18, RZ, RZ, R25 ;  /* 0x000000ffff127224 */ /* 0x000fe200078e0019 */
[----:B------:R-:W-:Y:S04]  /*d4a90*/  STL.64 [R1+0xd0], R22 ;  /* 0x0000d01601007387 */ /* 0x000fe80000100a00 */
[----:B0-----:R-:W4:Y:S04]  /*d4aa0*/  LDL.LU.64 R24, [R1+0x1220] ;  /* 0x0012200001187983 */ /* 0x001f280000300a00 */
[----:B-1----:R-:W4:Y:S01]  /*d4ab0*/  LDL.LU.64 R26, [R1+0x1228] ;  /* 0x00122800011a7983 */ /* 0x002f220000300a00 */
[----:B------:R-:W-:-:S02]  /*d4ac0*/  F2FP.F16.E4M3.UNPACK_B R4, R4 ;  /* 0x00000004ff04723e */ /* 0x000fc400020006ff */
[----:B------:R-:W-:Y:S02]  /*d4ad0*/  F2FP.F16.E4M3.UNPACK_B R5, R0 ;  /* 0x00000000ff05723e */ /* 0x000fe400020006ff */
[----:B------:R-:W-:Y:S02]  /*d4ae0*/  F2FP.F16.E4M3.UNPACK_B R2, R2 ;  /* 0x00000002ff02723e */ /* 0x000fe400020006ff */
[----:B------:R-:W-:Y:S02]  /*d4af0*/  F2FP.F16.E4M3.UNPACK_B R3, R3 ;  /* 0x00000003ff03723e */ /* 0x000fe400020006ff */
[----:B------:R-:W-:Y:S02]  /*d4b00*/  F2FP.F16.E4M3.UNPACK_B R8, R8 ;  /* 0x00000008ff08723e */ /* 0x000fe400020006ff */
[----:B------:R-:W-:Y:S01]  /*d4b10*/  F2FP.F16.E4M3.UNPACK_B R9, R9 ;  /* 0x00000009ff09723e */ /* 0x000fe200020006ff */
[----:B--2---:R-:W-:Y:S01]  /*d4b20*/  HMMA.16816.F32 R40, R28, R22, R36 ;  /* 0x000000161c28723c */ /* 0x004fe20000001824 */
        /* <DEDUP_REMOVED lines=10> */
[----:B------:R-:W2:Y:S04]  /*d4bd0*/  LDL.LU.64 R32, [R1+0x1230] ;  /* 0x0012300001207983 */ /* 0x000ea80000300a00 */
[----:B------:R-:W-:Y:S09]  /*d4be0*/  STL [R1+0xc0], R2 ;  /* 0x0000c00201007387 */ /* 0x000ff20000100800 */
[----:B------:R-:W-:Y:S04]  /*d4bf0*/  STL.64 [R1+0x200], R36 ;  /* 0x0002002401007387 */ /* 0x000fe80000100a00 */
[----:B------:R-:W-:Y:S04]  /*d4c00*/  STL.64 [R1+0x208], R38 ;  /* 0x0002082601007387 */ /* 0x000fe80000100a00 */
[----:B------:R-:W2:Y:S04]  /*d4c10*/  LDL.LU.64 R34, [R1+0x1238] ;  /* 0x0012380001227983 */ /* 0x000ea80000300a00 */
[----:B------:R-:W0:Y:S04]  /*d4c20*/  LDSM.16.M88.4 R36, [R7+UR4+0x5400] ;  /* 0x005400040724783b */ /* 0x000e280008000200 */
[----:B------:R-:W-:Y:S01]  /*d4c30*/  STL [R1+0xc4], R3 ;  /* 0x0000c40301007387 */ /* 0x000fe20000100800 */
[----:B----4-:R-:W-:Y:S03]  /*d4c40*/  HMMA.16816.F32 R24, R28, R2, R24 ;  /* 0x000000021c18723c */ /* 0x010fe60000001818 */
[----:B0-----:R0:W-:Y:S01]  /*d4c50*/  STL.64 [R1+0x1b40], R36 ;  /* 0x001b402401007387 */ /* 0x0011e20000100a00 */
[----:B------:R-:W-:-:S03]  /*d4c60*/  IMAD.MOV.U32 R4, RZ, RZ, R36 ;  /* 0x000000ffff047224 */ /* 0x000fc600078e0024 */
[----:B------:R1:W-:Y:S01]  /*d4c70*/  STL.64 [R1+0x1b48], R38 ;  /* 0x001b482601007387 */ /* 0x0003e20000100a00 */
[----:B------:R-:W-:-:S03]  /*d4c80*/  IMAD.MOV.U32 R5, RZ, RZ, R37 ;  /* 0x000000ffff057224 */ /* 0x000fc600078e0025 */
[----:B0-----:R-:W3:Y:S04]  /*d4c90*/  LDL.LU.64 R36, [R1+0x1240] ;  /* 0x0012400001247983 */ /* 0x001ee80000300a00 */
[----:B------:R-:W-:Y:S08]  /*d4ca0*/  STL [R1+0xb8], R8 ;  /* 0x0000b80801007387 */ /* 0x000ff00000100800 */
[----:B------:R-:W-:Y:S04]  /*d4cb0*/  STL.64 [R1+0x210], R24 ;  /* 0x0002101801007387 */ /* 0x000fe80000100a00 */
[----:B------:R-:W-:Y:S04]  /*d4cc0*/  STL.64 [R1+0x218], R26 ;  /* 0x0002181a01007387 */ /* 0x000fe80000100a00 */
[----:B-1----:R-:W3:Y:S04]  /*d4cd0*/  LDL.LU.64 R38, [R1+0x1248] ;  /* 0x0012480001267983 */ /* 0x002ee80000300a00 */
[----:B------:R-:W0:Y:S04]  /*d4ce0*/  LDSM.16.M88.4 R24, [R7+UR4+0x5800] ;  /* 0x005800040718783b */ /* 0x000e280008000200 */
        /* <DEDUP_REMOVED lines=9> */
[----:B------:R-:W-:Y:S02]  /*d4d80*/  F2FP.F16.E4M3.UNPACK_B R14, R14 ;  /* 0x0000000eff0e723e */ /* 0x000fe400020006ff */
[----:B------:R-:W-:-:S02]  /*d4d90*/  F2FP.F16.E4M3.UNPACK_B R15, R15 ;  /* 0x0000000fff0f723e */ /* 0x000fc400020006ff */
[----:B------:R-:W-:Y:S01]  /*d4da0*/  F2FP.F16.E4M3.UNPACK_B R16, R16 ;  /* 0x00000010ff10723e */ /* 0x000fe200020006ff */
[----:B--2---:R-:W-:Y:S01]  /*d4db0*/  HMMA.16816.F32 R40, R28, R8, R32 ;  /* 0x000000081c28723c */ /* 0x004fe20000001820 */
        /* <DEDUP_REMOVED lines=9> */
[----:B0-----:R-:W2:Y:S04]  /*d4e50*/  LDL.LU.64 R32, [R1+0x1260] ;  /* 0x0012600001207983 */ /* 0x001ea80000300a00 */
[----:B-1----:R-:W2:Y:S01]  /*d4e60*/  LDL.LU.64 R34, [R1+0x1268] ;  /* 0x0012680001227983 */ /* 0x002ea20000300a00 */
[----:B---3--:R-:W-:Y:S03]  /*d4e70*/  HMMA.16816.F32 R40, R28, R10, R36 ;  /* 0x0000000a1c28723c */ /* 0x008fe60000001824 */
[----:B------:R-:W0:-:S15]  /*d4e80*/  LDSM.16.M88.4 R36, [R7+UR4+0x6000] ;  /* 0x006000040724783b */ /* 0x000e1e0008000200 */
[----:B------:R-:W-:-:S05]  /*d4e90*/  NOP ;  /* 0x0000000000007918 */ /* 0x000fca0000000000 */
[----:B------:R-:W-:Y:S04]  /*d4ea0*/  STL.64 [R1+0x230], R40 ;  /* 0x0002302801007387 */ /* 0x000fe80000100a00 */
[----:B------:R-:W-:Y:S04]  /*d4eb0*/  STL.64 [R1+0x238], R42 ;  /* 0x0002382a01007387 */ /* 0x000fe80000100a00 */
[----:B0-----:R-:W-:Y:S01]  /*d4ec0*/  STL.64 [R1+0x1b70], R36 ;  /* 0x001b702401007387 */ /* 0x001fe20000100a00 */
[----:B------:R-:W-:-:S03]  /*d4ed0*/  IMAD.MOV.U32 R10, RZ, RZ, R36 ;  /* 0x000000ffff0a7224 */ /* 0x000fc600078e0024 */
[----:B------:R4:W-:Y:S01]  /*d4ee0*/  STL.64 [R1+0x1b78], R38 ;  /* 0x001b782601007387 */ /* 0x0009e20000100a00 */
[----:B------:R-:W-:Y:S02]  /*d4ef0*/  IMAD.MOV.U32 R11, RZ, RZ, R37 ;  /* 0x000000ffff0b7224 */ /* 0x000fe400078e0025 */
[----:B----4-:R-:W-:Y:S06]  /*d4f00*/  HMMA.16816.F32 R36, R28, R14, R24 ;  /* 0x0000000e1c24723c */ /* 0x010fec0000001818 */
[----:B------:R-:W-:Y:S04]  /*d4f10*/  STL.64 [R1+0xa8], R14 ;  /* 0x0000a80e01007387 */ /* 0x000fe80000100a00 */
[----:B------:R-:W3:Y:S04]  /*d4f20*/  LDL.LU.64 R24, [R1+0x1270] ;  /* 0x0012700001187983 */ /* 0x000ee80000300a00 */
[----:B------:R-:W-:Y:S09]  /*d4f30*/  STL [R1+0xa0], R16 ;  /* 0x0000a01001007387 */ /* 0x000ff20000100800 */
[----:B------:R-:W-:Y:S04]  /*d4f40*/  STL.64 [R1+0x240], R36 ;  /* 0x0002402401007387 */ /* 0x000fe80000100a00 */
[----:B------:R-:W-:Y:S04]  /*d4f50*/  STL.64 [R1+0x248], R38 ;  /* 0x0002482601007387 */ /* 0x000fe80000100a00 */
[----:B------:R-:W3:Y:S04]  /*d4f60*/  LDL.LU.64 R26, [R1+0x1278] ;  /* 0x00127800011a7983 */ /* 0x000ee80000300a00 */
[----:B------:R-:W0:Y:S01]  /*d4f70*/  LDSM.16.M88.4 R36, [R7+UR4+0x6400] ;  /* 0x006400040724783b */ /* 0x000e220008000200 */
[----:B------:R-:W-:-:S02]  /*d4f80*/  F2FP.F16.E4M3.UNPACK_B R17, R17 ;  /* 0x00000011ff11723e */ /* 0x000fc400020006ff */
[----:B------:R-:W-:-:S03]  /*d4f90*/  F2FP.F16.E4M3.UNPACK_B R22, R21 ;  /* 0x00000015ff16723e */ /* 0x000fc600020006ff */
[----:B------:R-:W-:Y:S04]  /*d4fa0*/  STL [R1+0xa4], R17 ;  /* 0x0000a41101007387 */ /* 0x000fe80000100800 */
[----:B0-----:R-:W-:Y:S04]  /*d4fb0*/  STL.64 [R1+0x1b80], R36 ;  /* 0x001b802401007387 */ /* 0x001fe80000100a00 */
[----:B------:R-:W-:Y:S04]  /*d4fc0*/  STL.64 [R1+0x1b88], R38 ;  /* 0x001b882601007387 */ /* 0x000fe80000100a00 */
[----:B------:R-:W4:Y:S04]  /*d4fd0*/  LDL.LU.64 R40, [R1+0x1280] ;  /* 0x0012800001287983 */ /* 0x000f280000300a00 */
[----:B------:R-:W-:Y:S01]  /*d4fe0*/  STL [R1+0x98], R22 ;  /* 0x0000981601007387 */ /* 0x000fe20000100800 */
[----:B------:R-:W-:Y:S01]  /*d4ff0*/  F2FP.F16.E4M3.UNPACK_B R23, R19 ;  /* 0x00000013ff17723e */ /* 0x000fe200020006ff */
[----:B------:R-:W-:-:S02]  /*d5000*/  IMAD.MOV.U32 R14, RZ, RZ, R36 ;  /* 0x000000ffff0e7224 */ /* 0x000fc400078e0024 */
[----:B------:R-:W-:Y:S01]  /*d5010*/  IMAD.MOV.U32 R15, RZ, RZ, R37 ;  /* 0x000000ffff0f7224 */ /* 0x000fe200078e0025 */
[----:B--2---:R-:W-:-:S15]  /*d5020*/  HMMA.16816.F32 R32, R28, R16, R32 ;  /* 0x000000101c20723c */ /* 0x004fde0000001820 */
[----:B------:R-:W-:-:S08]  /*d5030*/  NOP ;  /* 0x0000000000007918 */ /* 0x000fd00000000000 */
[----:B------:R-:W-:Y:S04]  /*d5040*/  STL.64 [R1+0x250], R32 ;  /* 0x0002502001007387 */ /* 0x000fe80000100a00 */
[----:B------:R-:W-:Y:S04]  /*d5050*/  STL.64 [R1+0x258], R34 ;  /* 0x0002582201007387 */ /* 0x000fe80000100a00 */
[----:B------:R-:W0:Y:S04]  /*d5060*/  LDSM.16.M88.4 R32, [R7+UR4+0x6800] ;  /* 0x006800040720783b */ /* 0x000e280008000200 */
[----:B------:R-:W4:Y:S04]  /*d5070*/  LDL.LU.64 R42, [R1+0x1288] ;  /* 0x00128800012a7983 */ /* 0x000f280000300a00 */
[----:B------:R-:W-:Y:S04]  /*d5080*/  STL [R1+0x9c], R23 ;  /* 0x00009c1701007387 */ /* 0x000fe80000100800 */
[----:B0-----:R-:W-:Y:S04]  /*d5090*/  STL.64 [R1+0x1b90], R32 ;  /* 0x001b902001007387 */ /* 0x001fe80000100a00 */
[----:B------:R3:W-:Y:S04]  /*d50a0*/  STL.64 [R1+0x1b98], R34 ;  /* 0x001b982201007387 */ /* 0x0007e80000100a00 */
[----:B------:R-:W2:Y:S01]  /*d50b0*/  LDL.LU.64 R36, [R1+0x1290] ;  /* 0x0012900001247983 */ /* 0x000ea20000300a00 */
[----:B------:R-:W-:-:S02]  /*d50c0*/  IMAD.MOV.U32 R21, RZ, RZ, R32 ;  /* 0x000000ffff157224 */ /* 0x000fc400078e0020 */
[----:B------:R-:W-:Y:S01]  /*d50d0*/  IMAD.MOV.U32 R19, RZ, RZ, R33 ;  /* 0x000000ffff137224 */ /* 0x000fe200078e0021 */
[----:B------:R-:W2:Y:S01]  /*d50e0*/  LDL.LU.64 R38, [R1+0x1298] ;  /* 0x0012980001267983 */ /* 0x000ea20000300a00 */
[----:B---3--:R-:W-:Y:S03]  /*d50f0*/  HMMA.16816.F32 R32, R28, R22, R24 ;  /* 0x000000161c20723c */ /* 0x008fe60000001818 */
[----:B------:R-:W0:Y:S01]  /*d5100*/  LDSM.16.M88.4 R24, [R7+UR4+0x6c00] ;  /* 0x006c00040718783b */ /* 0x000e220008000200 */
[----:B------:R-:W-:Y:S02]  /*d5110*/  F2FP.F16.E4M3.UNPACK_B R16, R12 ;  /* 0x0000000cff10723e */ /* 0x000fe400020006ff */
[----:B------:R-:W-:-:S15]  /*d5120*/  F2FP.F16.E4M3.UNPACK_B R17, R6 ;  /* 0x00000006ff11723e */ /* 0x000fde00020006ff */
[----:B------:R-:W-:-:S02]  /*d5130*/  NOP ;  /* 0x0000000000007918 */ /* 0x000fc40000000000 */
[----:B------:R1:W-:Y:S04]  /*d5140*/  STL.64 [R1+0x260], R32 ;  /* 0x0002602001007387 */ /* 0x0003e80000100a00 */
[----:B------:R3:W-:Y:S04]  /*d5150*/  STL.64 [R1+0x268], R34 ;  /* 0x0002682201007387 */ /* 0x0007e80000100a00 */
[----:B0-----:R0:W-:Y:S04]  /*d5160*/  STL.64 [R1+0x1ba0], R24 ;  /* 0x001ba01801007387 */ /* 0x0011e80000100a00 */
[----:B------:R-:W-:Y:S04]  /*d5170*/  STL.64 [R1+0x1ba8], R26 ;  /* 0x001ba81a01007387 */ /* 0x000fe80000100a00 */
[----:B------:R-:W-:Y:S04]  /*d5180*/  STL.64 [R1+0x90], R16 ;  /* 0x0000901001007387 */ /* 0x000fe80000100a00 */
[----:B-1----:R-:W5:Y:S04]  /*d5190*/  LDL.LU.64 R32, [R1+0x12a0] ;  /* 0x0012a00001207983 */ /* 0x002f680000300a00 */
[----:B---3--:R-:W5:Y:S01]  /*d51a0*/  LDL.LU.64 R34, [R1+0x12a8] ;  /* 0x0012a80001227983 */ /* 0x008f620000300a00 */
[----:B------:R-:W-:-:S02]  /*d51b0*/  IMAD.MOV.U32 R12, RZ, RZ, R24 ;  /* 0x000000ffff0c7224 */ /* 0x000fc400078e0018 */
[----:B------:R-:W-:Y:S01]  /*d51c0*/  IMAD.MOV.U32 R6, RZ, RZ, R25 ;  /* 0x000000ffff067224 */ /* 0x000fe200078e0019 */
[----:B0-----:R-:W-:Y:S02]  /*d51d0*/  F2FP.F16.E4M3.UNPACK_B R24, R20 ;  /* 0x00000014ff18723e */ /* 0x001fe400020006ff */
[----:B------:R-:W-:Y:S02]  /*d51e0*/  F2FP.F16.E4M3.UNPACK_B R25, R18 ;  /* 0x00000012ff19723e */ /* 0x000fe400020006ff */
[----:B------:R-:W-:Y:S02]  /*d51f0*/  F2FP.F16.E4M3.UNPACK_B R22, R13 ;  /* 0x0000000dff16723e */ /* 0x000fe400020006ff */
[----:B------:R-:W-:Y:S02]  /*d5200*/  F2FP.F16.E4M3.UNPACK_B R23, R0 ;  /* 0x00000000ff17723e */ /* 0x000fe400020006ff */
[----:B------:R-:W-:Y:S02]  /*d5210*/  F2FP.F16.E4M3.UNPACK_B R4, R4 ;  /* 0x00000004ff04723e */ /* 0x000fe400020006ff */
[----:B------:R-:W-:Y:S01]  /*d5220*/  F2FP.F16.E4M3.UNPACK_B R5, R5 ;  /* 0x00000005ff05723e */ /* 0x000fe200020006ff */
[----:B----4-:R-:W-:Y:S01]  /*d5230*/  HMMA.16816.F32 R44, R28, R16, R40 ;  /* 0x000000101c2c723c */ /* 0x010fe20000001828 */
[----:B------:R-:W0:-:S15]  /*d5240*/  LDSM.16.M88.4 R40, [R7+UR4+0x7000] ;  /* 0x007000040728783b */ /* 0x000e1e0008000200 */
[----:B------:R-:W-:-:S07]  /*d5250*/  NOP ;  /* 0x0000000000007918 */ /* 0x000fce0000000000 */
[----:B------:R-:W-:Y:S04]  /*d5260*/  STL.64 [R1+0x270], R44 ;  /* 0x0002702c01007387 */ /* 0x000fe80000100a00 */
[----:B------:R-:W-:Y:S01]  /*d5270*/  STL.64 [R1+0x278], R46 ;  /* 0x0002782e01007387 */ /* 0x000fe20000100a00 */
[C---:B--2---:R-:W-:Y:S03]  /*d5280*/  HMMA.16816.F32 R36, R28.reuse, R24, R36 ;  /* 0x000000181c24723c */ /* 0x044fe60000001824 */
[----:B0-----:R-:W-:Y:S04]  /*d5290*/  STL.64 [R1+0x1bb0], R40 ;  /* 0x001bb02801007387 */ /* 0x001fe80000100a00 */
[----:B------:R-:W-:Y:S04]  /*d52a0*/  STL.64 [R1+0x1bb8], R42 ;  /* 0x001bb82a01007387 */ /* 0x000fe80000100a00 */
[----:B------:R0:W-:Y:S04]  /*d52b0*/  STL.64 [R1+0x88], R24 ;  /* 0x0000881801007387 */ /* 0x0001e80000100a00 */
[----:B0-----:R-:W2:Y:S04]  /*d52c0*/  LDL.LU.64 R24, [R1+0x12b0] ;  /* 0x0012b00001187983 */ /* 0x001ea80000300a00 */
[----:B------:R-:W-:Y:S04]  /*d52d0*/  STL [R1+0x80], R22 ;  /* 0x0000801601007387 */ /* 0x000fe80000100800 */
[----:B------:R-:W-:Y:S04]  /*d52e0*/  STL.64 [R1+0x280], R36 ;  /* 0x0002802401007387 */ /* 0x000fe80000100a00 */
[----:B------:R-:W-:Y:S04]  /*d52f0*/  STL.64 [R1+0x288], R38 ;  /* 0x0002882601007387 */ /* 0x000fe80000100a00 */
[----:B------:R-:W0:Y:S04]  /*d5300*/  LDSM.16.M88.4 R36, [R7+UR4+0x7400] ;  /* 0x007400040724783b */ /* 0x000e280008000200 */
[----:B------:R-:W2:Y:S04]  /*d5310*/  LDL.LU.64 R26, [R1+0x12b8] ;  /* 0x0012b800011a7983 */ /* 0x000ea80000300a00 */
[----:B------:R-:W-:Y:S01]  /*d5320*/  STL [R1+0x84], R23 ;  /* 0x0000841701007387 */ /* 0x000fe20000100800 */
[----:B-----5:R-:W-:Y:S03]  /*d5330*/  HMMA.16816.F32 R32, R28, R22, R32 ;  /* 0x000000161c20723c */ /* 0x020fe60000001820 */
        /* <DEDUP_REMOVED lines=17> */
[----:B------:R-:W-:Y:S02]  /*d5450*/  IMAD.MOV.U32 R16, RZ, RZ, R40 ;  /* 0x000000ffff107224 */ /* 0x000fe400078e0028 */
[----:B------:R-:W-:Y:S01]  /*d5460*/  IMAD.MOV.U32 R17, RZ, RZ, R41 ;  /* 0x000000ffff117224 */ /* 0x000fe200078e0029 */
[----:B------:R-:W-:Y:S02]  /*d5470*/  F2FP.F16.E4M3.UNPACK_B R2, R2 ;  /* 0x00000002ff02723e */ /* 0x000fe400020006ff */
[----:B------:R-:W-:-:S02]  /*d5480*/  F2FP.F16.E4M3.UNPACK_B R3, R3 ;  /* 0x00000003ff03723e */ /* 0x000fc400020006ff */
[----:B------:R-:W-:Y:S02]  /*d5490*/  F2FP.F16.E4M3.UNPACK_B R8, R8 ;  /* 0x00000008ff08723e */ /* 0x000fe400020006ff */
[----:B------:R-:W-:Y:S02]  /*d54a0*/  F2FP.F16.E4M3.UNPACK_B R9, R9 ;  /* 0x00000009ff09723e */ /* 0x000fe400020006ff */
[----:B------:R-:W-:Y:S01]  /*d54b0*/  F2FP.F16.E4M3.UNPACK_B R10, R10 ;  /* 0x0000000aff0a723e */ /* 0x000fe200020006ff */
[----:B--2---:R-:W-:Y:S01]  /*d54c0*/  HMMA.16816.F32 R40, R28, R4, R24 ;  /* 0x000000041c28723c */ /* 0x004fe20000001818 */
[----:B------:R-:W0:-:S15]  /*d54d0*/  LDSM.16.M88.4 R24, [R7+UR4+0x7c00] ;  /* 0x007c00040718783b */ /* 0x000e1e0008000200 */
[----:B------:R-:W-:-:S07]  /*d54e0*/  NOP ;  /* 0x0000000000007918 */ /* 0x000fce0000000000 */
[----:B------:R-:W-:Y:S04]  /*d54f0*/  STL.64 [R1+0x2a0], R40 ;  /* 0x0002a02801007387 */ /* 0x000fe80000100a00 */
[----:B------:R3:W-:Y:S02]  /*d5500*/  STL.64 [R1+0x2a8], R42 ;  /* 0x0002a82a01007387 */ /* 0x0007e40000100a00 */
[----:B---3--:R-:W-:Y:S02]  /*d5510*/  HMMA.16816.F32 R40, R28, R2, R36 ;  /* 0x000000021c28723c */ /* 0x008fe40000001824 */
[----:B------:R-:W1:Y:S04]  /*d5520*/  LDSM.16.M88.4 R36, [R7+UR4+0x8000] ;  /* 0x008000040724783b */ /* 0x000e680008000200 */
[----:B0-----:R0:W-:Y:S04]  /*d5530*/  STL.64 [R1+0x1be0], R24 ;  /* 0x001be01801007387 */ /* 0x0011e80000100a00 */
[----:B------:R2:W-:Y:S01]  /*d5540*/  STL.64 [R1+0x1be8], R26 ;  /* 0x001be81a01007387 */ /* 0x0005e20000100a00 */
[----:B------:R-:W-:-:S02]  /*d5550*/  IMAD.MOV.U32 R4, RZ, RZ, R24 ;  /* 0x000000ffff047224 */ /* 0x000fc400078e0018 */
[----:B------:R-:W-:Y:S01]  /*d5560*/  IMAD.MOV.U32 R5, RZ, RZ, R25 ;  /* 0x000000ffff057224 */ /* 0x000fe200078e0019 */
[----:B------:R3:W-:Y:S04]  /*d5570*/  STL.64 [R1+0x70], R2 ;  /* 0x0000700201007387 */ /* 0x0007e80000100a00 */
[----:B0-----:R-:W5:Y:S04]  /*d5580*/  LDL.LU.64 R24, [R1+0x12e0] ;  /* 0x0012e00001187983 */ /* 0x001f680000300a00 */
[----:B--2---:R-:W5:Y:S04]  /*d5590*/  LDL.LU.64 R26, [R1+0x12e8] ;  /* 0x0012e800011a7983 */ /* 0x004f680000300a00 */
[----:B------:R-:W-:Y:S04]  /*d55a0*/  STL.64 [R1+0x2b0], R40 ;  /* 0x0002b02801007387 */ /* 0x000fe80000100a00 */
[----:B------:R-:W-:Y:S04]  /*d55b0*/  STL.64 [R1+0x2b8], R42 ;  /* 0x0002b82a01007387 */ /* 0x000fe80000100a00 */
[----:B-1----:R-:W-:Y:S01]  /*d55c0*/  STL.64 [R1+0x1bf0], R36 ;  /* 0x001bf02401007387 */ /* 0x002fe20000100a00 */
[----:B---3--:R-:W-:-:S03]  /*d55d0*/  IMAD.MOV.U32 R2, RZ, RZ, R36 ;  /* 0x000000ffff027224 */ /* 0x008fc600078e0024 */
[----:B------:R4:W-:Y:S01]  /*d55e0*/  STL.64 [R1+0x1bf8], R38 ;  /* 0x001bf82601007387 */ /* 0x0009e20000100a00 */
[----:B------:R-:W-:Y:S02]  /*d55f0*/  IMAD.MOV.U32 R3, RZ, RZ, R37 ;  /* 0x000000ffff037224 */ /* 0x000fe400078e0025 */
[----:B----4-:R-:W-:Y:S06]  /*d5600*/  HMMA.16816.F32 R36, R28, R8, R32 ;  /* 0x000000081c24723c */ /* 0x010fec0000001820 */
[----:B------:R-:W-:Y:S04]  /*d5610*/  STL.64 [R1+0x68], R8 ;  /* 0x0000680801007387 */ /* 0x000fe80000100a00 */
[----:B------:R-:W2:Y:S04]  /*d5620*/  LDL.LU.64 R32, [R1+0x12f0] ;  /* 0x0012f00001207983 */ /* 0x000ea80000300a00 */
[----:B------:R-:W-:Y:S09]  /*d5630*/  STL [R1+0x60], R10 ;  /* 0x0000600a01007387 */ /* 0x000ff20000100800 */
[----:B------:R-:W-:Y:S04]  /*d5640*/  STL.64 [R1+0x2c0], R36 ;  /* 0x0002c02401007387 */ /* 0x000fe80000100a00 */
[----:B------:R-:W-:Y:S04]  /*d5650*/  STL.64 [R1+0x2c8], R38 ;  /* 0x0002c82601007387 */ /* 0x000fe80000100a00 */
[----:B------:R-:W2:Y:S04]  /*d5660*/  LDL.LU.64 R34, [R1+0x12f8] ;  /* 0x0012f80001227983 */ /* 0x000ea80000300a00 */
[----:B------:R-:W0:Y:S01]  /*d5670*/  LDSM.16.M88.4 R36, [R7+UR4+0x8400] ;  /* 0x008400040724783b */ /* 0x000e220008000200 */
[----:B------:R-:W-:-:S02]  /*d5680*/  F2FP.F16.E4M3.UNPACK_B R11, R11 ;  /* 0x0000000bff0b723e */ /* 0x000fc400020006ff */
[----:B------:R-:W-:-:S03]  /*d5690*/  F2FP.F16.E4M3.UNPACK_B R14, R14 ;  /* 0x0000000eff0e723e */ /* 0x000fc600020006ff */
[----:B------:R-:W-:Y:S01]  /*d56a0*/  STL [R1+0x64], R11 ;  /* 0x0000640b01007387 */ /* 0x000fe20000100800 */
[----:B------:R-:W-:-:S03]  /*d56b0*/  F2FP.F16.E4M3.UNPACK_B R15, R15 ;  /* 0x0000000fff0f723e */ /* 0x000fc600020006ff */
[----:B0-----:R0:W-:Y:S04]  /*d56c0*/  STL.64 [R1+0x1c00], R36 ;  /* 0x001c002401007387 */ /* 0x0011e80000100a00 */
[----:B------:R-:W-:Y:S04]  /*d56d0*/  STL.64 [R1+0x1c08], R38 ;  /* 0x001c082601007387 */ /* 0x000fe80000100a00 */
[----:B------:R-:W3:Y:S04]  /*d56e0*/  LDL.LU.64 R40, [R1+0x1300] ;  /* 0x0013000001287983 */ /* 0x000ee80000300a00 */
[----:B------:R-:W-:Y:S01]  /*d56f0*/  STL [R1+0x58], R14 ;  /* 0x0000580e01007387 */ /* 0x000fe20000100800 */
[----:B------:R-:W-:-:S02]  /*d5700*/  IMAD.MOV.U32 R8, RZ, RZ, R36 ;  /* 0x000000ffff087224 */ /* 0x000fc400078e0024 */
[----:B------:R-:W-:Y:S01]  /*d5710*/  IMAD.MOV.U32 R9, RZ, RZ, R37 ;  /* 0x000000ffff097224 */ /* 0x000fe200078e0025 */
[----:B0-----:R-:W-:Y:S02]  /*d5720*/  F2FP.F16.E4M3.UNPACK_B R36, R21 ;  /* 0x00000015ff24723e */ /* 0x001fe400020006ff */
[----:B------:R-:W-:Y:S01]  /*d5730*/  F2FP.F16.E4M3.UNPACK_B R37, R19 ;  /* 0x00000013ff25723e */ /* 0x000fe200020006ff */
[----:B-----5:R-:W-:-:S15]  /*d5740*/  HMMA.16816.F32 R24, R28, R10, R24 ;  /* 0x0000000a1c18723c */ /* 0x020fde0000001818 */
[----:B------:R-:W-:-:S08]  /*d5750*/  NOP ;  /* 0x0000000000007918 */ /* 0x000fd00000000000 */
[----:B------:R-:W-:Y:S04]  /*d5760*/  STL.64 [R1+0x2d0], R24 ;  /* 0x0002d01801007387 */ /* 0x000fe80000100a00 */
[----:B------:R-:W-:Y:S04]  /*d5770*/  STL.64 [R1+0x2d8], R26 ;  /* 0x0002d81a01007387 */ /* 0x000fe80000100a00 */
[----:B------:R-:W0:Y:S04]  /*d5780*/  LDSM.16.M88.4 R24, [R7+UR4+0x8800] ;  /* 0x008800040718783b */ /* 0x000e280008000200 */
[----:B------:R-:W3:Y:S04]  /*d5790*/  LDL.LU.64 R42, [R1+0x1308] ;  /* 0x00130800012a7983 */ /* 0x000ee80000300a00 */
[----:B------:R-:W-:Y:S01]  /*d57a0*/  STL [R1+0x5c], R15 ;  /* 0x00005c0f01007387 */ /* 0x000fe20000100800 */
[----:B--2---:R-:W-:Y:S03]  /*d57b0*/  HMMA.16816.F32 R44, R28, R14, R32 ;  /* 0x0000000e1c2c723c */ /* 0x004fe60000001820 */
[----:B------:R-:W1:Y:S04]  /*d57c0*/  LDSM.16.M88.4 R32, [R7+UR4+0x8c00] ;  /* 0x008c00040720783b */ /* 0x000e680008000200 */
[----:B0-----:R0:W-:Y:S01]  /*d57d0*/  STL.64 [R1+0x1c10], R24 ;  /* 0x001c101801007387 */ /* 0x0011e20000100a00 */
[----:B------:R-:W-:-:S03]  /*d57e0*/  IMAD.MOV.U32 R10, RZ, RZ, R24 ;  /* 0x000000ffff0a7224 */ /* 0x000fc600078e0018 */
[----:B------:R2:W-:Y:S01]  /*d57f0*/  STL.64 [R1+0x1c18], R26 ;  /* 0x001c181a01007387 */ /* 0x0005e20000100a00 */
[----:B------:R-:W-:-:S03]  /*d5800*/  IMAD.MOV.U32 R11, RZ, RZ, R25 ;  /* 0x000000ffff0b7224 */ /* 0x000fc600078e0019 */
[----:B0-----:R-:W4:Y:S04]  /*d5810*/  LDL.LU.64 R24, [R1+0x1310] ;  /* 0x0013100001187983 */ /* 0x001f280000300a00 */
[----:B--2---:R-:W4:Y:S04]  /*d5820*/  LDL.LU.64 R26, [R1+0x1318] ;  /* 0x00131800011a7983 */ /* 0x004f280000300a00 */
        /* <DEDUP_REMOVED lines=10> */
[----:B------:R-:W-:-:S03]  /*d58d0*/  F2FP.F16.E4M3.UNPACK_B R23, R6 ;  /* 0x00000006ff17723e */ /* 0x000fc600020006ff */
[----:B------:R-:W-:Y:S04]  /*d58e0*/  STL [R1+0x48], R22 ;  /* 0x0000481601007387 */ /* 0x000fe80000100800 */
[----:B------:R-:W-:Y:S01]  /*d58f0*/  STL [R1+0x4c], R23 ;  /* 0x00004c1701007387 */ /* 0x000fe20000100800 */
[----:B------:R-:W-:Y:S02]  /*d5900*/  F2FP.F16.E4M3.UNPACK_B R16, R16 ;  /* 0x00000010ff10723e */ /* 0x000fe400020006ff */
[----:B------:R-:W-:Y:S02]  /*d5910*/  F2FP.F16.E4M3.UNPACK_B R17, R17 ;  /* 0x00000011ff11723e */ /* 0x000fe400020006ff */
[----:B------:R-:W-:Y:S02]  /*d5920*/  F2FP.F16.E4M3.UNPACK_B R18, R18 ;  /* 0x00000012ff12723e */ /* 0x000fe400020006ff */
[----:B------:R-:W-:Y:S01]  /*d5930*/  F2FP.F16.E4M3.UNPACK_B R19, R0 ;  /* 0x00000000ff13723e */ /* 0x000fe200020006ff */
[----:B------:R-:W-:Y:S01]  /*d5940*/  IMAD.MOV.U32 R0, RZ, RZ, R17 ;  /* 0x000000ffff007224 */ /* 0x000fe200078e0011 */
[----:B---3--:R-:W-:Y:S01]  /*d5950*/  HMMA.16816.F32 R40, R28, R36, R40 ;  /* 0x000000241c28723c */ /* 0x008fe20000001828 */
[----:B------:R-:W0:-:S15]  /*d5960*/  LDSM.16.M88.4 R36, [R7+UR4+0x9000] ;  /* 0x009000040724783b */ /* 0x000e1e0008000200 */
[----:B------:R-:W-:-:S07]  /*d5970*/  NOP ;  /* 0x0000000000007918 */ /* 0x000fce0000000000 */
[----:B------:R1:W-:Y:S04]  /*d5980*/  STL.64 [R1+0x2f0], R40 ;  /* 0x0002f02801007387 */ /* 0x0003e80000100a00 */
[----:B------:R3:W-:Y:S04]  /*d5990*/  STL.64 [R1+0x2f8], R42 ;  /* 0x0002f82a01007387 */ /* 0x0007e80000100a00 */
[----:B0-----:R-:W-:Y:S01]  /*d59a0*/  STL.64 [R1+0x1c30], R36 ;  /* 0x001c302401007387 */ /* 0x001fe20000100a00 */
[----:B------:R-:W-:-:S03]  /*d59b0*/  IMAD.MOV.U32 R12, RZ, RZ, R36 ;  /* 0x000000ffff0c7224 */ /* 0x000fc600078e0024 */
[----:B------:R-:W-:Y:S01]  /*d59c0*/  STL.64 [R1+0x1c38], R38 ;  /* 0x001c382601007387 */ /* 0x000fe20000100a00 */
[----:B------:R-:W-:-:S03]  /*d59d0*/  IMAD.MOV.U32 R6, RZ, RZ, R37 ;  /* 0x000000ffff067224 */ /* 0x000fc600078e0025 */
[----:B-1----:R-:W5:Y:S04]  /*d59e0*/  LDL.LU.64 R40, [R1+0x1330] ;  /* 0x0013300001287983 */ /* 0x002f680000300a00 */
[----:B------:R-:W0:Y:S01]  /*d59f0*/  LDSM.16.M88.4 R36, [R7+UR4+0x9400] ;  /* 0x009400040724783b */ /* 0x000e220008000200 */
[----:B----4-:R-:W-:Y:S03]  /*d5a00*/  HMMA.16816.F32 R24, R28, R22, R24 ;  /* 0x000000161c18723c */ /* 0x010fe60000001818 */
[----:B------:R-:W-:-:S15]  /*d5a10*/  STL [R1+0x40], R16 ;  /* 0x0000401001007387 */ /* 0x000fde0000100800 */
[----:B------:R-:W-:-:S05]  /*d5a20*/  NOP ;  /* 0x0000000000007918 */ /* 0x000fca0000000000 */
[----:B------:R-:W-:Y:S04]  /*d5a30*/  STL.64 [R1+0x300], R24 ;  /* 0x0003001801007387 */ /* 0x000fe80000100a00 */
[----:B------:R1:W-:Y:S04]  /*d5a40*/  STL.64 [R1+0x308], R26 ;  /* 0x0003081a01007387 */ /* 0x0003e80000100a00 */
[----:B---3--:R-:W5:Y:S01]  /*d5a50*/  LDL.LU.64 R42, [R1+0x1338] ;  /* 0x00133800012a7983 */ /* 0x008f620000300a00 */
[----:B--2---:R-:W-:Y:S06]  /*d5a60*/  HMMA.16816.F32 R32, R28, R16, R32 ;  /* 0x000000101c20723c */ /* 0x004fec0000001820 */
[----:B------:R-:W-:Y:S04]  /*d5a70*/  STL [R1+0x44], R17 ;  /* 0x0000441101007387 */ /* 0x000fe80000100800 */
[----:B0-----:R0:W-:Y:S04]  /*d5a80*/  STL.64 [R1+0x1c40], R36 ;  /* 0x001c402401007387 */ /* 0x0011e80000100a00 */
[----:B------:R2:W-:Y:S04]  /*d5a90*/  STL.64 [R1+0x1c48], R38 ;  /* 0x001c482601007387 */ /* 0x0005e80000100a00 */
[----:B------:R-:W-:Y:S01]  /*d5aa0*/  STL [R1+0x38], R18 ;  /* 0x0000381201007387 */ /* 0x000fe20000100800 */
[----:B-1----:R-:W-:-:S02]  /*d5ab0*/  IMAD.MOV.U32 R26, RZ, RZ, R36 ;  /* 0x000000ffff1a7224 */ /* 0x002fc400078e0024 */
[----:B------:R-:W-:Y:S02]  /*d5ac0*/  IMAD.MOV.U32 R25, RZ, RZ, R37 ;  /* 0x000000ffff197224 */ /* 0x000fe400078e0025 */
[----:B------:R-:W-:Y:S04]  /*d5ad0*/  STL.64 [R1+0x310], R32 ;  /* 0x0003102001007387 */ /* 0x000fe80000100a00 */
[----:B------:R-:W-:Y:S04]  /*d5ae0*/  STL.64 [R1+0x318], R34 ;  /* 0x0003182201007387 */ /* 0x000fe80000100a00 */
[----:B0-----:R-:W3:Y:S04]  /*d5af0*/  LDL.LU.64 R36, [R1+0x1340] ;  /* 0x0013400001247983 */ /* 0x001ee80000300a00 */
[----:B------:R-:W-:Y:S04]  /*d5b00*/  STL [R1+0x3c], R19 ;  /* 0x00003c1301007387 */ /* 0x000fe80000100800 */
[----:B--2---:R-:W3:Y:S04]  /*d5b10*/  LDL.LU.64 R38, [R1+0x1348] ;  /* 0x0013480001267983 */ /* 0x004ee80000300a00 */
[----:B------:R-:W0:Y:S04]  /*d5b20*/  LDSM.16.M88.4 R32, [R7+UR4+0x9800] ;  /* 0x009800040720783b */ /* 0x000e280008000200 */
[----:B------:R-:W-:Y:S04]  /*d5b30*/  STL [R1+0xa3e8], R0 ;  /* 0x00a3e80001007387 */ /* 0x000fe80000100800 */
[----:B0-----:R0:W-:Y:S01]  /*d5b40*/  STL.64 [R1+0x1c50], R32 ;  /* 0x001c502001007387 */ /* 0x0011e20000100a00 */
[----:B------:R-:W-:-:S03]  /*d5b50*/  IMAD.MOV.U32 R17, RZ, RZ, R32 ;  /* 0x000000ffff117224 */ /* 0x000fc600078e0020 */
[----:B------:R1:W-:Y:S01]  /*d5b60*/  STL.64 [R1+0x1c58], R34 ;  /* 0x001c582201007387 */ /* 0x0003e20000100a00 */
[----:B------:R-:W-:-:S03]  /*d5b70*/  IMAD.MOV.U32 R16, RZ, RZ, R33 ;  /* 0x000000ffff107224 */ /* 0x000fc600078e0021 */
[----:B0-----:R-:W2:Y:S04]  /*d5b80*/  LDL.LU.64 R32, [R1+0x1350] ;  /* 0x0013500001207983 */ /* 0x001ea80000300a00 */
[----:B-1----:R-:W2:Y:S01]  /*d5b90*/  LDL.LU.64 R34, [R1+0x1358] ;  /* 0x0013580001227983 */ /* 0x002ea20000300a00 */
[----:B------:R-:W-:Y:S02]  /*d5ba0*/  F2FP.F16.E4M3.UNPACK_B R20, R20 ;  /* 0x00000014ff14723e */ /* 0x000fe400020006ff */
[----:B------:R-:W-:Y:S02]  /*d5bb0*/  F2FP.F16.E4M3.UNPACK_B R21, R13 ;  /* 0x0000000dff15723e */ /* 0x000fe400020006ff */
[----:B------:R-:W-:Y:S02]  /*d5bc0*/  F2FP.F16.E4M3.UNPACK_B R4, R4 ;  /* 0x00000004ff04723e */ /* 0x000fe400020006ff */
[----:B------:R-:W-:-:S02]  /*d5bd0*/  F2FP.F16.E4M3.UNPACK_B R5, R5 ;  /* 0x00000005ff05723e */ /* 0x000fc400020006ff */
[----:B------:R-:W-:Y:S02]  /*d5be0*/  F2FP.F16.E4M3.UNPACK_B R2, R2 ;  /* 0x00000002ff02723e */ /* 0x000fe400020006ff */
[----:B------:R-:W-:Y:S01]  /*d5bf0*/  F2FP.F16.E4M3.UNPACK_B R3, R3 ;  /* 0x00000003ff03723e */ /* 0x000fe200020006ff */
[----:B-----5:R-:W-:Y:S01]  /*d5c00*/  HMMA.16816.F32 R44, R28, R18, R40 ;  /* 0x000000121c2c723c */ /* 0x020fe20000001828 */
[----:B------:R-:W0:-:S15]  /*d5c10*/  LDSM.16.M88.4 R40, [R7+UR4+0x9c00] ;  /* 0x009c00040728783b */ /* 0x000e1e0008000200 */
[----:B------:R-:W-:-:S07]  /*d5c20*/  NOP ;  /* 0x0000000000007918 */ /* 0x000fce0000000000 */
[----:B------:R-:W-:Y:S04]  /*d5c30*/  STL.64 [R1+0x320], R44 ;  /* 0x0003202c01007387 */ /* 0x000fe80000100a00 */
[----:B------:R-:W-:Y:S01]  /*d5c40*/  STL.64 [R1+0x328], R46 ;  /* 0x0003282e01007387 */ /* 0x000fe20000100a00 */
[C---:B---3--:R-:W-:Y:S03]  /*d5c50*/  HMMA.16816.F32 R36, R28.reuse, R20, R36 ;  /* 0x000000141c24723c */ /* 0x048fe60000001824 */
[----:B0-----:R-:W-:Y:S04]  /*d5c60*/  STL.64 [R1+0x1c60], R40 ;  /* 0x001c602801007387 */ /* 0x001fe80000100a00 */
[----:B------:R-:W-:Y:S04]  /*d5c70*/  STL.64 [R1+0x1c68], R42 ;  /* 0x001c682a01007387 */ /* 0x000fe80000100a00 */
[----:B------:R0:W-:Y:S01]  /*d5c80*/  STL.64 [R1+0x30], R20 ;  /* 0x0000301401007387 */ /* 0x0001e20000100a00 */
[----:B--2---:R-:W-:Y:S03]  /*d5c90*/  HMMA.16816.F32 R32, R28, R4, R32 ;  /* 0x000000041c20723c */ /* 0x004fe60000001820 */
[----:B0-----:R-:W2:Y:S04]  /*d5ca0*/  LDL.LU.64 R20, [R1+0x1360] ;  /* 0x0013600001147983 */ /* 0x001ea80000300a00 */
[----:B------:R-:W-:Y:S04]  /*d5cb0*/  STL [R1+0x28], R4 ;  /* 0x0000280401007387 */ /* 0x000fe80000100800 */
[----:B------:R-:W-:Y:S04]  /*d5cc0*/  STL.64 [R1+0x330], R36 ;  /* 0x0003302401007387 */ /* 0x000fe80000100a00 */
[----:B------:R-:W-:Y:S04]  /*d5cd0*/  STL.64 [R1+0x338], R38 ;  /* 0x0003382601007387 */ /* 0x000fe80000100a00 */
[----:B------:R-:W2:Y:S04]  /*d5ce0*/  LDL.LU.64 R22, [R1+0x1368] ;  /* 0x0013680001167983 */ /* 0x000ea80000300a00 */
[----:B------:R-:W0:Y:S04]  /*d5cf0*/  LDSM.16.M88.4 R36, [R7+UR4+0xa000] ;  /* 0x00a000040724783b */ /* 0x000e280008000200 */
[----:B------:R-:W-:Y:S01]  /*d5d00*/  STL [R1+0x2c], R5 ;  /* 0x00002c0501007387 */ /* 0x000fe20000100800 */
[----:B------:R-:W-:Y:S01]  /*d5d10*/  IMAD.MOV.U32 R0, RZ, RZ, R5 ;  /* 0x000000ffff007224 */ /* 0x000fe200078e0005 */
[----:B------:R-:W-:-:S02]  /*d5d20*/  F2FP.F16.E4M3.UNPACK_B R8, R8 ;  /* 0x00000008ff08723e */ /* 0x000fc400020006ff */
[----:B------:R-:W-:Y:S02]  /*d5d30*/  F2FP.F16.E4M3.UNPACK_B R9, R9 ;  /* 0x00000009ff09723e */ /* 0x000fe400020006ff */
[----:B------:R-:W-:Y:S02]  /*d5d40*/  F2FP.F16.E4M3.UNPACK_B R10, R10 ;  /* 0x0000000aff0a723e */ /* 0x000fe400020006ff */
[----:B------:R-:W-:Y:S01]  /*d5d50*/  F2FP.F16.E4M3.UNPACK_B R11, R11 ;  /* 0x0000000bff0b723e */ /* 0x000fe200020006ff */
[----:B------:R-:W-:Y:S02]  /*d5d60*/  IMAD.MOV.U32 R19, RZ, RZ, R40 ;  /* 0x000000ffff137224 */ /* 0x000fe400078e0028 */
[----:B------:R-:W-:Y:S01]  /*d5d70*/  IMAD.MOV.U32 R18, RZ, RZ, R41 ;  /* 0x000000ffff127224 */ /* 0x000fe200078e0029 */
[----:B------:R-:W-:Y:S01]  /*d5d80*/  F2FP.F16.E4M3.UNPACK_B R60, R26 ;  /* 0x0000001aff3c723e */ /* 0x000fe200020006ff */
[----:B------:R-:W-:Y:S01]  /*d5d90*/  LDSM.16.M88.4 R40, [R7+UR4+0xb000] ;  /* 0x00b000040728783b */ /* 0x000fe20008000200 */
[----:B------:R-:W-:-:S02]  /*d5da0*/  F2FP.F16.E4M3.UNPACK_B R61, R25 ;  /* 0x00000019ff3d723e */ /* 0x000fc400020006ff */
[----:B------:R-:W-:Y:S02]  /*d5db0*/  F2FP.F16.E4M3.UNPACK_B R58, R17 ;  /* 0x00000011ff3a723e */ /* 0x000fe400020006ff */
[----:B------:R-:W-:Y:S01]  /*d5dc0*/  F2FP.F16.E4M3.UNPACK_B R59, R16 ;  /* 0x00000010ff3b723e */ /* 0x000fe200020006ff */
[----:B------:R-:W-:Y:S04]  /*d5dd0*/  LDSM.16.M88.4 R44, [R7+UR4+0xd400] ;  /* 0x00d40004072c783b */ /* 0x000fe80008000200 */
[----:B0-----:R-:W-:Y:S04]  /*d5de0*/  STL.64 [R1+0x1c70], R36 ;  /* 0x001c702401007387 */ /* 0x001fe80000100a00 */
[----:B------:R-:W-:Y:S04]  /*d5df0*/  STL.64 [R1+0x1c78], R38 ;  /* 0x001c782601007387 */ /* 0x000fe80000100a00 */
[----:B------:R-:W-:Y:S04]  /*d5e00*/  STL [R1+0x20], R2 ;  /* 0x0000200201007387 */ /* 0x000fe80000100800 */
[----:B------:R0:W-:Y:S04]  /*d5e10*/  STL.64 [R1+0x340], R32 ;  /* 0x0003402001007387 */ /* 0x0001e80000100a00 */
[----:B------:R1:W-:Y:S04]  /*d5e20*/  STL.64 [R1+0x348], R34 ;  /* 0x0003482201007387 */ /* 0x0003e80000100a00 */
[----:B0-----:R-:W3:Y:S04]  /*d5e30*/  LDL.LU.64 R32, [R1+0x1370] ;  /* 0x0013700001207983 */ /* 0x001ee80000300a00 */
[----:B------:R-:W-:Y:S04]  /*d5e40*/  STL [R1+0x24], R3 ;  /* 0x0000240301007387 */ /* 0x000fe80000100800 */
[----:B-1----:R-:W3:Y:S01]  /*d5e50*/  LDL.LU.64 R34, [R1+0x1378] ;  /* 0x0013780001227983 */ /* 0x002ee20000300a00 */
[----:B------:R-:W-:-:S02]  /*d5e60*/  IMAD.MOV.U32 R24, RZ, RZ, R36 ;  /* 0x000000ffff187224 */ /* 0x000fc400078e0024 */
[----:B------:R-:W-:Y:S02]  /*d5e70*/  IMAD.MOV.U32 R13, RZ, RZ, R37 ;  /* 0x000000ffff0d7224 */ /* 0x000fe400078e0025 */
[----:B------:R-:W0:Y:S04]  /*d5e80*/  LDSM.16.M88.4 R36, [R7+UR4+0xa400] ;  /* 0x00a400040724783b */ /* 0x000e280008000200 */
[----:B------:R-:W-:Y:S04]  /*d5e90*/  STL [R1+0xa3ec], R0 ;  /* 0x00a3ec0001007387 */ /* 0x000fe80000100800 */
[----:B0-----:R-:W-:Y:S01]  /*d5ea0*/  STL.64 [R1+0x1c80], R36 ;  /* 0x001c802401007387 */ /* 0x001fe20000100a00 */
[----:B------:R-:W-:-:S03]  /*d5eb0*/  IMAD.MOV.U32 R5, RZ, RZ, R36 ;  /* 0x000000ffff057224 */ /* 0x000fc600078e0024 */
[----:B------:R2:W-:Y:S01]  /*d5ec0*/  STL.64 [R1+0x1c88], R38 ;  /* 0x001c882601007387 */ /* 0x0005e20000100a00 */
[----:B------:R-:W-:Y:S02]  /*d5ed0*/  IMAD.MOV.U32 R4, RZ, RZ, R37 ;  /* 0x000000ffff047224 */ /* 0x000fe400078e0025 */
[----:B--2---:R-:W-:Y:S01]  /*d5ee0*/  HMMA.16816.F32 R36, R28, R2, R20 ;  /* 0x000000021c24723c */ /* 0x004fe20000001814 */
[----:B------:R-:W2:Y:S04]  /*d5ef0*/  LDL.LU.64 R20, [R1+0x1380] ;  /* 0x0013800001147983 */ /* 0x000ea80000300a00 */
[----:B------:R-:W-:-:S15]  /*d5f00*/  STL [R1+0x18], R8 ;  /* 0x0000180801007387 */ /* 0x000fde0000100800 */
[----:B------:R-:W-:-:S03]  /*d5f10*/  NOP ;  /* 0x0000000000007918 */ /* 0x000fc60000000000 */
[----:B------:R-:W-:Y:S04]  /*d5f20*/  STL.64 [R1+0x350], R36 ;  /* 0x0003502401007387 */ /* 0x000fe80000100a00 */
[----:B------:R-:W-:Y:S04]  /*d5f30*/  STL.64 [R1+0x358], R38 ;  /* 0x0003582601007387 */ /* 0x000fe80000100a00 */
[----:B------:R-:W2:Y:S04]  /*d5f40*/  LDL.LU.64 R22, [R1+0x1388] ;  /* 0x0013880001167983 */ /* 0x000ea80000300a00 */
[----:B------:R-:W0:Y:S04]  /*d5f50*/  LDSM.16.M88.4 R36, [R7+UR4+0xa800] ;  /* 0x00a800040724783b */ /* 0x000e280008000200 */
[----:B------:R-:W-:Y:S01]  /*d5f60*/  STL [R1+0x1c], R9 ;  /* 0x00001c0901007387 */ /* 0x000fe20000100800 */
[----:B---3--:R-:W-:Y:S03]  /*d5f70*/  HMMA.16816.F32 R32, R28, R8, R32 ;  /* 0x000000081c20723c */ /* 0x008fe60000001820 */
[----:B0-----:R0:W-:Y:S04]  /*d5f80*/  STL.64 [R1+0x1c90], R36 ;  /* 0x001c902401007387 */ /* 0x0011e80000100a00 */
[----:B------:R1:W-:Y:S04]  /*d5f90*/  STL.64 [R1+0x1c98], R38 ;  /* 0x001c982601007387 */ /* 0x0003e80000100a00 */
[----:B------:R-:W-:Y:S01]  /*d5fa0*/  STL [R1+0x10], R10 ;  /* 0x0000100a01007387 */ /* 0x000fe20000100800 */
[----:B------:R-:W-:-:S02]  /*d5fb0*/  IMAD.MOV.U32 R2, RZ, RZ, R36 ;  /* 0x000000ffff027224 */ /* 0x000fc400078e0024 */
[----:B------:R-:W-:-:S09]  /*d5fc0*/  IMAD.MOV.U32 R3, RZ, RZ, R37 ;  /* 0x000000ffff037224 */ /* 0x000fd200078e0025 */
[----:B------:R-:W-:Y:S04]  /*d5fd0*/  STL.64 [R1+0x360], R32 ;  /* 0x0003602001007387 */ /* 0x000fe80000100a00 */
[----:B------:R-:W-:Y:S04]  /*d5fe0*/  STL.64 [R1+0x368], R34 ;  /* 0x0003682201007387 */ /* 0x000fe80000100a00 */
[----:B0-----:R-:W3:Y:S04]  /*d5ff0*/  LDL.LU.64 R36, [R1+0x1390] ;  /* 0x0013900001247983 */ /* 0x001ee80000300a00 */
[----:B------:R-:W-:Y:S04]  /*d6000*/  STL [R1+0x14], R11 ;  /* 0x0000140b01007387 */ /* 0x000fe80000100800 */
[----:B-1----:R-:W3:Y:S04]  /*d6010*/  LDL.LU.64 R38, [R1+0x1398] ;  /* 0x0013980001267983 */ /* 0x002ee80000300a00 */
[----:B------:R-:W0:Y:S01]  /*d6020*/  LDSM.16.M88.4 R32, [R7+UR4+0xac00] ;  /* 0x00ac00040720783b */ /* 0x000e220008000200 */
[----:B------:R-:W-:-:S05]  /*d6030*/  IMAD.MOV.U32 R0, RZ, RZ, R9 ;  /* 0x000000ffff007224 */ /* 0x000fca00078e0009 */
[----:B------:R-:W-:Y:S01]  /*d6040*/  STL [R1+0xa3f0], R0 ;  /* 0x00a3f00001007387 */ /* 0x000fe20000100800 */
[----:B0-----:R-:W-:-:S03]  /*d6050*/  IMAD.MOV.U32 R8, RZ, RZ, R32 ;  /* 0x000000ffff087224 */ /* 0x001fc600078e0020 */
[----:B------:R0:W-:Y:S01]  /*d6060*/  STL.64 [R1+0x1ca0], R32 ;  /* 0x001ca02001007387 */ /* 0x0001e20000100a00 */
[----:B------:R-:W-:-:S03]  /*d6070*/  IMAD.MOV.U32 R9, RZ, RZ, R33 ;  /* 0x000000ffff097224 */ /* 0x000fc600078e0021 */
[----:B------:R-:W-:Y:S01]  /*d6080*/  STL.64 [R1+0x1ca8], R34 ;  /* 0x001ca82201007387 */ /* 0x000fe20000100a00 */
[----:B0-----:R-:W-:Y:S02]  /*d6090*/  F2FP.F16.E4M3.UNPACK_B R32, R15 ;  /* 0x0000000fff20723e */ /* 0x001fe400020006ff */
[----:B------:R-:W-:-:S03]  /*d60a0*/  F2FP.F16.E4M3.UNPACK_B R33, R14 ;  /* 0x0000000eff21723e */ /* 0x000fc600020006ff */
[----:B------:R-:W-:Y:S01]  /*d60b0*/  STL [R1+0x8], R32 ;  /* 0x0000082001007387 */ /* 0x000fe20000100800 */
[----:B------:R-:W-:Y:S01]  /*d60c0*/  IMAD.MOV.U32 R0, RZ, RZ, R11 ;  /* 0x000000ffff007224 */ /* 0x000fe200078e000b */
[----:B------:R-:W-:Y:S02]  /*d60d0*/  F2FP.F16.E4M3.UNPACK_B R14, R12 ;  /* 0x0000000cff0e723e */ /* 0x000fe400020006ff */
[----:B------:R-:W-:Y:S01]  /*d60e0*/  F2FP.F16.E4M3.UNPACK_B R15, R6 ;  /* 0x00000006ff0f723e */ /* 0x000fe200020006ff */
[----:B--2---:R-:W-:-:S15]  /*d60f0*/  HMMA.16816.F32 R20, R28, R10, R20 ;  /* 0x0000000a1c14723c */ /* 0x004fde0000001814 */
[----:B------:R-:W-:-:S08]  /*d6100*/  NOP ;  /* 0x0000000000007918 */ /* 0x000fd00000000000 */
[----:B------:R0:W-:Y:S04]  /*d6110*/  STL.64 [R1+0x370], R20 ;  /* 0x0003701401007387 */ /* 0x0001e80000100a00 */
[----:B------:R1:W-:Y:S04]  /*d6120*/  STL.64 [R1+0x378], R22 ;  /* 0x0003781601007387 */ /* 0x0003e80000100a00 */
[----:B0-----:R-:W2:Y:S04]  /*d6130*/  LDL.LU.64 R20, [R1+0x13a0] ;  /* 0x0013a00001147983 */ /* 0x001ea80000300a00 */
[----:B------:R-:W-:Y:S04]  /*d6140*/  STL [R1+0xc], R33 ;  /* 0x00000c2101007387 */ /* 0x000fe80000100800 */
[----:B-1----:R-:W2:Y:S04]  /*d6150*/  LDL.LU.64 R22, [R1+0x13a8] ;  /* 0x0013a80001167983 */ /* 0x002ea80000300a00 */
[----:B------:R0:W-:Y:S04]  /*d6160*/  STL [R1+0xa3f4], R0 ;  /* 0x00a3f40001007387 */ /* 0x0001e80000100800 */
[----:B------:R-:W-:Y:S01]  /*d6170*/  STL.64 [R1+0x1cb0], R40 ;  /* 0x001cb02801007387 */ /* 0x000fe20000100a00 */
[----:B---3--:R-:W-:Y:S03]  /*d6180*/  HMMA.16816.F32 R36, R28, R32, R36 ;  /* 0x000000201c24723c */ /* 0x008fe60000001824 */
[----:B------:R-:W-:Y:S04]  /*d6190*/  STL.64 [R1+0x1cb8], R42 ;  /* 0x001cb82a01007387 */ /* 0x000fe80000100a00 */
[----:B------:R-:W-:Y:S01]  /*d61a0*/  STL [R1], R14 ;  /* 0x0000000e01007387 */ /* 0x000fe20000100800 */
[----:B0-----:R-:W-:-:S15]  /*d61b0*/  IMAD.MOV.U32 R0, RZ, RZ, R33 ;  /* 0x000000ffff007224 */ /* 0x001fde00078e0021 */
[----:B------:R-:W-:Y:S04]  /*d61c0*/  STL.64 [R1+0x380], R36 ;  /* 0x0003802401007387 */ /* 0x000fe80000100a00 */
[----:B------:R-:W-:Y:S04]  /*d61d0*/  STL.64 [R1+0x388], R38 ;  /* 0x0003882601007387 */ /* 0x000fe80000100a00 */
[----:B------:R-:W3:Y:S04]  /*d61e0*/  LDL.LU.64 R32, [R1+0x13b0] ;  /* 0x0013b00001207983 */ /* 0x000ee80000300a00 */
[----:B------:R-:W-:Y:S04]  /*d61f0*/  STL [R1+0x4], R15 ;  /* 0x0000040f01007387 */ /* 0x000fe80000100800 */
[----:B------:R-:W3:Y:S04]  /*d6200*/  LDL.LU.64 R34, [R1+0x13b8] ;  /* 0x0013b80001227983 */ /* 0x000ee80000300a00 */
[----:B------:R-:W0:Y:S04]  /*d6210*/  LDSM.16.M88.4 R36, [R7+UR4+0xb400] ;  /* 0x00b400040724783b */ /* 0x000e280008000200 */
        /* <DEDUP_REMOVED lines=8> */
[----:B------:R-:W-:Y:S01]  /*d62a0*/  F2FP.F16.E4M3.UNPACK_B R54, R24 ;  /* 0x00000018ff36723e */ /* 0x000fe200020006ff */
[----:B--2---:R-:W-:-:S15]  /*d62b0*/  HMMA.16816.F32 R20, R28, R14, R20 ;  /* 0x0000000e1c14723c */ /* 0x004fde0000001814 */
[----:B------:R-:W-:-:S08]  /*d62c0*/  NOP ;  /* 0x0000000000007918 */ /* 0x000fd00000000000 */
[----:B------:R-:W-:Y:S04]  /*d62d0*/  STL.64 [R1+0x390], R20 ;  /* 0x0003901401007387 */ /* 0x000fe80000100a00 */
[----:B------:R-:W-:Y:S04]  /*d62e0*/  STL.64 [R1+0x398], R22 ;  /* 0x0003981601007387 */ /* 0x000fe80000100a00 */
[----:B------:R-:W0:Y:S01]  /*d62f0*/  LDSM.16.M88.4 R20, [R7+UR4+0xb800] ;  /* 0x00b800040714783b */ /* 0x000e220008000200 */
[----:B---3--:R-:W-:Y:S03]  /*d6300*/  HMMA.16816.F32 R40, R28, R60, R32 ;  /* 0x0000003c1c28723c */ /* 0x008fe60000001820 */
[----:B------:R-:W1:Y:S04]  /*d6310*/  LDSM.16.M88.4 R32, [R7+UR4+0xbc00] ;  /* 0x00bc00040720783b */ /* 0x000e680008000200 */
[----:B0-----:R0:W-:Y:S01]  /*d6320*/  STL.64 [R1+0x1cd0], R20 ;  /* 0x001cd01401007387 */ /* 0x0011e20000100a00 */
[----:B------:R-:W-:-:S03]  /*d6330*/  IMAD.MOV.U32 R14, RZ, RZ, R20 ;  /* 0x000000ffff0e7224 */ /* 0x000fc600078e0014 */
[----:B------:R2:W-:Y:S01]  /*d6340*/  STL.64 [R1+0x1cd8], R22 ;  /* 0x001cd81601007387 */ /* 0x0005e20000100a00 */
[----:B------:R-:W-:-:S03]  /*d6350*/  IMAD.MOV.U32 R15, RZ, RZ, R21 ;  /* 0x000000ffff0f7224 */ /* 0x000fc600078e0015 */
[----:B0-----:R-:W3:Y:S04]  /*d6360*/  LDL.LU.64 R20, [R1+0x13d0] ;  /* 0x0013d00001147983 */ /* 0x001ee80000300a00 */
[----:B--2---:R-:W3:Y:S04]  /*d6370*/  LDL.LU.64 R22, [R1+0x13d8] ;  /* 0x0013d80001167983 */ /* 0x004ee80000300a00 */
[----:B------:R-:W-:Y:S04]  /*d6380*/  STL.64 [R1+0xa390], R60 ;  /* 0x00a3903c01007387 */ /* 0x000fe80000100a00 */
[----:B------:R-:W-:Y:S04]  /*d6390*/  STL.64 [R1+0x3a0], R40 ;  /* 0x0003a02801007387 */ /* 0x000fe80000100a00 */
[----:B------:R-:W-:Y:S04]  /*d63a0*/  STL.64 [R1+0x3a8], R42 ;  /* 0x0003a82a01007387 */ /* 0x000fe80000100a00 */
[----:B-1----:R0:W-:Y:S01]  /*d63b0*/  STL.64 [R1+0x1ce0], R32 ;  /* 0x001ce02001007387 */ /* 0x0021e20000100a00 */
[----:B------:R-:W-:-:S03]  /*d63c0*/  IMAD.MOV.U32 R16, RZ, RZ, R32 ;  /* 0x000000ffff107224 */ /* 0x000fc600078e0020 */
[----:B------:R1:W-:Y:S01]  /*d63d0*/  STL.64 [R1+0x1ce8], R34 ;  /* 0x001ce82201007387 */ /* 0x0003e20000100a00 */
[----:B------:R-:W-:-:S03]  /*d63e0*/  IMAD.MOV.U32 R17, RZ, RZ, R33 ;  /* 0x000000ffff117224 */ /* 0x000fc600078e0021 */
[----:B0-----:R-:W2:Y:S04]  /*d63f0*/  LDL.LU.64 R32, [R1+0x13e0] ;  /* 0x0013e00001207983 */ /* 0x001ea80000300a00 */
[----:B-1----:R-:W2:Y:S01]  /*d6400*/  LDL.LU.64 R34, [R1+0x13e8] ;  /* 0x0013e80001227983 */ /* 0x002ea20000300a00 */
[----:B----4-:R-:W-:Y:S03]  /*d6410*/  HMMA.16816.F32 R40, R28, R58, R36 ;  /* 0x0000003a1c28723c */ /* 0x010fe60000001824 */
[----:B------:R-:W0:-:S15]  /*d6420*/  LDSM.16.M88.4 R36, [R7+UR4+0xc000] ;  /* 0x00c000040724783b */ /* 0x000e1e0008000200 */
[----:B------:R-:W-:-:S05]  /*d6430*/  NOP ;  /* 0x0000000000007918 */ /* 0x000fca0000000000 */
[----:B------:R-:W-:Y:S04]  /*d6440*/  STL.64 [R1+0x3b0], R40 ;  /* 0x0003b02801007387 */ /* 0x000fe80000100a00 */
[----:B------:R-:W-:Y:S01]  /*d6450*/  STL.64 [R1+0x3b8], R42 ;  /* 0x0003b82a01007387 */ /* 0x000fe20000100a00 */
[----:B------:R-:W-:Y:S02]  /*d6460*/  F2FP.F16.E4M3.UNPACK_B R56, R19 ;  /* 0x00000013ff38723e */ /* 0x000fe400020006ff */
[----:B------:R-:W-:Y:S02]  /*d6470*/  F2FP.F16.E4M3.UNPACK_B R57, R18 ;  /* 0x00000012ff39723e */ /* 0x000fe400020006ff */
[----:B------:R-:W-:Y:S01]  /*d6480*/  F2FP.F16.E4M3.UNPACK_B R55, R13 ;  /* 0x0000000dff37723e */ /* 0x000fe200020006ff */
[----:B------:R-:W-:Y:S04]  /*d6490*/  LDSM.16.M88.4 R40, [R7+UR4+0xcc00] ;  /* 0x00cc00040728783b */ /* 0x000fe80008000200 */
[----:B0-----:R-:W-:Y:S04]  /*d64a0*/  STL.64 [R1+0x1cf0], R36 ;  /* 0x001cf02401007387 */ /* 0x001fe80000100a00 */
[----:B------:R-:W-:Y:S04]  /*d64b0*/  STL.64 [R1+0x1cf8], R38 ;  /* 0x001cf82601007387 */ /* 0x000fe80000100a00 */
[----:B------:R-:W4:Y:S04]  /*d64c0*/  LDL.LU.64 R24, [R1+0x13f0] ;  /* 0x0013f00001187983 */ /* 0x000f280000300a00 */
[----:B------:R-:W4:Y:S01]  /*d64d0*/  LDL.LU.64 R26, [R1+0x13f8] ;  /* 0x0013f800011a7983 */ /* 0x000f220000300a00 */
[----:B------:R-:W-:-:S02]  /*d64e0*/  IMAD.MOV.U32 R18, RZ, RZ, R36 ;  /* 0x000000ffff127224 */ /* 0x000fc400078e0024 */
[----:B------:R-:W-:Y:S02]  /*d64f0*/  IMAD.MOV.U32 R19, RZ, RZ, R37 ;  /* 0x000000ffff137224 */ /* 0x000fe400078e0025 */
[----:B------:R-:W0:Y:S01]  /*d6500*/  LDSM.16.M88.4 R36, [R7+UR4+0xc400] ;  /* 0x00c400040724783b */ /* 0x000e220008000200 */
[----:B------:R-:W-:Y:S02]  /*d6510*/  F2FP.F16.E4M3.UNPACK_B R52, R5 ;  /* 0x00000005ff34723e */ /* 0x000fe400020006ff */
[----:B------:R-:W-:Y:S01]  /*d6520*/  F2FP.F16.E4M3.UNPACK_B R53, R4 ;  /* 0x00000004ff35723e */ /* 0x000fe200020006ff */
[----:B---3--:R-:W-:-:S15]  /*d6530*/  HMMA.16816.F32 R20, R28, R56, R20 ;  /* 0x000000381c14723c */ /* 0x008fde0000001814 */
[----:B------:R-:W-:-:S08]  /*d6540*/  NOP ;  /* 0x0000000000007918 */ /* 0x000fd00000000000 */
[----:B------:R1:W-:Y:S04]  /*d6550*/  STL.64 [R1+0x3c0], R20 ;  /* 0x0003c01401007387 */ /* 0x0003e80000100a00 */
[----:B------:R-:W-:Y:S04]  /*d6560*/  STL.64 [R1+0x3c8], R22 ;  /* 0x0003c81601007387 */ /* 0x000fe80000100a00 */
[----:B------:R-:W-:Y:S04]  /*d6570*/  STL.64 [R1+0xa338], R58 ;  /* 0x00a3383a01007387 */ /* 0x000fe80000100a00 */
[----:B------:R-:W-:Y:S04]  /*d6580*/  STL.64 [R1+0xa330], R56 ;  /* 0x00a3303801007387 */ /* 0x000fe80000100a00 */
[----:B0-----:R0:W-:Y:S04]  /*d6590*/  STL.64 [R1+0x1d00], R36 ;  /* 0x001d002401007387 */ /* 0x0011e80000100a00 */
[----:B------:R3:W-:Y:S01]  /*d65a0*/  STL.64 [R1+0x1d08], R38 ;  /* 0x001d082601007387 */ /* 0x0007e20000100a00 */
[----:B-1----:R-:W-:-:S02]  /*d65b0*/  IMAD.MOV.U32 R20, RZ, RZ, R36 ;  /* 0x000000ffff147224 */ /* 0x002fc400078e0024 */
[----:B------:R-:W-:Y:S02]  /*d65c0*/  IMAD.MOV.U32 R21, RZ, RZ, R37 ;  /* 0x000000ffff157224 */ /* 0x000fe400078e0025 */
[----:B0-----:R-:W5:Y:S04]  /*d65d0*/  LDL.LU.64 R36, [R1+0x1400] ;  /* 0x0014000001247983 */ /* 0x001f680000300a00 */
[----:B---3--:R-:W5:Y:S01]  /*d65e0*/  LDL.LU.64 R38, [R1+0x1408] ;  /* 0x0014080001267983 */ /* 0x008f620000300a00 */
[----:B--2---:R-:W-:-:S15]  /*d65f0*/  HMMA.16816.F32 R32, R28, R54, R32 ;  /* 0x000000361c20723c */ /* 0x004fde0000001820 */
[----:B------:R-:W-:-:S08]  /*d6600*/  NOP ;  /* 0x0000000000007918 */ /* 0x000fd00000000000 */
[----:B------:R-:W-:Y:S04]  /*d6610*/  STL.64 [R1+0x3d0], R32 ;  /* 0x0003d02001007387 */ /* 0x000fe80000100a00 */
[----:B------:R-:W-:Y:S04]  /*d6620*/  STL.64 [R1+0x3d8], R34 ;  /* 0x0003d82201007387 */ /* 0x000fe80000100a00 */
[----:B------:R-:W0:Y:S01]  /*d6630*/  LDSM.16.M88.4 R32, [R7+UR4+0xc800] ;  /* 0x00c800040720783b */ /* 0x000e220008000200 */
[----:B----4-:R-:W-:Y:S03]  /*d6640*/  HMMA.16816.F32 R24, R28, R52, R24 ;  /* 0x000000341c18723c */ /* 0x010fe60000001818 */
[----:B0-----:R0:W-:Y:S01]  /*d6650*/  STL.64 [R1+0x1d10], R32 ;  /* 0x001d102001007387 */ /* 0x0011e20000100a00 */
[----:B------:R-:W-:-:S03]  /*d6660*/  IMAD.MOV.U32 R5, RZ, RZ, R32 ;  /* 0x000000ffff057224 */ /* 0x000fc600078e0020 */
[----:B------:R1:W-:Y:S01]  /*d6670*/  STL.64 [R1+0x1d18], R34 ;  /* 0x001d182201007387 */ /* 0x0003e20000100a00 */
[----:B------:R-:W-:-:S03]  /*d6680*/  IMAD.MOV.U32 R4, RZ, RZ, R33 ;  /* 0x000000ffff047224 */ /* 0x000fc600078e0021 */
[----:B0-----:R-:W2:Y:S04]  /*d6690*/  LDL.LU.64 R32, [R1+0x1410] ;  /* 0x0014100001207983 */ /* 0x001ea80000300a00 */
[----:B-1----:R-:W2:Y:S04]  /*d66a0*/  LDL.LU.64 R34, [R1+0x1418] ;  /* 0x0014180001227983 */ /* 0x002ea80000300a00 */
[----:B------:R-:W-:Y:S04]  /*d66b0*/  STL.64 [R1+0xa348], R54 ;  /* 0x00a3483601007387 */ /* 0x000fe80000100a00 */
[----:B------:R-:W-:Y:S04]  /*d66c0*/  STL.64 [R1+0xa340], R52 ;  /* 0x00a3403401007387 */ /* 0x000fe80000100a00 */
[----:B------:R0:W-:Y:S04]  /*d66d0*/  STL.64 [R1+0x3e0], R24 ;  /* 0x0003e01801007387 */ /* 0x0001e80000100a00 */
[----:B------:R-:W-:Y:S04]  /*d66e0*/  STL.64 [R1+0x3e8], R26 ;  /* 0x0003e81a01007387 */ /* 0x000fe80000100a00 */
[----:B------:R1:W-:Y:S04]  /*d66f0*/  STL.64 [R1+0x1d20], R40 ;  /* 0x001d202801007387 */ /* 0x0003e80000100a00 */
[----:B------:R3:W-:Y:S01]  /*d6700*/  STL.64 [R1+0x1d28], R42 ;  /* 0x001d282a01007387 */ /* 0x0007e20000100a00 */
[----:B0-----:R-:W-:-:S02]  /*d6710*/  IMAD.MOV.U32 R24, RZ, RZ, R40 ;  /* 0x000000ffff187224 */ /* 0x001fc400078e0028 */
[----:B------:R-:W-:Y:S02]  /*d6720*/  IMAD.MOV.U32 R25, RZ, RZ, R41 ;  /* 0x000000ffff197224 */ /* 0x000fe400078e0029 */
[----:B-1----:R-:W4:Y:S04]  /*d6730*/  LDL.LU.64 R40, [R1+0x1420] ;  /* 0x0014200001287983 */ /* 0x002f280000300a00 */
[----:B---3--:R-:W4:Y:S01]  /*d6740*/  LDL.LU.64 R42, [R1+0x1428] ;  /* 0x00142800012a7983 */ /* 0x008f220000300a00 */
[----:B------:R-:W-:Y:S02]  /*d6750*/  F2FP.F16.E4M3.UNPACK_B R2, R2 ;  /* 0x00000002ff02723e */ /* 0x000fe400020006ff */
[----:B------:R-:W-:Y:S02]  /*d6760*/  F2FP.F16.E4M3.UNPACK_B R3, R3 ;  /* 0x00000003ff03723e */ /* 0x000fe400020006ff */
[----:B------:R-:W-:-:S02]  /*d6770*/  F2FP.F16.E4M3.UNPACK_B R8, R8 ;  /* 0x00000008ff08723e */ /* 0x000fc400020006ff */
[----:B------:R-:W-:Y:S02]  /*d6780*/  F2FP.F16.E4M3.UNPACK_B R9, R9 ;  /* 0x00000009ff09723e */ /* 0x000fe400020006ff */
[----:B------:R-:W-:Y:S02]  /*d6790*/  F2FP.F16.E4M3.UNPACK_B R10, R10 ;  /* 0x0000000aff0a723e */ /* 0x000fe400020006ff */
[----:B------:R-:W-:Y:S02]  /*d67a0*/  F2FP.F16.E4M3.UNPACK_B R11, R11 ;  /* 0x0000000bff0b723e */ /* 0x000fe400020006ff */
[----:B------:R-:W-:Y:S01]  /*d67b0*/  F2FP.F16.E4M3.UNPACK_B R13, R6 ;  /* 0x00000006ff0d723e */ /* 0x000fe200020006ff */
[----:B-----5:R-:W-:-:S15]  /*d67c0*/  HMMA.16816.F32 R36, R28, R2, R36 ;  /* 0x000000021c24723c */ /* 0x020fde0000001824 */
[----:B------:R-:W-:-:S08]  /*d67d0*/  NOP ;  /* 0x0000000000007918 */ /* 0x000fd00000000000 */
[----:B------:R-:W-:Y:S04]  /*d67e0*/  STL.64 [R1+0x3f0], R36 ;  /* 0x0003f02401007387 */ /* 0x000fe80000100a00 */
[----:B------:R-:W-:Y:S04]  /*d67f0*/  STL.64 [R1+0x3f8], R38 ;  /* 0x0003f82601007387 */ /* 0x000fe80000100a00 */
[----:B------:R-:W0:Y:S04]  /*d6800*/  LDSM.16.M88.4 R36, [R7+UR4+0xd000] ;  /* 0x00d000040724783b */ /* 0x000e280008000200 */
[----:B0-----:R0:W-:Y:S01]  /*d6810*/  STL.64 [R1+0x1d30], R36 ;  /* 0x001d302401007387 */ /* 0x0011e20000100a00 */
[----:B------:R-:W-:-:S03]  /*d6820*/  IMAD.MOV.U32 R26, RZ, RZ, R36 ;  /* 0x000000ffff1a7224 */ /* 0x000fc600078e0024 */
[----:B------:R1:W-:Y:S01]  /*d6830*/  STL.64 [R1+0x1d38], R38 ;  /* 0x001d382601007387 */ /* 0x0003e20000100a00 */
[----:B------:R-:W-:-:S03]  /*d6840*/  IMAD.MOV.U32 R27, RZ, RZ, R37 ;  /* 0x000000ffff1b7224 */ /* 0x000fc600078e0025 */
[----:B0-----:R-:W3:Y:S04]  /*d6850*/  LDL.LU.64 R36, [R1+0x1430] ;  /* 0x0014300001247983 */ /* 0x001ee80000300a00 */
[----:B-1----:R-:W3:Y:S01]  /*d6860*/  LDL.LU.64 R38, [R1+0x1438] ;  /* 0x0014380001267983 */ /* 0x002ee20000300a00 */
[C---:B--2---:R-:W-:Y:S06]  /*d6870*/  HMMA.16816.F32 R32, R28.reuse, R8, R32 ;  /* 0x000000081c20723c */ /* 0x044fec0000001820 */
[----:B----4-:R-:W-:-:S15]  /*d6880*/  HMMA.16816.F32 R40, R28, R10, R40 ;  /* 0x0000000a1c28723c */ /* 0x010fde0000001828 */
[----:B------:R-:W-:-:S02]  /*d6890*/  NOP ;  /* 0x0000000000007918 */ /* 0x000fc40000000000 */
[----:B------:R0:W-:Y:S04]  /*d68a0*/  STL.64 [R1+0x400], R32 ;  /* 0x0004002001007387 */ /* 0x0001e80000100a00 */
[----:B------:R-:W-:Y:S04]  /*d68b0*/  STL.64 [R1+0x408], R34 ;  /* 0x0004082201007387 */ /* 0x000fe80000100a00 */
[----:B------:R1:W-:Y:S04]  /*d68c0*/  STL.64 [R1+0x1d40], R44 ;  /* 0x001d402c01007387 */ /* 0x0003e80000100a00 */
[----:B------:R2:W-:Y:S01]  /*d68d0*/  STL.64 [R1+0x1d48], R46 ;  /* 0x001d482e01007387 */ /* 0x0005e20000100a00 */
[----:B0-----:R-:W-:-:S02]  /*d68e0*/  IMAD.MOV.U32 R32, RZ, RZ, R44 ;  /* 0x000000ffff207224 */ /* 0x001fc400078e002c */
[----:B------:R-:W-:Y:S02]  /*d68f0*/  IMAD.MOV.U32 R33, RZ, RZ, R45 ;  /* 0x000000ffff217224 */ /* 0x000fe400078e002d */
[----:B-1----:R-:W4:Y:S04]  /*d6900*/  LDL.LU.64 R44, [R1+0x1440] ;  /* 0x00144000012c7983 */ /* 0x002f280000300a00 */
[----:B--2---:R-:W4:Y:S04]  /*d6910*/  LDL.LU.64 R46, [R1+0x1448] ;  /* 0x00144800012e7983 */ /* 0x004f280000300a00 */
[----:B------:R-:W-:Y:S04]  /*d6920*/  STL.64 [R1+0xa318], R10 ;  /* 0x00a3180a01007387 */ /* 0x000fe80000100a00 */
[----:B------:R-:W-:Y:S04]  /*d6930*/  STL.64 [R1+0xa310], R8 ;  /* 0x00a3100801007387 */ /* 0x000fe80000100a00 */
[----:B------:R-:W-:Y:S04]  /*d6940*/  STL.64 [R1+0x410], R40 ;  /* 0x0004102801007387 */ /* 0x000fe80000100a00 */
[----:B------:R-:W-:Y:S04]  /*d6950*/  STL.64 [R1+0x418], R42 ;  /* 0x0004182a01007387 */ /* 0x000fe80000100a00 */
[----:B------:R-:W0:Y:S04]  /*d6960*/  LDSM.16.M88.4 R40, [R7+UR4+0xd800] ;  /* 0x00d800040728783b */ /* 0x000e280008000200 */
        /* <DEDUP_REMOVED lines=10> */
[----:B------:R-:W-:Y:S01]  /*d6a10*/  F2FP.F16.E4M3.UNPACK_B R17, R17 ;  /* 0x00000011ff11723e */ /* 0x000fe200020006ff */
[----:B---3--:R-:W-:Y:S07]  /*d6a20*/  HMMA.16816.F32 R52, R28, R12, R36 ;  /* 0x0000000c1c34723c */ /* 0x008fee0000001824 */
[----:B------:R-:W-:Y:S02]  /*d6a30*/  IMAD.MOV.U32 R36, RZ, RZ, R48 ;  /* 0x000000ffff247224 */ /* 0x000fe400078e0030 */
[----:B------:R-:W-:-:S14]  /*d6a40*/  IMAD.MOV.U32 R37, RZ, RZ, R49 ;  /* 0x000000ffff257224 */ /* 0x000fdc00078e0031 */
[----:B------:R-:W-:Y:S04]  /*d6a50*/  STL.64 [R1+0x420], R52 ;  /* 0x0004203401007387 */ /* 0x000fe80000100a00 */
[----:B------:R-:W-:Y:S04]  /*d6a60*/  STL.64 [R1+0x428], R54 ;  /* 0x0004283601007387 */ /* 0x000fe80000100a00 */
[----:B------:R0:W-:Y:S04]  /*d6a70*/  STL.64 [R1+0x1d60], R48 ;  /* 0x001d603001007387 */ /* 0x0001e80000100a00 */
[----:B------:R1:W-:Y:S04]  /*d6a80*/  STL.64 [R1+0x1d68], R50 ;  /* 0x001d683201007387 */ /* 0x0003e80000100a00 */
[----:B0-----:R-:W3:Y:S04]  /*d6a90*/  LDL.LU.64 R48, [R1+0x1460] ;  /* 0x0014600001307983 */ /* 0x001ee80000300a00 */
[----:B-1----:R-:W3:Y:S01]  /*d6aa0*/  LDL.LU.64 R50, [R1+0x1468] ;  /* 0x0014680001327983 */ /* 0x002ee20000300a00 */
[----:B----4-:R-:W-:-:S15]  /*d6ab0*/  HMMA.16816.F32 R44, R28, R14, R44 ;  /* 0x0000000e1c2c723c */ /* 0x010fde000000182c */
[----:B------:R-:W-:-:S08]  /*d6ac0*/  NOP ;  /* 0x0000000000007918 */ /* 0x000fd00000000000 */
[----:B------:R-:W-:Y:S04]  /*d6ad0*/  STL.64 [R1+0x430], R44 ;  /* 0x0004302c01007387 */ /* 0x000fe80000100a00 */
[----:B------:R-:W-:Y:S04]  /*d6ae0*/  STL.64 [R1+0x438], R46 ;  /* 0x0004382e01007387 */ /* 0x000fe80000100a00 */
[----:B------:R-:W0:Y:S04]  /*d6af0*/  LDSM.16.M88.4 R44, [R7+UR4+0xf800] ;  /* 0x00f80004072c783b */ /* 0x000e280008000200 */
[----:B------:R-:W-:Y:S04]  /*d6b00*/  STL.64 [R1+0xa308], R14 ;  /* 0x00a3080e01007387 */ /* 0x000fe80000100a00 */
[----:B------:R2:W-:Y:S02]  /*d6b10*/  STL.64 [R1+0xa300], R12 ;  /* 0x00a3000c01007387 */ /* 0x0005e40000100a00 */
[----:B--2---:R-:W-:Y:S02]  /*d6b20*/  HMMA.16816.F32 R12, R28, R16, R40 ;  /* 0x000000101c0c723c */ /* 0x004fe40000001828 */
[----:B0-----:R0:W-:Y:S01]  /*d6b30*/  STL.64 [R1+0x1dc0], R44 ;  /* 0x001dc02c01007387 */ /* 0x0011e20000100a00 */
[----:B------:R-:W-:-:S03]  /*d6b40*/  IMAD.MOV.U32 R39, RZ, RZ, R45 ;  /* 0x000000ffff277224 */ /* 0x000fc600078e002d */
[----:B------:R1:W-:Y:S01]  /*d6b50*/  STL.64 [R1+0x1dc8], R46 ;  /* 0x001dc82e01007387 */ /* 0x0003e20000100a00 */
[----:B------:R-:W-:-:S03]  /*d6b60*/  IMAD.MOV.U32 R38, RZ, RZ, R44 ;  /* 0x000000ffff267224 */ /* 0x000fc600078e002c */
[----:B0-----:R-:W2:Y:S04]  /*d6b70*/  LDL.LU.64 R44, [R1+0x1470] ;  /* 0x00147000012c7983 */ /* 0x001ea80000300a00 */
[----:B-1----:R-:W2:Y:S09]  /*d6b80*/  LDL.LU.64 R46, [R1+0x1478] ;  /* 0x00147800012e7983 */ /* 0x002eb20000300a00 */
[----:B------:R-:W-:Y:S04]  /*d6b90*/  STL.64 [R1+0x440], R12 ;  /* 0x0004400c01007387 */ /* 0x000fe80000100a00 */
[----:B------:R-:W-:Y:S04]  /*d6ba0*/  STL.64 [R1+0x448], R14 ;  /* 0x0004480e01007387 */ /* 0x000fe80000100a00 */
[----:B------:R-:W0:Y:S04]  /*d6bb0*/  LDSM.16.M88.4 R12, [R7+UR4+0xf400] ;  /* 0x00f40004070c783b */ /* 0x000e280008000200 */
[----:B0-----:R0:W-:Y:S01]  /*d6bc0*/  STL.64 [R1+0x1dd0], R12 ;  /* 0x001dd00c01007387 */ /* 0x0011e20000100a00 */
[----:B------:R-:W-:-:S03]  /*d6bd0*/  IMAD.MOV.U32 R41, RZ, RZ, R13 ;  /* 0x000000ffff297224 */ /* 0x000fc600078e000d */
[----:B------:R1:W-:Y:S01]  /*d6be0*/  STL.64 [R1+0x1dd8], R14 ;  /* 0x001dd80e01007387 */ /* 0x0003e20000100a00 */
[----:B------:R-:W-:-:S03]  /*d6bf0*/  IMAD.MOV.U32 R40, RZ, RZ, R12 ;  /* 0x000000ffff287224 */ /* 0x000fc600078e000c */
[----:B0-----:R-:W4:Y:S04]  /*d6c00*/  LDL.LU.64 R12, [R1+0x1480] ;  /* 0x00148000010c7983 */ /* 0x001f280000300a00 */
[----:B-1----:R-:W4:Y:S01]  /*d6c10*/  LDL.LU.64 R14, [R1+0x1488] ;  /* 0x00148800010e7983 */ /* 0x002f220000300a00 */
[----:B------:R-:W-:Y:S02]  /*d6c20*/  F2FP.F16.E4M3.UNPACK_B R18, R18 ;  /* 0x00000012ff12723e */ /* 0x000fe400020006ff */
[----:B------:R-:W-:-:S05]  /*d6c30*/  F2FP.F16.E4M3.UNPACK_B R19, R19 ;  /* 0x00000013ff13723e */ /* 0x000fca00020006ff */
[----:B------:R-:W-:Y:S04]  /*d6c40*/  STL.64 [R1+0xa328], R18 ;  /* 0x00a3281201007387 */ /* 0x000fe80000100a00 */
[----:B------:R-:W-:Y:S01]  /*d6c50*/  STL.64 [R1+0xa320], R16 ;  /* 0x00a3201001007387 */ /* 0x000fe20000100a00 */
[----:B------:R-:W-:Y:S02]  /*d6c60*/  F2FP.F16.E4M3.UNPACK_B R20, R20 ;  /* 0x00000014ff14723e */ /* 0x000fe400020006ff */
[----:B------:R-:W-:Y:S02]  /*d6c70*/  F2FP.F16.E4M3.UNPACK_B R21, R21 ;  /* 0x00000015ff15723e */ /* 0x000fe400020006ff */
[----:B------:R-:W-:Y:S02]  /*d6c80*/  F2FP.F16.E4M3.UNPACK_B R22, R5 ;  /* 0x00000005ff16723e */ /* 0x000fe400020006ff */
[----:B------:R-:W-:Y:S01]  /*d6c90*/  F2FP.F16.E4M3.UNPACK_B R23, R4 ;  /* 0x00000004ff17723e */ /* 0x000fe200020006ff */
[----:B---3--:R-:W-:-:S15]  /*d6ca0*/  HMMA.16816.F32 R48, R28, R18, R48 ;  /* 0x000000121c30723c */ /* 0x008fde0000001830 */
[----:B------:R-:W-:-:S08]  /*d6cb0*/  NOP ;  /* 0x0000000000007918 */ /* 0x000fd00000000000 */
[----:B------:R-:W-:Y:S04]  /*d6cc0*/  STL.64 [R1+0x450], R48 ;  /* 0x0004503001007387 */ /* 0x000fe80000100a00 */
[----:B------:R-:W-:Y:S04]  /*d6cd0*/  STL.64 [R1+0x458], R50 ;  /* 0x0004583201007387 */ /* 0x000fe80000100a00 */
[----:B------:R-:W0:Y:S04]  /*d6ce0*/  LDSM.16.M88.4 R48, [R7+UR4+0xf000] ;  /* 0x00f000040730783b */ /* 0x000e280008000200 */
[----:B0-----:R-:W-:Y:S04]  /*d6cf0*/  STL.64 [R1+0x1db0], R48 ;  /* 0x001db03001007387 */ /* 0x001fe80000100a00 */
[----:B------:R2:W-:Y:S04]  /*d6d00*/  STL.64 [R1+0x1db8], R50 ;  /* 0x001db83201007387 */ /* 0x0005e80000100a00 */
[----:B------:R-:W3:Y:S04]  /*d6d10*/  LDL.LU.64 R16, [R1+0x1490] ;  /* 0x0014900001107983 */ /* 0x000ee80000300a00 */
[----:B------:R-:W3:Y:S01]  /*d6d20*/  LDL.LU.64 R18, [R1+0x1498] ;  /* 0x0014980001127983 */ /* 0x000ee20000300a00 */
[----:B------:R-:W-:-:S02]  /*d6d30*/  IMAD.MOV.U32 R43, RZ, RZ, R49 ;  /* 0x000000ffff2b7224 */ /* 0x000fc400078e0031 */
[----:B------:R-:W-:Y:S02]  /*d6d40*/  IMAD.MOV.U32 R42, RZ, RZ, R48 ;  /* 0x000000ffff2a7224 */ /* 0x000fe400078e0030 */
        /* <DEDUP_REMOVED lines=9> */
[----:B----4-:R-:W-:Y:S01]  /*d6de0*/  HMMA.16816.F32 R44, R28, R22, R12 ;  /* 0x000000161c2c723c */ /* 0x010fe2000000180c */
[----:B------:R-:W2:Y:S04]  /*d6df0*/  LDL.LU.64 R12, [R1+0x810] ;  /* 0x00081000010c7983 */ /* 0x000ea80000300a00 */
[----:B------:R-:W2:-:S15]  /*d6e00*/  LDL.LU.64 R14, [R1+0x818] ;  /* 0x00081800010e7983 */ /* 0x000e9e0000300a00 */
[----:B------:R-:W-:-:S03]  /*d6e10*/  NOP ;  /* 0x0000000000007918 */ /* 0x000fc60000000000 */
[----:B------:R-:W-:Y:S04]  /*d6e20*/  STL.64 [R1+0x470], R44 ;  /* 0x0004702c01007387 */ /* 0x000fe80000100a00 */
[----:B------:R-:W-:Y:S04]  /*d6e30*/  STL.64 [R1+0x478], R46 ;  /* 0x0004782e01007387 */ /* 0x000fe80000100a00 */
[----:B------:R-:W0:Y:S01]  /*d6e40*/  LDSM.16.M88.4 R44, [R7+UR4+0xe800] ;  /* 0x00e80004072c783b */ /* 0x000e220008000200 */
[----:B------:R-:W-:Y:S02]  /*d6e50*/  F2FP.F16.E4M3.UNPACK_B R24, R24 ;  /* 0x00000018ff18723e */ /* 0x000fe400020006ff */
[----:B------:R-:W-:Y:S01]  /*d6e60*/  F2FP.F16.E4M3.UNPACK_B R25, R25 ;  /* 0x00000019ff19723e */ /* 0x000fe200020006ff */
[----:B------:R1:W-:Y:S04]  /*d6e70*/  STL.64 [R1+0xa358], R22 ;  /* 0x00a3581601007387 */ /* 0x0003e80000100a00 */
[----:B------:R-:W-:Y:S04]  /*d6e80*/  STL.64 [R1+0xa350], R20 ;  /* 0x00a3501401007387 */ /* 0x000fe80000100a00 */
[----:B0-----:R-:W-:Y:S01]  /*d6e90*/  STL.64 [R1+0x1d90], R44 ;  /* 0x001d902c01007387 */ /* 0x001fe20000100a00 */
[----:B-1----:R-:W-:-:S03]  /*d6ea0*/  IMAD.MOV.U32 R23, RZ, RZ, R45 ;  /* 0x000000ffff177224 */ /* 0x002fc600078e002d */
[----:B------:R3:W-:Y:S01]  /*d6eb0*/  STL.64 [R1+0x1d98], R46 ;  /* 0x001d982e01007387 */ /* 0x0007e20000100a00 */
[----:B------:R-:W-:Y:S01]  /*d6ec0*/  IMAD.MOV.U32 R22, RZ, RZ, R44 ;  /* 0x000000ffff167224 */ /* 0x000fe200078e002c */
        /* <DEDUP_REMOVED lines=8> */
[----:B0-----:R-:W-:Y:S01]  /*d6f50*/  STL.64 [R1+0x1d80], R16 ;  /* 0x001d801001007387 */ /* 0x001fe20000100a00 */
[----:B------:R-:W-:-:S03]  /*d6f60*/  IMAD.MOV.U32 R21, RZ, RZ, R17 ;  /* 0x000000ffff157224 */ /* 0x000fc600078e0011 */
[----:B------:R-:W-:Y:S01]  /*d6f70*/  STL.64 [R1+0x1d88], R18 ;  /* 0x001d881201007387 */ /* 0x000fe20000100a00 */
[----:B------:R-:W-:-:S03]  /*d6f80*/  IMAD.MOV.U32 R20, RZ, RZ, R16 ;  /* 0x000000ffff147224 */ /* 0x000fc600078e0010 */
[----:B------:R-:W0:Y:S01]  /*d6f90*/  LDSM.16.M88.4 R16, [R7+UR4+0xe000] ;  /* 0x00e000040710783b */ /* 0x000e220008000200 */
[----:B--2---:R-:W-:Y:S03]  /*d6fa0*/  HMMA.16816.F32 R12, R28, R26, R12 ;  /* 0x0000001a1c0c723c */ /* 0x004fe6000000180c */
[----:B0-----:R0:W-:Y:S01]  /*d6fb0*/  STL.64 [R1+0x1d70], R16 ;  /* 0x001d701001007387 */ /* 0x0011e20000100a00 */
[----:B------:R-:W-:-:S03]  /*d6fc0*/  IMAD.MOV.U32 R11, RZ, RZ, R17 ;  /* 0x000000ffff0b7224 */ /* 0x000fc600078e0011 */
[----:B------:R1:W-:Y:S01]  /*d6fd0*/  STL.64 [R1+0x1d78], R18 ;  /* 0x001d781201007387 */ /* 0x0003e20000100a00 */
[----:B------:R-:W-:-:S03]  /*d6fe0*/  IMAD.MOV.U32 R10, RZ, RZ, R16 ;  /* 0x000000ffff0a7224 */ /* 0x000fc600078e0010 */
[----:B0-----:R-:W2:Y:S04]  /*d6ff0*/  LDL.LU.64 R16, [R1+0x1640] ;  /* 0x0016400001107983 */ /* 0x001ea80000300a00 */
[----:B-1----:R-:W2:Y:S08]  /*d7000*/  LDL.LU.64 R18, [R1+0x1648] ;  /* 0x0016480001127983 */ /* 0x002eb00000300a00 */
[----:B------:R-:W-:Y:S04]  /*d7010*/  STL.64 [R1+0x490], R12 ;  /* 0x0004900c01007387 */ /* 0x000fe80000100a00 */
[----:B------:R-:W-:Y:S04]  /*d7020*/  STL.64 [R1+0x498], R14 ;  /* 0x0004980e01007387 */ /* 0x000fe80000100a00 */
[----:B------:R-:W0:Y:S04]  /*d7030*/  LDSM.16.M88.4 R12, [R7+UR4+0xfc00] ;  /* 0x00fc0004070c783b */ /* 0x000e280008000200 */
[----:B------:R-:W-:Y:S04]  /*d7040*/  STL.64 [R1+0xa368], R26 ;  /* 0x00a3681a01007387 */ /* 0x000fe80000100a00 */
[----:B------:R-:W-:Y:S04]  /*d7050*/  STL.64 [R1+0xa360], R24 ;  /* 0x00a3601801007387 */ /* 0x000fe80000100a00 */
[----:B0-----:R0:W-:Y:S01]  /*d7060*/  STL.64 [R1+0x1de0], R12 ;  /* 0x001de00c01007387 */ /* 0x0011e20000100a00 */
[----:B------:R-:W-:-:S03]  /*d7070*/  IMAD.MOV.U32 R9, RZ, RZ, R13 ;  /* 0x000000ffff097224 */ /* 0x000fc600078e000d */
[----:B------:R1:W-:Y:S01]  /*d7080*/  STL.64 [R1+0x1de8], R14 ;  /* 0x001de80e01007387 */ /* 0x0003e20000100a00 */
[----:B------:R-:W-:-:S03]  /*d7090*/  IMAD.MOV.U32 R8, RZ, RZ, R12 ;  /* 0x000000ffff087224 */ /* 0x000fc600078e000c */
[----:B0-----:R-:W3:Y:S04]  /*d70a0*/  LDL.LU.64 R12, [R1+0x1630] ;  /* 0x00163000010c7983 */ /* 0x001ee80000300a00 */
[----:B-1----:R-:W3:Y:S01]  /*d70b0*/  LDL.LU.64 R14, [R1+0x1638] ;  /* 0x00163800010e7983 */ /* 0x002ee20000300a00 */
[----:B------:R-:W-:Y:S02]  /*d70c0*/  F2FP.F16.E4M3.UNPACK_B R32, R32 ;  /* 0x00000020ff20723e */ /* 0x000fe400020006ff */
[----:B------:R-:W-:Y:S01]  /*d70d0*/  F2FP.F16.E4M3.UNPACK_B R33, R33 ;  /* 0x00000021ff21723e */ /* 0x000fe200020006ff */
[----:B------:R-:W4:Y:S04]  /*d70e0*/  LDL.LU.64 R52, [R1+0x1620] ;  /* 0x0016200001347983 */ /* 0x000f280000300a00 */
[----:B------:R-:W4:Y:S04]  /*d70f0*/  LDL.LU.64 R54, [R1+0x1628] ;  /* 0x0016280001367983 */ /* 0x000f280000300a00 */
[----:B------:R-:W5:Y:S04]  /*d7100*/  LDL.LU R51, [R1+0x1e6c] ;  /* 0x001e6c0001337983 */ /* 0x000f680000300800 */
[----:B------:R-:W5:Y:S04]  /*d7110*/  LDL.LU R50, [R1+0x1e68] ;  /* 0x001e680001327983 */ /* 0x000f680000300800 */
[----:B------:R-:W5:Y:S01]  /*d7120*/  LDL.LU R49, [R1+0x1e7c] ;  /* 0x001e7c0001317983 */ /* 0x000f620000300800 */
[----:B------:R-:W-:-:S03]  /*d7130*/  F2FP.F16.E4M3.UNPACK_B R35, R6 ;  /* 0x00000006ff23723e */ /* 0x000fc600020006ff */
[----:B------:R-:W5:Y:S04]  /*d7140*/  LDL.LU R47, [R1+0x1e74] ;  /* 0x001e7400012f7983 */ /* 0x000f680000300800 */
[----:B------:R-:W5:Y:S04]  /*d7150*/  LDL.LU R46, [R1+0x1e88] ;  /* 0x001e8800012e7983 */ /* 0x000f680000300800 */
[----:B------:R-:W5:Y:S04]  /*d7160*/  LDL.LU R6, [R1+0x1e84] ;  /* 0x001e840001067983 */ /* 0x000f680000300800 */
[----:B------:R-:W5:Y:S04]  /*d7170*/  LDL.LU.64 R24, [R1+0x7b0] ;  /* 0x0007b00001187983 */ /* 0x000f680000300a00 */
[----:B------:R-:W5:Y:S01]  /*d7180*/  LDL.LU.64 R26, [R1+0x7b8] ;  /* 0x0007b800011a7983 */ /* 0x000f620000300a00 */
[----:B--2---:R-:W-:-:S15]  /*d7190*/  HMMA.16816.F32 R16, R28, R32, R16 ;  /* 0x000000201c10723c */ /* 0x004fde0000001810 */
[----:B------:R-:W-:-:S08]  /*d71a0*/  NOP ;  /* 0x0000000000007918 */ /* 0x000fd00000000000 */
[----:B------:R-:W-:Y:S04]  /*d71b0*/  STL.64 [R1+0x4a0], R16 ;  /* 0x0004a01001007387 */ /* 0x000fe80000100a00 */
[----:B------:R3:W-:Y:S04]  /*d71c0*/  STL.64 [R1+0x4a8], R18 ;  /* 0x0004a81201007387 */ /* 0x0007e80000100a00 */
[----:B------:R-:W2:Y:S04]  /*d71d0*/  LDL.LU R48, [R1+0x1eb0] ;  /* 0x001eb00001307983 */ /* 0x000ea80000300800 */
[----:B------:R-:W2:Y:S01]  /*d71e0*/  LDL.LU R7, [R1+0x1eac] ;  /* 0x001eac0001077983 */ /* 0x000ea20000300800 */
[----:B---3--:R-:W-:Y:S03]  /*d71f0*/  HMMA.16816.F32 R16, R28, R34, R12 ;  /* 0x000000221c10723c */ /* 0x008fe6000000180c */
[----:B------:R-:W3:Y:S04]  /*d7200*/  LDL.LU.64 R12, [R1+0x7d0] ;  /* 0x0007d000010c7983 */ /* 0x000ee80000300a00 */
[----:B------:R-:W3:-:S15]  /*d7210*/  LDL.LU.64 R14, [R1+0x7d8] ;  /* 0x0007d800010e7983 */ /* 0x000ede0000300a00 */
[----:B------:R-:W-:-:S01]  /*d7220*/  NOP ;  /* 0x0000000000007918 */ /* 0x000fc20000000000 */
[----:B------:R0:W-:Y:S04]  /*d7230*/  STL.64 [R1+0x4b0], R16 ;  /* 0x0004b01001007387 */ /* 0x0001e80000100a00 */
[----:B------:R1:W-:Y:S04]  /*d7240*/  STL.64 [R1+0x4b8], R18 ;  /* 0x0004b81201007387 */ /* 0x0003e80000100a00 */
[----:B0-----:R-:W2:Y:S04]  /*d7250*/  LDL.LU.64 R16, [R1+0x7f0] ;  /* 0x0007f00001107983 */ /* 0x001ea80000300a00 */
[----:B-1----:R-:W2:Y:S01]  /*d7260*/  LDL.LU.64 R18, [R1+0x7f8] ;  /* 0x0007f80001127983 */ /* 0x002ea20000300a00 */
[----:B------:R-:W-:-:S02]  /*d7270*/  F2FP.F16.E4M3.UNPACK_B R36, R36 ;  /* 0x00000024ff24723e */ /* 0x000fc400020006ff */
[----:B------:R-:W-:Y:S01]  /*d7280*/  F2FP.F16.E4M3.UNPACK_B R37, R37 ;  /* 0x00000025ff25723e */ /* 0x000fe200020006ff */
[----:B------:R-:W-:Y:S04]  /*d7290*/  STL.64 [R1+0xa378], R34 ;  /* 0x00a3782201007387 */ /* 0x000fe80000100a00 */
[----:B------:R4:W-:Y:S02]  /*d72a0*/  STL.64 [R1+0xa370], R32 ;  /* 0x00a3702001007387 */ /* 0x0009e40000100a00 */
[----:B----4-:R-:W-:Y:S01]  /*d72b0*/  HMMA.16816.F32 R32, R28, R36, R52 ;  /* 0x000000241c20723c */ /* 0x010fe20000001834 */
[----:B------:R-:W-:Y:S02]  /*d72c0*/  F2FP.F16.E4M3.UNPACK_B R39, R39 ;  /* 0x00000027ff27723e */ /* 0x000fe400020006ff */
[----:B------:R-:W-:-:S02]  /*d72d0*/  F2FP.F16.E4M3.UNPACK_B R38, R38 ;  /* 0x00000026ff26723e */ /* 0x000fc400020006ff */
[----:B------:R-:W-:-:S15]  /*d72e0*/  F2FP.F16.E4M3.UNPACK_B R41, R41 ;  /* 0x00000029ff29723e */ /* 0x000fde00020006ff */
[----:B------:R-:W-:-:S03]  /*d72f0*/  NOP ;  /* 0x0000000000007918 */ /* 0x000fc60000000000 */
[----:B------:R-:W-:Y:S04]  /*d7300*/  STL.64 [R1+0x4c0], R32 ;  /* 0x0004c02001007387 */ /* 0x000fe80000100a00 */
[----:B------:R5:W-:Y:S02]  /*d7310*/  STL.64 [R1+0x4c8], R34 ;  /* 0x0004c82201007387 */ /* 0x000be40000100a00 */
[----:B-----5:R-:W-:Y:S01]  /*d7320*/  HMMA.16816.F32 R32, R28, R38, R24 ;  /* 0x000000261c20723c */ /* 0x020fe20000001818 */
[----:B------:R-:W-:Y:S01]  /*d7330*/  F2FP.F16.E4M3.UNPACK_B R40, R40 ;  /* 0x00000028ff28723e */ /* 0x000fe200020006ff */
[----:B------:R-:W4:Y:S04]  /*d7340*/  LDL.LU.64 R24, [R1+0x1680] ;  /* 0x0016800001187983 */ /* 0x000f280000300a00 */
[----:B------:R-:W4:Y:S01]  /*d7350*/  LDL.LU.64 R26, [R1+0x1688] ;  /* 0x00168800011a7983 */ /* 0x000f220000300a00 */
[----:B------:R-:W-:-:S02]  /*d7360*/  F2FP.F16.E4M3.UNPACK_B R43, R43 ;  /* 0x0000002bff2b723e */ /* 0x000fc400020006ff */
[----:B------:R-:W-:-:S14]  /*d7370*/  F2FP.F16.E4M3.UNPACK_B R42, R42 ;  /* 0x0000002aff2a723e */ /* 0x000fdc00020006ff */
[----:B------:R-:W-:Y:S04]  /*d7380*/  STL.64 [R1+0x4d0], R32 ;  /* 0x0004d02001007387 */ /* 0x000fe80000100a00 */
[----:B------:R3:W-:Y:S04]  /*d7390*/  STL.64 [R1+0x4d8], R34 ;  /* 0x0004d82201007387 */ /* 0x0007e80000100a00 */
[----:B------:R-:W-:Y:S04]  /*d73a0*/  STL.64 [R1+0xa2e8], R38 ;  /* 0x00a2e82601007387 */ /* 0x000fe80000100a00 */
[----:B------:R-:W-:Y:S01]  /*d73b0*/  STL.64 [R1+0xa2e0], R36 ;  /* 0x00a2e02401007387 */ /* 0x000fe20000100a00 */
[C---:B---3--:R-:W-:Y:S03]  /*d73c0*/  HMMA.16816.F32 R32, R28.reuse, R40, R12 ;  /* 0x000000281c20723c */ /* 0x048fe6000000180c */
[----:B------:R-:W3:Y:S04]  /*d73d0*/  LDL.LU.64 R12, [R1+0x16b0] ;  /* 0x0016b000010c7983 */ /* 0x000ee80000300a00 */
[----:B------:R-:W3:Y:S01]  /*d73e0*/  LDL.LU.64 R14, [R1+0x16b8] ;  /* 0x0016b800010e7983 */ /* 0x000ee20000300a00 */
[----:B--2---:R-:W-:-:S15]  /*d73f0*/  HMMA.16816.F32 R16, R28, R42, R16 ;  /* 0x0000002a1c10723c */ /* 0x004fde0000001810 */
[----:B------:R-:W-:Y:S04]  /*d7400*/  STL.64 [R1+0x4e0], R32 ;  /* 0x0004e02001007387 */ /* 0x000fe80000100a00 */
[----:B------:R-:W-:Y:S04]  /*d7410*/  STL.64 [R1+0x4e8], R34 ;  /* 0x0004e82201007387 */ /* 0x000fe80000100a00 */
[----:B------:R-:W-:Y:S04]  /*d7420*/  STL.64 [R1+0xa2f8], R42 ;  /* 0x00a2f82a01007387 */ /* 0x000fe80000100a00 */
[----:B------:R-:W-:Y:S04]  /*d7430*/  STL.64 [R1+0xa2f0], R40 ;  /* 0x00a2f02801007387 */ /* 0x000fe80000100a00 */
[----:B------:R0:W-:Y:S04]  /*d7440*/  STL.64 [R1+0x4f0], R16 ;  /* 0x0004f01001007387 */ /* 0x0001e80000100a00 */
[----:B------:R1:W-:Y:S04]  /*d7450*/  STL.64 [R1+0x4f8], R18 ;  /* 0x0004f81201007387 */ /* 0x0003e80000100a00 */
[----:B0-----:R-:W2:Y:S04]  /*d7460*/  LDL.LU.64 R16, [R1+0x1710] ;  /* 0x0017100001107983 */ /* 0x001ea80000300a00 */
[----:B-1----:R-:W2:Y:S01]  /*d7470*/  LDL.LU.64 R18, [R1+0x1718] ;  /* 0x0017180001127983 */ /* 0x002ea20000300a00 */
[----:B------:R-:W-:-:S02]  /*d7480*/  F2FP.F16.E4M3.UNPACK_B R45, R5 ;  /* 0x00000005ff2d723e */ /* 0x000fc400020006ff */
[----:B------:R-:W-:Y:S01]  /*d7490*/  F2FP.F16.E4M3.UNPACK_B R44, R4 ;  /* 0x00000004ff2c723e */ /* 0x000fe200020006ff */
[----:B------:R-:W-:Y:S02]  /*d74a0*/  IMAD R5, R47, 0x100, R49 ;  /* 0x000001002f057824 */ /* 0x000fe400078e0231 */
[----:B------:R-:W-:Y:S01]  /*d74b0*/  IMAD R6, R6, 0x100, R46 ;  /* 0x0000010006067824 */ /* 0x000fe200078e022e */
[----:B------:R-:W-:Y:S02]  /*d74c0*/  F2FP.F16.E4M3.UNPACK_B R47, R23 ;  /* 0x00000017ff2f723e */ /* 0x000fe400020006ff */
[----:B------:R-:W-:Y:S01]  /*d74d0*/  F2FP.F16.E4M3.UNPACK_B R46, R22 ;  /* 0x00000016ff2e723e */ /* 0x000fe200020006ff */
[----:B------:R-:W-:Y:S01]  /*d74e0*/  IMAD R7, R7, 0x100, R48 ;  /* 0x0000010007077824 */ /* 0x000fe200078e0230 */
[----:B------:R-:W-:Y:S02]  /*d74f0*/  F2FP.F16.E4M3.UNPACK_B R49, R21 ;  /* 0x00000015ff31723e */ /* 0x000fe400020006ff */
[----:B------:R-:W-:Y:S01]  /*d7500*/  F2FP.F16.E4M3.UNPACK_B R48, R20 ;  /* 0x00000014ff30723e */ /* 0x000fe200020006ff */
[----:B----4-:R-:W-:Y:S01]  /*d7510*/  HMMA.16816.F32 R24, R28, R44, R24 ;  /* 0x0000002c1c18723c */ /* 0x010fe20000001818 */
[----:B------:R-:W-:Y:S01]  /*d7520*/  IMAD R4, R50, 0x100, R51 ;  /* 0x0000010032047824 */ /* 0x000fe200078e0233 */
[----:B------:R-:W-:-:S02]  /*d7530*/  F2FP.F16.E4M3.UNPACK_B R51, R11 ;  /* 0x0000000bff33723e */ /* 0x000fc400020006ff */
[----:B------:R-:W-:-:S15]  /*d7540*/  F2FP.F16.E4M3.UNPACK_B R11, R9 ;  /* 0x00000009ff0b723e */ /* 0x000fde00020006ff */
[----:B------:R-:W-:-:S04]  /*d7550*/  NOP ;  /* 0x0000000000007918 */ /* 0x000fc80000000000 */
[----:B------:R-:W-:Y:S04]  /*d7560*/  STL.64 [R1+0x500], R24 ;  /* 0x0005001801007387 */ /* 0x000fe80000100a00 */
[----:B------:R-:W-:Y:S01]  /*d7570*/  STL.64 [R1+0x508], R26 ;  /* 0x0005081a01007387 */ /* 0x000fe20000100a00 */
[----:B---3--:R-:W-:Y:S03]  /*d7580*/  HMMA.16816.F32 R20, R28, R46, R12 ;  /* 0x0000002e1c14723c */ /* 0x008fe6000000180c */
[----:B------:R-:W3:Y:S04]  /*d7590*/  LDL.LU.64 R12, [R1+0x1750] ;  /* 0x00175000010c7983 */ /* 0x000ee80000300a00 */
[----:B------:R-:W3:-:S15]  /*d75a0*/  LDL.LU.64 R14, [R1+0x1758] ;  /* 0x00175800010e7983 */ /* 0x000ede0000300a00 */
[----:B------:R-:W-:-:S01]  /*d75b0*/  NOP ;  /* 0x0000000000007918 */ /* 0x000fc20000000000 */
[----:B------:R-:W-:Y:S04]  /*d75c0*/  STL.64 [R1+0x510], R20 ;  /* 0x0005101401007387 */ /* 0x000fe80000100a00 */
[----:B------:R-:W-:Y:S04]  /*d75d0*/  STL.64 [R1+0x518], R22 ;  /* 0x0005181601007387 */ /* 0x000fe80000100a00 */
[----:B------:R-:W-:Y:S04]  /*d75e0*/  STL.64 [R1+0xa388], R46 ;  /* 0x00a3882e01007387 */ /* 0x000fe80000100a00 */
[----:B------:R-:W-:Y:S04]  /*d75f0*/  STL.64 [R1+0xa380], R44 ;  /* 0x00a3802c01007387 */ /* 0x000fe80000100a00 */
[----:B------:R-:W4:Y:S01]  /*d7600*/  LDL R58, [R1+0xb8] ;  /* 0x0000b800013a7983 */ /* 0x000f220000100800 */
[----:B--2---:R-:W-:-:S15]  /*d7610*/  HMMA.16816.F32 R16, R28, R48, R16 ;  /* 0x000000301c10723c */ /* 0x004fde0000001810 */
[----:B------:R-:W-:-:S08]  /*d7620*/  NOP ;  /* 0x0000000000007918 */ /* 0x000fd00000000000 */
[----:B------:R-:W-:Y:S04]  /*d7630*/  STL.64 [R1+0x9f0], R16 ;  /* 0x0009f01001007387 */ /* 0x000fe80000100a00 */
[----:B------:R0:W-:Y:S04]  /*d7640*/  STL.64 [R1+0x9f8], R18 ;  /* 0x0009f81201007387 */ /* 0x0001e80000100a00 */
[----:B------:R-:W-:Y:S04]  /*d7650*/  STL [R1+0x134], R11 ;  /* 0x0001340b01007387 */ /* 0x000fe80000100800 */
[----:B------:R-:W4:Y:S01]  /*d7660*/  LDL R59, [R1+0xbc] ;  /* 0x0000bc00013b7983 */ /* 0x000f220000100800 */
[----:B------:R-:W-:-:S02]  /*d7670*/  F2FP.F16.E4M3.UNPACK_B R50, R10 ;  /* 0x0000000aff32723e */ /* 0x000fc400020006ff */
[----:B------:R-:W-:-:S05]  /*d7680*/  F2FP.F16.E4M3.UNPACK_B R10, R8 ;  /* 0x00000008ff0a723e */ /* 0x000fca00020006ff */
[----:B------:R-:W-:Y:S04]  /*d7690*/  STL [R1+0x130], R10 ;  /* 0x0001300a01007387 */ /* 0x000fe80000100800 */
[----:B----4-:R-:W-:Y:S04]  /*d76a0*/  STL.64 [R1+0xa418], R58 ;  /* 0x00a4183a01007387 */ /* 0x010fe80000100a00 */
[----:B------:R-:W2:Y:S04]  /*d76b0*/  LDL R54, [R1+0xc0] ;  /* 0x0000c00001367983 */ /* 0x000ea80000100800 */
[----:B------:R-:W2:Y:S04]  /*d76c0*/  LDL R55, [R1+0xc4] ;  /* 0x0000c40001377983 */ /* 0x000ea80000100800 */
[----:B------:R-:W4:Y:S04]  /*d76d0*/  LDL R52, [R1+0xc8] ;  /* 0x0000c80001347983 */ /* 0x000f280000100800 */
[----:B------:R-:W4:Y:S01]  /*d76e0*/  LDL R53, [R1+0xcc] ;  /* 0x0000cc0001357983 */ /* 0x000f220000100800 */
[C---:B---3--:R-:W-:Y:S03]  /*d76f0*/  HMMA.16816.F32 R12, R28.reuse, R50, R12 ;  /* 0x000000321c0c723c */ /* 0x048fe6000000180c */
[----:B0-----:R-:W3:Y:S04]  /*d7700*/  LDL R18, [R1+0x110] ;  /* 0x0001100001127983 */ /* 0x001ee80000100800 */
[----:B------:R-:W3:Y:S04]  /*d7710*/  LDL R19, [R1+0x114] ;  /* 0x0001140001137983 */ /* 0x000ee80000100800 */
[----:B------:R-:W5:Y:S04]  /*d7720*/  LDL R34, [R1+0x120] ;  /* 0x0001200001227983 */ /* 0x000f680000100800 */
[----:B------:R-:W5:Y:S04]  /*d7730*/  LDL R35, [R1+0x124] ;  /* 0x0001240001237983 */ /* 0x000f680000100800 */
[----:B------:R-:W3:Y:S04]  /*d7740*/  LDL.64 R16, [R1+0x118] ;  /* 0x0001180001107983 */ /* 0x000ee80000100a00 */
[----:B------:R-:W5:Y:S04]  /*d7750*/  LDL.64 R8, [R1+0x108] ;  /* 0x0001080001087983 */ /* 0x000f680000100a00 */
[----:B--2---:R-:W-:Y:S04]  /*d7760*/  STL.64 [R1+0xa400], R54 ;  /* 0x00a4003601007387 */ /* 0x004fe80000100a00 */
[----:B----4-:R-:W-:Y:S04]  /*d7770*/  STL.64 [R1+0xa3f8], R52 ;  /* 0x00a3f83401007387 */ /* 0x010fe80000100a00 */
[----:B------:R-:W-:Y:S04]  /*d7780*/  STL [R1+0xa2d8], R49 ;  /* 0x00a2d83101007387 */ /* 0x000fe80000100800 */
[----:B------:R-:W2:Y:S04]  /*d7790*/  LDL.LU.64 R44, [R1+0x1610] ;  /* 0x00161000012c7983 */ /* 0x000ea80000300a00 */
[----:B------:R-:W2:Y:S04]  /*d77a0*/  LDL.LU.64 R46, [R1+0x1618] ;  /* 0x00161800012e7983 */ /* 0x000ea80000300a00 */
[----:B------:R-:W-:Y:S04]  /*d77b0*/  STL.64 [R1+0xa00], R12 ;  /* 0x000a000c01007387 */ /* 0x000fe80000100a00 */
[----:B------:R-:W-:Y:S04]  /*d77c0*/  STL.64 [R1+0xa08], R14 ;  /* 0x000a080e01007387 */ /* 0x000fe80000100a00 */
[----:B------:R-:W4:Y:S04]  /*d77d0*/  LDL.LU.64 R40, [R1+0x1600] ;  /* 0x0016000001287983 */ /* 0x000f280000300a00 */
[----:B------:R-:W4:Y:S04]  /*d77e0*/  LDL.LU.64 R42, [R1+0x1608] ;  /* 0x00160800012a7983 */ /* 0x000f280000300a00 */
[----:B------:R-:W3:Y:S04]  /*d77f0*/  LDL R26, [R1+0xd0] ;  /* 0x0000d000011a7983 */ /* 0x000ee80000100800 */
[----:B------:R-:W3:Y:S04]  /*d7800*/  LDL R27, [R1+0xd4] ;  /* 0x0000d400011b7983 */ /* 0x000ee80000100800 */
[----:B------:R-:W5:Y:S04]  /*d7810*/  LDL R24, [R1+0xd8] ;  /* 0x0000d80001187983 */ /* 0x000f680000100800 */
[----:B------:R-:W5:Y:S04]  /*d7820*/  LDL R25, [R1+0xdc] ;  /* 0x0000dc0001197983 */ /* 0x000f680000100800 */
[----:B---3--:R-:W-:Y:S04]  /*d7830*/  STL.64 [R1+0xa410], R26 ;  /* 0x00a4101a01007387 */ /* 0x008fe80000100a00 */
[----:B-----5:R0:W-:Y:S04]  /*d7840*/  STL.64 [R1+0xa408], R24 ;  /* 0x00a4081801007387 */ /* 0x0201e80000100a00 */
[----:B------:R-:W3:Y:S04]  /*d7850*/  LDL R60, [R1+0xb0] ;  /* 0x0000b000013c7983 */ /* 0x000ee80000100800 */
[----:B------:R-:W3:Y:S04]  /*d7860*/  LDL R61, [R1+0xb4] ;  /* 0x0000b400013d7983 */ /* 0x000ee80000100800 */
[----:B0-----:R-:W5:Y:S04]  /*d7870*/  LDL.LU.64 R24, [R1+0x15f0] ;  /* 0x0015f00001187983 */ /* 0x001f680000300a00 */
[----:B------:R-:W5:Y:S04]  /*d7880*/  LDL.LU.64 R26, [R1+0x15f8] ;  /* 0x0015f800011a7983 */ /* 0x000f680000300a00 */
[----:B------:R-:W4:Y:S04]  /*d7890*/  LDL.LU.64 R20, [R1+0x15e0] ;  /* 0x0015e00001147983 */ /* 0x000f280000300a00 */
[----:B------:R-:W4:Y:S04]  /*d78a0*/  LDL.LU.64 R22, [R1+0x15e8] ;  /* 0x0015e80001167983 */ /* 0x000f280000300a00 */
[----:B------:R-:W3:Y:S04]  /*d78b0*/  LDL.LU.64 R12, [R1+0x15d0] ;  /* 0x0015d000010c7983 */ /* 0x000ee80000300a00 */
[----:B------:R-:W3:Y:S04]  /*d78c0*/  LDL.LU.64 R14, [R1+0x15d8] ;  /* 0x0015d800010e7983 */ /* 0x000ee80000300a00 */
[----:B------:R-:W5:Y:S04]  /*d78d0*/  LDL R38, [R1+0xe0] ;  /* 0x0000e00001267983 */ /* 0x000f680000100800 */
[----:B------:R-:W5:Y:S04]  /*d78e0*/  LDL R39, [R1+0xe4] ;  /* 0x0000e40001277983 */ /* 0x000f680000100800 */
[----:B------:R-:W4:Y:S04]  /*d78f0*/  LDL R36, [R1+0xe8] ;  /* 0x0000e80001247983 */ /* 0x000f280000100800 */
[----:B------:R-:W4:Y:S01]  /*d7900*/  LDL R37, [R1+0xec] ;  /* 0x0000ec0001257983 */ /* 0x000f220000100800 */
[----:B--2---:R-:W-:Y:S01]  /*d7910*/  HMMA.16816.F32 R28, R28, R10, R44 ;  /* 0x0000000a1c1c723c */ /* 0x004fe2000000182c */
[----:B------:R-:W-:-:S02]  /*d7920*/  F2FP.F16.E4M3.UNPACK_B R4, R4 ;  /* 0x00000004ff04723e */ /* 0x000fc400020006ff */
[----:B------:R-:W-:Y:S02]  /*d7930*/  F2FP.F16.E4M3.UNPACK_B R5, R5 ;  /* 0x00000005ff05723e */ /* 0x000fe400020006ff */
[----:B------:R-:W-:Y:S02]  /*d7940*/  F2FP.F16.E4M3.UNPACK_B R6, R6 ;  /* 0x00000006ff06723e */ /* 0x000fe400020006ff */
[----:B------:R-:W-:Y:S01]  /*d7950*/  F2FP.F16.E4M3.UNPACK_B R7, R7 ;  /* 0x00000007ff07723e */ /* 0x000fe200020006ff */
[----:B------:R-:W-:Y:S01]  /*d7960*/  IMAD.MOV.U32 R49, RZ, RZ, R16 ;  /* 0x000000ffff317224 */ /* 0x000fe200078e0010 */
[----:B-----5:R-:W-:Y:S04]  /*d7970*/  STL.64 [R1+0xa428], R38 ;  /* 0x00a4282601007387 */ /* 0x020fe80000100a00 */
[----:B----4-:R-:W-:Y:S04]  /*d7980*/  STL.64 [R1+0xa420], R36 ;  /* 0x00a4202401007387 */ /* 0x010fe80000100a00 */
[----:B------:R-:W-:Y:S04]  /*d7990*/  STL [R1+0xa2d4], R50 ;  /* 0x00a2d43201007387 */ /* 0x000fe80000100800 */
[----:B------:R-:W-:Y:S04]  /*d79a0*/  STL [R1+0xa2d0], R51 ;  /* 0x00a2d03301007387 */ /* 0x000fe80000100800 */
[----:B------:R-:W2:Y:S04]  /*d79b0*/  LDL R56, [R1+0x100] ;  /* 0x0001000001387983 */ /* 0x000ea80000100800 */
[----:B------:R-:W-:Y:S04]  /*d79c0*/  STL.64 [R1+0x9c0], R28 ;  /* 0x0009c01c01007387 */ /* 0x000fe80000100a00 */
[----:B------:R0:W-:Y:S01]  /*d79d0*/  STL.64 [R1+0x9c8], R30 ;  /* 0x0009c81e01007387 */ /* 0x0001e20000100a00 */
[C---:B------:R-:W-:Y:S06]  /*d79e0*/  HMMA.16816.F32 R24, R4.reuse, R16, R24 ;  /* 0x000000100418723c */ /* 0x040fec0000001818 */
[C---:B------:R-:W-:Y:S06]  /*d79f0*/  HMMA.16816.F32 R16, R4.reuse, R18, R20 ;  /* 0x000000120410723c */ /* 0x040fec0000001814 */
[C---:B---3--:R-:W-:Y:S01]  /*d7a00*/  HMMA.16816.F32 R12, R4.reuse, R8, R12 ;  /* 0x00000008040c723c */ /* 0x048fe2000000180c */
[----:B------:R-:W2:Y:S04]  /*d7a10*/  LDL R57, [R1+0x104] ;  /* 0x0001040001397983 */ /* 0x000ea80000100800 */
[----:B------:R-:W3:Y:S04]  /*d7a20*/  LDL R10, [R1+0xf8] ;  /* 0x0000f800010a7983 */ /* 0x000ee80000100800 */
[----:B------:R-:W3:Y:S01]  /*d7a30*/  LDL R11, [R1+0xfc] ;  /* 0x0000fc00010b7983 */ /* 0x000ee20000100800 */
[----:B0-----:R-:W-:-:S15]  /*d7a40*/  HMMA.16816.F32 R28, R4, R34, R40 ;  /* 0x00000022041c723c */ /* 0x001fde0000001828 */
[----:B------:R-:W-:-:S08]  /*d7a50*/  NOP ;  /* 0x0000000000007918 */ /* 0x000fd00000000000 */
[----:B------:R-:W-:Y:S04]  /*d7a60*/  STL.64 [R1+0x9b0], R28 ;  /* 0x0009b01c01007387 */ /* 0x000fe80000100a00 */
[----:B------:R-:W-:Y:S04]  /*d7a70*/  STL.64 [R1+0x9b8], R30 ;  /* 0x0009b81e01007387 */ /* 0x000fe80000100a00 */
[----:B------:R0:W-:Y:S04]  /*d7a80*/  STL.64 [R1+0x9a0], R24 ;  /* 0x0009a01801007387 */ /* 0x0001e80000100a00 */
[----:B------:R1:W-:Y:S04]  /*d7a90*/  STL.64 [R1+0x9a8], R26 ;  /* 0x0009a81a01007387 */ /* 0x0003e80000100a00 */
[----:B------:R4:W-:Y:S04]  /*d7aa0*/  STL.64 [R1+0x990], R16 ;  /* 0x0009901001007387 */ /* 0x0009e80000100a00 */
[----:B------:R5:W-:Y:S04]  /*d7ab0*/  STL.64 [R1+0x998], R18 ;  /* 0x0009981201007387 */ /* 0x000be80000100a00 */
[----:B------:R5:W-:Y:S04]  /*d7ac0*/  STL.64 [R1+0x980], R12 ;  /* 0x0009800c01007387 */ /* 0x000be80000100a00 */
[----:B------:R5:W-:Y:S04]  /*d7ad0*/  STL.64 [R1+0x988], R14 ;  /* 0x0009880e01007387 */ /* 0x000be80000100a00 */
[----:B------:R-:W2:Y:S04]  /*d7ae0*/  LDL.LU.64 R36, [R1+0x15c0] ;  /* 0x0015c00001247983 */ /* 0x000ea80000300a00 */
[----:B------:R-:W2:Y:S04]  /*d7af0*/  LDL.LU.64 R38, [R1+0x15c8] ;  /* 0x0015c80001267983 */ /* 0x000ea80000300a00 */
[----:B0-----:R-:W3:Y:S04]  /*d7b00*/  LDL.LU.64 R24, [R1+0x15b0] ;  /* 0x0015b00001187983 */ /* 0x001ee80000300a00 */
[----:B-1----:R-:W3:Y:S04]  /*d7b10*/  LDL.LU.64 R26, [R1+0x15b8] ;  /* 0x0015b800011a7983 */ /* 0x002ee80000300a00 */
[----:B------:R-:W3:Y:S04]  /*d7b20*/  LDL.LU.64 R52, [R1+0x15a0] ;  /* 0x0015a00001347983 */ /* 0x000ee80000300a00 */
        /* <DEDUP_REMOVED lines=9> */
[----:B------:R-:W3:Y:S01]  /*d7bc0*/  LDL.LU.64 R20, [R1+0x1560] ;  /* 0x0015600001147983 */ /* 0x000ee20000300a00 */
[----:B------:R-:W-:-:S02]  /*d7bd0*/  IMAD.MOV.U32 R50, RZ, RZ, R8 ;  /* 0x000000ffff327224 */ /* 0x000fc400078e0008 */
[----:B------:R-:W-:Y:S01]  /*d7be0*/  IMAD.MOV.U32 R51, RZ, RZ, R9 ;  /* 0x000000ffff337224 */ /* 0x000fe200078e0009 */
[----:B------:R-:W3:Y:S04]  /*d7bf0*/  LDL.LU.64 R22, [R1+0x1568] ;  /* 0x0015680001167983 */ /* 0x000ee80000300a00 */
[----:B----4-:R-:W4:Y:S04]  /*d7c00*/  LDL.LU.64 R16, [R1+0x8f0] ;  /* 0x0008f00001107983 */ /* 0x010f280000300a00 */
[----:B-----5:R-:W4:Y:S04]  /*d7c10*/  LDL.LU.64 R18, [R1+0x8f8] ;  /* 0x0008f80001127983 */ /* 0x020f280000300a00 */
[----:B------:R-:W5:Y:S04]  /*d7c20*/  LDL.LU.64 R12, [R1+0x1550] ;  /* 0x00155000010c7983 */ /* 0x000f680000300a00 */
[----:B------:R-:W5:Y:S04]  /*d7c30*/  LDL.LU.64 R14, [R1+0x1558] ;  /* 0x00155800010e7983 */ /* 0x000f680000300a00 */
[----:B------:R0:W-:Y:S04]  /*d7c40*/  STL.64 [R1+0xa3a0], R50 ;  /* 0x00a3a03201007387 */ /* 0x0001e80000100a00 */
[----:B0-----:R-:W4:Y:S04]  /*d7c50*/  LDL R50, [R1+0xf0] ;  /* 0x0000f00001327983 */ /* 0x001f280000100800 */
[----:B------:R-:W4:Y:S04]  /*d7c60*/  LDL R51, [R1+0xf4] ;  /* 0x0000f40001337983 */ /* 0x000f280000100800 */
[----:B------:R-:W-:Y:S01]  /*d7c70*/  STL.64 [R1+0xa398], R48 ;  /* 0x00a3983001007387 */ /* 0x000fe20000100a00 */
[C---:B--2---:R-:W-:Y:S03]  /*d7c80*/  HMMA.16816.F32 R56, R4.reuse, R56, R36 ;  /* 0x000000380438723c */ /* 0x044fe60000001824 */
[----:B------:R-:W2:Y:S04]  /*d7c90*/  LDL.LU.64 R38, [R1+0xa428] ;  /* 0x00a4280001267983 */ /* 0x000ea80000300a00 */
[----:B------:R-:W5:Y:S01]  /*d7ca0*/  LDL.LU.64 R36, [R1+0xa420] ;  /* 0x00a4200001247983 */ /* 0x000f620000300a00 */
[----:B---3--:R-:W-:-:S15]  /*d7cb0*/  HMMA.16816.F32 R8, R4, R10, R24 ;  /* 0x0000000a0408723c */ /* 0x008fde0000001818 */
[----:B------:R-:W-:Y:S04]  /*d7cc0*/  STL.64 [R1+0x970], R56 ;  /* 0x0009703801007387 */ /* 0x000fe80000100a00 */
[----:B------:R0:W-:Y:S04]  /*d7cd0*/  STL.64 [R1+0x978], R58 ;  /* 0x0009783a01007387 */ /* 0x0001e80000100a00 */
[----:B0-----:R-:W3:Y:S04]  /*d7ce0*/  LDL.LU.64 R58, [R1+0xa418] ;  /* 0x00a41800013a7983 */ /* 0x001ee80000300a00 */
[----:B------:R-:W3:Y:S04]  /*d7cf0*/  LDL R56, [R1+0xa8] ;  /* 0x0000a80001387983 */ /* 0x000ee80000100800 */
[----:B------:R-:W3:Y:S04]  /*d7d00*/  LDL R57, [R1+0xac] ;  /* 0x0000ac0001397983 */ /* 0x000ee80000100800 */
[----:B------:R-:W3:Y:S04]  /*d7d10*/  LDL.LU.64 R26, [R1+0xa410] ;  /* 0x00a41000011a7983 */ /* 0x000ee80000300a00 */
[----:B------:R-:W3:Y:S04]  /*d7d20*/  LDL.LU.64 R24, [R1+0xa408] ;  /* 0x00a4080001187983 */ /* 0x000ee80000300a00 */
[----:B------:R0:W-:Y:S04]  /*d7d30*/  STL.64 [R1+0x960], R8 ;  /* 0x0009600801007387 */ /* 0x0001e80000100a00 */
[----:B------:R1:W-:Y:S01]  /*d7d40*/  STL.64 [R1+0x968], R10 ;  /* 0x0009680a01007387 */ /* 0x0003e20000100a00 */
[C---:B----4-:R-:W-:Y:S03]  /*d7d50*/  HMMA.16816.F32 R48, R4.reuse, R50, R52 ;  /* 0x000000320430723c */ /* 0x050fe60000001834 */
[----:B0-----:R-:W4:Y:S04]  /*d7d60*/  LDL.LU.64 R8, [R1+0x8d0] ;  /* 0x0008d00001087983 */ /* 0x001f280000300a00 */
[----:B-1----:R-:W4:Y:S04]  /*d7d70*/  LDL.LU.64 R10, [R1+0x8d8] ;  /* 0x0008d800010a7983 */ /* 0x002f280000300a00 */
[----:B------:R-:W4:Y:S04]  /*d7d80*/  LDL.LU.64 R54, [R1+0xa400] ;  /* 0x00a4000001367983 */ /* 0x000f280000300a00 */
[----:B------:R-:W4:Y:S08]  /*d7d90*/  LDL.LU.64 R52, [R1+0xa3f8] ;  /* 0x00a3f80001347983 */ /* 0x000f300000300a00 */
[----:B------:R-:W-:Y:S04]  /*d7da0*/  STL.64 [R1+0x950], R48 ;  /* 0x0009503001007387 */ /* 0x000fe80000100a00 */
[----:B------:R-:W-:Y:S01]  /*d7db0*/  STL.64 [R1+0x958], R50 ;  /* 0x0009583201007387 */ /* 0x000fe20000100a00 */
[C---:B-----5:R-:W-:Y:S06]  /*d7dc0*/  HMMA.16816.F32 R44, R4.reuse, R36, R44 ;  /* 0x00000024042c723c */ /* 0x060fec000000182c */
[C---:B--2---:R-:W-:Y:S06]  /*d7dd0*/  HMMA.16816.F32 R36, R4.reuse, R38, R40 ;  /* 0x000000260424723c */ /* 0x044fec0000001828 */
[C---:B---3--:R-:W-:Y:S06]  /*d7de0*/  HMMA.16816.F32 R32, R4.reuse, R24, R32 ;  /* 0x000000180420723c */ /* 0x048fec0000001820 */
[C---:B------:R-:W-:Y:S05]  /*d7df0*/  HMMA.16816.F32 R28, R4.reuse, R26, R28 ;  /* 0x0000001a041c723c */ /* 0x040fea000000181c */
[----:B------:R-:W-:Y:S01]  /*d7e00*/  STL.64 [R1+0x940], R44 ;  /* 0x0009402c01007387 */ /* 0x000fe20000100a00 */
[C---:B----4-:R-:W-:Y:S06]  /*d7e10*/  HMMA.16816.F32 R24, R4.reuse, R52, R20 ;  /* 0x000000340418723c */ /* 0x050fec0000001814 */
[C---:B------:R-:W-:Y:S01]  /*d7e20*/  HMMA.16816.F32 R20, R4.reuse, R54, R16 ;  /* 0x000000360414723c */ /* 0x040fe20000001810 */
[----:B------:R-:W-:Y:S04]  /*d7e30*/  STL.64 [R1+0x948], R46 ;  /* 0x0009482e01007387 */ /* 0x000fe80000100a00 */
[----:B------:R-:W-:Y:S04]  /*d7e40*/  STL.64 [R1+0x930], R36 ;  /* 0x0009302401007387 */ /* 0x000fe80000100a00 */
[----:B------:R-:W-:Y:S04]  /*d7e50*/  STL.64 [R1+0x938], R38 ;  /* 0x0009382601007387 */ /* 0x000fe80000100a00 */
[----:B------:R-:W-:Y:S04]  /*d7e60*/  STL.64 [R1+0x920], R32 ;  /* 0x0009202001007387 */ /* 0x000fe80000100a00 */
[----:B------:R-:W-:Y:S04]  /*d7e70*/  STL.64 [R1+0x928], R34 ;  /* 0x0009282201007387 */ /* 0x000fe80000100a00 */
[----:B------:R-:W-:Y:S04]  /*d7e80*/  STL.64 [R1+0x910], R28 ;  /* 0x0009101c01007387 */ /* 0x000fe80000100a00 */
[----:B------:R-:W-:Y:S04]  /*d7e90*/  STL.64 [R1+0x918], R30 ;  /* 0x0009181e01007387 */ /* 0x000fe80000100a00 */
[----:B------:R-:W2:Y:S04]  /*d7ea0*/  LDL R18, [R1] ;  /* 0x0000000001127983 */ /* 0x000ea80000100800 */
[----:B------:R-:W-:Y:S04]  /*d7eb0*/  STL.64 [R1+0x900], R24 ;  /* 0x0009001801007387 */ /* 0x000fe80000100a00 */
[----:B------:R-:W-:Y:S04]  /*d7ec0*/  STL.64 [R1+0x908], R26 ;  /* 0x0009081a01007387 */ /* 0x000fe80000100a00 */
[----:B------:R-:W-:Y:S04]  /*d7ed0*/  STL.64 [R1+0x8f0], R20 ;  /* 0x0008f01401007387 */ /* 0x000fe80000100a00 */
[----:B------:R0:W-:Y:S04]  /*d7ee0*/  STL.64 [R1+0x8f8], R22 ;  /* 0x0008f81601007387 */ /* 0x0001e80000100a00 */
[----:B------:R-:W2:Y:S01]  /*d7ef0*/  LDL R19, [R1+0x4] ;  /* 0x0000040001137983 */ /* 0x000ea20000100800 */
[----:B0-----:R-:W-:Y:S03]  /*d7f00*/  HMMA.16816.F32 R20, R4, R58, R12 ;  /* 0x0000003a0414723c */ /* 0x001fe6000000180c */
[----:B------:R-:W3:Y:S04]  /*d7f10*/  LDL.LU.64 R12, [R1+0x1540] ;  /* 0x00154000010c7983 */ /* 0x000ee80000300a00 */
[----:B------:R-:W3:-:S15]  /*d7f20*/  LDL.LU.64 R14, [R1+0x1548] ;  /* 0x00154800010e7983 */ /* 0x000ede0000300a00 */
[----:B------:R-:W-:-:S01]  /*d7f30*/  NOP ;  /* 0x0000000000007918 */ /* 0x000fc20000000000 */
[----:B------:R-:W-:Y:S04]  /*d7f40*/  STL.64 [R1+0x8e0], R20 ;  /* 0x0008e01401007387 */ /* 0x000fe80000100a00 */
[----:B------:R0:W-:Y:S04]  /*d7f50*/  STL.64 [R1+0x8e8], R22 ;  /* 0x0008e81601007387 */ /* 0x0001e80000100a00 */
[----:B------:R-:W4:Y:S01]  /*d7f60*/  LDL R16, [R1+0x8] ;  /* 0x0000080001107983 */ /* 0x000f220000100800 */
[----:B------:R-:W-:Y:S01]  /*d7f70*/  HMMA.16816.F32 R8, R4, R60, R8 ;  /* 0x0000003c0408723c */ /* 0x000fe20000001808 */
[----:B------:R-:W-:-:S02]  /*d7f80*/  IMAD.MOV.U32 R17, RZ, RZ, R0 ;  /* 0x000000ffff117224 */ /* 0x000fc400078e0000 */
[----:B------:R-:W5:Y:S04]  /*d7f90*/  LDL.LU R0, [R1+0xa3f4] ;  /* 0x00a3f40001007983 */ /* 0x000f680000300800 */
[----:B--2---:R-:W-:Y:S04]  /*d7fa0*/  STL.64 [R1+0xa3b0], R18 ;  /* 0x00a3b01201007387 */ /* 0x004fe80000100a00 */
[----:B----4-:R-:W-:Y:S04]  /*d7fb0*/  STL.64 [R1+0xa3a8], R16 ;  /* 0x00a3a81001007387 */ /* 0x010fe80000100a00 */
[----:B0-----:R-:W2:Y:S08]  /*d7fc0*/  LDL R22, [R1+0xa0] ;  /* 0x0000a00001167983 */ /* 0x001eb00000100800 */
[----:B------:R0:W-:Y:S04]  /*d7fd0*/  STL.64 [R1+0x8d0], R8 ;  /* 0x0008d00801007387 */ /* 0x0001e80000100a00 */
[----:B------:R-:W-:Y:S04]  /*d7fe0*/  STL.64 [R1+0x8d8], R10 ;  /* 0x0008d80a01007387 */ /* 0x000fe80000100a00 */
[----:B------:R-:W4:Y:S04]  /*d7ff0*/  LDL R54, [R1+0x50] ;  /* 0x0000500001367983 */ /* 0x000f280000100800 */
[----:B------:R-:W4:Y:S04]  /*d8000*/  LDL R55, [R1+0x54] ;  /* 0x0000540001377983 */ /* 0x000f280000100800 */
[----:B------:R-:W2:Y:S04]  /*d8010*/  LDL R52, [R1+0x58] ;  /* 0x0000580001347983 */ /* 0x000ea80000100800 */
[----:B------:R-:W2:Y:S01]  /*d8020*/  LDL R53, [R1+0x5c] ;  /* 0x00005c0001357983 */ /* 0x000ea20000100800 */
[----:B---3--:R-:W-:Y:S03]  /*d8030*/  HMMA.16816.F32 R12, R4, R56, R12 ;  /* 0x00000038040c723c */ /* 0x008fe6000000180c */
[----:B------:R-:W3:Y:S04]  /*d8040*/  LDL R23, [R1+0xa4] ;  /* 0x0000a40001177983 */ /* 0x000ee80000100800 */
[----:B------:R-:W3:Y:S04]  /*d8050*/  LDL R60, [R1+0x98] ;  /* 0x00009800013c7983 */ /* 0x000ee80000100800 */
[----:B------:R-:W3:Y:S01]  /*d8060*/  LDL R61, [R1+0x9c] ;  /* 0x00009c00013d7983 */ /* 0x000ee20000100800 */
[----:B-----5:R-:W-:-:S03]  /*d8070*/  IMAD.MOV.U32 R59, RZ, RZ, R0 ;  /* 0x000000ffff3b7224 */ /* 0x020fc600078e0000 */
[----:B----4-:R-:W-:Y:S04]  /*d8080*/  STL.64 [R1+0xa3e0], R54 ;  /* 0x00a3e03601007387 */ /* 0x010fe80000100a00 */
[----:B--2---:R-:W-:Y:S04]  /*d8090*/  STL.64 [R1+0xa3d8], R52 ;  /* 0x00a3d83401007387 */ /* 0x004fe80000100a00 */
[----:B------:R-:W2:Y:S04]  /*d80a0*/  LDL R58, [R1+0x10] ;  /* 0x00001000013a7983 */ /* 0x000ea80000100800 */
[----:B------:R-:W4:Y:S04]  /*d80b0*/  LDL.LU R0, [R1+0xa3f0] ;  /* 0x00a3f00001007983 */ /* 0x000f280000300800 */
[----:B0-----:R-:W5:Y:S04]  /*d80c0*/  LDL R8, [R1+0x60] ;  /* 0x0000600001087983 */ /* 0x001f680000100800 */
[----:B------:R-:W5:Y:S04]  /*d80d0*/  LDL R9, [R1+0x64] ;  /* 0x0000640001097983 */ /* 0x000f680000100800 */
[----:B------:R-:W3:Y:S04]  /*d80e0*/  LDL.LU.64 R24, [R1+0x8b0] ;  /* 0x0008b00001187983 */ /* 0x000ee80000300a00 */
[----:B------:R-:W3:Y:S04]  /*d80f0*/  LDL.LU.64 R26, [R1+0x8b8] ;  /* 0x0008b800011a7983 */ /* 0x000ee80000300a00 */
[----:B------:R0:W-:Y:S04]  /*d8100*/  STL.64 [R1+0x8c0], R12 ;  /* 0x0008c00c01007387 */ /* 0x0001e80000100a00 */
[----:B------:R1:W-:Y:S04]  /*d8110*/  STL.64 [R1+0x8c8], R14 ;  /* 0x0008c80e01007387 */ /* 0x0003e80000100a00 */
[----:B0-----:R-:W2:Y:S04]  /*d8120*/  LDL.LU.64 R12, [R1+0x1530] ;  /* 0x00153000010c7983 */ /* 0x001ea80000300a00 */
[----:B-1----:R-:W2:Y:S04]  /*d8130*/  LDL.LU.64 R14, [R1+0x1538] ;  /* 0x00153800010e7983 */ /* 0x002ea80000300a00 */
[----:B------:R-:W5:Y:S04]  /*d8140*/  LDL R56, [R1+0x18] ;  /* 0x0000180001387983 */ /* 0x000f680000100800 */
[----:B------:R-:W5:Y:S04]  /*d8150*/  LDL R34, [R1+0x68] ;  /* 0x0000680001227983 */ /* 0x000f680000100800 */
[----:B------:R-:W5:Y:S04]  /*d8160*/  LDL R35, [R1+0x6c] ;  /* 0x00006c0001237983 */ /* 0x000f680000100800 */
[----:B------:R-:W5:Y:S04]  /*d8170*/  LDL R32, [R1+0x70] ;  /* 0x0000700001207983 */ /* 0x000f680000100800 */
[----:B------:R-:W5:Y:S01]  /*d8180*/  LDL R33, [R1+0x74] ;  /* 0x0000740001217983 */ /* 0x000f620000100800 */
[----:B---3--:R-:W-:Y:S01]  /*d8190*/  HMMA.16816.F32 R20, R4, R22, R24 ;  /* 0x000000160414723c */ /* 0x008fe20000001818 */
[----:B----4-:R-:W-:-:S02]  /*d81a0*/  IMAD.MOV.U32 R57, RZ, RZ, R0 ;  /* 0x000000ffff397224 */ /* 0x010fc400078e0000 */
[----:B------:R-:W3:Y:S04]  /*d81b0*/  LDL.LU R0, [R1+0xa3ec] ;  /* 0x00a3ec0001007983 */ /* 0x000ee80000300800 */
        /* <DEDUP_REMOVED lines=8> */
[----:B--2---:R-:W-:Y:S03]  /*d8240*/  HMMA.16816.F32 R12, R4, R60, R12 ;  /* 0x0000003c040c723c */ /* 0x004fe6000000180c */
[----:B------:R-:W-:Y:S04]  /*d8250*/  STL.64 [R1+0xa3c0], R58 ;  /* 0x00a3c03a01007387 */ /* 0x000fe80000100a00 */
[----:B-----5:R0:W-:Y:S04]  /*d8260*/  STL.64 [R1+0xa3b8], R56 ;  /* 0x00a3b83801007387 */ /* 0x0201e80000100a00 */
[----:B------:R-:W2:Y:S04]  /*d8270*/  LDL R26, [R1+0x20] ;  /* 0x00002000011a7983 */ /* 0x000ea80000100800 */
[----:B------:R1:W-:Y:S04]  /*d8280*/  STL.64 [R1+0x8b0], R20 ;  /* 0x0008b01401007387 */ /* 0x0003e80000100a00 */
[----:B------:R5:W-:Y:S04]  /*d8290*/  STL.64 [R1+0x8b8], R22 ;  /* 0x0008b81601007387 */ /* 0x000be80000100a00 */
[----:B------:R-:W2:Y:S04]  /*d82a0*/  LDL R27, [R1+0x24] ;  /* 0x00002400011b7983 */ /* 0x000ea80000100800 */
[----:B------:R-:W4:Y:S04]  /*d82b0*/  LDL.LU.64 R52, [R1+0x890] ;  /* 0x0008900001347983 */ /* 0x000f280000300a00 */
[----:B------:R-:W4:Y:S04]  /*d82c0*/  LDL.LU.64 R54, [R1+0x898] ;  /* 0x0008980001367983 */ /* 0x000f280000300a00 */
[----:B------:R5:W-:Y:S04]  /*d82d0*/  STL.64 [R1+0x8a0], R12 ;  /* 0x0008a00c01007387 */ /* 0x000be80000100a00 */
[----:B------:R5:W-:Y:S04]  /*d82e0*/  STL.64 [R1+0x8a8], R14 ;  /* 0x0008a80e01007387 */ /* 0x000be80000100a00 */
[----:B------:R-:W4:Y:S01]  /*d82f0*/  LDL R24, [R1+0x28] ;  /* 0x0000280001187983 */ /* 0x000f220000100800 */
[----:B---3--:R-:W-:-:S03]  /*d8300*/  IMAD.MOV.U32 R25, RZ, RZ, R0 ;  /* 0x000000ffff197224 */ /* 0x008fc600078e0000 */
[----:B------:R-:W3:Y:S04]  /*d8310*/  LDL.LU R0, [R1+0xa3e8] ;  /* 0x00a3e80001007983 */ /* 0x000ee80000300800 */
[----:B0-----:R-:W3:Y:S04]  /*d8320*/  LDL.LU.64 R56, [R1+0x870] ;  /* 0x0008700001387983 */ /* 0x001ee80000300a00 */
        /* <DEDUP_REMOVED lines=9> */
[----:B-1----:R-:W3:Y:S04]  /*d83c0*/  LDL.LU.64 R20, [R1+0x14f0] ;  /* 0x0014f00001147983 */ /* 0x002ee80000300a00 */
[----:B-----5:R-:W5:Y:S04]  /*d83d0*/  LDL.LU.64 R22, [R1+0x14f8] ;  /* 0x0014f80001167983 */ /* 0x020f680000300a00 */
[----:B------:R-:W5:Y:S04]  /*d83e0*/  LDL.LU.64 R12, [R1+0x14e0] ;  /* 0x0014e000010c7983 */ /* 0x000f680000300a00 */
[----:B------:R-:W5:Y:S04]  /*d83f0*/  LDL.LU.64 R14, [R1+0x14e8] ;  /* 0x0014e800010e7983 */ /* 0x000f680000300a00 */
[----:B--2---:R-:W-:Y:S04]  /*d8400*/  STL.64 [R1+0xa3d0], R26 ;  /* 0x00a3d01a01007387 */ /* 0x004fe80000100a00 */
[----:B----4-:R0:W-:Y:S04]  /*d8410*/  STL.64 [R1+0xa3c8], R24 ;  /* 0x00a3c81801007387 */ /* 0x0101e80000100a00 */
[----:B0-----:R-:W2:Y:S04]  /*d8420*/  LDL.LU.64 R24, [R1+0x1520] ;  /* 0x0015200001187983 */ /* 0x001ea80000300a00 */
[----:B------:R-:W2:Y:S01]  /*d8430*/  LDL.LU.64 R26, [R1+0x1528] ;  /* 0x00152800011a7983 */ /* 0x000ea20000300a00 */
[----:B------:R-:W-:Y:S03]  /*d8440*/  HMMA.16816.F32 R52, R4, R10, R52 ;  /* 0x0000000a0434723c */ /* 0x000fe60000001834 */
[----:B------:R-:W4:-:S15]  /*d8450*/  LDL.64 R60, [R1+0x30] ;  /* 0x00003000013c7983 */ /* 0x000f1e0000100a00 */
[----:B------:R-:W-:-:S05]  /*d8460*/  NOP ;  /* 0x0000000000007918 */ /* 0x000fca0000000000 */
[----:B------:R-:W-:Y:S04]  /*d8470*/  STL.64 [R1+0x890], R52 ;  /* 0x0008903401007387 */ /* 0x000fe80000100a00 */
[----:B------:R0:W-:Y:S04]  /*d8480*/  STL.64 [R1+0x898], R54 ;  /* 0x0008983601007387 */ /* 0x0001e80000100a00 */
[----:B0-----:R-:W4:Y:S04]  /*d8490*/  LDL.LU.64 R54, [R1+0xa3e0] ;  /* 0x00a3e00001367983 */ /* 0x001f280000300a00 */
[----:B------:R-:W5:Y:S04]  /*d84a0*/  LDL.LU.64 R52, [R1+0xa3d8] ;  /* 0x00a3d80001347983 */ /* 0x000f680000300a00 */
[----:B------:R-:W4:Y:S04]  /*d84b0*/  LDL R10, [R1+0x48] ;  /* 0x00004800010a7983 */ /* 0x000f280000100800 */
[----:B------:R-:W4:Y:S04]  /*d84c0*/  LDL R11, [R1+0x4c] ;  /* 0x00004c00010b7983 */ /* 0x000f280000100800 */
[----:B------:R-:W4:Y:S04]  /*d84d0*/  LDL R18, [R1+0x38] ;  /* 0x0000380001127983 */ /* 0x000f280000100800 */
[----:B------:R-:W4:Y:S01]  /*d84e0*/  LDL R19, [R1+0x3c] ;  /* 0x00003c0001137983 */ /* 0x000f220000100800 */
[C---:B---3--:R-:W-:Y:S06]  /*d84f0*/  HMMA.16816.F32 R56, R4.reuse, R44, R56 ;  /* 0x0000002c0438723c */ /* 0x048fec0000001838 */
[C---:B------:R-:W-:Y:S06]  /*d8500*/  HMMA.16816.F32 R44, R4.reuse, R46, R48 ;  /* 0x0000002e042c723c */ /* 0x040fec0000001830 */
[----:B--2---:R-:W-:Y:S01]  /*d8510*/  HMMA.16816.F32 R24, R4, R16, R24 ;  /* 0x000000100418723c */ /* 0x004fe20000001818 */
[----:B------:R-:W2:-:S15]  /*d8520*/  LDL R16, [R1+0x40] ;  /* 0x0000400001107983 */ /* 0x000e9e0000100800 */
[----:B------:R-:W-:-:S07]  /*d8530*/  NOP ;  /* 0x0000000000007918 */ /* 0x000fce0000000000 */
[----:B------:R-:W-:Y:S04]  /*d8540*/  STL.64 [R1+0x880], R24 ;  /* 0x0008801801007387 */ /* 0x000fe80000100a00 */
[----:B------:R0:W-:Y:S02]  /*d8550*/  STL.64 [R1+0x888], R26 ;  /* 0x0008881a01007387 */ /* 0x0001e40000100a00 */
[C---:B0-----:R-:W-:Y:S02]  /*d8560*/  HMMA.16816.F32 R24, R4.reuse, R32, R40 ;  /* 0x000000200418723c */ /* 0x041fe40000001828 */
[----:B------:R-:W-:Y:S04]  /*d8570*/  STL.64 [R1+0x870], R56 ;  /* 0x0008703801007387 */ /* 0x000fe80000100a00 */
[----:B------:R-:W-:Y:S01]  /*d8580*/  STL.64 [R1+0x878], R58 ;  /* 0x0008783a01007387 */ /* 0x000fe20000100a00 */
[C---:B------:R-:W-:Y:S03]  /*d8590*/  HMMA.16816.F32 R32, R4.reuse, R34, R36 ;  /* 0x000000220420723c */ /* 0x040fe60000001824 */
[----:B------:R-:W-:Y:S04]  /*d85a0*/  STL.64 [R1+0x860], R44 ;  /* 0x0008602c01007387 */ /* 0x000fe80000100a00 */
[----:B------:R-:W-:Y:S01]  /*d85b0*/  STL.64 [R1+0x868], R46 ;  /* 0x0008682e01007387 */ /* 0x000fe20000100a00 */
[C---:B------:R-:W-:Y:S08]  /*d85c0*/  HMMA.16816.F32 R28, R4.reuse, R8, R28 ;  /* 0x00000008041c723c */ /* 0x040ff0000000181c */
[----:B------:R-:W-:Y:S04]  /*d85d0*/  STL.64 [R1+0x850], R24 ;  /* 0x0008501801007387 */ /* 0x000fe80000100a00 */
[----:B------:R5:W-:Y:S02]  /*d85e0*/  STL.64 [R1+0x858], R26 ;  /* 0x0008581a01007387 */ /* 0x000be40000100a00 */
[C---:B-----5:R-:W-:Y:S06]  /*d85f0*/  HMMA.16816.F32 R24, R4.reuse, R52, R20 ;  /* 0x000000340418723c */ /* 0x060fec0000001814 */
[----:B----4-:R-:W-:Y:S01]  /*d8600*/  HMMA.16816.F32 R20, R4, R54, R12 ;  /* 0x000000360414723c */ /* 0x010fe2000000180c */
[----:B------:R-:W-:Y:S04]  /*d8610*/  STL.64 [R1+0x840], R32 ;  /* 0x0008402001007387 */ /* 0x000fe80000100a00 */
[----:B------:R-:W-:Y:S04]  /*d8620*/  STL.64 [R1+0x848], R34 ;  /* 0x0008482201007387 */ /* 0x000fe80000100a00 */
[----:B------:R-:W-:Y:S04]  /*d8630*/  STL.64 [R1+0x830], R28 ;  /* 0x0008301c01007387 */ /* 0x000fe80000100a00 */
[----:B------:R-:W-:Y:S04]  /*d8640*/  STL.64 [R1+0x838], R30 ;  /* 0x0008381e01007387 */ /* 0x000fe80000100a00 */
[----:B------:R-:W3:Y:S04]  /*d8650*/  LDL.LU.64 R12, [R1+0x14d0] ;  /* 0x0014d000010c7983 */ /* 0x000ee80000300a00 */
[----:B------:R0:W-:Y:S04]  /*d8660*/  STL.64 [R1+0x820], R24 ;  /* 0x0008201801007387 */ /* 0x0001e80000100a00 */
[----:B------:R1:W-:Y:S04]  /*d8670*/  STL.64 [R1+0x828], R26 ;  /* 0x0008281a01007387 */ /* 0x0003e80000100a00 */
[----:B------:R-:W3:Y:S04]  /*d8680*/  LDL.LU.64 R14, [R1+0x14d8] ;  /* 0x0014d800010e7983 */ /* 0x000ee80000300a00 */
[----:B------:R4:W-:Y:S04]  /*d8690*/  STL.64 [R1+0x810], R20 ;  /* 0x0008101401007387 */ /* 0x0009e80000100a00 */
[----:B------:R5:W-:Y:S04]  /*d86a0*/  STL.64 [R1+0x818], R22 ;  /* 0x0008181601007387 */ /* 0x000be80000100a00 */
[----:B0-----:R-:W2:Y:S04]  /*d86b0*/  LDL.LU.64 R24, [R1+0x14c0] ;  /* 0x0014c00001187983 */ /* 0x001ea80000300a00 */
[----:B-1----:R-:W2:Y:S04]  /*d86c0*/  LDL.LU.64 R26, [R1+0x14c8] ;  /* 0x0014c800011a7983 */ /* 0x002ea80000300a00 */
[----:B------:R-:W2:Y:S04]  /*d86d0*/  LDL.LU.64 R56, [R1+0x14b0] ;  /* 0x0014b00001387983 */ /* 0x000ea80000300a00 */
[----:B------:R-:W2:Y:S01]  /*d86e0*/  LDL.LU.64 R58, [R1+0x14b8] ;  /* 0x0014b800013a7983 */ /* 0x000ea20000300a00 */
[----:B------:R-:W-:-:S03]  /*d86f0*/  IMAD.MOV.U32 R17, RZ, RZ, R0 ;  /* 0x000000ffff117224 */ /* 0x000fc600078e0000 */
[----:B------:R-:W2:Y:S04]  /*d8700*/  LDL.LU.64 R48, [R1+0x14a0] ;  /* 0x0014a00001307983 */ /* 0x000ea80000300a00 */
[----:B------:R-:W2:Y:S04]  /*d8710*/  LDL.LU.64 R50, [R1+0x14a8] ;  /* 0x0014a80001327983 */ /* 0x000ea80000300a00 */
[----:B------:R-:W2:Y:S04]  /*d8720*/  LDL.LU.64 R44, [R1+0x1150] ;  /* 0x00115000012c7983 */ /* 0x000ea80000300a00 */
[----:B------:R-:W2:Y:S04]  /*d8730*/  LDL.LU.64 R46, [R1+0x1158] ;  /* 0x00115800012e7983 */ /* 0x000ea80000300a00 */
[----:B------:R-:W2:Y:S04]  /*d8740*/  LDL.LU.64 R32, [R1+0x1140] ;  /* 0x0011400001207983 */ /* 0x000ea80000300a00 */
[----:B------:R-:W2:Y:S04]  /*d8750*/  LDL.LU.64 R34, [R1+0x1148] ;  /* 0x0011480001227983 */ /* 0x000ea80000300a00 */
[----:B----4-:R-:W4:Y:S04]  /*d8760*/  LDL.LU.64 R20, [R1+0x10f0] ;  /* 0x0010f00001147983 */ /* 0x010f280000300a00 */
[----:B-----5:R-:W4:Y:S04]  /*d8770*/  LDL.LU.64 R22, [R1+0x10f8] ;  /* 0x0010f80001167983 */ /* 0x020f280000300a00 */
[----:B------:R-:W5:Y:S04]  /*d8780*/  LDL.LU.64 R52, [R1+0x10e0] ;  /* 0x0010e00001347983 */ /* 0x000f680000300a00 */
[----:B------:R-:W5:Y:S04]  /*d8790*/  LDL.LU.64 R54, [R1+0x10e8] ;  /* 0x0010e80001367983 */ /* 0x000f680000300a00 */
[----:B------:R-:W5:Y:S04]  /*d87a0*/  LDL.LU.64 R40, [R1+0x10d0] ;  /* 0x0010d00001287983 */ /* 0x000f680000300a00 */
[----:B------:R-:W5:Y:S04]  /*d87b0*/  LDL.LU.64 R42, [R1+0x10d8] ;  /* 0x0010d800012a7983 */ /* 0x000f680000300a00 */
[----:B------:R-:W5:Y:S04]  /*d87c0*/  LDL.LU.64 R28, [R1+0x10c0] ;  /* 0x0010c000011c7983 */ /* 0x000f680000300a00 */
[----:B------:R-:W5:Y:S04]  /*d87d0*/  LDL.LU.64 R30, [R1+0x10c8] ;  /* 0x0010c800011e7983 */ /* 0x000f680000300a00 */
[----:B------:R-:W5:Y:S04]  /*d87e0*/  LDL.LU.64 R36, [R1+0x10b0] ;  /* 0x0010b00001247983 */ /* 0x000f680000300a00 */
[----:B------:R-:W5:Y:S01]  /*d87f0*/  LDL.LU.64 R38, [R1+0x10b8] ;  /* 0x0010b80001267983 */ /* 0x000f620000300a00 */
[C---:B---3--:R-:W-:Y:S06]  /*d8800*/  HMMA.16816.F32 R8, R4.reuse, R10, R12 ;  /* 0x0000000a0408723c */ /* 0x048fec000000180c */
[----:B--2---:R-:W-:-:S15]  /*d8810*/  HMMA.16816.F32 R24, R4, R16, R24 ;  /* 0x000000100418723c */ /* 0x004fde0000001818 */
[----:B------:R-:W-:-:S02]  /*d8820*/  NOP ;  /* 0x0000000000007918 */ /* 0x000fc40000000000 */
[----:B------:R0:W-:Y:S04]  /*d8830*/  STL.64 [R1+0x800], R8 ;  /* 0x0008000801007387 */ /* 0x0001e80000100a00 */
[----:B------:R1:W-:Y:S04]  /*d8840*/  STL.64 [R1+0x808], R10 ;  /* 0x0008080a01007387 */ /* 0x0003e80000100a00 */
[----:B------:R-:W2:Y:S04]  /*d8850*/  LDL.LU.64 R12, [R1+0x10a0] ;  /* 0x0010a000010c7983 */ /* 0x000ea80000300a00 */
[----:B------:R-:W2:Y:S04]  /*d8860*/  LDL.LU.64 R14, [R1+0x10a8] ;  /* 0x0010a800010e7983 */ /* 0x000ea80000300a00 */
[----:B0-----:R-:W3:Y:S04]  /*d8870*/  LDL.LU.64 R8, [R1+0x1090] ;  /* 0x0010900001087983 */ /* 0x001ee80000300a00 */
[----:B-1----:R-:W3:Y:S04]  /*d8880*/  LDL.LU.64 R10, [R1+0x1098] ;  /* 0x00109800010a7983 */ /* 0x002ee80000300a00 */
[----:B------:R-:W-:Y:S04]  /*d8890*/  STL.64 [R1+0x7f0], R24 ;  /* 0x0007f01801007387 */ /* 0x000fe80000100a00 */
[----:B------:R0:W-:Y:S01]  /*d88a0*/  STL.64 [R1+0x7f8], R26 ;  /* 0x0007f81a01007387 */ /* 0x0001e20000100a00 */
[C---:B------:R-:W-:Y:S03]  /*d88b0*/  HMMA.16816.F32 R16, R4.reuse, R18, R56 ;  /* 0x000000120410723c */ /* 0x040fe60000001838 */
[----:B0-----:R-:W4:Y:S04]  /*d88c0*/  LDL.LU.64 R26, [R1+0xa3d0] ;  /* 0x00a3d000011a7983 */ /* 0x001f280000300a00 */
[----:B------:R-:W5:Y:S04]  /*d88d0*/  LDL.LU.64 R24, [R1+0xa3c8] ;  /* 0x00a3c80001187983 */ /* 0x000f680000300a00 */
[----:B------:R-:W2:Y:S04]  /*d88e0*/  LDL.LU.64 R58, [R1+0xa3c0] ;  /* 0x00a3c000013a7983 */ /* 0x000ea80000300a00 */
[----:B------:R-:W3:Y:S01]  /*d88f0*/  LDL.LU.64 R56, [R1+0xa3b8] ;  /* 0x00a3b80001387983 */ /* 0x000ee20000300a00 */
[----:B------:R-:W-:Y:S07]  /*d8900*/  HMMA.16816.F32 R48, R4, R60, R48 ;  /* 0x0000003c0430723c */ /* 0x000fee0000001830 */
[----:B------:R-:W-:Y:S04]  /*d8910*/  STL.64 [R1+0x7e0], R16 ;  /* 0x0007e01001007387 */ /* 0x000fe80000100a00 */
[----:B------:R0:W-:Y:S01]  /*d8920*/  STL.64 [R1+0x7e8], R18 ;  /* 0x0007e81201007387 */ /* 0x0001e20000100a00 */
[----:B------:R-:W-:-:S03]  /*d8930*/  IMAD.MOV.U32 R0, RZ, RZ, R61 ;  /* 0x000000ffff007224 */ /* 0x000fc600078e003d */
[----:B0-----:R-:W2:Y:S04]  /*d8940*/  LDL.LU.64 R18, [R1+0xa3b0] ;  /* 0x00a3b00001127983 */ /* 0x001ea80000300a00 */
[----:B------:R-:W2:Y:S04]  /*d8950*/  LDL.LU.64 R16, [R1+0xa3a8] ;  /* 0x00a3a80001107983 */ /* 0x000ea80000300a00 */
[----:B------:R-:W-:Y:S04]  /*d8960*/  STL.64 [R1+0x7d0], R48 ;  /* 0x0007d03001007387 */ /* 0x000fe80000100a00 */
[----:B------:R0:W-:Y:S04]  /*d8970*/  STL.64 [R1+0x7d8], R50 ;  /* 0x0007d83201007387 */ /* 0x0001e80000100a00 */
[----:B0-----:R-:W2:Y:S04]  /*d8980*/  LDL.LU.64 R50, [R1+0xa3a0] ;  /* 0x00a3a00001327983 */ /* 0x001ea80000300a00 */
[----:B------:R-:W2:Y:S04]  /*d8990*/  LDL.LU.64 R48, [R1+0xa398] ;  /* 0x00a3980001307983 */ /* 0x000ea80000300a00 */
[----:B------:R-:W2:Y:S01]  /*d89a0*/  LDL.LU.64 R60, [R1+0xa390] ;  /* 0x00a39000013c7983 */ /* 0x000ea20000300a00 */
[C---:B-----5:R-:W-:Y:S06]  /*d89b0*/  HMMA.16816.F32 R44, R4.reuse, R24, R44 ;  /* 0x00000018042c723c */ /* 0x060fec000000182c */
[C---:B----4-:R-:W-:Y:S06]  /*d89c0*/  HMMA.16816.F32 R24, R4.reuse, R26, R32 ;  /* 0x0000001a0418723c */ /* 0x050fec0000001820 */
[C---:B---3--:R-:W-:Y:S06]  /*d89d0*/  HMMA.16816.F32 R20, R4.reuse, R56, R20 ;  /* 0x000000380414723c */ /* 0x048fec0000001814 */
[C---:B--2---:R-:W-:Y:S05]  /*d89e0*/  HMMA.16816.F32 R56, R4.reuse, R58, R52 ;  /* 0x0000003a0438723c */ /* 0x044fea0000001834 */
[----:B------:R-:W-:Y:S04]  /*d89f0*/  STL.64 [R1+0x7c0], R44 ;  /* 0x0007c02c01007387 */ /* 0x000fe80000100a00 */
[----:B------:R0:W-:Y:S04]  /*d8a00*/  STL.64 [R1+0x7c8], R46 ;  /* 0x0007c82e01007387 */ /* 0x0001e80000100a00 */
[----:B0-----:R-:W2:Y:S04]  /*d8a10*/  LDL.LU.64 R46, [R1+0xa388] ;  /* 0x00a38800012e7983 */ /* 0x001ea80000300a00 */
[----:B------:R-:W3:Y:S04]  /*d8a20*/  LDL.LU.64 R44, [R1+0xa380] ;  /* 0x00a38000012c7983 */ /* 0x000ee80000300a00 */
[----:B------:R-:W4:Y:S04]  /*d8a30*/  LDL.LU.64 R34, [R1+0xa378] ;  /* 0x00a3780001227983 */ /* 0x000f280000300a00 */
[----:B------:R-:W5:Y:S04]  /*d8a40*/  LDL.LU.64 R32, [R1+0xa370] ;  /* 0x00a3700001207983 */ /* 0x000f680000300a00 */
[----:B------:R-:W-:Y:S04]  /*d8a50*/  STL.64 [R1+0x7b0], R24 ;  /* 0x0007b01801007387 */ /* 0x000fe80000100a00 */
[----:B------:R0:W-:Y:S04]  /*d8a60*/  STL.64 [R1+0x7b8], R26 ;  /* 0x0007b81a01007387 */ /* 0x0001e80000100a00 */
[----:B0-----:R-:W2:Y:S04]  /*d8a70*/  LDL.LU.64 R26, [R1+0xa368] ;  /* 0x00a36800011a7983 */ /* 0x001ea80000300a00 */
[----:B------:R-:W3:Y:S04]  /*d8a80*/  LDL.LU.64 R24, [R1+0xa360] ;  /* 0x00a3600001187983 */ /* 0x000ee80000300a00 */
[----:B------:R-:W-:Y:S04]  /*d8a90*/  STL.64 [R1+0x7a0], R20 ;  /* 0x0007a01401007387 */ /* 0x000fe80000100a00 */
[----:B------:R0:W-:Y:S04]  /*d8aa0*/  STL.64 [R1+0x7a8], R22 ;  /* 0x0007a81601007387 */ /* 0x0001e80000100a00 */
[----:B0-----:R-:W4:Y:S04]  /*d8ab0*/  LDL.LU.64 R22, [R1+0xa358] ;  /* 0x00a3580001167983 */ /* 0x001f280000300a00 */
[----:B------:R-:W5:Y:S04]  /*d8ac0*/  LDL.LU.64 R20, [R1+0xa350] ;  /* 0x00a3500001147983 */ /* 0x000f680000300a00 */
[----:B------:R-:W2:Y:S04]  /*d8ad0*/  LDL.LU.64 R54, [R1+0xa348] ;  /* 0x00a3480001367983 */ /* 0x000ea80000300a00 */
[----:B------:R-:W3:Y:S04]  /*d8ae0*/  LDL.LU.64 R52, [R1+0xa340] ;  /* 0x00a3400001347983 */ /* 0x000ee80000300a00 */
[----:B------:R-:W-:Y:S04]  /*d8af0*/  STL.64 [R1+0x790], R56 ;  /* 0x0007903801007387 */ /* 0x000fe80000100a00 */
[----:B------:R0:W-:Y:S04]  /*d8b00*/  STL.64 [R1+0x798], R58 ;  /* 0x0007983a01007387 */ /* 0x0001e80000100a00 */
[----:B0-----:R-:W4:Y:S04]  /*d8b10*/  LDL.LU.64 R58, [R1+0xa338] ;  /* 0x00a33800013a7983 */ /* 0x001f280000300a00 */
[----:B------:R-:W5:Y:S01]  /*d8b20*/  LDL.LU.64 R56, [R1+0xa330] ;  /* 0x00a3300001387983 */ /* 0x000f620000300a00 */
[C---:B------:R-:W-:Y:S06]  /*d8b30*/  HMMA.16816.F32 R40, R4.reuse, R16, R40 ;  /* 0x000000100428723c */ /* 0x040fec0000001828 */
[----:B------:R-:W-:Y:S01]  /*d8b40*/  HMMA.16816.F32 R28, R4, R18, R28 ;  /* 0x00000012041c723c */ /* 0x000fe2000000181c */
[----:B------:R-:W2:-:S15]  /*d8b50*/  LDL.LU.64 R16, [R1+0x1080] ;  /* 0x0010800001107983 */ /* 0x000e9e0000300a00 */
[----:B------:R-:W-:-:S01]  /*d8b60*/  NOP ;  /* 0x0000000000007918 */ /* 0x000fc20000000000 */
[----:B------:R-:W-:Y:S04]  /*d8b70*/  STL.64 [R1+0x780], R40 ;  /* 0x0007802801007387 */ /* 0x000fe80000100a00 */
[----:B------:R0:W-:Y:S04]  /*d8b80*/  STL.64 [R1+0x788], R42 ;  /* 0x0007882a01007387 */ /* 0x0001e80000100a00 */
[----:B------:R-:W2:Y:S01]  /*d8b90*/  LDL.LU.64 R18, [R1+0x1088] ;  /* 0x0010880001127983 */ /* 0x000ea20000300a00 */
[C---:B0-----:R-:W-:Y:S03]  /*d8ba0*/  HMMA.16816.F32 R40, R4.reuse, R60, R36 ;  /* 0x0000003c0428723c */ /* 0x041fe60000001824 */
[----:B------:R0:W-:Y:S04]  /*d8bb0*/  STL.64 [R1+0x770], R28 ;  /* 0x0007701c01007387 */ /* 0x0001e80000100a00 */
[----:B------:R1:W-:Y:S04]  /*d8bc0*/  STL.64 [R1+0x778], R30 ;  /* 0x0007781e01007387 */ /* 0x0003e80000100a00 */
[----:B0-----:R-:W3:Y:S04]  /*d8bd0*/  LDL.LU.64 R28, [R1+0x1070] ;  /* 0x00107000011c7983 */ /* 0x001ee80000300a00 */
[----:B-1----:R-:W3:Y:S08]  /*d8be0*/  LDL.LU.64 R30, [R1+0x1078] ;  /* 0x00107800011e7983 */ /* 0x002ef00000300a00 */
[----:B------:R-:W-:Y:S04]  /*d8bf0*/  STL.64 [R1+0x760], R40 ;  /* 0x0007602801007387 */ /* 0x000fe80000100a00 */
[----:B------:R-:W-:Y:S01]  /*d8c00*/  STL.64 [R1+0x768], R42 ;  /* 0x0007682a01007387 */ /* 0x000fe20000100a00 */
[C---:B----4-:R-:W-:Y:S06]  /*d8c10*/  HMMA.16816.F32 R36, R4.reuse, R58, R12 ;  /* 0x0000003a0424723c */ /* 0x050fec000000180c */
[----:B-----5:R-:W-:Y:S01]  /*d8c20*/  HMMA.16816.F32 R12, R4, R56, R8 ;  /* 0x00000038040c723c */ /* 0x020fe20000001808 */
[----:B------:R-:W4:-:S15]  /*d8c30*/  LDL.LU.64 R8, [R1+0x1060] ;  /* 0x0010600001087983 */ /* 0x000f1e0000300a00 */
[----:B------:R-:W-:-:S01]  /*d8c40*/  NOP ;  /* 0x0000000000007918 */ /* 0x000fc20000000000 */
[----:B------:R-:W-:Y:S04]  /*d8c50*/  STL.64 [R1+0x750], R36 ;  /* 0x0007502401007387 */ /* 0x000fe80000100a00 */
[----:B------:R-:W-:Y:S04]  /*d8c60*/  STL.64 [R1+0x758], R38 ;  /* 0x0007582601007387 */ /* 0x000fe80000100a00 */
[----:B------:R-:W4:Y:S01]  /*d8c70*/  LDL.LU.64 R10, [R1+0x1068] ;  /* 0x00106800010a7983 */ /* 0x000f220000300a00 */
[C---:B--2---:R-:W-:Y:S03]  /*d8c80*/  HMMA.16816.F32 R16, R4.reuse, R54, R16 ;  /* 0x000000360410723c */ /* 0x044fe60000001810 */
[----:B------:R0:W-:Y:S04]  /*d8c90*/  STL.64 [R1+0x740], R12 ;  /* 0x0007400c01007387 */ /* 0x0001e80000100a00 */
[----:B------:R1:W-:Y:S04]  /*d8ca0*/  STL.64 [R1+0x748], R14 ;  /* 0x0007480e01007387 */ /* 0x0003e80000100a00 */
[----:B0-----:R-:W2:Y:S04]  /*d8cb0*/  LDL.LU.64 R12, [R1+0x1050] ;  /* 0x00105000010c7983 */ /* 0x001ea80000300a00 */
[----:B-1----:R-:W2:Y:S04]  /*d8cc0*/  LDL.LU.64 R14, [R1+0x1058] ;  /* 0x00105800010e7983 */ /* 0x002ea80000300a00 */
[----:B------:R-:W5:Y:S04]  /*d8cd0*/  LDL.LU.64 R40, [R1+0x1020] ;  /* 0x0010200001287983 */ /* 0x000f680000300a00 */
[----:B------:R-:W5:Y:S04]  /*d8ce0*/  LDL.LU.64 R42, [R1+0x1028] ;  /* 0x00102800012a7983 */ /* 0x000f680000300a00 */
[----:B------:R-:W5:Y:S04]  /*d8cf0*/  LDL.LU.64 R36, [R1+0x1010] ;  /* 0x0010100001247983 */ /* 0x000f680000300a00 */
[----:B------:R-:W5:Y:S01]  /*d8d00*/  LDL.LU.64 R38, [R1+0x1018] ;  /* 0x0010180001267983 */ /* 0x000f620000300a00 */
[C---:B---3--:R-:W-:Y:S03]  /*d8d10*/  HMMA.16816.F32 R28, R4.reuse, R52, R28 ;  /* 0x00000034041c723c */ /* 0x048fe6000000181c */
[----:B------:R-:W-:Y:S04]  /*d8d20*/  STL.64 [R1+0xa240], R58 ;  /* 0x00a2403a01007387 */ /* 0x000fe80000100a00 */
[----:B------:R0:W-:Y:S04]  /*d8d30*/  STL.64 [R1+0xa238], R56 ;  /* 0x00a2383801007387 */ /* 0x0001e80000100a00 */
[----:B0-----:R-:W3:Y:S04]  /*d8d40*/  LDL.LU.64 R56, [R1+0x1030] ;  /* 0x0010300001387983 */ /* 0x001ee80000300a00 */
[----:B------:R-:W3:Y:S04]  /*d8d50*/  LDL.LU.64 R58, [R1+0x1038] ;  /* 0x00103800013a7983 */ /* 0x000ee80000300a00 */
[----:B------:R-:W-:Y:S04]  /*d8d60*/  STL.64 [R1+0x730], R16 ;  /* 0x0007301001007387 */ /* 0x000fe80000100a00 */
[----:B------:R0:W-:Y:S04]  /*d8d70*/  STL.64 [R1+0x738], R18 ;  /* 0x0007381201007387 */ /* 0x0001e80000100a00 */
[----:B0-----:R-:W5:Y:S04]  /*d8d80*/  LDL.LU.64 R18, [R1+0xa328] ;  /* 0x00a3280001127983 */ /* 0x001f680000300a00 */
[----:B------:R-:W5:Y:S04]  /*d8d90*/  LDL.LU.64 R16, [R1+0xa320] ;  /* 0x00a3200001107983 */ /* 0x000f680000300a00 */
[----:B------:R0:W-:Y:S04]  /*d8da0*/  STL.64 [R1+0x720], R28 ;  /* 0x0007201c01007387 */ /* 0x0001e80000100a00 */
[----:B------:R1:W-:Y:S04]  /*d8db0*/  STL.64 [R1+0x728], R30 ;  /* 0x0007281e01007387 */ /* 0x0003e80000100a00 */
[----:B0-----:R-:W5:Y:S04]  /*d8dc0*/  LDL.LU.64 R28, [R1+0xde0] ;  /* 0x000de000011c7983 */ /* 0x001f680000300a00 */
[----:B-1----:R-:W5:Y:S04]  /*d8dd0*/  LDL.LU.64 R30, [R1+0xde8] ;  /* 0x000de800011e7983 */ /* 0x002f680000300a00 */
[----:B------:R-:W-:Y:S04]  /*d8de0*/  STL.64 [R1+0xa250], R54 ;  /* 0x00a2503601007387 */ /* 0x000fe80000100a00 */
[----:B------:R0:W-:Y:S04]  /*d8df0*/  STL.64 [R1+0xa248], R52 ;  /* 0x00a2483401007387 */ /* 0x0001e80000100a00 */
[----:B0-----:R-:W3:Y:S04]  /*d8e00*/  LDL.LU.64 R52, [R1+0x1040] ;  /* 0x0010400001347983 */ /* 0x001ee80000300a00 */
[----:B------:R-:W3:Y:S01]  /*d8e10*/  LDL.LU.64 R54, [R1+0x1048] ;  /* 0x0010480001367983 */ /* 0x000ee20000300a00 */
[----:B----4-:R-:W-:-:S15]  /*d8e20*/  HMMA.16816.F32 R8, R4, R2, R8 ;  /* 0x000000020408723c */ /* 0x010fde0000001808 */
[----:B------:R-:W-:-:S08]  /*d8e30*/  NOP ;  /* 0x0000000000007918 */ /* 0x000fd00000000000 */
[----:B------:R-:W-:Y:S04]  /*d8e40*/  STL.64 [R1+0x710], R8 ;  /* 0x0007100801007387 */ /* 0x000fe80000100a00 */
[----:B------:R0:W-:Y:S04]  /*d8e50*/  STL.64 [R1+0x718], R10 ;  /* 0x0007180a01007387 */ /* 0x0001e80000100a00 */
[----:B0-----:R-:W3:Y:S04]  /*d8e60*/  LDL.LU.64 R10, [R1+0xa318] ;  /* 0x00a31800010a7983 */ /* 0x001ee80000300a00 */
[----:B------:R-:W2:Y:S02]  /*d8e70*/  LDL.LU.64 R8, [R1+0xa310] ;  /* 0x00a3100001087983 */ /* 0x000ea40000300a00 */
[----:B--2---:R-:W-:-:S15]  /*d8e80*/  HMMA.16816.F32 R12, R4, R8, R12 ;  /* 0x00000008040c723c */ /* 0x004fde000000180c */
[----:B------:R-:W-:-:S08]  /*d8e90*/  NOP ;  /* 0x0000000000007918 */ /* 0x000fd00000000000 */
[----:B------:R-:W-:Y:S04]  /*d8ea0*/  STL.64 [R1+0x700], R12 ;  /* 0x0007000c01007387 */ /* 0x000fe80000100a00 */
[----:B------:R0:W-:Y:S04]  /*d8eb0*/  STL.64 [R1+0x708], R14 ;  /* 0x0007080e01007387 */ /* 0x0001e80000100a00 */
[----:B0-----:R-:W5:Y:S04]  /*d8ec0*/  LDL.LU.64 R14, [R1+0xa308] ;  /* 0x00a30800010e7983 */ /* 0x001f680000300a00 */
[----:B------:R-:W2:Y:S01]  /*d8ed0*/  LDL.LU.64 R12, [R1+0xa300] ;  /* 0x00a30000010c7983 */ /* 0x000ea20000300a00 */
[----:B---3--:R-:W-:Y:S06]  /*d8ee0*/  HMMA.16816.F32 R52, R4, R10, R52 ;  /* 0x0000000a0434723c */ /* 0x008fec0000001834 */
[----:B------:R-:W-:Y:S04]  /*d8ef0*/  STL.64 [R1+0xa230], R10 ;  /* 0x00a2300a01007387 */ /* 0x000fe80000100a00 */
[----:B------:R-:W-:-:S13]  /*d8f00*/  STL.64 [R1+0xa228], R8 ;  /* 0x00a2280801007387 */ /* 0x000fda0000100a00 */
[----:B------:R-:W-:Y:S04]  /*d8f10*/  STL.64 [R1+0x6f0], R52 ;  /* 0x0006f03401007387 */ /* 0x000fe80000100a00 */
[----:B------:R2:W-:Y:S02]  /*d8f20*/  STL.64 [R1+0x6f8], R54 ;  /* 0x0006f83601007387 */ /* 0x0005e40000100a00 */
[C---:B--2---:R-:W-:Y:S06]  /*d8f30*/  HMMA.16816.F32 R52, R4.reuse, R12, R56 ;  /* 0x0000000c0434723c */ /* 0x044fec0000001838 */
[C---:B-----5:R-:W-:Y:S06]  /*d8f40*/  HMMA.16816.F32 R8, R4.reuse, R14, R40 ;  /* 0x0000000e0408723c */ /* 0x060fec0000001828 */
[----:B------:R-:W-:Y:S11]  /*d8f50*/  STL.64 [R1+0xa260], R14 ;  /* 0x00a2600e01007387 */ /* 0x000ff60000100a00 */
[----:B------:R-:W-:Y:S04]  /*d8f60*/  STL.64 [R1+0x6e0], R52 ;  /* 0x0006e03401007387 */ /* 0x000fe80000100a00 */
[----:B------:R-:W-:Y:S04]  /*d8f70*/  STL.64 [R1+0x6e8], R54 ;  /* 0x0006e83601007387 */ /* 0x000fe80000100a00 */
[----:B------:R-:W-:Y:S04]  /*d8f80*/  STL.64 [R1+0xa258], R12 ;  /* 0x00a2580c01007387 */ /* 0x000fe80000100a00 */
[----:B------:R-:W-:Y:S04]  /*d8f90*/  STL.64 [R1+0x6d0], R8 ;  /* 0x0006d00801007387 */ /* 0x000fe80000100a00 */
[----:B------:R0:W-:Y:S04]  /*d8fa0*/  STL.64 [R1+0x6d8], R10 ;  /* 0x0006d80a01007387 */ /* 0x0001e80000100a00 */
[----:B------:R-:W2:Y:S04]  /*d8fb0*/  LDL.LU.64 R40, [R1+0xdd0] ;  /* 0x000dd00001287983 */ /* 0x000ea80000300a00 */
[----:B------:R-:W2:Y:S01]  /*d8fc0*/  LDL.LU.64 R42, [R1+0xdd8] ;  /* 0x000dd800012a7983 */ /* 0x000ea20000300a00 */
[----:B0-----:R-:W-:-:S15]  /*d8fd0*/  HMMA.16816.F32 R8, R4, R16, R36 ;  /* 0x000000100408723c */ /* 0x001fde0000001824 */
[----:B------:R-:W-:-:S08]  /*d8fe0*/  NOP ;  /* 0x0000000000007918 */ /* 0x000fd00000000000 */
[----:B------:R-:W-:Y:S04]  /*d8ff0*/  STL.64 [R1+0x6c0], R8 ;  /* 0x0006c00801007387 */ /* 0x000fe80000100a00 */
[----:B------:R0:W-:Y:S04]  /*d9000*/  STL.64 [R1+0x6c8], R10 ;  /* 0x0006c80a01007387 */ /* 0x0001e80000100a00 */
[----:B------:R-:W3:Y:S04]  /*d9010*/  LDL.LU.64 R36, [R1+0xdc0] ;  /* 0x000dc00001247983 */ /* 0x000ee80000300a00 */
[----:B------:R-:W3:Y:S04]  /*d9020*/  LDL.LU.64 R38, [R1+0xdc8] ;  /* 0x000dc80001267983 */ /* 0x000ee80000300a00 */
[----:B------:R-:W4:Y:S04]  /*d9030*/  LDL.LU.64 R12, [R1+0xdb0] ;  /* 0x000db000010c7983 */ /* 0x000f280000300a00 */
[----:B------:R-:W4:Y:S01]  /*d9040*/  LDL.LU.64 R14, [R1+0xdb8] ;  /* 0x000db800010e7983 */ /* 0x000f220000300a00 */
[----:B0-----:R-:W-:-:S15]  /*d9050*/  HMMA.16816.F32 R8, R4, R18, R28 ;  /* 0x000000120408723c */ /* 0x001fde000000181c */
[----:B------:R-:W-:-:S08]  /*d9060*/  NOP ;  /* 0x0000000000007918 */ /* 0x000fd00000000000 */
[----:B------:R0:W-:Y:S04]  /*d9070*/  STL.64 [R1+0x6b0], R8 ;  /* 0x0006b00801007387 */ /* 0x0001e80000100a00 */
[----:B------:R1:W-:Y:S04]  /*d9080*/  STL.64 [R1+0x6b8], R10 ;  /* 0x0006b80a01007387 */ /* 0x0003e80000100a00 */
[----:B0-----:R-:W5:Y:S04]  /*d9090*/  LDL.LU.64 R8, [R1+0xda0] ;  /* 0x000da00001087983 */ /* 0x001f680000300a00 */
[----:B-1----:R-:W5:Y:S04]  /*d90a0*/  LDL.LU.64 R10, [R1+0xda8] ;  /* 0x000da800010a7983 */ /* 0x002f680000300a00 */
        /* <DEDUP_REMOVED lines=8> */
[----:B------:R-:W-:Y:S04]  /*d9130*/  STL.64 [R1+0xa270], R18 ;  /* 0x00a2701201007387 */ /* 0x000fe80000100a00 */
[----:B------:R3:W-:Y:S04]  /*d9140*/  STL.64 [R1+0xa268], R16 ;  /* 0x00a2681001007387 */ /* 0x0007e80000100a00 */
[----:B------:R-:W-:Y:S01]  /*d9150*/  STL.64 [R1+0xa280], R22 ;  /* 0x00a2801601007387 */ /* 0x000fe20000100a00 */
[C---:B--2---:R-:W-:Y:S06]  /*d9160*/  HMMA.16816.F32 R40, R4.reuse, R20, R40 ;  /* 0x000000140428723c */ /* 0x044fec0000001828 */
[C---:B---3--:R-:W-:Y:S06]  /*d9170*/  HMMA.16816.F32 R16, R4.reuse, R22, R36 ;  /* 0x000000160410723c */ /* 0x048fec0000001824 */
[C---:B----4-:R-:W-:Y:S11]  /*d9180*/  HMMA.16816.F32 R12, R4.reuse, R24, R12 ;  /* 0x00000018040c723c */ /* 0x050ff6000000180c */
[----:B------:R0:W-:Y:S04]  /*d9190*/  STL.64 [R1+0x6a0], R40 ;  /* 0x0006a02801007387 */ /* 0x0001e80000100a00 */
[----:B------:R1:W-:Y:S04]  /*d91a0*/  STL.64 [R1+0x6a8], R42 ;  /* 0x0006a82a01007387 */ /* 0x0003e80000100a00 */
[----:B------:R2:W-:Y:S04]  /*d91b0*/  STL.64 [R1+0xa278], R20 ;  /* 0x00a2781401007387 */ /* 0x0005e80000100a00 */
[----:B------:R3:W-:Y:S04]  /*d91c0*/  STL.64 [R1+0x690], R16 ;  /* 0x0006901001007387 */ /* 0x0007e80000100a00 */
[----:B------:R4:W-:Y:S04]  /*d91d0*/  STL.64 [R1+0x698], R18 ;  /* 0x0006981201007387 */ /* 0x0009e80000100a00 */
[----:B0-----:R-:W4:Y:S04]  /*d91e0*/  LDL.LU.64 R40, [R1+0xd90] ;  /* 0x000d900001287983 */ /* 0x001f280000300a00 */
[----:B-1----:R-:W4:Y:S04]  /*d91f0*/  LDL.LU.64 R42, [R1+0xd98] ;  /* 0x000d9800012a7983 */ /* 0x002f280000300a00 */
[----:B------:R0:W-:Y:S04]  /*d9200*/  STL.64 [R1+0x680], R12 ;  /* 0x0006800c01007387 */ /* 0x0001e80000100a00 */
[----:B------:R1:W-:Y:S04]  /*d9210*/  STL.64 [R1+0x688], R14 ;  /* 0x0006880e01007387 */ /* 0x0003e80000100a00 */
[----:B------:R-:W4:Y:S04]  /*d9220*/  LDL.LU.64 R36, [R1+0xd80] ;  /* 0x000d800001247983 */ /* 0x000f280000300a00 */
[----:B------:R-:W4:Y:S04]  /*d9230*/  LDL.LU.64 R38, [R1+0xd88] ;  /* 0x000d880001267983 */ /* 0x000f280000300a00 */
[----:B------:R-:W4:Y:S04]  /*d9240*/  LDL.LU.64 R52, [R1+0xd20] ;  /* 0x000d200001347983 */ /* 0x000f280000300a00 */
[----:B------:R-:W4:Y:S04]  /*d9250*/  LDL.LU.64 R54, [R1+0xd28] ;  /* 0x000d280001367983 */ /* 0x000f280000300a00 */
[----:B--2---:R-:W2:Y:S04]  /*d9260*/  LDL.LU.64 R20, [R1+0xd30] ;  /* 0x000d300001147983 */ /* 0x004ea80000300a00 */
[----:B------:R-:W2:Y:S01]  /*d9270*/  LDL.LU.64 R22, [R1+0xd38] ;  /* 0x000d380001167983 */ /* 0x000ea20000300a00 */
[----:B-----5:R-:W-:-:S15]  /*d9280*/  HMMA.16816.F32 R8, R4, R26, R8 ;  /* 0x0000001a0408723c */ /* 0x020fde0000001808 */
[----:B------:R-:W-:-:S08]  /*d9290*/  NOP ;  /* 0x0000000000007918 */ /* 0x000fd00000000000 */
[----:B------:R5:W-:Y:S04]  /*d92a0*/  STL.64 [R1+0x670], R8 ;  /* 0x0006700801007387 */ /* 0x000be80000100a00 */
[----:B------:R5:W-:Y:S04]  /*d92b0*/  STL.64 [R1+0x678], R10 ;  /* 0x0006780a01007387 */ /* 0x000be80000100a00 */
[----:B---3--:R-:W3:Y:S04]  /*d92c0*/  LDL.LU.64 R16, [R1+0xd40] ;  /* 0x000d400001107983 */ /* 0x008ee80000300a00 */
[----:B----4-:R-:W3:Y:S04]  /*d92d0*/  LDL.LU.64 R18, [R1+0xd48] ;  /* 0x000d480001127983 */ /* 0x010ee80000300a00 */
[----:B0-----:R-:W4:Y:S04]  /*d92e0*/  LDL.LU.64 R12, [R1+0x19e0] ;  /* 0x0019e000010c7983 */ /* 0x001f280000300a00 */
[----:B-1----:R-:W4:Y:S04]  /*d92f0*/  LDL.LU.64 R14, [R1+0x19e8] ;  /* 0x0019e800010e7983 */ /* 0x002f280000300a00 */
[----:B-----5:R-:W5:Y:S04]  /*d9300*/  LDL.LU.64 R8, [R1+0x1e10] ;  /* 0x001e100001087983 */ /* 0x020f680000300a00 */
[----:B------:R-:W5:Y:S04]  /*d9310*/  LDL.LU.64 R10, [R1+0x1e18] ;  /* 0x001e1800010a7983 */ /* 0x000f680000300a00 */
[----:B------:R-:W-:Y:S04]  /*d9320*/  STL.64 [R1+0xa290], R26 ;  /* 0x00a2901a01007387 */ /* 0x000fe80000100a00 */
[----:B------:R0:W-:Y:S04]  /*d9330*/  STL.64 [R1+0xa288], R24 ;  /* 0x00a2881801007387 */ /* 0x0001e80000100a00 */
[----:B0-----:R-:W3:Y:S04]  /*d9340*/  LDL.LU.64 R24, [R1+0xd70] ;  /* 0x000d700001187983 */ /* 0x001ee80000300a00 */
[----:B------:R-:W3:Y:S01]  /*d9350*/  LDL.LU.64 R26, [R1+0xd78] ;  /* 0x000d7800011a7983 */ /* 0x000ee20000300a00 */
[C---:B------:R-:W-:Y:S06]  /*d9360*/  HMMA.16816.F32 R40, R4.reuse, R32, R40 ;  /* 0x000000200428723c */ /* 0x040fec0000001828 */
[----:B------:R-:W-:-:S15]  /*d9370*/  HMMA.16816.F32 R36, R4, R34, R36 ;  /* 0x000000220424723c */ /* 0x000fde0000001824 */
[----:B------:R-:W-:-:S02]  /*d9380*/  NOP ;  /* 0x0000000000007918 */ /* 0x000fc40000000000 */
[----:B------:R-:W-:Y:S04]  /*d9390*/  STL.64 [R1+0x660], R40 ;  /* 0x0006602801007387 */ /* 0x000fe80000100a00 */
[----:B------:R0:W-:Y:S04]  /*d93a0*/  STL.64 [R1+0x668], R42 ;  /* 0x0006682a01007387 */ /* 0x0001e80000100a00 */
[----:B0-----:R-:W3:Y:S04]  /*d93b0*/  LDL.LU.64 R42, [R1+0xa2f8] ;  /* 0x00a2f800012a7983 */ /* 0x001ee80000300a00 */
[----:B------:R-:W2:Y:S04]  /*d93c0*/  LDL.LU.64 R40, [R1+0xa2f0] ;  /* 0x00a2f00001287983 */ /* 0x000ea80000300a00 */
[----:B------:R-:W-:Y:S04]  /*d93d0*/  STL.64 [R1+0x650], R36 ;  /* 0x0006502401007387 */ /* 0x000fe80000100a00 */
[----:B------:R0:W-:Y:S04]  /*d93e0*/  STL.64 [R1+0x658], R38 ;  /* 0x0006582601007387 */ /* 0x0001e80000100a00 */
[----:B0-----:R-:W3:Y:S04]  /*d93f0*/  LDL.LU.64 R38, [R1+0xa2e8] ;  /* 0x00a2e80001267983 */ /* 0x001ee80000300a00 */
[----:B------:R-:W3:Y:S04]  /*d9400*/  LDL.LU.64 R36, [R1+0xa2e0] ;  /* 0x00a2e00001247983 */ /* 0x000ee80000300a00 */
[----:B------:R-:W-:Y:S04]  /*d9410*/  STL.64 [R1+0xa220], R34 ;  /* 0x00a2202201007387 */ /* 0x000fe80000100a00 */
[----:B------:R0:W-:Y:S01]  /*d9420*/  STL.64 [R1+0xa218], R32 ;  /* 0x00a2182001007387 */ /* 0x0001e20000100a00 */
[C---:B----4-:R-:W-:Y:S06]  /*d9430*/  HMMA.16816.F32 R12, R4.reuse, R44, R12 ;  /* 0x0000002c040c723c */ /* 0x050fec000000180c */
[C---:B-----5:R-:W-:Y:S06]  /*d9440*/  HMMA.16816.F32 R8, R4.reuse, R46, R8 ;  /* 0x0000002e0408723c */ /* 0x060fec0000001808 */
[C---:B--2---:R-:W-:Y:S06]  /*d9450*/  HMMA.16816.F32 R20, R4.reuse, R40, R20 ;  /* 0x000000280414723c */ /* 0x044fec0000001814 */
[C---:B---3--:R-:W-:Y:S06]  /*d9460*/  HMMA.16816.F32 R16, R4.reuse, R42, R16 ;  /* 0x0000002a0410723c */ /* 0x048fec0000001810 */
[C---:B0-----:R-:W-:Y:S06]  /*d9470*/  HMMA.16816.F32 R32, R4.reuse, R36, R24 ;  /* 0x000000240420723c */ /* 0x041fec0000001818 */
[----:B------:R-:W-:Y:S06]  /*d9480*/  HMMA.16816.F32 R24, R4, R38, R52 ;  /* 0x000000260418723c */ /* 0x000fec0000001834 */
[----:B------:R-:W-:Y:S11]  /*d9490*/  STL [R1+0xa1bc], R38 ;  /* 0x00a1bc2601007387 */ /* 0x000ff60000100800 */
[----:B------:R-:W-:Y:S04]  /*d94a0*/  STL.64 [R1+0x640], R32 ;  /* 0x0006402001007387 */ /* 0x000fe80000100a00 */
[----:B------:R-:W-:Y:S04]  /*d94b0*/  STL.64 [R1+0x648], R34 ;  /* 0x0006482201007387 */ /* 0x000fe80000100a00 */
[----:B------:R-:W-:Y:S04]  /*d94c0*/  STL [R1+0xa1b8], R39 ;  /* 0x00a1b82701007387 */ /* 0x000fe80000100800 */
[----:B------:R0:W-:Y:S04]  /*d94d0*/  STL.64 [R1+0x5f0], R24 ;  /* 0x0005f01801007387 */ /* 0x0001e80000100a00 */
[----:B------:R1:W-:Y:S04]  /*d94e0*/  STL.64 [R1+0x5f8], R26 ;  /* 0x0005f81a01007387 */ /* 0x0003e80000100a00 */
[----:B------:R-:W-:Y:S04]  /*d94f0*/  STL [R1+0xa1d0], R40 ;  /* 0x00a1d02801007387 */ /* 0x000fe80000100800 */
[----:B------:R-:W-:Y:S04]  /*d9500*/  STL [R1+0xa1cc], R41 ;  /* 0x00a1cc2901007387 */ /* 0x000fe80000100800 */
[----:B------:R-:W-:Y:S04]  /*d9510*/  STL.64 [R1+0x600], R20 ;  /* 0x0006001401007387 */ /* 0x000fe80000100a00 */
[----:B------:R-:W-:Y:S04]  /*d9520*/  STL.64 [R1+0x608], R22 ;  /* 0x0006081601007387 */ /* 0x000fe80000100a00 */
[----:B------:R-:W-:Y:S04]  /*d9530*/  STL.64 [R1+0x610], R16 ;  /* 0x0006101001007387 */ /* 0x000fe80000100a00 */
[----:B------:R-:W-:Y:S04]  /*d9540*/  STL.64 [R1+0x618], R18 ;  /* 0x0006181201007387 */ /* 0x000fe80000100a00 */
[----:B------:R2:W-:Y:S04]  /*d9550*/  STL.64 [R1+0x620], R12 ;  /* 0x0006200c01007387 */ /* 0x0005e80000100a00 */
[----:B------:R3:W-:Y:S04]  /*d9560*/  STL.64 [R1+0x628], R14 ;  /* 0x0006280e01007387 */ /* 0x0007e80000100a00 */
[----:B0-----:R-:W4:Y:S04]  /*d9570*/  LDL.LU.64 R24, [R1+0x1e20] ;  /* 0x001e200001187983 */ /* 0x001f280000300a00 */
[----:B-1----:R-:W4:Y:S04]  /*d9580*/  LDL.LU.64 R26, [R1+0x1e28] ;  /* 0x001e2800011a7983 */ /* 0x002f280000300a00 */
[----:B------:R-:W-:Y:S04]  /*d9590*/  STL.64 [R1+0x630], R8 ;  /* 0x0006300801007387 */ /* 0x000fe80000100a00 */
[----:B------:R0:W-:Y:S04]  /*d95a0*/  STL.64 [R1+0x638], R10 ;  /* 0x0006380a01007387 */ /* 0x0001e80000100a00 */
[----:B------:R-:W5:Y:S04]  /*d95b0*/  LDL.64 R34, [R1+0x130] ;  /* 0x0001300001227983 */ /* 0x000f680000100a00 */
[----:B------:R-:W-:Y:S04]  /*d95c0*/  STL.64 [R1+0xa200], R46 ;  /* 0x00a2002e01007387 */ /* 0x000fe80000100a00 */
[----:B------:R4:W-:Y:S04]  /*d95d0*/  STL.64 [R1+0xa1f8], R44 ;  /* 0x00a1f82c01007387 */ /* 0x0009e80000100a00 */
[----:B--2---:R-:W2:Y:S01]  /*d95e0*/  LDL.LU.64 R12, [R1+0xd60] ;  /* 0x000d6000010c7983 */ /* 0x004ea20000300a00 */
[----:B------:R-:W-:-:S03]  /*d95f0*/  IMAD.MOV.U32 R18, RZ, RZ, R49 ;  /* 0x000000ffff127224 */ /* 0x000fc600078e0031 */
[----:B---3--:R-:W2:Y:S04]  /*d9600*/  LDL.LU.64 R14, [R1+0xd68] ;  /* 0x000d6800010e7983 */ /* 0x008ea80000300a00 */
[----:B------:R-:W3:Y:S04]  /*d9610*/  LDL.64 R16, [R1+0x120] ;  /* 0x0001200001107983 */ /* 0x000ee80000100a00 */
[----:B------:R-:W4:Y:S04]  /*d9620*/  LDL.LU R49, [R1+0xa2d8] ;  /* 0x00a2d80001317983 */ /* 0x000f280000300800 */
[----:B------:R-:W3:Y:S01]  /*d9630*/  LDL R19, [R1+0x11c] ;  /* 0x00011c0001137983 */ /* 0x000ee20000100800 */
[----:B0-----:R-:W-:-:S03]  /*d9640*/  IMAD.MOV.U32 R10, RZ, RZ, R50 ;  /* 0x000000ffff0a7224 */ /* 0x001fc600078e0032 */
[----:B------:R-:W3:Y:S04]  /*d9650*/  LDL.64 R8, [R1+0x110] ;  /* 0x0001100001087983 */ /* 0x000ee80000100a00 */
[----:B------:R-:W2:Y:S01]  /*d9660*/  LDL.LU R50, [R1+0xa2d4] ;  /* 0x00a2d40001327983 */ /* 0x000ea20000300800 */
[----:B------:R-:W-:-:S03]  /*d9670*/  IMAD.MOV.U32 R11, RZ, RZ, R51 ;  /* 0x000000ffff0b7224 */ /* 0x000fc600078e0033 */
[----:B------:R-:W2:Y:S04]  /*d9680*/  LDL.LU R51, [R1+0xa2d0] ;  /* 0x00a2d00001337983 */ /* 0x000ea80000300800 */
[----:B------:R-:W3:Y:S01]  /*d9690*/  LDL.64 R20, [R1+0x100] ;  /* 0x0001000001147983 */ /* 0x000ee20000100a00 */
[----:B------:R-:W-:Y:S02]  /*d96a0*/  IMAD R28, R28, 0x100, R56 ;  /* 0x000001001c1c7824 */ /* 0x000fe400078e0238 */
[----:B------:R-:W-:Y:S02]  /*d96b0*/  IMAD R29, R29, 0x100, R57 ;  /* 0x000001001d1d7824 */ /* 0x000fe400078e0239 */
[----:B------:R-:W-:Y:S02]  /*d96c0*/  IMAD R30, R30, 0x100, R58 ;  /* 0x000001001e1e7824 */ /* 0x000fe400078e023a */
[----:B------:R-:W-:Y:S01]  /*d96d0*/  IMAD R31, R31, 0x100, R59 ;  /* 0x000001001f1f7824 */ /* 0x000fe200078e023b */
[C---:B----4-:R-:W-:Y:S01]  /*d96e0*/  HMMA.16816.F32 R44, R4.reuse, R48, R24 ;  /* 0x00000030042c723c */ /* 0x050fe20000001818 */
[----:B------:R-:W3:Y:S04]  /*d96f0*/  LDL.LU.64 R24, [R1+0x19b0] ;  /* 0x0019b00001187983 */ /* 0x000ee80000300a00 */
[----:B------:R-:W3:Y:S01]  /*d9700*/  LDL.LU.64 R26, [R1+0x19b8] ;  /* 0x0019b800011a7983 */ /* 0x000ee20000300a00 */
[----:B--2---:R-:W-:-:S15]  /*d9710*/  HMMA.16816.F32 R12, R4, R50, R12 ;  /* 0x00000032040c723c */ /* 0x004fde000000180c */
[----:B------:R-:W-:-:S02]  /*d9720*/  NOP ;  /* 0x0000000000007918 */ /* 0x000fc40000000000 */
[----:B------:R0:W-:Y:S04]  /*d9730*/  STL.64 [R1+0x9d0], R44 ;  /* 0x0009d02c01007387 */ /* 0x0001e80000100a00 */
[----:B------:R1:W-:Y:S04]  /*d9740*/  STL.64 [R1+0x9d8], R46 ;  /* 0x0009d82e01007387 */ /* 0x0003e80000100a00 */
[----:B------:R-:W2:Y:S04]  /*d9750*/  LDL.64 R22, [R1+0xf8] ;  /* 0x0000f80001167983 */ /* 0x000ea80000100a00 */
[----:B------:R-:W4:Y:S04]  /*d9760*/  LDL.64 R52, [R1+0xf0] ;  /* 0x0000f00001347983 */ /* 0x000f280000100a00 */
[----:B------:R-:W4:Y:S04]  /*d9770*/  LDL.LU.64 R54, [R1+0xe8] ;  /* 0x0000e80001367983 */ /* 0x000f280000300a00 */
[----:B0-----:R-:W2:Y:S04]  /*d9780*/  LDL.LU.64 R44, [R1+0x19a0] ;  /* 0x0019a000012c7983 */ /* 0x001ea80000300a00 */
[----:B-1----:R-:W2:Y:S04]  /*d9790*/  LDL.LU.64 R46, [R1+0x19a8] ;  /* 0x0019a800012e7983 */ /* 0x002ea80000300a00 */
[----:B------:R0:W-:Y:S04]  /*d97a0*/  STL.64 [R1+0x9e0], R12 ;  /* 0x0009e00c01007387 */ /* 0x0001e80000100a00 */
[----:B------:R1:W-:Y:S04]  /*d97b0*/  STL.64 [R1+0x9e8], R14 ;  /* 0x0009e80e01007387 */ /* 0x0003e80000100a00 */
[----:B0-----:R-:W4:Y:S04]  /*d97c0*/  LDL.LU.64 R12, [R1+0x1990] ;  /* 0x00199000010c7983 */ /* 0x001f280000300a00 */
[----:B-1----:R-:W4:Y:S04]  /*d97d0*/  LDL.LU.64 R14, [R1+0x1998] ;  /* 0x00199800010e7983 */ /* 0x002f280000300a00 */
[----:B------:R-:W4:Y:S04]  /*d97e0*/  LDL.64 R56, [R1+0xe0] ;  /* 0x0000e00001387983 */ /* 0x000f280000100a00 */
[----:B------:R-:W4:Y:S04]  /*d97f0*/  LDL.LU.64 R58, [R1+0xd8] ;  /* 0x0000d800013a7983 */ /* 0x000f280000300a00 */
[----:B------:R-:W-:Y:S04]  /*d9800*/  STL.64 [R1+0xa210], R50 ;  /* 0x00a2103201007387 */ /* 0x000fe80000100a00 */
[----:B------:R0:W-:Y:S04]  /*d9810*/  STL.64 [R1+0xa208], R48 ;  /* 0x00a2083001007387 */ /* 0x0001e80000100a00 */
[----:B0-----:R-:W3:Y:S04]  /*d9820*/  LDL.LU.64 R48, [R1+0x19c0] ;  /* 0x0019c00001307983 */ /* 0x001ee80000300a00 */
[----:B------:R-:W3:Y:S04]  /*d9830*/  LDL.LU.64 R50, [R1+0x19c8] ;  /* 0x0019c80001327983 */ /* 0x000ee80000300a00 */
[----:B------:R-:W4:Y:S01]  /*d9840*/  LDL.LU.64 R32, [R1+0x1980] ;  /* 0x0019800001207983 */ /* 0x000f220000300a00 */
[----:B-----5:R-:W-:Y:S01]  /*d9850*/  IMAD.MOV.U32 R41, RZ, RZ, R34 ;  /* 0x000000ffff297224 */ /* 0x020fe200078e0022 */
[----:B------:R-:W-:-:S02]  /*d9860*/  F2FP.F16.E4M3.UNPACK_B R28, R28 ;  /* 0x0000001cff1c723e */ /* 0x000fc400020006ff */
[----:B------:R-:W-:Y:S02]  /*d9870*/  F2FP.F16.E4M3.UNPACK_B R29, R29 ;  /* 0x0000001dff1d723e */ /* 0x000fe400020006ff */
[----:B------:R-:W-:Y:S02]  /*d9880*/  F2FP.F16.E4M3.UNPACK_B R30, R30 ;  /* 0x0000001eff1e723e */ /* 0x000fe400020006ff */
[----:B------:R-:W-:Y:S01]  /*d9890*/  F2FP.F16.E4M3.UNPACK_B R31, R31 ;  /* 0x0000001fff1f723e */ /* 0x000fe200020006ff */
[----:B---3--:R-:W-:-:S15]  /*d98a0*/  HMMA.16816.F32 R4, R4, R34, R48 ;  /* 0x000000220404723c */ /* 0x008fde0000001830 */
[----:B------:R-:W-:-:S08]  /*d98b0*/  NOP ;  /* 0x0000000000007918 */ /* 0x000fd00000000000 */
[----:B------:R0:W-:Y:S04]  /*d98c0*/  STL.64 [R1+0x5e0], R4 ;  /* 0x0005e00401007387 */ /* 0x0001e80000100a00 */
[----:B------:R1:W-:Y:S04]  /*d98d0*/  STL.64 [R1+0x5e8], R6 ;  /* 0x0005e80601007387 */ /* 0x0003e80000100a00 */
[----:B------:R-:W3:Y:S04]  /*d98e0*/  LDL.LU.64 R34, [R1+0x1988] ;  /* 0x0019880001227983 */ /* 0x000ee80000300a00 */
[----:B0-----:R-:W5:Y:S04]  /*d98f0*/  LDL.LU.64 R4, [R1+0x1970] ;  /* 0x0019700001047983 */ /* 0x001f680000300a00 */
[----:B-1----:R-:W5:Y:S01]  /*d9900*/  LDL.LU.64 R6, [R1+0x1978] ;  /* 0x0019780001067983 */ /* 0x002f620000300a00 */
[C---:B------:R-:W-:Y:S06]  /*d9910*/  HMMA.16816.F32 R48, R28.reuse, R16, R24 ;  /* 0x000000101c30723c */ /* 0x040fec0000001818 */
[----:B--2---:R-:W-:Y:S01]  /*d9920*/  HMMA.16816.F32 R44, R28, R18, R44 ;  /* 0x000000121c2c723c */ /* 0x004fe2000000182c */
[----:B------:R-:W-:Y:S01]  /*d9930*/  STL [R1+0xa1dc], R41 ;  /* 0x00a1dc2901007387 */ /* 0x000fe20000100800 */
[----:B------:R-:W-:-:S03]  /*d9940*/  IMAD.MOV.U32 R39, RZ, RZ, R16 ;  /* 0x000000ffff277224 */ /* 0x000fc600078e0010 */
[----:B------:R-:W2:-:S12]  /*d9950*/  LDL.LU.64 R24, [R1+0x1960] ;  /* 0x0019600001187983 */ /* 0x000e980000300a00 */
[----:B------:R-:W-:Y:S04]  /*d9960*/  STL.64 [R1+0x5d0], R48 ;  /* 0x0005d03001007387 */ /* 0x000fe80000100a00 */
[----:B------:R-:W-:Y:S04]  /*d9970*/  STL.64 [R1+0x5d8], R50 ;  /* 0x0005d83201007387 */ /* 0x000fe80000100a00 */
[----:B------:R-:W2:Y:S04]  /*d9980*/  LDL.LU.64 R26, [R1+0x1968] ;  /* 0x00196800011a7983 */ /* 0x000ea80000300a00 */
[----:B------:R-:W-:Y:S04]  /*d9990*/  STL [R1+0xa1c0], R39 ;  /* 0x00a1c02701007387 */ /* 0x000fe80000100800 */
[----:B------:R-:W2:Y:S04]  /*d99a0*/  LDL.LU.64 R16, [R1+0x1950] ;  /* 0x0019500001107983 */ /* 0x000ea80000300a00 */
[----:B------:R-:W2:Y:S04]  /*d99b0*/  LDL.LU.64 R18, [R1+0x1958] ;  /* 0x0019580001127983 */ /* 0x000ea80000300a00 */
[----:B------:R-:W-:Y:S04]  /*d99c0*/  STL.64 [R1+0x5c0], R44 ;  /* 0x0005c02c01007387 */ /* 0x000fe80000100a00 */
[----:B------:R4:W-:Y:S02]  /*d99d0*/  STL.64 [R1+0x5c8], R46 ;  /* 0x0005c82e01007387 */ /* 0x0009e40000100a00 */
[----:B----4-:R-:W-:Y:S06]  /*d99e0*/  HMMA.16816.F32 R44, R28, R8, R12 ;  /* 0x000000081c2c723c */ /* 0x010fec000000180c */
[----:B------:R-:W-:Y:S01]  /*d99f0*/  IMAD.MOV.U32 R38, RZ, RZ, R9 ;  /* 0x000000ffff267224 */ /* 0x000fe200078e0009 */
[----:B------:R-:W4:-:S15]  /*d9a00*/  LDL.LU.64 R12, [R1+0x1940] ;  /* 0x00194000010c7983 */ /* 0x000f1e0000300a00 */
[----:B------:R-:W-:-:S01]  /*d9a10*/  NOP ;  /* 0x0000000000007918 */ /* 0x000fc20000000000 */
[----:B------:R-:W-:Y:S04]  /*d9a20*/  STL.64 [R1+0x5b0], R44 ;  /* 0x0005b02c01007387 */ /* 0x000fe80000100a00 */
[----:B------:R-:W-:Y:S04]  /*d9a30*/  STL.64 [R1+0x5b8], R46 ;  /* 0x0005b82e01007387 */ /* 0x000fe80000100a00 */
[----:B------:R-:W4:Y:S04]  /*d9a40*/  LDL.LU.64 R14, [R1+0x1948] ;  /* 0x00194800010e7983 */ /* 0x000f280000300a00 */
[----:B------:R-:W-:Y:S04]  /*d9a50*/  STL [R1+0xa1c4], R38 ;  /* 0x00a1c42601007387 */ /* 0x000fe80000100800 */
[----:B------:R-:W4:Y:S01]  /*d9a60*/  LDL.LU.64 R8, [R1+0x1930] ;  /* 0x0019300001087983 */ /* 0x000f220000300a00 */
[----:B---3--:R-:W-:Y:S03]  /*d9a70*/  HMMA.16816.F32 R32, R28, R10, R32 ;  /* 0x0000000a1c20723c */ /* 0x008fe60000001820 */
[----:B------:R-:W3:-:S15]  /*d9a80*/  LDL.LU.64 R10, [R1+0x1938] ;  /* 0x00193800010a7983 */ /* 0x000ede0000300a00 */
[----:B------:R-:W-:-:S05]  /*d9a90*/  NOP ;  /* 0x0000000000007918 */ /* 0x000fca0000000000 */
[----:B------:R-:W-:Y:S04]  /*d9aa0*/  STL.64 [R1+0x5a0], R32 ;  /* 0x0005a02001007387 */ /* 0x000fe80000100a00 */
[----:B------:R5:W-:Y:S02]  /*d9ab0*/  STL.64 [R1+0x5a8], R34 ;  /* 0x0005a82201007387 */ /* 0x000be40000100a00 */
[----:B-----5:R-:W-:Y:S02]  /*d9ac0*/  HMMA.16816.F32 R32, R28, R20, R4 ;  /* 0x000000141c20723c */ /* 0x020fe40000001804 */
[----:B------:R-:W5:-:S15]  /*d9ad0*/  LDL.LU.64 R4, [R1+0x1920] ;  /* 0x0019200001047983 */ /* 0x000f5e0000300a00 */
[----:B------:R-:W-:-:S06]  /*d9ae0*/  NOP ;  /* 0x0000000000007918 */ /* 0x000fcc0000000000 */
[----:B------:R-:W-:Y:S04]  /*d9af0*/  STL.64 [R1+0x590], R32 ;  /* 0x0005902001007387 */ /* 0x000fe80000100a00 */
[----:B------:R-:W-:Y:S04]  /*d9b00*/  STL.64 [R1+0x598], R34 ;  /* 0x0005982201007387 */ /* 0x000fe80000100a00 */
[----:B------:R-:W5:Y:S01]  /*d9b10*/  LDL.LU.64 R6, [R1+0x1928] ;  /* 0x0019280001067983 */ /* 0x000f620000300a00 */
[C---:B--2---:R-:W-:Y:S06]  /*d9b20*/  HMMA.16816.F32 R24, R28.reuse, R22, R24 ;  /* 0x000000161c18723c */ /* 0x044fec0000001818 */
[----:B------:R-:W-:Y:S01]  /*d9b30*/  HMMA.16816.F32 R16, R28, R52, R16 ;  /* 0x000000341c10723c */ /* 0x000fe20000001810 */
[----:B------:R-:W-:-:S02]  /*d9b40*/  IMAD.MOV.U32 R39, RZ, RZ, R20 ;  /* 0x000000ffff277224 */ /* 0x000fc400078e0014 */
[----:B------:R-:W-:-:S03]  /*d9b50*/  IMAD.MOV.U32 R38, RZ, RZ, R23 ;  /* 0x000000ffff267224 */ /* 0x000fc600078e0017 */
[----:B----4-:R-:W-:Y:S01]  /*d9b60*/  HMMA.16816.F32 R12, R28, R54, R12 ;  /* 0x000000361c0c723c */ /* 0x010fe2000000180c */
[----:B------:R0:W-:Y:S04]  /*d9b70*/  STL [R1+0xa1c8], R39 ;  /* 0x00a1c82701007387 */ /* 0x0001e80000100800 */
[----:B------:R1:W-:Y:S01]  /*d9b80*/  STL [R1+0xa1d4], R38 ;  /* 0x00a1d42601007387 */ /* 0x0003e20000100800 */
[----:B------:R-:W-:-:S05]  /*d9b90*/  IMAD.MOV.U32 R40, RZ, RZ, R55 ;  /* 0x000000ffff287224 */ /* 0x000fca00078e0037 */
[----:B------:R-:W-:Y:S04]  /*d9ba0*/  STL.64 [R1+0x580], R24 ;  /* 0x0005801801007387 */ /* 0x000fe80000100a00 */
[----:B------:R-:W-:Y:S01]  /*d9bb0*/  STL.64 [R1+0x588], R26 ;  /* 0x0005881a01007387 */ /* 0x000fe20000100a00 */
[----:B0-----:R-:W-:Y:S02]  /*d9bc0*/  IMAD.MOV.U32 R39, RZ, RZ, R53 ;  /* 0x000000ffff277224 */ /* 0x001fe400078e0035 */
[----:B-1----:R-:W-:-:S03]  /*d9bd0*/  IMAD.MOV.U32 R38, RZ, RZ, R54 ;  /* 0x000000ffff267224 */ /* 0x002fc600078e0036 */
[----:B------:R0:W-:Y:S04]  /*d9be0*/  STL [R1+0xa1d8], R39 ;  /* 0x00a1d82701007387 */ /* 0x0001e80000100800 */
[----:B------:R-:W-:Y:S04]  /*d9bf0*/  STL.64 [R1+0x570], R16 ;  /* 0x0005701001007387 */ /* 0x000fe80000100a00 */
[----:B------:R-:W-:Y:S04]  /*d9c00*/  STL.64 [R1+0x578], R18 ;  /* 0x0005781201007387 */ /* 0x000fe80000100a00 */
[----:B------:R-:W-:Y:S04]  /*d9c10*/  STL.64 [R1+0x560], R12 ;  /* 0x0005600c01007387 */ /* 0x000fe80000100a00 */
[----:B------:R1:W-:Y:S01]  /*d9c20*/  STL.64 [R1+0x568], R14 ;  /* 0x0005680e01007387 */ /* 0x0003e20000100a00 */
[----:B0-----:R-:W-:-:S03]  /*d9c30*/  IMAD.MOV.U32 R39, RZ, RZ, R57 ;  /* 0x000000ffff277224 */ /* 0x001fc600078e0039 */
[----:B------:R-:W-:Y:S04]  /*d9c40*/  STL [R1+0xa1e4], R38 ;  /* 0x00a1e42601007387 */ /* 0x000fe80000100800 */
[----:B------:R-:W-:Y:S04]  /*d9c50*/  STL [R1+0xa1e0], R40 ;  /* 0x00a1e02801007387 */ /* 0x000fe80000100800 */
[----:B------:R-:W-:Y:S01]  /*d9c60*/  STL [R1+0xa1e8], R39 ;  /* 0x00a1e82701007387 */ /* 0x000fe20000100800 */
[----:B---3--:R-:W-:-:S15]  /*d9c70*/  HMMA.16816.F32 R8, R28, R56, R8 ;  /* 0x000000381c08723c */ /* 0x008fde0000001808 */
[----:B------:R-:W-:-:S08]  /*d9c80*/  NOP ;  /* 0x0000000000007918 */ /* 0x000fd00000000000 */
[----:B------:R0:W-:Y:S04]  /*d9c90*/  STL.64 [R1+0x550], R8 ;  /* 0x0005500801007387 */ /* 0x0001e80000100a00 */
[----:B------:R2:W-:Y:S01]  /*d9ca0*/  STL.64 [R1+0x558], R10 ;  /* 0x0005580a01007387 */ /* 0x0005e20000100a00 */
[----:B-----5:R-:W-:-:S15]  /*d9cb0*/  HMMA.16816.F32 R4, R28, R58, R4 ;  /* 0x0000003a1c04723c */ /* 0x020fde0000001804 */
[----:B------:R-:W-:-:S08]  /*d9cc0*/  NOP ;  /* 0x0000000000007918 */ /* 0x000fd00000000000 */
[----:B------:R-:W-:Y:S04]  /*d9cd0*/  STL.64 [R1+0x540], R4 ;  /* 0x0005400401007387 */ /* 0x000fe80000100a00 */
[----:B------:R-:W-:Y:S04]  /*d9ce0*/  STL.64 [R1+0x548], R6 ;  /* 0x0005480601007387 */ /* 0x000fe80000100a00 */
[----:B------:R-:W3:Y:S04]  /*d9cf0*/  LDL R54, [R1+0x60] ;  /* 0x0000600001367983 */ /* 0x000ee80000100800 */
[----:B------:R-:W3:Y:S04]  /*d9d00*/  LDL R55, [R1+0x64] ;  /* 0x0000640001377983 */ /* 0x000ee80000100800 */
[----:B-1----:R-:W4:Y:S04]  /*d9d10*/  LDL R14, [R1+0x88] ;  /* 0x00008800010e7983 */ /* 0x002f280000100800 */
[----:B------:R-:W4:Y:S04]  /*d9d20*/  LDL R15, [R1+0x8c] ;  /* 0x00008c00010f7983 */ /* 0x000f280000100800 */
[----:B0-----:R-:W5:Y:S04]  /*d9d30*/  LDL R8, [R1+0xa0] ;  /* 0x0000a00001087983 */ /* 0x001f680000100800 */
[----:B------:R-:W5:Y:S04]  /*d9d40*/  LDL R9, [R1+0xa4] ;  /* 0x0000a40001097983 */ /* 0x000f680000100800 */
[----:B------:R-:W3:Y:S04]  /*d9d50*/  LDL R16, [R1+0xd0] ;  /* 0x0000d00001107983 */ /* 0x000ee80000100800 */
[----:B------:R-:W3:Y:S04]  /*d9d60*/  LDL R17, [R1+0xd4] ;  /* 0x0000d40001117983 */ /* 0x000ee80000100800 */
[----:B------:R-:W3:Y:S04]  /*d9d70*/  LDL.LU.64 R48, [R1+0x1910] ;  /* 0x0019100001307983 */ /* 0x000ee80000300a00 */
[----:B------:R-:W3:Y:S04]  /*d9d80*/  LDL.LU.64 R50, [R1+0x1918] ;  /* 0x0019180001327983 */ /* 0x000ee80000300a00 */
[----:B------:R-:W3:Y:S04]  /*d9d90*/  LDL.LU.64 R18, [R1+0xc8] ;  /* 0x0000c80001127983 */ /* 0x000ee80000300a00 */
[----:B------:R-:W2:Y:S04]  /*d9da0*/  LDL R34, [R1+0x90] ;  /* 0x0000900001227983 */ /* 0x000ea80000100800 */
[----:B------:R-:W2:Y:S04]  /*d9db0*/  LDL R35, [R1+0x94] ;  /* 0x0000940001237983 */ /* 0x000ea80000100800 */
[----:B------:R-:W3:Y:S04]  /*d9dc0*/  LDL.LU.64 R44, [R1+0x1900] ;  /* 0x00190000012c7983 */ /* 0x000ee80000300a00 */
[----:B------:R-:W3:Y:S04]  /*d9dd0*/  LDL.LU.64 R46, [R1+0x1908] ;  /* 0x00190800012e7983 */ /* 0x000ee80000300a00 */
[----:B--2---:R-:W-:Y:S04]  /*d9de0*/  STL.64 [R1+0xa298], R34 ;  /* 0x00a2982201007387 */ /* 0x004fe80000100a00 */
[----:B------:R-:W2:Y:S04]  /*d9df0*/  LDL R22, [R1+0xa8] ;  /* 0x0000a80001167983 */ /* 0x000ea80000100800 */
[----:B------:R-:W2:Y:S04]  /*d9e00*/  LDL R23, [R1+0xac] ;  /* 0x0000ac0001177983 */ /* 0x000ea80000100800 */
[----:B------:R-:W4:Y:S04]  /*d9e10*/  LDL R20, [R1+0xb0] ;  /* 0x0000b00001147983 */ /* 0x000f280000100800 */
[----:B------:R-:W4:Y:S04]  /*d9e20*/  LDL R21, [R1+0xb4] ;  /* 0x0000b40001157983 */ /* 0x000f280000100800 */
[----:B------:R-:W3:Y:S04]  /*d9e30*/  LDL.LU.64 R26, [R1+0xc0] ;  /* 0x0000c000011a7983 */ /* 0x000ee80000300a00 */
[----:B--2---:R0:W-:Y:S04]  /*d9e40*/  STL.64 [R1+0xa2a0], R22 ;  /* 0x00a2a01601007387 */ /* 0x0041e80000100a00 */
[----:B----4-:R-:W-:Y:S04]  /*d9e50*/  STL.64 [R1+0xa2b8], R20 ;  /* 0x00a2b81401007387 */ /* 0x010fe80000100a00 */
[----:B------:R-:W2:Y:S04]  /*d9e60*/  LDL R10, [R1+0x98] ;  /* 0x00009800010a7983 */ /* 0x000ea80000100800 */
[----:B------:R-:W2:Y:S04]  /*d9e70*/  LDL R11, [R1+0x9c] ;  /* 0x00009c00010b7983 */ /* 0x000ea80000100800 */
[----:B0-----:R-:W4:Y:S04]  /*d9e80*/  LDL R22, [R1+0xb8] ;  /* 0x0000b80001167983 */ /* 0x001f280000100800 */
[----:B------:R-:W4:Y:S04]  /*d9e90*/  LDL R23, [R1+0xbc] ;  /* 0x0000bc0001177983 */ /* 0x000f280000100800 */
[----:B--2---:R-:W-:Y:S04]  /*d9ea0*/  STL.64 [R1+0xa2b0], R10 ;  /* 0x00a2b00a01007387 */ /* 0x004fe80000100a00 */
[----:B-----5:R3:W-:Y:S04]  /*d9eb0*/  STL.64 [R1+0xa2a8], R8 ;  /* 0x00a2a80801007387 */ /* 0x0207e80000100a00 */
[----:B------:R-:W2:Y:S04]  /*d9ec0*/  LDL R12, [R1+0x80] ;  /* 0x00008000010c7983 */ /* 0x000ea80000100800 */
[----:B------:R-:W2:Y:S04]  /*d9ed0*/  LDL R13, [R1+0x84] ;  /* 0x00008400010d7983 */ /* 0x000ea80000100800 */
[----:B------:R-:W-:Y:S01]  /*d9ee0*/  STL.64 [R1+0xa2c8], R14 ;  /* 0x00a2c80e01007387 */ /* 0x000fe20000100a00 */
[----:B---3--:R-:W-:Y:S01]  /*d9ef0*/  HMMA.16816.F32 R8, R28, R18, R44 ;  /* 0x000000121c08723c */ /* 0x008fe2000000182c */
[----:B------:R-:W-:-:S02]  /*d9f00*/  IMAD.MOV.U32 R41, RZ, RZ, R59 ;  /* 0x000000ffff297224 */ /* 0x000fc400078e003b */
[----:B------:R-:W-:Y:S01]  /*d9f10*/  IMAD.MOV.U32 R40, RZ, RZ, R58 ;  /* 0x000000ffff287224 */ /* 0x000fe200078e003a */
[----:B--2---:R0:W-:Y:S04]  /*d9f20*/  STL.64 [R1+0xa2c0], R12 ;  /* 0x00a2c00c01007387 */ /* 0x0041e80000100a00 */
[----:B------:R-:W2:Y:S04]  /*d9f30*/  LDL R56, [R1+0x70] ;  /* 0x0000700001387983 */ /* 0x000ea80000100800 */
[----:B------:R-:W2:Y:S04]  /*d9f40*/  LDL R57, [R1+0x74] ;  /* 0x0000740001397983 */ /* 0x000ea80000100800 */
[----:B------:R-:W3:Y:S04]  /*d9f50*/  LDL.LU.64 R4, [R1+0x18f0] ;  /* 0x0018f00001047983 */ /* 0x000ee80000300a00 */
[----:B------:R-:W3:Y:S04]  /*d9f60*/  LDL.LU.64 R6, [R1+0x18f8] ;  /* 0x0018f80001067983 */ /* 0x000ee80000300a00 */
[----:B------:R-:W5:Y:S04]  /*d9f70*/  LDL R52, [R1+0x78] ;  /* 0x0000780001347983 */ /* 0x000f680000100800 */
[----:B------:R-:W5:Y:S04]  /*d9f80*/  LDL R53, [R1+0x7c] ;  /* 0x00007c0001357983 */ /* 0x000f680000100800 */
[----:B------:R-:W2:Y:S01]  /*d9f90*/  LDL.64 R58, [R1+0x68] ;  /* 0x00006800013a7983 */ /* 0x000ea20000100a00 */
[----:B0-----:R-:W-:Y:S03]  /*d9fa0*/  HMMA.16816.F32 R12, R28, R16, R48 ;  /* 0x000000101c0c723c */ /* 0x001fe60000001830 */
[----:B------:R-:W-:Y:S04]  /*d9fb0*/  STL [R1+0xa1f0], R41 ;  /* 0x00a1f02901007387 */ /* 0x000fe80000100800 */
[----:B------:R-:W-:-:S15]  /*d9fc0*/  STL [R1+0xa1ec], R40 ;  /* 0x00a1ec2801007387 */ /* 0x000fde0000100800 */
[----:B------:R-:W-:-:S01]  /*d9fd0*/  NOP ;  /* 0x0000000000007918 */ /* 0x000fc20000000000 */
[----:B------:R0:W-:Y:S04]  /*d9fe0*/  STL.64 [R1+0x530], R12 ;  /* 0x0005300c01007387 */ /* 0x0001e80000100a00 */
[----:B------:R1:W-:Y:S04]  /*d9ff0*/  STL.64 [R1+0x538], R14 ;  /* 0x0005380e01007387 */ /* 0x0003e80000100a00 */
[----:B------:R4:W-:Y:S04]  /*da000*/  STL.64 [R1+0x520], R8 ;  /* 0x0005200801007387 */ /* 0x0009e80000100a00 */
[----:B------:R4:W-:Y:S04]  /*da010*/  STL.64 [R1+0x528], R10 ;  /* 0x0005280a01007387 */ /* 0x0009e80000100a00 */
[----:B0-----:R-:W5:Y:S04]  /*da020*/  LDL.LU.64 R12, [R1+0x18e0] ;  /* 0x0018e000010c7983 */ /* 0x001f680000300a00 */
[----:B-1----:R-:W5:Y:S04]  /*da030*/  LDL.LU.64 R14, [R1+0x18e8] ;  /* 0x0018e800010e7983 */ /* 0x002f680000300a00 */
[----:B----4-:R-:W4:Y:S04]  /*da040*/  LDL.LU.64 R8, [R1+0x18d0] ;  /* 0x0018d00001087983 */ /* 0x010f280000300a00 */
[----:B------:R-:W4:Y:S04]  /*da050*/  LDL.LU.64 R10, [R1+0x18d8] ;  /* 0x0018d800010a7983 */ /* 0x000f280000300a00 */
[----:B------:R-:W2:Y:S04]  /*da060*/  LDL.LU.64 R32, [R1+0x18c0] ;  /* 0x0018c00001207983 */ /* 0x000ea80000300a00 */
[----:B------:R-:W2:Y:S01]  /*da070*/  LDL.LU.64 R34, [R1+0x18c8] ;  /* 0x0018c80001227983 */ /* 0x000ea20000300a00 */
[----:B------:R-:W-:-:S02]  /*da080*/  IMAD.MOV.U32 R39, RZ, RZ, R18 ;  /* 0x000000ffff277224 */ /* 0x000fc400078e0012 */
[----:B------:R-:W-:Y:S01]  /*da090*/  IMAD.MOV.U32 R38, RZ, RZ, R19 ;  /* 0x000000ffff267224 */ /* 0x000fe200078e0013 */
[----:B------:R-:W2:Y:S04]  /*da0a0*/  LDL.LU.64 R16, [R1+0x18b0] ;  /* 0x0018b00001107983 */ /* 0x000ea80000300a00 */
[----:B------:R-:W2:Y:S01]  /*da0b0*/  LDL.LU.64 R18, [R1+0x18b8] ;  /* 0x0018b80001127983 */ /* 0x000ea20000300a00 */
[----:B------:R-:W-:Y:S02]  /*da0c0*/  IMAD.MOV.U32 R41, RZ, RZ, R26 ;  /* 0x000000ffff297224 */ /* 0x000fe400078e001a */
[----:B------:R-:W-:Y:S01]  /*da0d0*/  IMAD.MOV.U32 R40, RZ, RZ, R27 ;  /* 0x000000ffff287224 */ /* 0x000fe200078e001b */
[----:B---3--:R-:W-:-:S15]  /*da0e0*/  HMMA.16816.F32 R4, R28, R26, R4 ;  /* 0x0000001a1c04723c */ /* 0x008fde0000001804 */
[----:B------:R-:W-:-:S08]  /*da0f0*/  NOP ;  /* 0x0000000000007918 */ /* 0x000fd00000000000 */
[----:B------:R0:W-:Y:S04]  /*da100*/  STL.64 [R1+0xa10], R4 ;  /* 0x000a100401007387 */ /* 0x0001e80000100a00 */
[----:B------:R1:W-:Y:S04]  /*da110*/  STL.64 [R1+0xa18], R6 ;  /* 0x000a180601007387 */ /* 0x0003e80000100a00 */
[----:B------:R-:W3:Y:S04]  /*da120*/  LDL.LU.64 R48, [R1+0x18a0] ;  /* 0x0018a00001307983 */ /* 0x000ee80000300a00 */
[----:B------:R-:W3:Y:S04]  /*da130*/  LDL.LU.64 R50, [R1+0x18a8] ;  /* 0x0018a80001327983 */ /* 0x000ee80000300a00 */
[----:B------:R-:W3:Y:S04]  /*da140*/  LDL.LU.64 R44, [R1+0x1890] ;  /* 0x00189000012c7983 */ /* 0x000ee80000300a00 */
[----:B------:R-:W3:Y:S04]  /*da150*/  LDL.LU.64 R46, [R1+0x1898] ;  /* 0x00189800012e7983 */ /* 0x000ee80000300a00 */
[----:B0-----:R-:W3:Y:S04]  /*da160*/  LDL.LU.64 R4, [R1+0x1880] ;  /* 0x0018800001047983 */ /* 0x001ee80000300a00 */
[----:B-1----:R-:W3:Y:S04]  /*da170*/  LDL.LU.64 R6, [R1+0x1888] ;  /* 0x0018880001067983 */ /* 0x002ee80000300a00 */
[----:B------:R-:W3:Y:S04]  /*da180*/  LDL.LU.64 R24, [R1+0x1870] ;  /* 0x0018700001187983 */ /* 0x000ee80000300a00 */
[----:B------:R-:W3:Y:S01]  /*da190*/  LDL.LU.64 R26, [R1+0x1878] ;  /* 0x00187800011a7983 */ /* 0x000ee20000300a00 */
[----:B-----5:R-:W-:Y:S03]  /*da1a0*/  HMMA.16816.F32 R20, R28, R22, R12 ;  /* 0x000000161c14723c */ /* 0x020fe6000000180c */
[----:B------:R-:W5:Y:S04]  /*da1b0*/  LDL.LU.64 R14, [R1+0xa2c8] ;  /* 0x00a2c800010e7983 */ /* 0x000f680000300a00 */
[----:B------:R-:W5:-:S15]  /*da1c0*/  LDL.LU.64 R12, [R1+0xa2c0] ;  /* 0x00a2c000010c7983 */ /* 0x000f5e0000300a00 */
[----:B------:R-:W-:-:S01]  /*da1d0*/  NOP ;  /* 0x0000000000007918 */ /* 0x000fc20000000000 */
[----:B------:R0:W-:Y:S04]  /*da1e0*/  STL.64 [R1+0xa30], R20 ;  /* 0x000a301401007387 */ /* 0x0001e80000100a00 */
[----:B------:R4:W-:Y:S04]  /*da1f0*/  STL.64 [R1+0xa38], R22 ;  /* 0x000a381601007387 */ /* 0x0009e80000100a00 */
[----:B0-----:R-:W4:Y:S02]  /*da200*/  LDL.LU.64 R20, [R1+0xa2b8] ;  /* 0x00a2b80001147983 */ /* 0x001f240000300a00 */
[----:B----4-:R-:W-:Y:S02]  /*da210*/  HMMA.16816.F32 R20, R28, R20, R8 ;  /* 0x000000141c14723c */ /* 0x010fe40000001808 */
[----:B------:R-:W3:Y:S04]  /*da220*/  LDL.LU.64 R10, [R1+0xa2b0] ;  /* 0x00a2b000010a7983 */ /* 0x000ee80000300a00 */
[----:B------:R-:W4:-:S15]  /*da230*/  LDL.LU.64 R8, [R1+0xa2a8] ;  /* 0x00a2a80001087983 */ /* 0x000f1e0000300a00 */
[----:B------:R-:W-:-:S02]  /*da240*/  NOP ;  /* 0x0000000000007918 */ /* 0x000fc40000000000 */
[----:B------:R-:W-:Y:S04]  /*da250*/  STL.64 [R1+0xa40], R20 ;  /* 0x000a401401007387 */ /* 0x000fe80000100a00 */
[----:B------:R0:W-:Y:S04]  /*da260*/  STL.64 [R1+0xa48], R22 ;  /* 0x000a481601007387 */ /* 0x0001e80000100a00 */
[----:B0-----:R-:W2:Y:S02]  /*da270*/  LDL.LU.64 R22, [R1+0xa2a0] ;  /* 0x00a2a00001167983 */ /* 0x001ea40000300a00 */
[C---:B--2---:R-:W-:Y:S02]  /*da280*/  HMMA.16816.F32 R20, R28.reuse, R22, R32 ;  /* 0x000000161c14723c */ /* 0x044fe40000001820 */
[----:B------:R-:W2:Y:S04]  /*da290*/  LDL.LU.64 R34, [R1+0xa298] ;  /* 0x00a2980001227983 */ /* 0x000ea80000300a00 */
[C---:B----4-:R-:W-:Y:S06]  /*da2a0*/  HMMA.16816.F32 R16, R28.reuse, R8, R16 ;  /* 0x000000081c10723c */ /* 0x050fec0000001810 */
[C---:B---3--:R-:W-:Y:S11]  /*da2b0*/  HMMA.16816.F32 R48, R28.reuse, R10, R48 ;  /* 0x0000000a1c30723c */ /* 0x048ff60000001830 */
[----:B------:R0:W-:Y:S04]  /*da2c0*/  STL.64 [R1+0xa60], R20 ;  /* 0x000a601401007387 */ /* 0x0001e80000100a00 */
[----:B------:R1:W-:Y:S04]  /*da2d0*/  STL.64 [R1+0xa68], R22 ;  /* 0x000a681601007387 */ /* 0x0003e80000100a00 */
[----:B0-----:R-:W3:Y:S04]  /*da2e0*/  LDL.LU.64 R20, [R1+0x1860] ;  /* 0x0018600001147983 */ /* 0x001ee80000300a00 */
[----:B-1----:R-:W3:Y:S04]  /*da2f0*/  LDL.LU.64 R22, [R1+0x1868] ;  /* 0x0018680001167983 */ /* 0x002ee80000300a00 */
[----:B------:R0:W-:Y:S04]  /*da300*/  STL.64 [R1+0xa80], R16 ;  /* 0x000a801001007387 */ /* 0x0001e80000100a00 */
[----:B------:R1:W-:Y:S04]  /*da310*/  STL.64 [R1+0xa88], R18 ;  /* 0x000a881201007387 */ /* 0x0003e80000100a00 */
[----:B0-----:R-:W4:Y:S04]  /*da320*/  LDL.LU.64 R16, [R1+0x1850] ;  /* 0x0018500001107983 */ /* 0x001f280000300a00 */
[----:B-1----:R-:W4:Y:S04]  /*da330*/  LDL.LU.64 R18, [R1+0x1858] ;  /* 0x0018580001127983 */ /* 0x002f280000300a00 */
[----:B------:R-:W4:Y:S04]  /*da340*/  LDL.LU.64 R8, [R1+0x1840] ;  /* 0x0018400001087983 */ /* 0x000f280000300a00 */
[----:B------:R-:W4:Y:S04]  /*da350*/  LDL.LU.64 R10, [R1+0x1848] ;  /* 0x00184800010a7983 */ /* 0x000f280000300a00 */
[----:B------:R0:W-:Y:S04]  /*da360*/  STL.64 [R1+0xa90], R48 ;  /* 0x000a903001007387 */ /* 0x0001e80000100a00 */
[----:B------:R1:W-:Y:S01]  /*da370*/  STL.64 [R1+0xa98], R50 ;  /* 0x000a983201007387 */ /* 0x0003e20000100a00 */
[C---:B--2---:R-:W-:Y:S06]  /*da380*/  HMMA.16816.F32 R44, R28.reuse, R34, R44 ;  /* 0x000000221c2c723c */ /* 0x044fec000000182c */
[----:B-----5:R-:W-:Y:S01]  /*da390*/  HMMA.16816.F32 R32, R28, R14, R4 ;  /* 0x0000000e1c20723c */ /* 0x020fe20000001804 */
[----:B------:R-:W2:-:S15]  /*da3a0*/  LDL.LU.64 R4, [R1+0x1830] ;  /* 0x0018300001047983 */ /* 0x000e9e0000300a00 */
[----:B------:R-:W-:-:S01]  /*da3b0*/  NOP ;  /* 0x0000000000007918 */ /* 0x000fc20000000000 */
[----:B------:R-:W-:Y:S04]  /*da3c0*/  STL.64 [R1+0xab0], R44 ;  /* 0x000ab02c01007387 */ /* 0x000fe80000100a00 */
[----:B------:R-:W-:Y:S04]  /*da3d0*/  STL.64 [R1+0xab8], R46 ;  /* 0x000ab82e01007387 */ /* 0x000fe80000100a00 */
[----:B------:R-:W2:Y:S01]  /*da3e0*/  LDL.LU.64 R6, [R1+0x1838] ;  /* 0x0018380001067983 */ /* 0x000ea20000300a00 */
[C---:B------:R-:W-:Y:S06]  /*da3f0*/  HMMA.16816.F32 R24, R28.reuse, R12, R24 ;  /* 0x0000000c1c18723c */ /* 0x040fec0000001818 */
[C---:B---3--:R-:W-:Y:S06]  /*da400*/  HMMA.16816.F32 R20, R28.reuse, R52, R20 ;  /* 0x000000341c14723c */ /* 0x048fec0000001814 */
[C---:B----4-:R-:W-:Y:S06]  /*da410*/  HMMA.16816.F32 R16, R28.reuse, R56, R16 ;  /* 0x000000381c10723c */ /* 0x050fec0000001810 */
[----:B------:R-:W-:Y:S01]  /*da420*/  HMMA.16816.F32 R8, R28, R58, R8 ;  /* 0x0000003a1c08723c */ /* 0x000fe20000001808 */
[----:B------:R3:W-:Y:S04]  /*da430*/  STL.64 [R1+0xac0], R32 ;  /* 0x000ac02001007387 */ /* 0x0007e80000100a00 */
[----:B------:R-:W-:Y:S04]  /*da440*/  STL.64 [R1+0xac8], R34 ;  /* 0x000ac82201007387 */ /* 0x000fe80000100a00 */
[----:B------:R-:W4:Y:S04]  /*da450*/  LDL.64 R14, [R1+0x38] ;  /* 0x00003800010e7983 */ /* 0x000f280000100a00 */
[----:B0-----:R-:W5:Y:S04]  /*da460*/  LDL.64 R48, [R1+0x58] ;  /* 0x0000580001307983 */ /* 0x001f680000100a00 */
[----:B-1----:R-:W4:Y:S04]  /*da470*/  LDL R50, [R1+0x50] ;  /* 0x0000500001327983 */ /* 0x002f280000100800 */
[----:B------:R-:W-:Y:S04]  /*da480*/  STL.64 [R1+0xae0], R24 ;  /* 0x000ae01801007387 */ /* 0x000fe80000100a00 */
[----:B------:R-:W-:Y:S04]  /*da490*/  STL.64 [R1+0xae8], R26 ;  /* 0x000ae81a01007387 */ /* 0x000fe80000100a00 */
[----:B------:R-:W4:Y:S04]  /*da4a0*/  LDL R51, [R1+0x54] ;  /* 0x0000540001337983 */ /* 0x000f280000100800 */
[----:B------:R-:W4:Y:S04]  /*da4b0*/  LDL R12, [R1+0x40] ;  /* 0x00004000010c7983 */ /* 0x000f280000100800 */
[----:B------:R-:W4:Y:S04]  /*da4c0*/  LDL R13, [R1+0x44] ;  /* 0x00004400010d7983 */ /* 0x000f280000100800 */
[----:B---3--:R-:W3:Y:S04]  /*da4d0*/  LDL.64 R32, [R1+0x48] ;  /* 0x0000480001207983 */ /* 0x008ee80000100a00 */
[----:B------:R-:W3:Y:S04]  /*da4e0*/  LDL R56, [R1+0x30] ;  /* 0x0000300001387983 */ /* 0x000ee80000100800 */
[----:B------:R-:W-:Y:S04]  /*da4f0*/  STL.64 [R1+0xaf0], R20 ;  /* 0x000af01401007387 */ /* 0x000fe80000100a00 */
[----:B------:R-:W-:Y:S01]  /*da500*/  STL.64 [R1+0xaf8], R22 ;  /* 0x000af81601007387 */ /* 0x000fe20000100a00 */
[----:B------:R-:W-:-:S02]  /*da510*/  IMAD.MOV.U32 R57, RZ, RZ, R0 ;  /* 0x000000ffff397224 */ /* 0x000fc400078e0000 */
[----:B------:R-:W-:Y:S01]  /*da520*/  IMAD.MOV.U32 R0, RZ, RZ, R59 ;  /* 0x000000ffff007224 */ /* 0x000fe200078e003b */
[----:B------:R-:W-:Y:S04]  /*da530*/  STL.64 [R1+0xb10], R16 ;  /* 0x000b101001007387 */ /* 0x000fe80000100a00 */
[----:B------:R-:W-:Y:S04]  /*da540*/  STL.64 [R1+0xb18], R18 ;  /* 0x000b181201007387 */ /* 0x000fe80000100a00 */
[----:B------:R-:W3:Y:S04]  /*da550*/  LDL.64 R58, [R1+0x28] ;  /* 0x00002800013a7983 */ /* 0x000ee80000100a00 */
[----:B------:R-:W-:Y:S04]  /*da560*/  STL.64 [R1+0xb30], R8 ;  /* 0x000b300801007387 */ /* 0x000fe80000100a00 */
[----:B------:R2:W-:Y:S04]  /*da570*/  STL.64 [R1+0xb38], R10 ;  /* 0x000b380a01007387 */ /* 0x0005e80000100a00 */
[----:B------:R5:W-:Y:S01]  /*da580*/  STL [R1+0xa150], R0 ;  /* 0x00a1500001007387 */ /* 0x000be20000100800 */
[----:B--2---:R-:W-:Y:S03]  /*da590*/  HMMA.16816.F32 R8, R28, R54, R4 ;  /* 0x000000361c08723c */ /* 0x004fe60000001804 */
[----:B------:R-:W2:Y:S04]  /*da5a0*/  LDL.LU.64 R4, [R1+0x1820] ;  /* 0x0018200001047983 */ /* 0x000ea80000300a00 */
[----:B------:R-:W2:-:S15]  /*da5b0*/  LDL.LU.64 R6, [R1+0x1828] ;  /* 0x0018280001067983 */ /* 0x000e9e0000300a00 */
[----:B------:R-:W-:-:S01]  /*da5c0*/  NOP ;  /* 0x0000000000007918 */ /* 0x000fc20000000000 */
[----:B------:R0:W-:Y:S04]  /*da5d0*/  STL.64 [R1+0xb40], R8 ;  /* 0x000b400801007387 */ /* 0x0001e80000100a00 */
[----:B------:R1:W-:Y:S04]  /*da5e0*/  STL.64 [R1+0xb48], R10 ;  /* 0x000b480a01007387 */ /* 0x0003e80000100a00 */
[----:B------:R-:W3:Y:S04]  /*da5f0*/  LDL R34, [R1+0x20] ;  /* 0x0000200001227983 */ /* 0x000ee80000100800 */
[----:B------:R-:W3:Y:S04]  /*da600*/  LDL R35, [R1+0x24] ;  /* 0x0000240001237983 */ /* 0x000ee80000100800 */
[----:B------:R-:W4:Y:S04]  /*da610*/  LDL.LU.64 R24, [R1+0xb70] ;  /* 0x000b700001187983 */ /* 0x000f280000300a00 */
[----:B------:R-:W4:Y:S04]  /*da620*/  LDL.LU.64 R26, [R1+0xb78] ;  /* 0x000b7800011a7983 */ /* 0x000f280000300a00 */
[----:B------:R-:W3:Y:S04]  /*da630*/  LDL.LU.64 R20, [R1+0xb90] ;  /* 0x000b900001147983 */ /* 0x000ee80000300a00 */
[----:B------:R-:W3:Y:S04]  /*da640*/  LDL.LU.64 R22, [R1+0xb98] ;  /* 0x000b980001167983 */ /* 0x000ee80000300a00 */
[----:B------:R-:W3:Y:S04]  /*da650*/  LDL.LU.64 R44, [R1+0xba0] ;  /* 0x000ba000012c7983 */ /* 0x000ee80000300a00 */
[----:B------:R-:W3:Y:S04]  /*da660*/  LDL.LU.64 R46, [R1+0xba8] ;  /* 0x000ba800012e7983 */ /* 0x000ee80000300a00 */
[----:B------:R-:W3:Y:S04]  /*da670*/  LDL.LU.64 R16, [R1+0xbc0] ;  /* 0x000bc00001107983 */ /* 0x000ee80000300a00 */
[----:B------:R-:W3:Y:S01]  /*da680*/  LDL.LU.64 R18, [R1+0xbc8] ;  /* 0x000bc80001127983 */ /* 0x000ee20000300a00 */
[----:B-----5:R-:W-:-:S03]  /*da690*/  IMAD.MOV.U32 R0, RZ, RZ, R48 ;  /* 0x000000ffff007224 */ /* 0x020fc600078e0030 */
[----:B------:R-:W5:Y:S04]  /*da6a0*/  LDL.64 R52, [R1+0x18] ;  /* 0x0000180001347983 */ /* 0x000f680000100a00 */
[----:B------:R-:W5:Y:S04]  /*da6b0*/  LDL R54, [R1+0x10] ;  /* 0x0000100001367983 */ /* 0x000f680000100800 */
[----:B------:R-:W5:Y:S04]  /*da6c0*/  LDL R55, [R1+0x14] ;  /* 0x0000140001377983 */ /* 0x000f680000100800 */
[----:B0-----:R-:W5:Y:S04]  /*da6d0*/  LDL.64 R8, [R1+0x8] ;  /* 0x0000080001087983 */ /* 0x001f680000100a00 */
[----:B-1----:R-:W5:Y:S04]  /*da6e0*/  LDL R10, [R1] ;  /* 0x00000000010a7983 */ /* 0x002f680000100800 */
[----:B------:R-:W5:Y:S01]  /*da6f0*/  LDL R11, [R1+0x4] ;  /* 0x00000400010b7983 */ /* 0x000f620000100800 */
[C---:B--2---:R-:W-:Y:S06]  /*da700*/  HMMA.16816.F32 R4, R28.reuse, R48, R4 ;  /* 0x000000301c04723c */ /* 0x044fec0000001804 */
[----:B----4-:R-:W-:-:S15]  /*da710*/  HMMA.16816.F32 R48, R28, R50, R24 ;  /* 0x000000321c30723c */ /* 0x010fde0000001818 */
[----:B------:R-:W-:-:S02]  /*da720*/  NOP ;  /* 0x0000000000007918 */ /* 0x000fc40000000000 */
[----:B------:R0:W-:Y:S04]  /*da730*/  STL.64 [R1+0xb60], R4 ;  /* 0x000b600401007387 */ /* 0x0001e80000100a00 */
[----:B------:R1:W-:Y:S04]  /*da740*/  STL.64 [R1+0xb68], R6 ;  /* 0x000b680601007387 */ /* 0x0003e80000100a00 */
[----:B0-----:R-:W2:Y:S04]  /*da750*/  LDL.LU.64 R4, [R1+0xbe0] ;  /* 0x000be00001047983 */ /* 0x001ea80000300a00 */
[----:B-1----:R-:W2:Y:S04]  /*da760*/  LDL.LU.64 R6, [R1+0xbe8] ;  /* 0x000be80001067983 */ /* 0x002ea80000300a00 */
[----:B------:R-:W-:Y:S04]  /*da770*/  STL [R1+0xa154], R0 ;  /* 0x00a1540001007387 */ /* 0x000fe80000100800 */
[----:B------:R-:W4:Y:S04]  /*da780*/  LDL.LU.64 R26, [R1+0xa290] ;  /* 0x00a29000011a7983 */ /* 0x000f280000300a00 */
[----:B------:R-:W4:Y:S04]  /*da790*/  LDL.LU.64 R24, [R1+0xa288] ;  /* 0x00a2880001187983 */ /* 0x000f280000300a00 */
[----:B------:R0:W-:Y:S04]  /*da7a0*/  STL.64 [R1+0xb70], R48 ;  /* 0x000b703001007387 */ /* 0x0001e80000100a00 */
[----:B------:R1:W-:Y:S04]  /*da7b0*/  STL.64 [R1+0xb78], R50 ;  /* 0x000b783201007387 */ /* 0x0003e80000100a00 */
[----:B0-----:R-:W5:Y:S04]  /*da7c0*/  LDL.LU.64 R48, [R1+0xbf0] ;  /* 0x000bf00001307983 */ /* 0x001f680000300a00 */
[----:B-1----:R-:W5:Y:S01]  /*da7d0*/  LDL.LU.64 R50, [R1+0xbf8] ;  /* 0x000bf80001327983 */ /* 0x002f620000300a00 */
[C---:B---3--:R-:W-:Y:S06]  /*da7e0*/  HMMA.16816.F32 R20, R28.reuse, R32, R20 ;  /* 0x000000201c14723c */ /* 0x048fec0000001814 */
[----:B------:R-:W-:Y:S01]  /*da7f0*/  HMMA.16816.F32 R44, R28, R12, R44 ;  /* 0x0000000c1c2c723c */ /* 0x000fe2000000182c */
[----:B------:R-:W-:-:S15]  /*da800*/  IMAD.MOV.U32 R0, RZ, RZ, R33 ;  /* 0x000000ffff007224 */ /* 0x000fde00078e0021 */
[----:B------:R-:W-:-:S01]  /*da810*/  NOP ;  /* 0x0000000000007918 */ /* 0x000fc20000000000 */
[----:B------:R-:W-:Y:S04]  /*da820*/  STL.64 [R1+0xb90], R20 ;  /* 0x000b901401007387 */ /* 0x000fe80000100a00 */
[----:B------:R0:W-:Y:S04]  /*da830*/  STL.64 [R1+0xb98], R22 ;  /* 0x000b981601007387 */ /* 0x0001e80000100a00 */
[----:B0-----:R-:W3:Y:S04]  /*da840*/  LDL.LU.64 R22, [R1+0xa280] ;  /* 0x00a2800001167983 */ /* 0x001ee80000300a00 */
[----:B------:R-:W4:Y:S04]  /*da850*/  LDL.LU.64 R20, [R1+0xa278] ;  /* 0x00a2780001147983 */ /* 0x000f280000300a00 */
[----:B------:R-:W-:Y:S04]  /*da860*/  STL [R1+0xa158], R0 ;  /* 0x00a1580001007387 */ /* 0x000fe80000100800 */
[----:B------:R-:W-:Y:S04]  /*da870*/  STL.64 [R1+0xba0], R44 ;  /* 0x000ba02c01007387 */ /* 0x000fe80000100a00 */
[----:B------:R0:W-:Y:S02]  /*da880*/  STL.64 [R1+0xba8], R46 ;  /* 0x000ba82e01007387 */ /* 0x0001e40000100a00 */
[----:B0-----:R-:W-:Y:S02]  /*da890*/  HMMA.16816.F32 R44, R28, R14, R16 ;  /* 0x0000000e1c2c723c */ /* 0x001fe40000001810 */
[----:B------:R-:W3:Y:S04]  /*da8a0*/  LDL.LU.64 R16, [R1+0xc10] ;  /* 0x000c100001107983 */ /* 0x000ee80000300a00 */
[----:B------:R-:W-:-:S15]  /*da8b0*/  IMAD.MOV.U32 R0, RZ, RZ, R15 ;  /* 0x000000ffff007224 */ /* 0x000fde00078e000f */
[----:B------:R-:W-:-:S02]  /*da8c0*/  NOP ;  /* 0x0000000000007918 */ /* 0x000fc40000000000 */
[----:B------:R0:W-:Y:S04]  /*da8d0*/  STL.64 [R1+0xbc0], R44 ;  /* 0x000bc02c01007387 */ /* 0x0001e80000100a00 */
[----:B------:R1:W-:Y:S04]  /*da8e0*/  STL.64 [R1+0xbc8], R46 ;  /* 0x000bc82e01007387 */ /* 0x0003e80000100a00 */
[----:B------:R-:W3:Y:S04]  /*da8f0*/  LDL.LU.64 R18, [R1+0xc18] ;  /* 0x000c180001127983 */ /* 0x000ee80000300a00 */
[----:B0-----:R-:W4:Y:S04]  /*da900*/  LDL.LU.64 R44, [R1+0xc20] ;  /* 0x000c2000012c7983 */ /* 0x001f280000300a00 */
[----:B-1----:R-:W4:Y:S04]  /*da910*/  LDL.LU.64 R46, [R1+0xc28] ;  /* 0x000c2800012e7983 */ /* 0x002f280000300a00 */
[----:B------:R0:W-:Y:S04]  /*da920*/  STL [R1+0xa15c], R0 ;  /* 0x00a15c0001007387 */ /* 0x0001e80000100800 */
[----:B------:R-:W4:Y:S04]  /*da930*/  LDL.LU.64 R12, [R1+0xc30] ;  /* 0x000c3000010c7983 */ /* 0x000f280000300a00 */
[----:B------:R-:W4:Y:S01]  /*da940*/  LDL.LU.64 R14, [R1+0xc38] ;  /* 0x000c3800010e7983 */ /* 0x000f220000300a00 */
[----:B0-----:R-:W-:Y:S01]  /*da950*/  IMAD.MOV.U32 R0, RZ, RZ, R59 ;  /* 0x000000ffff007224 */ /* 0x001fe200078e003b */
[C---:B--2---:R-:W-:Y:S06]  /*da960*/  HMMA.16816.F32 R4, R28.reuse, R56, R4 ;  /* 0x000000381c04723c */ /* 0x044fec0000001804 */
[----:B-----5:R-:W-:-:S15]  /*da970*/  HMMA.16816.F32 R48, R28, R58, R48 ;  /* 0x0000003a1c30723c */ /* 0x020fde0000001830 */
[----:B------:R-:W-:-:S02]  /*da980*/  NOP ;  /* 0x0000000000007918 */ /* 0x000fc40000000000 */
[----:B------:R0:W-:Y:S04]  /*da990*/  STL.64 [R1+0xbe0], R4 ;  /* 0x000be00401007387 */ /* 0x0001e80000100a00 */
[----:B------:R1:W-:Y:S04]  /*da9a0*/  STL.64 [R1+0xbe8], R6 ;  /* 0x000be80601007387 */ /* 0x0003e80000100a00 */
[----:B0-----:R-:W2:Y:S04]  /*da9b0*/  LDL.LU.64 R4, [R1+0xc40] ;  /* 0x000c400001047983 */ /* 0x001ea80000300a00 */
[----:B-1----:R-:W2:Y:S04]  /*da9c0*/  LDL.LU.64 R6, [R1+0xc48] ;  /* 0x000c480001067983 */ /* 0x002ea80000300a00 */
[----:B------:R-:W5:Y:S04]  /*da9d0*/  LDL.LU.64 R56, [R1+0xc50] ;  /* 0x000c500001387983 */ /* 0x000f680000300a00 */
[----:B------:R0:W-:Y:S04]  /*da9e0*/  STL.64 [R1+0xbf0], R48 ;  /* 0x000bf03001007387 */ /* 0x0001e80000100a00 */
[----:B------:R1:W-:Y:S04]  /*da9f0*/  STL.64 [R1+0xbf8], R50 ;  /* 0x000bf83201007387 */ /* 0x0003e80000100a00 */
[----:B------:R-:W5:Y:S04]  /*daa00*/  LDL.LU.64 R58, [R1+0xc58] ;  /* 0x000c5800013a7983 */ /* 0x000f680000300a00 */
[----:B0-----:R-:W5:Y:S04]  /*daa10*/  LDL.LU.64 R48, [R1+0xc60] ;  /* 0x000c600001307983 */ /* 0x001f680000300a00 */
[----:B-1----:R-:W5:Y:S04]  /*daa20*/  LDL.LU.64 R50, [R1+0xc68] ;  /* 0x000c680001327983 */ /* 0x002f680000300a00 */
[----:B------:R0:W-:Y:S02]  /*daa30*/  STL [R1+0xa160], R0 ;  /* 0x00a1600001007387 */ /* 0x0001e40000100800 */
[----:B0-----:R-:W-:Y:S01]  /*daa40*/  IMAD.MOV.U32 R0, RZ, RZ, R53 ;  /* 0x000000ffff007224 */ /* 0x001fe200078e0035 */
[C---:B---3--:R-:W-:Y:S01]  /*daa50*/  HMMA.16816.F32 R32, R28.reuse, R34, R16 ;  /* 0x000000221c20723c */ /* 0x048fe20000001810 */
[----:B------:R-:W3:Y:S04]  /*daa60*/  LDL.LU.64 R18, [R1+0xa270] ;  /* 0x00a2700001127983 */ /* 0x000ee80000300a00 */
[----:B------:R-:W3:Y:S01]  /*daa70*/  LDL.LU.64 R16, [R1+0xa268] ;  /* 0x00a2680001107983 */ /* 0x000ee20000300a00 */
[C---:B----4-:R-:W-:Y:S06]  /*daa80*/  HMMA.16816.F32 R44, R28.reuse, R52, R44 ;  /* 0x000000341c2c723c */ /* 0x050fec000000182c */
[----:B------:R-:W-:Y:S11]  /*daa90*/  HMMA.16816.F32 R52, R28, R54, R12 ;  /* 0x000000361c34723c */ /* 0x000ff6000000180c */
[----:B------:R0:W-:Y:S04]  /*daaa0*/  STL.64 [R1+0xc10], R32 ;  /* 0x000c102001007387 */ /* 0x0001e80000100a00 */
[----:B------:R1:W-:Y:S04]  /*daab0*/  STL.64 [R1+0xc18], R34 ;  /* 0x000c182201007387 */ /* 0x0003e80000100a00 */
[----:B0-----:R-:W4:Y:S04]  /*daac0*/  LDL.LU.64 R32, [R1+0xc70] ;  /* 0x000c700001207983 */ /* 0x001f280000300a00 */
[----:B-1----:R-:W4:Y:S04]  /*daad0*/  LDL.LU.64 R34, [R1+0xc78] ;  /* 0x000c780001227983 */ /* 0x002f280000300a00 */
[----:B------:R0:W-:Y:S04]  /*daae0*/  STL.64 [R1+0xc20], R44 ;  /* 0x000c202c01007387 */ /* 0x0001e80000100a00 */
[----:B------:R1:W-:Y:S04]  /*daaf0*/  STL.64 [R1+0xc28], R46 ;  /* 0x000c282e01007387 */ /* 0x0003e80000100a00 */
[----:B0-----:R-:W3:Y:S04]  /*dab00*/  LDL.LU.64 R44, [R1+0xc80] ;  /* 0x000c8000012c7983 */ /* 0x001ee80000300a00 */
[----:B-1----:R-:W3:Y:S04]  /*dab10*/  LDL.LU.64 R46, [R1+0xc88] ;  /* 0x000c8800012e7983 */ /* 0x002ee80000300a00 */
[----:B------:R0:W-:Y:S04]  /*dab20*/  STL [R1+0xa164], R0 ;  /* 0x00a1640001007387 */ /* 0x0001e80000100800 */
[----:B------:R-:W3:Y:S04]  /*dab30*/  LDL.LU.64 R14, [R1+0xa260] ;  /* 0x00a26000010e7983 */ /* 0x000ee80000300a00 */
[----:B------:R-:W3:Y:S04]  /*dab40*/  LDL.LU.64 R12, [R1+0xa258] ;  /* 0x00a25800010c7983 */ /* 0x000ee80000300a00 */
[----:B------:R-:W-:Y:S04]  /*dab50*/  STL.64 [R1+0xc30], R52 ;  /* 0x000c303401007387 */ /* 0x000fe80000100a00 */
[----:B------:R1:W-:Y:S01]  /*dab60*/  STL.64 [R1+0xc38], R54 ;  /* 0x000c383601007387 */ /* 0x0003e20000100a00 */
[----:B0-----:R-:W-:-:S03]  /*dab70*/  IMAD.MOV.U32 R0, RZ, RZ, R9 ;  /* 0x000000ffff007224 */ /* 0x001fc600078e0009 */
[----:B-1----:R-:W3:Y:S04]  /*dab80*/  LDL.LU.64 R54, [R1+0xa250] ;  /* 0x00a2500001367983 */ /* 0x002ee80000300a00 */
[----:B------:R-:W3:Y:S01]  /*dab90*/  LDL.LU.64 R52, [R1+0xa248] ;  /* 0x00a2480001347983 */ /* 0x000ee20000300a00 */
[C---:B--2---:R-:W-:Y:S06]  /*daba0*/  HMMA.16816.F32 R4, R28.reuse, R8, R4 ;  /* 0x000000081c04723c */ /* 0x044fec0000001804 */
[----:B-----5:R-:W-:-:S15]  /*dabb0*/  HMMA.16816.F32 R8, R28, R10, R56 ;  /* 0x0000000a1c08723c */ /* 0x020fde0000001838 */
[----:B------:R-:W-:-:S02]  /*dabc0*/  NOP ;  /* 0x0000000000007918 */ /* 0x000fc40000000000 */
[----:B------:R0:W-:Y:S04]  /*dabd0*/  STL.64 [R1+0xc40], R4 ;  /* 0x000c400401007387 */ /* 0x0001e80000100a00 */
[----:B------:R1:W-:Y:S04]  /*dabe0*/  STL.64 [R1+0xc48], R6 ;  /* 0x000c480601007387 */ /* 0x0003e80000100a00 */
[----:B0-----:R-:W2:Y:S04]  /*dabf0*/  LDL.LU.64 R4, [R1+0xc90] ;  /* 0x000c900001047983 */ /* 0x001ea80000300a00 */
[----:B-1----:R-:W2:Y:S04]  /*dac00*/  LDL.LU.64 R6, [R1+0xc98] ;  /* 0x000c980001067983 */ /* 0x002ea80000300a00 */
[----:B------:R-:W4:Y:S04]  /*dac10*/  LDL.LU.64 R58, [R1+0xa240] ;  /* 0x00a24000013a7983 */ /* 0x000f280000300a00 */
[----:B------:R-:W3:Y:S04]  /*dac20*/  LDL.LU.64 R56, [R1+0xa238] ;  /* 0x00a2380001387983 */ /* 0x000ee80000300a00 */
[----:B------:R0:W-:Y:S04]  /*dac30*/  STL.64 [R1+0xc50], R8 ;  /* 0x000c500801007387 */ /* 0x0001e80000100a00 */
[----:B------:R1:W-:Y:S04]  /*dac40*/  STL.64 [R1+0xc58], R10 ;  /* 0x000c580a01007387 */ /* 0x0003e80000100a00 */
[----:B0-----:R-:W5:Y:S04]  /*dac50*/  LDL.LU.64 R8, [R1+0xca0] ;  /* 0x000ca00001087983 */ /* 0x001f680000300a00 */
[----:B-1----:R-:W5:Y:S01]  /*dac60*/  LDL.LU.64 R10, [R1+0xca8] ;  /* 0x000ca800010a7983 */ /* 0x002f620000300a00 */
[----:B------:R-:W-:-:S15]  /*dac70*/  HMMA.16816.F32 R48, R28, R60, R48 ;  /* 0x0000003c1c30723c */ /* 0x000fde0000001830 */
[----:B------:R-:W-:-:S08]  /*dac80*/  NOP ;  /* 0x0000000000007918 */ /* 0x000fd00000000000 */
[----:B------:R0:W-:Y:S04]  /*dac90*/  STL.64 [R1+0xc60], R48 ;  /* 0x000c603001007387 */ /* 0x0001e80000100a00 */
[----:B------:R1:W-:Y:S04]  /*daca0*/  STL.64 [R1+0xc68], R50 ;  /* 0x000c683201007387 */ /* 0x0003e80000100a00 */
[----:B0-----:R-:W5:Y:S04]  /*dacb0*/  LDL.LU.64 R48, [R1+0xcd0] ;  /* 0x000cd00001307983 */ /* 0x001f680000300a00 */
[----:B-1----:R-:W5:Y:S01]  /*dacc0*/  LDL.LU.64 R50, [R1+0xcd8] ;  /* 0x000cd80001327983 */ /* 0x002f620000300a00 */
[C---:B----4-:R-:W-:Y:S06]  /*dacd0*/  HMMA.16816.F32 R32, R28.reuse, R58, R32 ;  /* 0x0000003a1c20723c */ /* 0x050fec0000001820 */
[C---:B---3--:R-:W-:Y:S06]  /*dace0*/  HMMA.16816.F32 R44, R28.reuse, R56, R44 ;  /* 0x000000381c2c723c */ /* 0x048fec000000182c */
[C---:B--2---:R-:W-:Y:S06]  /*dacf0*/  HMMA.16816.F32 R4, R28.reuse, R54, R4 ;  /* 0x000000361c04723c */ /* 0x044fec0000001804 */
[C---:B-----5:R-:W-:Y:S05]  /*dad00*/  HMMA.16816.F32 R8, R28.reuse, R52, R8 ;  /* 0x000000341c08723c */ /* 0x060fea0000001808 */
[----:B------:R0:W-:Y:S04]  /*dad10*/  STL.64 [R1+0xc70], R32 ;  /* 0x000c702001007387 */ /* 0x0001e80000100a00 */
[----:B------:R1:W-:Y:S04]  /*dad20*/  STL.64 [R1+0xc78], R34 ;  /* 0x000c782201007387 */ /* 0x0003e80000100a00 */
[----:B0-----:R-:W2:Y:S04]  /*dad30*/  LDL.LU.64 R32, [R1+0xce0] ;  /* 0x000ce00001207983 */ /* 0x001ea80000300a00 */
[----:B-1----:R-:W2:Y:S04]  /*dad40*/  LDL.LU.64 R34, [R1+0xce8] ;  /* 0x000ce80001227983 */ /* 0x002ea80000300a00 */
[----:B------:R0:W-:Y:S04]  /*dad50*/  STL.64 [R1+0xc80], R44 ;  /* 0x000c802c01007387 */ /* 0x0001e80000100a00 */
[----:B------:R1:W-:Y:S04]  /*dad60*/  STL.64 [R1+0xc88], R46 ;  /* 0x000c882e01007387 */ /* 0x0003e80000100a00 */
[----:B0-----:R-:W3:Y:S04]  /*dad70*/  LDL.LU.64 R44, [R1+0xcf0] ;  /* 0x000cf000012c7983 */ /* 0x001ee80000300a00 */
[----:B-1----:R-:W3:Y:S04]  /*dad80*/  LDL.LU.64 R46, [R1+0xcf8] ;  /* 0x000cf800012e7983 */ /* 0x002ee80000300a00 */
[----:B------:R-:W-:Y:S04]  /*dad90*/  STL.64 [R1+0xa070], R58 ;  /* 0x00a0703a01007387 */ /* 0x000fe80000100a00 */
[----:B------:R0:W-:Y:S04]  /*dada0*/  STL.64 [R1+0xa068], R56 ;  /* 0x00a0683801007387 */ /* 0x0001e80000100a00 */
[----:B0-----:R-:W4:Y:S04]  /*dadb0*/  LDL.LU.64 R56, [R1+0xcc0] ;  /* 0x000cc00001387983 */ /* 0x001f280000300a00 */
[----:B------:R-:W4:Y:S04]  /*dadc0*/  LDL.LU.64 R58, [R1+0xcc8] ;  /* 0x000cc800013a7983 */ /* 0x000f280000300a00 */
[----:B------:R0:W-:Y:S04]  /*dadd0*/  STL.64 [R1+0xc90], R4 ;  /* 0x000c900401007387 */ /* 0x0001e80000100a00 */
[----:B------:R1:W-:Y:S04]  /*dade0*/  STL.64 [R1+0xc98], R6 ;  /* 0x000c980601007387 */ /* 0x0003e80000100a00 */
[----:B0-----:R-:W5:Y:S04]  /*dadf0*/  LDL.LU.64 R4, [R1+0xd00] ;  /* 0x000d000001047983 */ /* 0x001f680000300a00 */
[----:B-1----:R-:W5:Y:S04]  /*dae00*/  LDL.LU.64 R6, [R1+0xd08] ;  /* 0x000d080001067983 */ /* 0x002f680000300a00 */
[----:B------:R-:W-:Y:S04]  /*dae10*/  STL.64 [R1+0xca0], R8 ;  /* 0x000ca00801007387 */ /* 0x000fe80000100a00 */
[----:B------:R0:W-:Y:S04]  /*dae20*/  STL.64 [R1+0xca8], R10 ;  /* 0x000ca80a01007387 */ /* 0x0001e80000100a00 */
[----:B0-----:R-:W2:Y:S04]  /*dae30*/  LDL.LU.64 R10, [R1+0xa230] ;  /* 0x00a23000010a7983 */ /* 0x001ea80000300a00 */
[----:B------:R-:W4:Y:S04]  /*dae40*/  LDL.LU.64 R8, [R1+0xa228] ;  /* 0x00a2280001087983 */ /* 0x000f280000300a00 */
[----:B------:R-:W-:Y:S04]  /*dae50*/  STL.64 [R1+0xa080], R54 ;  /* 0x00a0803601007387 */ /* 0x000fe80000100a00 */
[----:B------:R0:W-:Y:S04]  /*dae60*/  STL.64 [R1+0xa078], R52 ;  /* 0x00a0783401007387 */ /* 0x0001e80000100a00 */
[----:B0-----:R-:W3:Y:S04]  /*dae70*/  LDL.LU.64 R52, [R1+0xcb0] ;  /* 0x000cb00001347983 */ /* 0x001ee80000300a00 */
[----:B------:R-:W3:Y:S02]  /*dae80*/  LDL.LU.64 R54, [R1+0xcb8] ;  /* 0x000cb80001367983 */ /* 0x000ee40000300a00 */
[C---:B---3--:R-:W-:Y:S06]  /*dae90*/  HMMA.16816.F32 R52, R28.reuse, R2, R52 ;  /* 0x000000021c34723c */ /* 0x048fec0000001834 */
[----:B--2---:R-:W-:-:S15]  /*daea0*/  HMMA.16816.F32 R48, R28, R10, R48 ;  /* 0x0000000a1c30723c */ /* 0x004fde0000001830 */
[----:B------:R-:W-:-:S02]  /*daeb0*/  NOP ;  /* 0x0000000000007918 */ /* 0x000fc40000000000 */
[----:B------:R-:W-:Y:S04]  /*daec0*/  STL.64 [R1+0xcb0], R52 ;  /* 0x000cb03401007387 */ /* 0x000fe80000100a00 */
[----:B------:R4:W-:Y:S02]  /*daed0*/  STL.64 [R1+0xcb8], R54 ;  /* 0x000cb83601007387 */ /* 0x0009e40000100a00 */
[----:B----4-:R-:W-:Y:S02]  /*daee0*/  HMMA.16816.F32 R52, R28, R8, R56 ;  /* 0x000000081c34723c */ /* 0x010fe40000001838 */
[----:B------:R-:W-:-:S15]  /*daef0*/  STL.64 [R1+0xa040], R10 ;  /* 0x00a0400a01007387 */ /* 0x000fde0000100a00 */
[----:B------:R-:W-:-:S06]  /*daf00*/  NOP ;  /* 0x0000000000007918 */ /* 0x000fcc0000000000 */
[----:B------:R-:W-:Y:S04]  /*daf10*/  STL.64 [R1+0xcc0], R52 ;  /* 0x000cc03401007387 */ /* 0x000fe80000100a00 */
[----:B------:R-:W-:Y:S04]  /*daf20*/  STL.64 [R1+0xcc8], R54 ;  /* 0x000cc83601007387 */ /* 0x000fe80000100a00 */
[----:B------:R0:W-:Y:S04]  /*daf30*/  STL.64 [R1+0xa038], R8 ;  /* 0x00a0380801007387 */ /* 0x0001e80000100a00 */
[----:B------:R-:W-:Y:S04]  /*daf40*/  STL.64 [R1+0xcd0], R48 ;  /* 0x000cd03001007387 */ /* 0x000fe80000100a00 */
[----:B------:R-:W-:Y:S01]  /*daf50*/  STL.64 [R1+0xcd8], R50 ;  /* 0x000cd83201007387 */ /* 0x000fe20000100a00 */
[C---:B0-----:R-:W-:Y:S03]  /*daf60*/  HMMA.16816.F32 R8, R28.reuse, R12, R32 ;  /* 0x0000000c1c08723c */ /* 0x041fe60000001820 */
[----:B------:R-:W2:Y:S04]  /*daf70*/  LDL.LU.64 R32, [R1+0xd10] ;  /* 0x000d100001207983 */ /* 0x000ea80000300a00 */
[----:B------:R-:W2:Y:S01]  /*daf80*/  LDL.LU.64 R34, [R1+0xd18] ;  /* 0x000d180001227983 */ /* 0x000ea20000300a00 */
[C---:B------:R-:W-:Y:S06]  /*daf90*/  HMMA.16816.F32 R44, R28.reuse, R14, R44 ;  /* 0x0000000e1c2c723c */ /* 0x040fec000000182c */
[C---:B-----5:R-:W-:Y:S09]  /*dafa0*/  HMMA.16816.F32 R4, R28.reuse, R16, R4 ;  /* 0x000000101c04723c */ /* 0x060ff20000001804 */
[----:B------:R0:W-:Y:S04]  /*dafb0*/  STL.64 [R1+0xce0], R8 ;  /* 0x000ce00801007387 */ /* 0x0001e80000100a00 */
[----:B------:R1:W-:Y:S04]  /*dafc0*/  STL.64 [R1+0xce8], R10 ;  /* 0x000ce80a01007387 */ /* 0x0003e80000100a00 */
[----:B0-----:R-:W3:Y:S04]  /*dafd0*/  LDL.LU.64 R8, [R1+0x1810] ;  /* 0x0018100001087983 */ /* 0x001ee80000300a00 */
[----:B-1----:R-:W3:Y:S04]  /*dafe0*/  LDL.LU.64 R10, [R1+0x1818] ;  /* 0x00181800010a7983 */ /* 0x002ee80000300a00 */
[----:B------:R-:W-:Y:S04]  /*daff0*/  STL.64 [R1+0xcf0], R44 ;  /* 0x000cf02c01007387 */ /* 0x000fe80000100a00 */
[----:B------:R-:W-:Y:S04]  /*db000*/  STL.64 [R1+0xcf8], R46 ;  /* 0x000cf82e01007387 */ /* 0x000fe80000100a00 */
[----:B------:R-:W-:Y:S04]  /*db010*/  STL.64 [R1+0xa020], R14 ;  /* 0x00a0200e01007387 */ /* 0x000fe80000100a00 */
[----:B------:R0:W-:Y:S04]  /*db020*/  STL.64 [R1+0xa018], R12 ;  /* 0x00a0180c01007387 */ /* 0x0001e80000100a00 */
[----:B0-----:R-:W4:Y:S04]  /*db030*/  LDL.LU.64 R12, [R1+0x1800] ;  /* 0x00180000010c7983 */ /* 0x001f280000300a00 */
[----:B------:R-:W4:Y:S04]  /*db040*/  LDL.LU.64 R14, [R1+0x1808] ;  /* 0x00180800010e7983 */ /* 0x000f280000300a00 */
[----:B------:R0:W-:Y:S04]  /*db050*/  STL.64 [R1+0xd00], R4 ;  /* 0x000d000401007387 */ /* 0x0001e80000100a00 */
[----:B------:R1:W-:Y:S04]  /*db060*/  STL.64 [R1+0xd08], R6 ;  /* 0x000d080601007387 */ /* 0x0003e80000100a00 */
[----:B------:R-:W5:Y:S04]  /*db070*/  LDL.LU R56, [R1+0x2748] ;  /* 0x0027480001387983 */ /* 0x000f680000300800 */
[----:B0-----:R-:W5:Y:S04]  /*db080*/  LDL.LU R4, [R1+0x2740] ;  /* 0x0027400001047983 */ /* 0x001f680000300800 */
[----:B------:R-:W5:Y:S04]  /*db090*/  LDL.LU R57, [R1+0x2754] ;  /* 0x0027540001397983 */ /* 0x000f680000300800 */
[----:B------:R-:W5:Y:S04]  /*db0a0*/  LDL.LU R5, [R1+0x2750] ;  /* 0x0027500001057983 */ /* 0x000f680000300800 */
[----:B------:R-:W5:Y:S04]  /*db0b0*/  LDL.LU R58, [R1+0x2774] ;  /* 0x00277400013a7983 */ /* 0x000f680000300800 */
[----:B-1----:R-:W5:Y:S04]  /*db0c0*/  LDL.LU R6, [R1+0x2770] ;  /* 0x0027700001067983 */ /* 0x002f680000300800 */
[----:B------:R-:W5:Y:S04]  /*db0d0*/  LDL.LU R59, [R1+0x2784] ;  /* 0x00278400013b7983 */ /* 0x000f680000300800 */
[----:B------:R-:W5:Y:S04]  /*db0e0*/  LDL.LU R7, [R1+0x277c] ;  /* 0x00277c0001077983 */ /* 0x000f680000300800 */
[----:B------:R-:W-:Y:S04]  /*db0f0*/  STL.64 [R1+0xa030], R18 ;  /* 0x00a0301201007387 */ /* 0x000fe80000100a00 */
[----:B------:R-:W-:Y:S01]  /*db100*/  STL.64 [R1+0xa028], R16 ;  /* 0x00a0281001007387 */ /* 0x000fe20000100a00 */
[----:B--2---:R-:W-:-:S15]  /*db110*/  HMMA.16816.F32 R32, R28, R18, R32 ;  /* 0x000000121c20723c */ /* 0x004fde0000001820 */
[----:B------:R-:W-:-:S08]  /*db120*/  NOP ;  /* 0x0000000000007918 */ /* 0x000fd00000000000 */
[----:B------:R0:W-:Y:S04]  /*db130*/  STL.64 [R1+0xd10], R32 ;  /* 0x000d102001007387 */ /* 0x0001e80000100a00 */
[----:B------:R1:W-:Y:S04]  /*db140*/  STL.64 [R1+0xd18], R34 ;  /* 0x000d182201007387 */ /* 0x0003e80000100a00 */
[----:B0-----:R-:W2:Y:S04]  /*db150*/  LDL.LU.64 R32, [R1+0x17f0] ;  /* 0x0017f00001207983 */ /* 0x001ea80000300a00 */
[----:B-1----:R-:W2:Y:S01]  /*db160*/  LDL.LU.64 R34, [R1+0x17f8] ;  /* 0x0017f80001227983 */ /* 0x002ea20000300a00 */
[C---:B---3--:R-:W-:Y:S06]  /*db170*/  HMMA.16816.F32 R8, R28.reuse, R20, R8 ;  /* 0x000000141c08723c */ /* 0x048fec0000001808 */
[----:B----4-:R-:W-:-:S15]  /*db180*/  HMMA.16816.F32 R12, R28, R22, R12 ;  /* 0x000000161c0c723c */ /* 0x010fde000000180c */
[----:B------:R-:W-:-:S02]  /*db190*/  NOP ;  /* 0x0000000000007918 */ /* 0x000fc40000000000 */
[----:B------:R0:W-:Y:S04]  /*db1a0*/  STL.64 [R1+0xd20], R8 ;  /* 0x000d200801007387 */ /* 0x0001e80000100a00 */
[----:B------:R1:W-:Y:S04]  /*db1b0*/  STL.64 [R1+0xd28], R10 ;  /* 0x000d280a01007387 */ /* 0x0003e80000100a00 */
[----:B0-----:R-:W3:Y:S04]  /*db1c0*/  LDL.LU.64 R8, [R1+0xd50] ;  /* 0x000d500001087983 */ /* 0x001ee80000300a00 */
[----:B-1----:R-:W3:Y:S04]  /*db1d0*/  LDL.LU.64 R10, [R1+0xd58] ;  /* 0x000d5800010a7983 */ /* 0x002ee80000300a00 */
[----:B------:R-:W4:Y:S04]  /*db1e0*/  LDL.LU.64 R48, [R1+0x17e0] ;  /* 0x0017e00001307983 */ /* 0x000f280000300a00 */
[----:B------:R-:W4:Y:S04]  /*db1f0*/  LDL.LU.64 R50, [R1+0x17e8] ;  /* 0x0017e80001327983 */ /* 0x000f280000300a00 */
[----:B------:R0:W-:Y:S04]  /*db200*/  STL.64 [R1+0xd30], R12 ;  /* 0x000d300c01007387 */ /* 0x0001e80000100a00 */
[----:B------:R1:W-:Y:S04]  /*db210*/  STL.64 [R1+0xd38], R14 ;  /* 0x000d380e01007387 */ /* 0x0003e80000100a00 */
[----:B------:R-:W5:Y:S04]  /*db220*/  LDL.LU.64 R44, [R1+0x17d0] ;  /* 0x0017d000012c7983 */ /* 0x000f680000300a00 */
[----:B------:R-:W5:Y:S04]  /*db230*/  LDL.LU.64 R46, [R1+0x17d8] ;  /* 0x0017d800012e7983 */ /* 0x000f680000300a00 */
[----:B------:R-:W5:Y:S04]  /*db240*/  LDL.LU.64 R52, [R1+0x17a0] ;  /* 0x0017a00001347983 */ /* 0x000f680000300a00 */
[----:B------:R-:W5:Y:S04]  /*db250*/  LDL.LU.64 R54, [R1+0x17a8] ;  /* 0x0017a80001367983 */ /* 0x000f680000300a00 */
[----:B------:R-:W5:Y:S04]  /*db260*/  LDL.LU.64 R16, [R1+0x1790] ;  /* 0x0017900001107983 */ /* 0x000f680000300a00 */
[----:B------:R-:W5:Y:S04]  /*db270*/  LDL.LU.64 R18, [R1+0x1798] ;  /* 0x0017980001127983 */ /* 0x000f680000300a00 */
[----:B0-----:R-:W5:Y:S04]  /*db280*/  LDL.LU.64 R12, [R1+0x1780] ;  /* 0x00178000010c7983 */ /* 0x001f680000300a00 */
[----:B-1----:R-:W5:Y:S04]  /*db290*/  LDL.LU.64 R14, [R1+0x1788] ;  /* 0x00178800010e7983 */ /* 0x002f680000300a00 */
[----:B------:R-:W-:Y:S04]  /*db2a0*/  STL.64 [R1+0xa050], R22 ;  /* 0x00a0501601007387 */ /* 0x000fe80000100a00 */
[----:B------:R0:W-:Y:S04]  /*db2b0*/  STL.64 [R1+0xa048], R20 ;  /* 0x00a0481401007387 */ /* 0x0001e80000100a00 */
[----:B0-----:R-:W5:Y:S04]  /*db2c0*/  LDL.LU.64 R20, [R1+0x17b0] ;  /* 0x0017b00001147983 */ /* 0x001f680000300a00 */
[----:B------:R-:W5:Y:S01]  /*db2d0*/  LDL.LU.64 R22, [R1+0x17b8] ;  /* 0x0017b80001167983 */ /* 0x000f620000300a00 */
[----:B--2---:R-:W-:-:S15]  /*db2e0*/  HMMA.16816.F32 R32, R28, R24, R32 ;  /* 0x000000181c20723c */ /* 0x004fde0000001820 */
[----:B------:R-:W-:-:S08]  /*db2f0*/  NOP ;  /* 0x0000000000007918 */ /* 0x000fd00000000000 */
[----:B------:R-:W-:Y:S04]  /*db300*/  STL.64 [R1+0xd40], R32 ;  /* 0x000d402001007387 */ /* 0x000fe80000100a00 */
[----:B------:R0:W-:Y:S04]  /*db310*/  STL.64 [R1+0xd48], R34 ;  /* 0x000d482201007387 */ /* 0x0001e80000100a00 */
[----:B0-----:R-:W5:Y:S04]  /*db320*/  LDL.LU.64 R34, [R1+0xa220] ;  /* 0x00a2200001227983 */ /* 0x001f680000300a00 */
[----:B------:R-:W4:Y:S01]  /*db330*/  LDL.LU.64 R32, [R1+0xa218] ;  /* 0x00a2180001207983 */ /* 0x000f220000300a00 */
[----:B---3--:R-:W-:-:S15]  /*db340*/  HMMA.16816.F32 R8, R28, R26, R8 ;  /* 0x0000001a1c08723c */ /* 0x008fde0000001808 */
[----:B------:R-:W-:-:S08]  /*db350*/  NOP ;  /* 0x0000000000007918 */ /* 0x000fd00000000000 */
[----:B------:R0:W-:Y:S04]  /*db360*/  STL.64 [R1+0xd50], R8 ;  /* 0x000d500801007387 */ /* 0x0001e80000100a00 */
[----:B------:R1:W-:Y:S04]  /*db370*/  STL.64 [R1+0xd58], R10 ;  /* 0x000d580a01007387 */ /* 0x0003e80000100a00 */
[----:B0-----:R-:W2:Y:S04]  /*db380*/  LDL.LU.64 R8, [R1+0x1e00] ;  /* 0x001e000001087983 */ /* 0x001ea80000300a00 */
[----:B-1----:R-:W2:Y:S04]  /*db390*/  LDL.LU.64 R10, [R1+0x1e08] ;  /* 0x001e0800010a7983 */ /* 0x002ea80000300a00 */
[----:B------:R-:W-:Y:S04]  /*db3a0*/  STL.64 [R1+0xa060], R26 ;  /* 0x00a0601a01007387 */ /* 0x000fe80000100a00 */
[----:B------:R0:W-:Y:S04]  /*db3b0*/  STL.64 [R1+0xa058], R24 ;  /* 0x00a0581801007387 */ /* 0x0001e80000100a00 */
[----:B0-----:R-:W3:Y:S04]  /*db3c0*/  LDL.LU.64 R24, [R1+0x17c0] ;  /* 0x0017c00001187983 */ /* 0x001ee80000300a00 */
[----:B------:R-:W3:Y:S01]  /*db3d0*/  LDL.LU.64 R26, [R1+0x17c8] ;  /* 0x0017c800011a7983 */ /* 0x000ee20000300a00 */
[C---:B----4-:R-:W-:Y:S06]  /*db3e0*/  HMMA.16816.F32 R48, R28.reuse, R32, R48 ;  /* 0x000000201c30723c */ /* 0x050fec0000001830 */
[----:B-----5:R-:W-:-:S15]  /*db3f0*/  HMMA.16816.F32 R44, R28, R34, R44 ;  /* 0x000000221c2c723c */ /* 0x020fde000000182c */
[----:B------:R-:W-:-:S02]  /*db400*/  NOP ;  /* 0x0000000000007918 */ /* 0x000fc40000000000 */
[----:B------:R-:W-:Y:S04]  /*db410*/  STL.64 [R1+0xd60], R48 ;  /* 0x000d603001007387 */ /* 0x000fe80000100a00 */
[----:B------:R0:W-:Y:S04]  /*db420*/  STL.64 [R1+0xd68], R50 ;  /* 0x000d683201007387 */ /* 0x0001e80000100a00 */
[----:B0-----:R-:W4:Y:S04]  /*db430*/  LDL.LU.64 R50, [R1+0xa210] ;  /* 0x00a2100001327983 */ /* 0x001f280000300a00 */
[----:B------:R-:W5:Y:S04]  /*db440*/  LDL.LU.64 R48, [R1+0xa208] ;  /* 0x00a2080001307983 */ /* 0x000f680000300a00 */
[----:B------:R-:W-:Y:S04]  /*db450*/  STL.64 [R1+0xd70], R44 ;  /* 0x000d702c01007387 */ /* 0x000fe80000100a00 */
[----:B------:R0:W-:Y:S04]  /*db460*/  STL.64 [R1+0xd78], R46 ;  /* 0x000d782e01007387 */ /* 0x0001e80000100a00 */
[----:B0-----:R-:W2:Y:S04]  /*db470*/  LDL.LU.64 R46, [R1+0xa200] ;  /* 0x00a20000012e7983 */ /* 0x001ea80000300a00 */
[----:B------:R-:W2:Y:S04]  /*db480*/  LDL.LU.64 R44, [R1+0xa1f8] ;  /* 0x00a1f800012c7983 */ /* 0x000ea80000300a00 */
[----:B------:R-:W-:Y:S04]  /*db490*/  STL.64 [R1+0xa000], R34 ;  /* 0x00a0002201007387 */ /* 0x000fe80000100a00 */
[----:B------:R3:W-:Y:S02]  /*db4a0*/  STL.64 [R1+0x9ff8], R32 ;  /* 0x009ff82001007387 */ /* 0x0007e40000100a00 */
[----:B---3--:R-:W-:-:S15]  /*db4b0*/  HMMA.16816.F32 R32, R28, R36, R24 ;  /* 0x000000241c20723c */ /* 0x008fde0000001818 */
[----:B------:R-:W-:-:S08]  /*db4c0*/  NOP ;  /* 0x0000000000007918 */ /* 0x000fd00000000000 */
[----:B------:R-:W-:Y:S04]  /*db4d0*/  STL.64 [R1+0xd80], R32 ;  /* 0x000d802001007387 */ /* 0x000fe80000100a00 */
[----:B------:R-:W-:Y:S01]  /*db4e0*/  STL.64 [R1+0xd88], R34 ;  /* 0x000d882201007387 */ /* 0x000fe20000100a00 */
[C---:B----4-:R-:W-:Y:S06]  /*db4f0*/  HMMA.16816.F32 R24, R28.reuse, R50, R20 ;  /* 0x000000321c18723c */ /* 0x050fec0000001814 */
[C---:B-----5:R-:W-:Y:S06]  /*db500*/  HMMA.16816.F32 R20, R28.reuse, R48, R52 ;  /* 0x000000301c14723c */ /* 0x060fec0000001834 */
[C---:B--2---:R-:W-:Y:S06]  /*db510*/  HMMA.16816.F32 R16, R28.reuse, R46, R16 ;  /* 0x0000002e1c10723c */ /* 0x044fec0000001810 */
        /* <DEDUP_REMOVED lines=12> */
[----:B------:R0:W-:Y:S02]  /*db5e0*/  STL.64 [R1+0xdc8], R14 ;  /* 0x000dc80e01007387 */ /* 0x0001e40000100a00 */
[----:B0-----:R-:W-:Y:S02]  /*db5f0*/  HMMA.16816.F32 R12, R28, R42, R8 ;  /* 0x0000002a1c0c723c */ /* 0x001fe40000001808 */
[----:B------:R-:W2:Y:S04]  /*db600*/  LDL.LU.64 R8, [R1+0x1df0] ;  /* 0x001df00001087983 */ /* 0x000ea80000300a00 */
[----:B------:R-:W2:Y:S01]  /*db610*/  LDL.LU.64 R10, [R1+0x1df8] ;  /* 0x001df800010a7983 */ /* 0x000ea20000300a00 */
[----:B------:R-:W-:-:S02]  /*db620*/  IMAD.MOV.U32 R54, RZ, RZ, R41 ;  /* 0x000000ffff367224 */ /* 0x000fc400078e0029 */
[----:B------:R-:W-:-:S14]  /*db630*/  IMAD.MOV.U32 R55, RZ, RZ, R40 ;  /* 0x000000ffff377224 */ /* 0x000fdc00078e0028 */
[----:B------:R-:W-:Y:S04]  /*db640*/  STL.64 [R1+0xdd0], R12 ;  /* 0x000dd00c01007387 */ /* 0x000fe80000100a00 */
[----:B------:R0:W-:Y:S04]  /*db650*/  STL.64 [R1+0xdd8], R14 ;  /* 0x000dd80e01007387 */ /* 0x0001e80000100a00 */
[----:B------:R-:W3:Y:S04]  /*db660*/  LDL.LU R41, [R1+0xa1f0] ;  /* 0x00a1f00001297983 */ /* 0x000ee80000300800 */
[----:B------:R-:W4:Y:S01]  /*db670*/  LDL.LU R40, [R1+0xa1ec] ;  /* 0x00a1ec0001287983 */ /* 0x000f220000300800 */
[----:B------:R-:W-:-:S02]  /*db680*/  IMAD.MOV.U32 R52, RZ, RZ, R39 ;  /* 0x000000ffff347224 */ /* 0x000fc400078e0027 */
[----:B------:R-:W-:Y:S01]  /*db690*/  IMAD.MOV.U32 R53, RZ, RZ, R38 ;  /* 0x000000ffff357224 */ /* 0x000fe200078e0026 */
[----:B0-----:R-:W5:Y:S04]  /*db6a0*/  LDL.LU R14, [R1+0xd0] ;  /* 0x0000d000010e7983 */ /* 0x001f680000300800 */
[----:B------:R-:W5:Y:S04]  /*db6b0*/  LDL.LU R15, [R1+0xd4] ;  /* 0x0000d400010f7983 */ /* 0x000f680000300800 */
[----:B------:R-:W2:Y:S04]  /*db6c0*/  LDL.LU R39, [R1+0xa1e8] ;  /* 0x00a1e80001277983 */ /* 0x000ea80000300800 */
[----:B------:R-:W2:Y:S04]  /*db6d0*/  LDL.LU R38, [R1+0xa1e4] ;  /* 0x00a1e40001267983 */ /* 0x000ea80000300800 */
[----:B------:R-:W-:Y:S04]  /*db6e0*/  STL.64 [R1+0xa170], R54 ;  /* 0x00a1703601007387 */ /* 0x000fe80000100a00 */
[----:B------:R-:W-:Y:S01]  /*db6f0*/  STL.64 [R1+0xa168], R52 ;  /* 0x00a1683401007387 */ /* 0x000fe20000100a00 */
[----:B---3--:R-:W-:-:S02]  /*db700*/  IMAD.MOV.U32 R13, RZ, RZ, R41 ;  /* 0x000000ffff0d7224 */ /* 0x008fc400078e0029 */
[----:B----4-:R-:W-:Y:S02]  /*db710*/  IMAD.MOV.U32 R12, RZ, RZ, R40 ;  /* 0x000000ffff0c7224 */ /* 0x010fe400078e0028 */
[----:B------:R-:W3:Y:S04]  /*db720*/  LDL.LU R40, [R1+0xa1e0] ;  /* 0x00a1e00001287983 */ /* 0x000ee80000300800 */
[----:B------:R-:W4:Y:S04]  /*db730*/  LDL.LU R41, [R1+0xa1dc] ;  /* 0x00a1dc0001297983 */ /* 0x000f280000300800 */
[----:B-----5:R-:W-:Y:S04]  /*db740*/  STL.64 [R1+0xa180], R14 ;  /* 0x00a1800e01007387 */ /* 0x020fe80000100a00 */
[----:B------:R0:W-:Y:S04]  /*db750*/  STL.64 [R1+0xa178], R12 ;  /* 0x00a1780c01007387 */ /* 0x0001e80000100a00 */
[----:B------:R-:W5:Y:S01]  /*db760*/  LDL.LU R34, [R1+0xe0] ;  /* 0x0000e00001227983 */ /* 0x000f620000300800 */
[----:B--2---:R-:W-:-:S02]  /*db770*/  IMAD.MOV.U32 R35, RZ, RZ, R39 ;  /* 0x000000ffff237224 */ /* 0x004fc400078e0027 */
[----:B------:R-:W-:Y:S01]  /*db780*/  IMAD.MOV.U32 R32, RZ, RZ, R38 ;  /* 0x000000ffff207224 */ /* 0x000fe200078e0026 */
[----:B------:R-:W2:Y:S04]  /*db790*/  LDL.LU R39, [R1+0xa1d8] ;  /* 0x00a1d80001277983 */ /* 0x000ea80000300800 */
[----:B------:R-:W2:Y:S01]  /*db7a0*/  LDL.LU R38, [R1+0xa1d4] ;  /* 0x00a1d40001267983 */ /* 0x000ea20000300800 */
[----:B---3--:R-:W-:Y:S02]  /*db7b0*/  IMAD.MOV.U32 R33, RZ, RZ, R40 ;  /* 0x000000ffff217224 */ /* 0x008fe400078e0028 */
[----:B----4-:R-:W-:Y:S01]  /*db7c0*/  IMAD.MOV.U32 R18, RZ, RZ, R41 ;  /* 0x000000ffff127224 */ /* 0x010fe200078e0029 */
[----:B------:R-:W3:Y:S04]  /*db7d0*/  LDL.LU R40, [R1+0xa1d0] ;  /* 0x00a1d00001287983 */ /* 0x000ee80000300800 */
[----:B------:R-:W3:Y:S04]  /*db7e0*/  LDL.LU R41, [R1+0xa1cc] ;  /* 0x00a1cc0001297983 */ /* 0x000ee80000300800 */
[----:B------:R-:W4:Y:S04]  /*db7f0*/  LDL R19, [R1+0x134] ;  /* 0x0001340001137983 */ /* 0x000f280000100800 */
[----:B-----5:R-:W-:Y:S04]  /*db800*/  STL.64 [R1+0xa190], R34 ;  /* 0x00a1902201007387 */ /* 0x020fe80000100a00 */
[----:B------:R-:W-:Y:S04]  /*db810*/  STL.64 [R1+0xa188], R32 ;  /* 0x00a1882001007387 */ /* 0x000fe80000100a00 */
[----:B------:R-:W5:Y:S01]  /*db820*/  LDL.LU R50, [R1+0xf0] ;  /* 0x0000f00001327983 */ /* 0x000f620000300800 */
[----:B--2---:R-:W-:-:S03]  /*db830*/  IMAD.MOV.U32 R51, RZ, RZ, R39 ;  /* 0x000000ffff337224 */ /* 0x004fc600078e0027 */
[----:B------:R-:W2:Y:S04]  /*db840*/  LDL.LU R39, [R1+0xa1c8] ;  /* 0x00a1c80001277983 */ /* 0x000ea80000300800 */
[----:B------:R-:W4:Y:S04]  /*db850*/  LDL.LU.64 R20, [R1+0x19f0] ;  /* 0x0019f00001147983 */ /* 0x000f280000300a00 */
[----:B------:R-:W4:Y:S01]  /*db860*/  LDL.LU.64 R22, [R1+0x19f8] ;  /* 0x0019f80001167983 */ /* 0x000f220000300a00 */
[----:B---3--:R-:W-:-:S15]  /*db870*/  HMMA.16816.F32 R8, R28, R40, R8 ;  /* 0x000000281c08723c */ /* 0x008fde0000001808 */
[----:B------:R-:W-:-:S08]  /*db880*/  NOP ;  /* 0x0000000000007918 */ /* 0x000fd00000000000 */
[----:B------:R1:W-:Y:S04]  /*db890*/  STL.64 [R1+0xde0], R8 ;  /* 0x000de00801007387 */ /* 0x0003e80000100a00 */
[----:B------:R3:W-:Y:S04]  /*db8a0*/  STL.64 [R1+0xde8], R10 ;  /* 0x000de80a01007387 */ /* 0x0007e80000100a00 */
[----:B0-----:R-:W4:Y:S04]  /*db8b0*/  LDL.LU.64 R12, [R1+0x1770] ;  /* 0x00177000010c7983 */ /* 0x001f280000300a00 */
[----:B------:R-:W4:Y:S04]  /*db8c0*/  LDL.LU.64 R14, [R1+0x1778] ;  /* 0x00177800010e7983 */ /* 0x000f280000300a00 */
[----:B------:R-:W3:Y:S01]  /*db8d0*/  LDL.LU R48, [R1+0xf8] ;  /* 0x0000f80001307983 */ /* 0x000ee20000300800 */
[----:B------:R-:W-:-:S03]  /*db8e0*/  IMAD.MOV.U32 R49, RZ, RZ, R38 ;  /* 0x000000ffff317224 */ /* 0x000fc600078e0026 */
[----:B------:R-:W4:Y:S04]  /*db8f0*/  LDL.LU R38, [R1+0xa1c4] ;  /* 0x00a1c40001267983 */ /* 0x000f280000300800 */
[----:B-----5:R-:W-:Y:S01]  /*db900*/  STL.64 [R1+0xa1a0], R50 ;  /* 0x00a1a03201007387 */ /* 0x020fe20000100a00 */
[----:B--2---:R-:W-:-:S03]  /*db910*/  IMAD.MOV.U32 R54, RZ, RZ, R39 ;  /* 0x000000ffff367224 */ /* 0x004fc600078e0027 */
[----:B---3--:R-:W-:Y:S04]  /*db920*/  STL.64 [R1+0xa198], R48 ;  /* 0x00a1983001007387 */ /* 0x008fe80000100a00 */
[----:B------:R-:W1:Y:S01]  /*db930*/  LDL.LU R39, [R1+0xa1c0] ;  /* 0x00a1c00001277983 */ /* 0x000e620000300800 */
[----:B------:R-:W-:-:S03]  /*db940*/  IMAD R4, R4, 0x100, R56 ;  /* 0x0000010004047824 */ /* 0x000fc600078e0238 */
[----:B------:R-:W2:Y:S01]  /*db950*/  LDL.LU R55, [R1+0x104] ;  /* 0x0001040001377983 */ /* 0x000ea20000300800 */
[----:B------:R-:W-:-:S03]  /*db960*/  IMAD R5, R5, 0x100, R57 ;  /* 0x0000010005057824 */ /* 0x000fc600078e0239 */
[----:B------:R-:W3:Y:S04]  /*db970*/  LDL.LU R56, [R1+0x108] ;  /* 0x0001080001387983 */ /* 0x000ee80000300800 */
[----:B------:R-:W3:Y:S04]  /*db980*/  LDL.LU R57, [R1+0x10c] ;  /* 0x00010c0001397983 */ /* 0x000ee80000300800 */
[----:B------:R-:W5:Y:S01]  /*db990*/  LDL.LU R52, [R1+0x110] ;  /* 0x0001100001347983 */ /* 0x000f620000300800 */
[----:B----4-:R-:W-:-:S03]  /*db9a0*/  IMAD.MOV.U32 R53, RZ, RZ, R38 ;  /* 0x000000ffff357224 */ /* 0x010fc600078e0026 */
[----:B------:R-:W4:Y:S01]  /*db9b0*/  LDL.LU R38, [R1+0xa1bc] ;  /* 0x00a1bc0001267983 */ /* 0x000f220000300800 */
[----:B-1----:R-:W-:-:S03]  /*db9c0*/  IMAD.MOV.U32 R8, RZ, RZ, R39 ;  /* 0x000000ffff087224 */ /* 0x002fc600078e0027 */
[----:B------:R-:W4:Y:S04]  /*db9d0*/  LDL.LU R39, [R1+0xa1b8] ;  /* 0x00a1b80001277983 */ /* 0x000f280000300800 */
[----:B------:R-:W3:Y:S04]  /*db9e0*/  LDL.LU R9, [R1+0x124] ;  /* 0x0001240001097983 */ /* 0x000ee80000300800 */
[----:B--2---:R-:W-:Y:S04]  /*db9f0*/  STL.64 [R1+0xa1b0], R54 ;  /* 0x00a1b03601007387 */ /* 0x004fe80000100a00 */
[----:B-----5:R0:W-:Y:S04]  /*dba00*/  STL.64 [R1+0xa1a8], R52 ;  /* 0x00a1a83401007387 */ /* 0x0201e80000100a00 */
[----:B------:R-:W2:Y:S04]  /*dba10*/  LDL.LU R10, [R1+0x118] ;  /* 0x00011800010a7983 */ /* 0x000ea80000300800 */
[----:B------:R-:W2:Y:S04]  /*dba20*/  LDL.LU R11, [R1+0x11c] ;  /* 0x00011c00010b7983 */ /* 0x000ea80000300800 */
[----:B------:R-:W-:Y:S01]  /*dba30*/  STL.64 [R1+0xa010], R42 ;  /* 0x00a0102a01007387 */ /* 0x000fe20000100a00 */
[----:B------:R-:W-:-:S03]  /*dba40*/  IMAD R6, R6, 0x100, R58 ;  /* 0x0000010006067824 */ /* 0x000fc600078e023a */
[----:B------:R-:W-:Y:S04]  /*dba50*/  STL.64 [R1+0xa008], R40 ;  /* 0x00a0082801007387 */ /* 0x000fe80000100a00 */
[----:B------:R-:W5:Y:S01]  /*dba60*/  LDL.LU R58, [R1+0xb8] ;  /* 0x0000b800013a7983 */ /* 0x000f620000300800 */
[----:B------:R-:W-:Y:S01]  /*dba70*/  IMAD R7, R7, 0x100, R59 ;  /* 0x0000010007077824 */ /* 0x000fe200078e023b */
[C---:B------:R-:W-:Y:S06]  /*dba80*/  HMMA.16816.F32 R12, R28.reuse, R18, R12 ;  /* 0x000000121c0c723c */ /* 0x040fec000000180c */
[----:B----4-:R-:W-:-:S15]  /*dba90*/  HMMA.16816.F32 R20, R28, R38, R20 ;  /* 0x000000261c14723c */ /* 0x010fde0000001814 */
[----:B------:R-:W-:-:S08]  /*dbaa0*/  NOP ;  /* 0x0000000000007918 */ /* 0x000fd00000000000 */
[----:B------:R-:W-:Y:S04]  /*dbab0*/  STL.64 [R1+0x11f0], R20 ;  /* 0x0011f01401007387 */ /* 0x000fe80000100a00 */
[----:B------:R-:W-:Y:S04]  /*dbac0*/  STL.64 [R1+0x11f8], R22 ;  /* 0x0011f81601007387 */ /* 0x000fe80000100a00 */
[----:B------:R-:W5:Y:S04]  /*dbad0*/  LDL.LU R59, [R1+0xbc] ;  /* 0x0000bc00013b7983 */ /* 0x000f680000300800 */
[----:B------:R-:W-:Y:S04]  /*dbae0*/  STL.64 [R1+0xa090], R38 ;  /* 0x00a0902601007387 */ /* 0x000fe80000100a00 */
[----:B------:R-:W-:Y:S04]  /*dbaf0*/  STL.64 [R1+0xa088], R36 ;  /* 0x00a0882401007387 */ /* 0x000fe80000100a00 */
[----:B------:R-:W3:Y:S04]  /*dbb00*/  LDL.LU.64 R16, [R1+0x1760] ;  /* 0x0017600001107983 */ /* 0x000ee80000300a00 */
[----:B------:R-:W3:Y:S04]  /*dbb10*/  LDL.LU.64 R18, [R1+0x1768] ;  /* 0x0017680001127983 */ /* 0x000ee80000300a00 */
[----:B------:R1:W-:Y:S04]  /*dbb20*/  STL.64 [R1+0x11e0], R12 ;  /* 0x0011e00c01007387 */ /* 0x0003e80000100a00 */
[----:B------:R4:W-:Y:S04]  /*dbb30*/  STL.64 [R1+0x11e8], R14 ;  /* 0x0011e80e01007387 */ /* 0x0009e80000100a00 */
[----:B0-----:R-:W2:Y:S04]  /*dbb40*/  LDL.LU.64 R52, [R1+0x1740] ;  /* 0x0017400001347983 */ /* 0x001ea80000300a00 */
[----:B------:R-:W2:Y:S01]  /*dbb50*/  LDL.LU.64 R54, [R1+0x1748] ;  /* 0x0017480001367983 */ /* 0x000ea20000300a00 */
[----:B------:R-:W-:-:S02]  /*dbb60*/  F2FP.F16.E4M3.UNPACK_B R4, R4 ;  /* 0x00000004ff04723e */ /* 0x000fc400020006ff */
[----:B------:R-:W-:Y:S02]  /*dbb70*/  F2FP.F16.E4M3.UNPACK_B R5, R5 ;  /* 0x00000005ff05723e */ /* 0x000fe400020006ff */
[----:B------:R-:W-:Y:S02]  /*dbb80*/  F2FP.F16.E4M3.UNPACK_B R6, R6 ;  /* 0x00000006ff06723e */ /* 0x000fe400020006ff */
[----:B------:R-:W-:Y:S01]  /*dbb90*/  F2FP.F16.E4M3.UNPACK_B R7, R7 ;  /* 0x00000007ff07723e */ /* 0x000fe200020006ff */
[----:B------:R-:W5:Y:S04]  /*dbba0*/  LDL.LU.64 R48, [R1+0x1730] ;  /* 0x0017300001307983 */ /* 0x000f680000300a00 */
[----:B------:R-:W5:Y:S04]  /*dbbb0*/  LDL.LU.64 R50, [R1+0x1738] ;  /* 0x0017380001327983 */ /* 0x000f680000300a00 */
[----:B------:R-:W5:Y:S04]  /*dbbc0*/  LDL.LU.64 R32, [R1+0x1720] ;  /* 0x0017200001207983 */ /* 0x000f680000300a00 */
[----:B------:R-:W5:Y:S04]  /*dbbd0*/  LDL.LU.64 R34, [R1+0x1728] ;  /* 0x0017280001227983 */ /* 0x000f680000300a00 */
[----:B-1----:R-:W5:Y:S04]  /*dbbe0*/  LDL.LU.64 R12, [R1+0x1700] ;  /* 0x00170000010c7983 */ /* 0x002f680000300a00 */
[----:B----4-:R-:W4:Y:S04]  /*dbbf0*/  LDL.LU.64 R14, [R1+0x1708] ;  /* 0x00170800010e7983 */ /* 0x010f280000300a00 */
[----:B------:R-:W4:Y:S04]  /*dbc00*/  LDL.LU.64 R28, [R1+0x16f0] ;  /* 0x0016f000011c7983 */ /* 0x000f280000300a00 */
        /* <DEDUP_REMOVED lines=10> */
[----:B------:R-:W4:Y:S01]  /*dbcb0*/  LDL.LU.64 R22, [R1+0x1138] ;  /* 0x0011380001167983 */ /* 0x000f220000300a00 */
[C---:B---3--:R-:W-:Y:S06]  /*dbcc0*/  HMMA.16816.F32 R16, R4.reuse, R8, R16 ;  /* 0x000000080410723c */ /* 0x048fec0000001810 */
[----:B--2---:R-:W-:-:S15]  /*dbcd0*/  HMMA.16816.F32 R8, R4, R10, R52 ;  /* 0x0000000a0408723c */ /* 0x004fde0000001834 */
        /* <DEDUP_REMOVED lines=8> */
[----:B------:R1:W-:Y:S01]  /*dbd60*/  STL.64 [R1+0x11c8], R10 ;  /* 0x0011c80a01007387 */ /* 0x0003e20000100a00 */
[C---:B-----5:R-:W-:Y:S03]  /*dbd70*/  HMMA.16816.F32 R32, R4.reuse, R56, R32 ;  /* 0x000000380420723c */ /* 0x060fe60000001820 */
[----:B0-----:R-:W5:Y:S04]  /*dbd80*/  LDL.LU.64 R8, [R1+0x1110] ;  /* 0x0011100001087983 */ /* 0x001f680000300a00 */
[----:B-1----:R-:W5:Y:S01]  /*dbd90*/  LDL.LU.64 R10, [R1+0x1118] ;  /* 0x00111800010a7983 */ /* 0x002f620000300a00 */
[C---:B---3--:R-:W-:Y:S06]  /*dbda0*/  HMMA.16816.F32 R48, R4.reuse, R52, R48 ;  /* 0x000000340430723c */ /* 0x048fec0000001830 */
[----:B----4-:R-:W-:-:S15]  /*dbdb0*/  HMMA.16816.F32 R52, R4, R54, R12 ;  /* 0x000000360434723c */ /* 0x010fde000000180c */
[----:B------:R-:W-:-:S02]  /*dbdc0*/  NOP ;  /* 0x0000000000007918 */ /* 0x000fc40000000000 */
[----:B------:R-:W-:Y:S04]  /*dbdd0*/  STL.64 [R1+0x11b0], R48 ;  /* 0x0011b03001007387 */ /* 0x000fe80000100a00 */
[----:B------:R0:W-:Y:S04]  /*dbde0*/  STL.64 [R1+0x11b8], R50 ;  /* 0x0011b83201007387 */ /* 0x0001e80000100a00 */
[----:B0-----:R-:W3:Y:S04]  /*dbdf0*/  LDL.LU.64 R50, [R1+0xa1a0] ;  /* 0x00a1a00001327983 */ /* 0x001ee80000300a00 */
[----:B------:R-:W4:Y:S04]  /*dbe00*/  LDL.LU.64 R48, [R1+0xa198] ;  /* 0x00a1980001307983 */ /* 0x000f280000300a00 */
[----:B------:R-:W-:Y:S04]  /*dbe10*/  STL.64 [R1+0x11a0], R32 ;  /* 0x0011a02001007387 */ /* 0x000fe80000100a00 */
[----:B------:R0:W-:Y:S04]  /*dbe20*/  STL.64 [R1+0x11a8], R34 ;  /* 0x0011a82201007387 */ /* 0x0001e80000100a00 */
[----:B0-----:R-:W2:Y:S04]  /*dbe30*/  LDL.LU.64 R34, [R1+0xa190] ;  /* 0x00a1900001227983 */ /* 0x001ea80000300a00 */
[----:B------:R-:W5:Y:S04]  /*dbe40*/  LDL.LU.64 R32, [R1+0xa188] ;  /* 0x00a1880001207983 */ /* 0x000f680000300a00 */
[----:B------:R-:W2:Y:S04]  /*dbe50*/  LDL.LU R56, [R1+0xb0] ;  /* 0x0000b00001387983 */ /* 0x000ea80000300800 */
[----:B------:R-:W2:Y:S04]  /*dbe60*/  LDL.LU R57, [R1+0xb4] ;  /* 0x0000b40001397983 */ /* 0x000ea80000300800 */
[----:B------:R-:W2:Y:S04]  /*dbe70*/  LDL.LU.64 R14, [R1+0xa180] ;  /* 0x00a18000010e7983 */ /* 0x000ea80000300a00 */
[----:B------:R-:W2:Y:S04]  /*dbe80*/  LDL.LU.64 R12, [R1+0xa178] ;  /* 0x00a17800010c7983 */ /* 0x000ea80000300a00 */
[----:B------:R-:W-:Y:S04]  /*dbe90*/  STL.64 [R1+0x1190], R52 ;  /* 0x0011903401007387 */ /* 0x000fe80000100a00 */
[----:B------:R0:W-:Y:S04]  /*dbea0*/  STL.64 [R1+0x1198], R54 ;  /* 0x0011983601007387 */ /* 0x0001e80000100a00 */
[----:B0-----:R-:W2:Y:S04]  /*dbeb0*/  LDL.LU.64 R54, [R1+0xa170] ;  /* 0x00a1700001367983 */ /* 0x001ea80000300a00 */
[----:B------:R-:W2:Y:S01]  /*dbec0*/  LDL.LU.64 R52, [R1+0xa168] ;  /* 0x00a1680001347983 */ /* 0x000ea20000300a00 */
[C---:B----4-:R-:W-:Y:S06]  /*dbed0*/  HMMA.16816.F32 R28, R4.reuse, R48, R28 ;  /* 0x00000030041c723c */ /* 0x050fec000000181c */
[C---:B---3--:R-:W-:Y:S06]  /*dbee0*/  HMMA.16816.F32 R44, R4.reuse, R50, R44 ;  /* 0x00000032042c723c */ /* 0x048fec000000182c */
[C---:B-----5:R-:W-:Y:S06]  /*dbef0*/  HMMA.16816.F32 R40, R4.reuse, R32, R40 ;  /* 0x000000200428723c */ /* 0x060fec0000001828 */
[C---:B--2---:R-:W-:Y:S05]  /*dbf00*/  HMMA.16816.F32 R24, R4.reuse, R12, R24 ;  /* 0x0000000c0418723c */ /* 0x044fea0000001818 */
[----:B------:R-:W-:Y:S04]  /*dbf10*/  STL.64 [R1+0x1180], R28 ;  /* 0x0011801c01007387 */ /* 0x000fe80000100a00 */
[----:B------:R0:W-:Y:S01]  /*dbf20*/  STL.64 [R1+0x1188], R30 ;  /* 0x0011881e01007387 */ /* 0x0001e20000100a00 */
[C---:B------:R-:W-:Y:S06]  /*dbf30*/  HMMA.16816.F32 R20, R4.reuse, R14, R20 ;  /* 0x0000000e0414723c */ /* 0x040fec0000001814 */
[C---:B0-----:R-:W-:Y:S06]  /*dbf40*/  HMMA.16816.F32 R28, R4.reuse, R34, R36 ;  /* 0x00000022041c723c */ /* 0x041fec0000001824 */
[C---:B------:R-:W-:Y:S01]  /*dbf50*/  HMMA.16816.F32 R16, R4.reuse, R52, R16 ;  /* 0x000000340410723c */ /* 0x040fe20000001810 */
[----:B------:R-:W-:Y:S04]  /*dbf60*/  STL.64 [R1+0x1170], R44 ;  /* 0x0011702c01007387 */ /* 0x000fe80000100a00 */
[----:B------:R-:W-:Y:S04]  /*dbf70*/  STL.64 [R1+0x1178], R46 ;  /* 0x0011782e01007387 */ /* 0x000fe80000100a00 */
[----:B------:R-:W-:Y:S04]  /*dbf80*/  STL.64 [R1+0x1160], R40 ;  /* 0x0011602801007387 */ /* 0x000fe80000100a00 */
[----:B------:R-:W-:Y:S04]  /*dbf90*/  STL.64 [R1+0x1168], R42 ;  /* 0x0011682a01007387 */ /* 0x000fe80000100a00 */
[----:B------:R-:W-:Y:S04]  /*dbfa0*/  STL.64 [R1+0x1150], R28 ;  /* 0x0011501c01007387 */ /* 0x000fe80000100a00 */
[----:B------:R-:W-:Y:S04]  /*dbfb0*/  STL.64 [R1+0x1158], R30 ;  /* 0x0011581e01007387 */ /* 0x000fe80000100a00 */
[----:B------:R-:W2:Y:S04]  /*dbfc0*/  LDL.LU.64 R12, [R1+0x1100] ;  /* 0x00110000010c7983 */ /* 0x000ea80000300a00 */
[----:B------:R-:W-:Y:S04]  /*dbfd0*/  STL.64 [R1+0x1140], R24 ;  /* 0x0011401801007387 */ /* 0x000fe80000100a00 */
[----:B------:R-:W-:Y:S04]  /*dbfe0*/  STL.64 [R1+0x1148], R26 ;  /* 0x0011481a01007387 */ /* 0x000fe80000100a00 */
[----:B------:R-:W2:Y:S04]  /*dbff0*/  LDL.LU.64 R14, [R1+0x1108] ;  /* 0x00110800010e7983 */ /* 0x000ea80000300a00 */
[----:B------:R-:W-:Y:S04]  /*dc000*/  STL.64 [R1+0x1130], R20 ;  /* 0x0011301401007387 */ /* 0x000fe80000100a00 */
[----:B------:R0:W-:Y:S04]  /*dc010*/  STL.64 [R1+0x1138], R22 ;  /* 0x0011381601007387 */ /* 0x0001e80000100a00 */
[----:B0-----:R-:W3:Y:S04]  /*dc020*/  LDL.LU R22, [R1] ;  /* 0x0000000001167983 */ /* 0x001ee80000300800 */
[----:B------:R-:W-:Y:S04]  /*dc030*/  STL.64 [R1+0x1120], R16 ;  /* 0x0011201001007387 */ /* 0x000fe80000100a00 */
[----:B------:R0:W-:Y:S04]  /*dc040*/  STL.64 [R1+0x1128], R18 ;  /* 0x0011281201007387 */ /* 0x0001e80000100a00 */
[----:B------:R-:W3:Y:S01]  /*dc050*/  LDL.LU R23, [R1+0x4] ;  /* 0x0000040001177983 */ /* 0x000ee20000300800 */
[----:B0-----:R-:W-:Y:S03]  /*dc060*/  HMMA.16816.F32 R16, R4, R54, R8 ;  /* 0x000000360410723c */ /* 0x001fe60000001808 */
[----:B------:R-:W4:Y:S04]  /*dc070*/  LDL.LU.64 R8, [R1+0x1690] ;  /* 0x0016900001087983 */ /* 0x000f280000300a00 */
[----:B------:R-:W4:-:S15]  /*dc080*/  LDL.LU.64 R10, [R1+0x1698] ;  /* 0x00169800010a7983 */ /* 0x000f1e0000300a00 */
[----:B------:R-:W-:-:S01]  /*dc090*/  NOP ;  /* 0x0000000000007918 */ /* 0x000fc20000000000 */
[----:B------:R-:W-:Y:S04]  /*dc0a0*/  STL.64 [R1+0x1110], R16 ;  /* 0x0011101001007387 */ /* 0x000fe80000100a00 */
[----:B------:R-:W-:Y:S04]  /*dc0b0*/  STL.64 [R1+0x1118], R18 ;  /* 0x0011181201007387 */ /* 0x000fe80000100a00 */
[----:B------:R-:W5:Y:S04]  /*dc0c0*/  LDL.LU R26, [R1+0xa8] ;  /* 0x0000a800011a7983 */ /* 0x000f680000300800 */
[----:B------:R-:W5:Y:S04]  /*dc0d0*/  LDL.LU R27, [R1+0xac] ;  /* 0x0000ac00011b7983 */ /* 0x000f680000300800 */
[----:B------:R-:W5:Y:S04]  /*dc0e0*/  LDL.LU R54, [R1+0xa0] ;  /* 0x0000a00001367983 */ /* 0x000f680000300800 */
[----:B------:R-:W5:Y:S04]  /*dc0f0*/  LDL.LU R55, [R1+0xa4] ;  /* 0x0000a40001377983 */ /* 0x000f680000300800 */
[----:B------:R-:W5:Y:S01]  /*dc100*/  LDL.LU R20, [R1+0x8] ;  /* 0x0000080001147983 */ /* 0x000f620000300800 */
[----:B------:R-:W-:-:S03]  /*dc110*/  IMAD.MOV.U32 R21, RZ, RZ, R0 ;  /* 0x000000ffff157224 */ /* 0x000fc600078e0000 */
[----:B------:R-:W5:Y:S04]  /*dc120*/  LDL.LU R0, [R1+0xa164] ;  /* 0x00a1640001007983 */ /* 0x000f680000300800 */
[----:B------:R-:W5:Y:S04]  /*dc130*/  LDL.LU R52, [R1+0x98] ;  /* 0x0000980001347983 */ /* 0x000f680000300800 */
[----:B------:R-:W5:Y:S01]  /*dc140*/  LDL.LU R53, [R1+0x9c] ;  /* 0x00009c0001357983 */ /* 0x000f620000300800 */
[C---:B--2---:R-:W-:Y:S03]  /*dc150*/  HMMA.16816.F32 R12, R4.reuse, R58, R12 ;  /* 0x0000003a040c723c */ /* 0x044fe6000000180c */
[----:B---3--:R-:W-:Y:S03]  /*dc160*/  STL.64 [R1+0xa0a0], R22 ;  /* 0x00a0a01601007387 */ /* 0x008fe60000100a00 */
[----:B----4-:R-:W-:Y:S01]  /*dc170*/  HMMA.16816.F32 R8, R4, R56, R8 ;  /* 0x000000380408723c */ /* 0x010fe20000001808 */
[----:B-----5:R0:W-:Y:S04]  /*dc180*/  STL.64 [R1+0xa098], R20 ;  /* 0x00a0981401007387 */ /* 0x0201e80000100a00 */
[----:B0-----:R-:W2:Y:S04]  /*dc190*/  LDL.LU.64 R20, [R1+0x1670] ;  /* 0x0016700001147983 */ /* 0x001ea80000300a00 */
[----:B------:R-:W2:Y:S08]  /*dc1a0*/  LDL.LU.64 R22, [R1+0x1678] ;  /* 0x0016780001167983 */ /* 0x000eb00000300a00 */
[----:B------:R0:W-:Y:S04]  /*dc1b0*/  STL.64 [R1+0x1100], R12 ;  /* 0x0011000c01007387 */ /* 0x0001e80000100a00 */
[----:B------:R1:W-:Y:S04]  /*dc1c0*/  STL.64 [R1+0x1108], R14 ;  /* 0x0011080e01007387 */ /* 0x0003e80000100a00 */
[----:B------:R-:W3:Y:S04]  /*dc1d0*/  LDL.LU R34, [R1+0x10] ;  /* 0x0000100001227983 */ /* 0x000ee80000300800 */
[----:B------:R-:W3:Y:S04]  /*dc1e0*/  LDL.LU R35, [R1+0x14] ;  /* 0x0000140001237983 */ /* 0x000ee80000300800 */
[----:B------:R-:W4:Y:S04]  /*dc1f0*/  LDL.LU R58, [R1+0x70] ;  /* 0x00007000013a7983 */ /* 0x000f280000300800 */
[----:B------:R-:W4:Y:S04]  /*dc200*/  LDL.LU R59, [R1+0x74] ;  /* 0x00007400013b7983 */ /* 0x000f280000300800 */
[----:B------:R-:W5:Y:S04]  /*dc210*/  LDL.LU R48, [R1+0x90] ;  /* 0x0000900001307983 */ /* 0x000f680000300800 */
[----:B------:R-:W5:Y:S04]  /*dc220*/  LDL.LU R49, [R1+0x94] ;  /* 0x0000940001317983 */ /* 0x000f680000300800 */
[----:B0-----:R-:W3:Y:S04]  /*dc230*/  LDL.LU.64 R12, [R1+0x1660] ;  /* 0x00166000010c7983 */ /* 0x001ee80000300a00 */
[----:B-1----:R-:W3:Y:S04]  /*dc240*/  LDL.LU.64 R14, [R1+0x1668] ;  /* 0x00166800010e7983 */ /* 0x002ee80000300a00 */
[----:B------:R0:W-:Y:S04]  /*dc250*/  STL.64 [R1+0x10f0], R8 ;  /* 0x0010f00801007387 */ /* 0x0001e80000100a00 */
[----:B------:R1:W-:Y:S04]  /*dc260*/  STL.64 [R1+0x10f8], R10 ;  /* 0x0010f80a01007387 */ /* 0x0003e80000100a00 */
[----:B------:R-:W4:Y:S04]  /*dc270*/  LDL.LU R16, [R1+0x88] ;  /* 0x0000880001107983 */ /* 0x000f280000300800 */
[----:B------:R-:W4:Y:S04]  /*dc280*/  LDL.LU R17, [R1+0x8c] ;  /* 0x00008c0001117983 */ /* 0x000f280000300800 */
[----:B------:R-:W4:Y:S04]  /*dc290*/  LDL.LU R18, [R1+0x80] ;  /* 0x0000800001127983 */ /* 0x000f280000300800 */
[----:B------:R-:W4:Y:S04]  /*dc2a0*/  LDL.LU R19, [R1+0x84] ;  /* 0x0000840001137983 */ /* 0x000f280000300800 */
[----:B0-----:R-:W5:Y:S04]  /*dc2b0*/  LDL.LU.64 R8, [R1+0x1650] ;  /* 0x0016500001087983 */ /* 0x001f680000300a00 */
[----:B-1----:R-:W5:Y:S04]  /*dc2c0*/  LDL.LU.64 R10, [R1+0x1658] ;  /* 0x00165800010a7983 */ /* 0x002f680000300a00 */
[----:B------:R-:W4:Y:S04]  /*dc2d0*/  LDL.LU R56, [R1+0x78] ;  /* 0x0000780001387983 */ /* 0x000f280000300800 */
[----:B------:R-:W4:Y:S04]  /*dc2e0*/  LDL.LU R57, [R1+0x7c] ;  /* 0x00007c0001397983 */ /* 0x000f280000300800 */
[----:B------:R-:W4:Y:S01]  /*dc2f0*/  LDL.LU R32, [R1+0x18] ;  /* 0x0000180001207983 */ /* 0x000f220000300800 */
[----:B------:R-:W-:-:S03]  /*dc300*/  IMAD.MOV.U32 R33, RZ, RZ, R0 ;  /* 0x000000ffff217224 */ /* 0x000fc600078e0000 */
[----:B------:R-:W4:Y:S01]  /*dc310*/  LDL.LU R0, [R1+0xa160] ;  /* 0x00a1600001007983 */ /* 0x000f220000300800 */
[C---:B--2---:R-:W-:Y:S06]  /*dc320*/  HMMA.16816.F32 R20, R4.reuse, R26, R20 ;  /* 0x0000001a0414723c */ /* 0x044fec0000001814 */
[C---:B---3--:R-:W-:Y:S01]  /*dc330*/  HMMA.16816.F32 R12, R4.reuse, R54, R12 ;  /* 0x00000036040c723c */ /* 0x048fe2000000180c */
[----:B------:R-:W-:Y:S05]  /*dc340*/  STL.64 [R1+0xa0b0], R34 ;  /* 0x00a0b02201007387 */ /* 0x000fea0000100a00 */
[----:B-----5:R-:W-:Y:S01]  /*dc350*/  HMMA.16816.F32 R8, R4, R52, R8 ;  /* 0x000000340408723c */ /* 0x020fe20000001808 */
[----:B----4-:R-:W-:Y:S04]  /*dc360*/  STL.64 [R1+0xa0a8], R32 ;  /* 0x00a0a82001007387 */ /* 0x010fe80000100a00 */
[----:B------:R-:W2:Y:S06]  /*dc370*/  LDL.LU R50, [R1+0x20] ;  /* 0x0000200001327983 */ /* 0x000eac0000300800 */
[----:B------:R0:W-:Y:S04]  /*dc380*/  STL.64 [R1+0x10e0], R20 ;  /* 0x0010e01401007387 */ /* 0x0001e80000100a00 */
[----:B------:R1:W-:Y:S04]  /*dc390*/  STL.64 [R1+0x10e8], R22 ;  /* 0x0010e81601007387 */ /* 0x0003e80000100a00 */
[----:B------:R-:W2:Y:S04]  /*dc3a0*/  LDL.LU R51, [R1+0x24] ;  /* 0x0000240001337983 */ /* 0x000ea80000300800 */
[----:B------:R-:W3:Y:S04]  /*dc3b0*/  LDL.LU.64 R28, [R1+0x1000] ;  /* 0x00100000011c7983 */ /* 0x000ee80000300a00 */
[----:B------:R-:W3:Y:S04]  /*dc3c0*/  LDL.LU.64 R30, [R1+0x1008] ;  /* 0x00100800011e7983 */ /* 0x000ee80000300a00 */
[----:B------:R-:W4:Y:S04]  /*dc3d0*/  LDL.LU.64 R24, [R1+0xff0] ;  /* 0x000ff00001187983 */ /* 0x000f280000300a00 */
[----:B------:R-:W4:Y:S04]  /*dc3e0*/  LDL.LU.64 R26, [R1+0xff8] ;  /* 0x000ff800011a7983 */ /* 0x000f280000300a00 */
[----:B------:R5:W-:Y:S04]  /*dc3f0*/  STL.64 [R1+0x10d0], R12 ;  /* 0x0010d00c01007387 */ /* 0x000be80000100a00 */
[----:B------:R5:W-:Y:S04]  /*dc400*/  STL.64 [R1+0x10d8], R14 ;  /* 0x0010d80e01007387 */ /* 0x000be80000100a00 */
[----:B------:R-:W2:Y:S01]  /*dc410*/  LDL.LU R54, [R1+0x28] ;  /* 0x0000280001367983 */ /* 0x000ea20000300800 */
[----:B------:R-:W-:-:S03]  /*dc420*/  IMAD.MOV.U32 R55, RZ, RZ, R0 ;  /* 0x000000ffff377224 */ /* 0x000fc600078e0000 */
[----:B------:R-:W4:Y:S04]  /*dc430*/  LDL.LU R0, [R1+0xa15c] ;  /* 0x00a15c0001007983 */ /* 0x000f280000300800 */
[----:B0-----:R-:W4:Y:S04]  /*dc440*/  LDL.LU.64 R20, [R1+0xfe0] ;  /* 0x000fe00001147983 */ /* 0x001f280000300a00 */
[----:B-1----:R-:W4:Y:S04]  /*dc450*/  LDL.LU.64 R22, [R1+0xfe8] ;  /* 0x000fe80001167983 */ /* 0x002f280000300a00 */
[----:B------:R0:W-:Y:S04]  /*dc460*/  STL.64 [R1+0x10c0], R8 ;  /* 0x0010c00801007387 */ /* 0x0001e80000100a00 */
[----:B------:R1:W-:Y:S04]  /*dc470*/  STL.64 [R1+0x10c8], R10 ;  /* 0x0010c80a01007387 */ /* 0x0003e80000100a00 */
[----:B-----5:R-:W5:Y:S04]  /*dc480*/  LDL.LU.64 R12, [R1+0xfd0] ;  /* 0x000fd000010c7983 */ /* 0x020f680000300a00 */
[----:B------:R-:W5:Y:S04]  /*dc490*/  LDL.LU.64 R14, [R1+0xfd8] ;  /* 0x000fd800010e7983 */ /* 0x000f680000300a00 */
[----:B------:R-:W4:Y:S04]  /*dc4a0*/  LDL.LU R52, [R1+0x30] ;  /* 0x0000300001347983 */ /* 0x000f280000300800 */
[----:B------:R-:W4:Y:S04]  /*dc4b0*/  LDL.LU R53, [R1+0x34] ;  /* 0x0000340001357983 */ /* 0x000f280000300800 */
[----:B0-----:R-:W5:Y:S04]  /*dc4c0*/  LDL.LU.64 R8, [R1+0xfc0] ;  /* 0x000fc00001087983 */ /* 0x001f680000300a00 */
[----:B-1----:R-:W5:Y:S01]  /*dc4d0*/  LDL.LU.64 R10, [R1+0xfc8] ;  /* 0x000fc800010a7983 */ /* 0x002f620000300a00 */
[C---:B---3--:R-:W-:Y:S03]  /*dc4e0*/  HMMA.16816.F32 R28, R4.reuse, R48, R28 ;  /* 0x00000030041c723c */ /* 0x048fe6000000181c */
[----:B--2---:R0:W-:Y:S04]  /*dc4f0*/  STL.64 [R1+0xa0c0], R54 ;  /* 0x00a0c03601007387 */ /* 0x0041e80000100a00 */
[----:B----4-:R1:W-:Y:S04]  /*dc500*/  STL.64 [R1+0xa0b8], R52 ;  /* 0x00a0b83401007387 */ /* 0x0103e80000100a00 */
[----:B------:R-:W2:Y:S01]  /*dc510*/  LDL.LU R48, [R1+0x38] ;  /* 0x0000380001307983 */ /* 0x000ea20000300800 */
[----:B------:R-:W-:Y:S01]  /*dc520*/  HMMA.16816.F32 R24, R4, R16, R24 ;  /* 0x000000100418723c */ /* 0x000fe20000001818 */
[----:B------:R-:W-:-:S10]  /*dc530*/  IMAD.MOV.U32 R49, RZ, RZ, R0 ;  /* 0x000000ffff317224 */ /* 0x000fd400078e0000 */
[----:B------:R-:W-:Y:S04]  /*dc540*/  STL.64 [R1+0x10b0], R28 ;  /* 0x0010b01c01007387 */ /* 0x000fe80000100a00 */
[----:B------:R-:W-:Y:S04]  /*dc550*/  STL.64 [R1+0x10b8], R30 ;  /* 0x0010b81e01007387 */ /* 0x000fe80000100a00 */
[----:B------:R-:W1:Y:S04]  /*dc560*/  LDL.LU R0, [R1+0xa158] ;  /* 0x00a1580001007983 */ /* 0x000e680000300800 */
[----:B------:R-:W-:Y:S04]  /*dc570*/  STL.64 [R1+0xa0d0], R50 ;  /* 0x00a0d03201007387 */ /* 0x000fe80000100a00 */
[----:B--2---:R-:W-:Y:S04]  /*dc580*/  STL.64 [R1+0xa0c8], R48 ;  /* 0x00a0c83001007387 */ /* 0x004fe80000100a00 */
[----:B0-----:R-:W2:Y:S04]  /*dc590*/  LDL.LU R54, [R1+0x40] ;  /* 0x0000400001367983 */ /* 0x001ea80000300800 */
[----:B------:R-:W-:Y:S04]  /*dc5a0*/  STL.64 [R1+0x10a0], R24 ;  /* 0x0010a01801007387 */ /* 0x000fe80000100a00 */
[----:B------:R-:W-:Y:S04]  /*dc5b0*/  STL.64 [R1+0x10a8], R26 ;  /* 0x0010a81a01007387 */ /* 0x000fe80000100a00 */
[----:B------:R-:W2:Y:S01]  /*dc5c0*/  LDL.LU R55, [R1+0x44] ;  /* 0x0000440001377983 */ /* 0x000ea20000300800 */
[C---:B------:R-:W-:Y:S06]  /*dc5d0*/  HMMA.16816.F32 R16, R4.reuse, R18, R20 ;  /* 0x000000120410723c */ /* 0x040fec0000001814 */
[C---:B-----5:R-:W-:Y:S06]  /*dc5e0*/  HMMA.16816.F32 R12, R4.reuse, R56, R12 ;  /* 0x00000038040c723c */ /* 0x060fec000000180c */
[----:B------:R-:W-:Y:S01]  /*dc5f0*/  HMMA.16816.F32 R8, R4, R58, R8 ;  /* 0x0000003a0408723c */ /* 0x000fe20000001808 */
[----:B-1----:R-:W-:Y:S01]  /*dc600*/  IMAD.MOV.U32 R53, RZ, RZ, R0 ;  /* 0x000000ffff357224 */ /* 0x002fe200078e0000 */
[----:B--2---:R0:W-:Y:S04]  /*dc610*/  STL.64 [R1+0xa0d8], R54 ;  /* 0x00a0d83601007387 */ /* 0x0041e80000100a00 */
[----:B------:R-:W2:Y:S05]  /*dc620*/  LDL.LU R52, [R1+0x48] ;  /* 0x0000480001347983 */ /* 0x000eaa0000300800 */
[----:B------:R-:W-:Y:S04]  /*dc630*/  STL.64 [R1+0x1090], R16 ;  /* 0x0010901001007387 */ /* 0x000fe80000100a00 */
[----:B------:R-:W-:Y:S04]  /*dc640*/  STL.64 [R1+0x1098], R18 ;  /* 0x0010981201007387 */ /* 0x000fe80000100a00 */
[----:B------:R-:W3:Y:S04]  /*dc650*/  LDL.LU R0, [R1+0xa154] ;  /* 0x00a1540001007983 */ /* 0x000ee80000300800 */
[----:B--2---:R3:W-:Y:S04]  /*dc660*/  STL.64 [R1+0xa0f0], R52 ;  /* 0x00a0f03401007387 */ /* 0x0047e80000100a00 */
[----:B0-----:R-:W2:Y:S04]  /*dc670*/  LDL.LU R54, [R1+0x50] ;  /* 0x0000500001367983 */ /* 0x001ea80000300800 */
[----:B------:R-:W-:Y:S04]  /*dc680*/  STL.64 [R1+0x1080], R12 ;  /* 0x0010800c01007387 */ /* 0x000fe80000100a00 */
[----:B------:R-:W-:Y:S04]  /*dc690*/  STL.64 [R1+0x1088], R14 ;  /* 0x0010880e01007387 */ /* 0x000fe80000100a00 */
[----:B------:R-:W-:Y:S04]  /*dc6a0*/  STL.64 [R1+0x1070], R8 ;  /* 0x0010700801007387 */ /* 0x000fe80000100a00 */
[----:B------:R-:W-:Y:S04]  /*dc6b0*/  STL.64 [R1+0x1078], R10 ;  /* 0x0010780a01007387 */ /* 0x000fe80000100a00 */
[----:B------:R-:W2:Y:S01]  /*dc6c0*/  LDL.LU R55, [R1+0x54] ;  /* 0x0000540001377983 */ /* 0x000ea20000300800 */
[----:B---3--:R-:W-:-:S03]  /*dc6d0*/  IMAD.MOV.U32 R52, RZ, RZ, R0 ;  /* 0x000000ffff347224 */ /* 0x008fc600078e0000 */
[----:B------:R-:W3:Y:S04]  /*dc6e0*/  LDL.LU R0, [R1+0xa150] ;  /* 0x00a1500001007983 */ /* 0x000ee80000300800 */
[----:B------:R-:W4:Y:S04]  /*dc6f0*/  LDL.LU R53, [R1+0x5c] ;  /* 0x00005c0001357983 */ /* 0x000f280000300800 */
[----:B--2---:R0:W-:Y:S04]  /*dc700*/  STL.64 [R1+0xa108], R54 ;  /* 0x00a1083601007387 */ /* 0x0041e80000100a00 */
[----:B0-----:R-:W2:Y:S04]  /*dc710*/  LDL.LU R54, [R1+0x60] ;  /* 0x0000600001367983 */ /* 0x001ea80000300800 */
[----:B------:R-:W2:Y:S04]  /*dc720*/  LDL.LU R55, [R1+0x64] ;  /* 0x0000640001377983 */ /* 0x000ea80000300800 */
[----:B----4-:R0:W-:Y:S04]  /*dc730*/  STL.64 [R1+0xa120], R52 ;  /* 0x00a1203401007387 */ /* 0x0101e80000100a00 */
[----:B0-----:R-:W4:Y:S04]  /*dc740*/  LDL.LU R52, [R1+0x68] ;  /* 0x0000680001347983 */ /* 0x001f280000300800 */
[----:B--2---:R-:W-:Y:S04]  /*dc750*/  STL.64 [R1+0xa138], R54 ;  /* 0x00a1383601007387 */ /* 0x004fe80000100a00 */
[----:B------:R-:W2:Y:S04]  /*dc760*/  LDL.LU.64 R48, [R1+0xf60] ;  /* 0x000f600001307983 */ /* 0x000ea80000300a00 */
[----:B------:R-:W5:Y:S04]  /*dc770*/  LDL.LU.64 R50, [R1+0xf68] ;  /* 0x000f680001327983 */ /* 0x000f680000300a00 */
[----:B-----5:R-:W-:Y:S04]  /*dc780*/  STL.64 [R1+0xa0e8], R50 ;  /* 0x00a0e83201007387 */ /* 0x020fe80000100a00 */
[----:B--2---:R0:W-:Y:S04]  /*dc790*/  STL.64 [R1+0xa0e0], R48 ;  /* 0x00a0e03001007387 */ /* 0x0041e80000100a00 */
[----:B0-----:R-:W2:Y:S04]  /*dc7a0*/  LDL.LU.64 R48, [R1+0xf70] ;  /* 0x000f700001307983 */ /* 0x001ea80000300a00 */
        /* <DEDUP_REMOVED lines=12> */
[----:B------:R-:W5:Y:S01]  /*dc870*/  LDL.LU.64 R50, [R1+0xfa8] ;  /* 0x000fa80001327983 */ /* 0x000f620000300a00 */
[----:B---3--:R-:W-:-:S03]  /*dc880*/  IMAD.MOV.U32 R53, RZ, RZ, R0 ;  /* 0x000000ffff357224 */ /* 0x008fc600078e0000 */
[----:B-----5:R-:W-:Y:S04]  /*dc890*/  STL.64 [R1+0xa148], R50 ;  /* 0x00a1483201007387 */ /* 0x020fe80000100a00 */
[----:B--2---:R0:W-:Y:S04]  /*dc8a0*/  STL.64 [R1+0xa140], R48 ;  /* 0x00a1403001007387 */ /* 0x0041e80000100a00 */
[----:B0-----:R-:W4:Y:S04]  /*dc8b0*/  LDL.LU.64 R48, [R1+0xfb0] ;  /* 0x000fb00001307983 */ /* 0x001f280000300a00 */
[----:B------:R-:W4:Y:S04]  /*dc8c0*/  LDL.LU.64 R50, [R1+0xfb8] ;  /* 0x000fb80001327983 */ /* 0x000f280000300a00 */
[----:B------:R-:W2:Y:S04]  /*dc8d0*/  LDL.LU.64 R32, [R1+0xf50] ;  /* 0x000f500001207983 */ /* 0x000ea80000300a00 */
[----:B------:R-:W2:Y:S04]  /*dc8e0*/  LDL.LU.64 R34, [R1+0xf58] ;  /* 0x000f580001227983 */ /* 0x000ea80000300a00 */
[----:B------:R-:W3:Y:S04]  /*dc8f0*/  LDL.LU.64 R20, [R1+0xf40] ;  /* 0x000f400001147983 */ /* 0x000ee80000300a00 */
[----:B------:R-:W3:Y:S04]  /*dc900*/  LDL.LU.64 R22, [R1+0xf48] ;  /* 0x000f480001167983 */ /* 0x000ee80000300a00 */
[----:B------:R-:W5:Y:S04]  /*dc910*/  LDL.LU.64 R36, [R1+0xf30] ;  /* 0x000f300001247983 */ /* 0x000f680000300a00 */
[----:B------:R-:W5:Y:S04]  /*dc920*/  LDL.LU.64 R38, [R1+0xf38] ;  /* 0x000f380001267983 */ /* 0x000f680000300a00 */
[----:B------:R-:W3:Y:S04]  /*dc930*/  LDL.LU.64 R56, [R1+0xf20] ;  /* 0x000f200001387983 */ /* 0x000ee80000300a00 */
[----:B------:R-:W3:Y:S04]  /*dc940*/  LDL.LU.64 R58, [R1+0xf28] ;  /* 0x000f2800013a7983 */ /* 0x000ee80000300a00 */
[----:B------:R-:W5:Y:S04]  /*dc950*/  LDL.LU.64 R44, [R1+0xf10] ;  /* 0x000f1000012c7983 */ /* 0x000f680000300a00 */
        /* <DEDUP_REMOVED lines=13> */
[----:B----4-:R-:W-:Y:S03]  /*dca30*/  HMMA.16816.F32 R52, R4, R52, R48 ;  /* 0x000000340434723c */ /* 0x010fe60000001830 */
[----:B------:R-:W4:Y:S04]  /*dca40*/  LDL.LU.64 R50, [R1+0xa148] ;  /* 0x00a1480001327983 */ /* 0x000f280000300a00 */
[----:B------:R-:W4:-:S15]  /*dca50*/  LDL.LU.64 R48, [R1+0xa140] ;  /* 0x00a1400001307983 */ /* 0x000f1e0000300a00 */
[----:B------:R-:W-:-:S01]  /*dca60*/  NOP ;  /* 0x0000000000007918 */ /* 0x000fc20000000000 */
[----:B------:R-:W-:Y:S04]  /*dca70*/  STL.64 [R1+0x1060], R52 ;  /* 0x0010603401007387 */ /* 0x000fe80000100a00 */
[----:B------:R0:W-:Y:S04]  /*dca80*/  STL.64 [R1+0x1068], R54 ;  /* 0x0010683601007387 */ /* 0x0001e80000100a00 */
[----:B0-----:R-:W4:Y:S02]  /*dca90*/  LDL.LU.64 R54, [R1+0xa138] ;  /* 0x00a1380001367983 */ /* 0x001f240000300a00 */
[----:B----4-:R-:W-:Y:S02]  /*dcaa0*/  HMMA.16816.F32 R52, R4, R54, R48 ;  /* 0x000000360434723c */ /* 0x010fe40000001830 */
[----:B------:R-:W4:Y:S04]  /*dcab0*/  LDL.LU.64 R50, [R1+0xa130] ;  /* 0x00a1300001327983 */ /* 0x000f280000300a00 */
[----:B------:R-:W4:-:S15]  /*dcac0*/  LDL.LU.64 R48, [R1+0xa128] ;  /* 0x00a1280001307983 */ /* 0x000f1e0000300a00 */
[----:B------:R-:W-:-:S02]  /*dcad0*/  NOP ;  /* 0x0000000000007918 */ /* 0x000fc40000000000 */
[----:B------:R0:W-:Y:S04]  /*dcae0*/  STL.64 [R1+0x1050], R52 ;  /* 0x0010503401007387 */ /* 0x0001e80000100a00 */
[----:B------:R4:W-:Y:S04]  /*dcaf0*/  STL.64 [R1+0x1058], R54 ;  /* 0x0010583601007387 */ /* 0x0009e80000100a00 */
[----:B0-----:R-:W4:Y:S02]  /*dcb00*/  LDL.LU.64 R52, [R1+0xa120] ;  /* 0x00a1200001347983 */ /* 0x001f240000300a00 */
[----:B----4-:R-:W-:Y:S02]  /*dcb10*/  HMMA.16816.F32 R52, R4, R52, R48 ;  /* 0x000000340434723c */ /* 0x010fe40000001830 */
[----:B------:R-:W4:Y:S04]  /*dcb20*/  LDL.LU.64 R50, [R1+0xa118] ;  /* 0x00a1180001327983 */ /* 0x000f280000300a00 */
[----:B------:R-:W4:-:S15]  /*dcb30*/  LDL.LU.64 R48, [R1+0xa110] ;  /* 0x00a1100001307983 */ /* 0x000f1e0000300a00 */
[----:B------:R-:W-:-:S02]  /*dcb40*/  NOP ;  /* 0x0000000000007918 */ /* 0x000fc40000000000 */
        /* <DEDUP_REMOVED lines=18> */
[----:B------:R-:W3:Y:S04]  /*dcc70*/  LDL.LU.64 R50, [R1+0xa0d0] ;  /* 0x00a0d00001327983 */ /* 0x000ee80000300a00 */
[----:B------:R-:W2:-:S15]  /*dcc80*/  LDL.LU.64 R48, [R1+0xa0c8] ;  /* 0x00a0c80001307983 */ /* 0x000e9e0000300a00 */
[----:B------:R-:W-:-:S02]  /*dcc90*/  NOP ;  /* 0x0000000000007918 */ /* 0x000fc40000000000 */
[----:B------:R-:W-:Y:S04]  /*dcca0*/  STL.64 [R1+0x1010], R52 ;  /* 0x0010103401007387 */ /* 0x000fe80000100a00 */
[----:B------:R0:W-:Y:S04]  /*dccb0*/  STL.64 [R1+0x1018], R54 ;  /* 0x0010183601007387 */ /* 0x0001e80000100a00 */
[----:B0-----:R-:W5:Y:S04]  /*dccc0*/  LDL.LU.64 R54, [R1+0xa0c0] ;  /* 0x00a0c00001367983 */ /* 0x001f680000300a00 */
[----:B------:R-:W4:Y:S01]  /*dccd0*/  LDL.LU.64 R52, [R1+0xa0b8] ;  /* 0x00a0b80001347983 */ /* 0x000f220000300a00 */
[C---:B--2---:R-:W-:Y:S06]  /*dcce0*/  HMMA.16816.F32 R32, R4.reuse, R48, R32 ;  /* 0x000000300420723c */ /* 0x044fec0000001820 */
[C---:B---3--:R-:W-:Y:S06]  /*dccf0*/  HMMA.16816.F32 R48, R4.reuse, R50, R56 ;  /* 0x000000320430723c */ /* 0x048fec0000001838 */
[C---:B----4-:R-:W-:Y:S06]  /*dcd00*/  HMMA.16816.F32 R20, R4.reuse, R52, R20 ;  /* 0x000000340414723c */ /* 0x050fec0000001814 */
[C---:B-----5:R-:W-:Y:S05]  /*dcd10*/  HMMA.16816.F32 R52, R4.reuse, R54, R36 ;  /* 0x000000360434723c */ /* 0x060fea0000001824 */
        /* <DEDUP_REMOVED lines=8> */
[----:B------:R-:W4:Y:S04]  /*dcda0*/  LDL.LU.64 R38, [R1+0xa090] ;  /* 0x00a0900001267983 */ /* 0x000f280000300a00 */
[----:B------:R-:W4:Y:S04]  /*dcdb0*/  LDL.LU.64 R36, [R1+0xa088] ;  /* 0x00a0880001247983 */ /* 0x000f280000300a00 */
[----:B------:R-:W-:Y:S04]  /*dcdc0*/  STL.64 [R1+0xfe0], R52 ;  /* 0x000fe03401007387 */ /* 0x000fe80000100a00 */
[----:B------:R0:W-:Y:S04]  /*dcdd0*/  STL.64 [R1+0xfe8], R54 ;  /* 0x000fe83601007387 */ /* 0x0001e80000100a00 */
[----:B0-----:R-:W4:Y:S04]  /*dcde0*/  LDL.LU.64 R54, [R1+0xa080] ;  /* 0x00a0800001367983 */ /* 0x001f280000300a00 */
[----:B------:R-:W4:Y:S04]  /*dcdf0*/  LDL.LU.64 R52, [R1+0xa078] ;  /* 0x00a0780001347983 */ /* 0x000f280000300a00 */
[----:B------:R-:W4:Y:S04]  /*dce00*/  LDL.LU.64 R58, [R1+0xa070] ;  /* 0x00a07000013a7983 */ /* 0x000f280000300a00 */
[----:B------:R-:W4:Y:S01]  /*dce10*/  LDL.LU.64 R56, [R1+0xa068] ;  /* 0x00a0680001387983 */ /* 0x000f220000300a00 */
[C---:B------:R-:W-:Y:S03]  /*dce20*/  HMMA.16816.F32 R16, R4.reuse, R60, R16 ;  /* 0x0000003c0410723c */ /* 0x040fe60000001810 */
[----:B------:R-:W-:Y:S04]  /*dce30*/  STL.64 [R1+0xfd0], R48 ;  /* 0x000fd03001007387 */ /* 0x000fe80000100a00 */
[----:B------:R-:W-:Y:S01]  /*dce40*/  STL.64 [R1+0xfd8], R50 ;  /* 0x000fd83201007387 */ /* 0x000fe20000100a00 */
[C---:B---3--:R-:W-:Y:S06]  /*dce50*/  HMMA.16816.F32 R44, R4.reuse, R32, R44 ;  /* 0x00000020042c723c */ /* 0x048fec000000182c */
[C---:B--2---:R-:W-:Y:S06]  /*dce60*/  HMMA.16816.F32 R32, R4.reuse, R34, R40 ;  /* 0x000000220420723c */ /* 0x044fec0000001828 */
[C---:B-----5:R-:W-:Y:S06]  /*dce70*/  HMMA.16816.F32 R28, R4.reuse, R20, R28 ;  /* 0x00000014041c723c */ /* 0x060fec000000181c */
[C---:B----4-:R-:W-:Y:S05]  /*dce80*/  HMMA.16816.F32 R20, R4.reuse, R22, R24 ;  /* 0x000000160414723c */ /* 0x050fea0000001818 */
[----:B------:R-:W-:Y:S04]  /*dce90*/  STL.64 [R1+0xfc0], R44 ;  /* 0x000fc02c01007387 */ /* 0x000fe80000100a00 */
[----:B------:R-:W-:Y:S04]  /*dcea0*/  STL.64 [R1+0xfc8], R46 ;  /* 0x000fc82e01007387 */ /* 0x000fe80000100a00 */
[----:B------:R-:W-:Y:S01]  /*dceb0*/  STL.64 [R1+0xfb0], R32 ;  /* 0x000fb02001007387 */ /* 0x000fe20000100a00 */
[C---:B------:R-:W-:Y:S06]  /*dcec0*/  HMMA.16816.F32 R12, R4.reuse, R58, R12 ;  /* 0x0000003a040c723c */ /* 0x040fec000000180c */
[C---:B------:R-:W-:Y:S01]  /*dced0*/  HMMA.16816.F32 R8, R4.reuse, R56, R8 ;  /* 0x000000380408723c */ /* 0x040fe20000001808 */
[----:B------:R-:W-:Y:S04]  /*dcee0*/  STL.64 [R1+0xfb8], R34 ;  /* 0x000fb82201007387 */ /* 0x000fe80000100a00 */
[----:B------:R-:W-:Y:S04]  /*dcef0*/  STL.64 [R1+0xfa0], R28 ;  /* 0x000fa01c01007387 */ /* 0x000fe80000100a00 */
[----:B------:R-:W-:Y:S04]  /*dcf00*/  STL.64 [R1+0xfa8], R30 ;  /* 0x000fa81e01007387 */ /* 0x000fe80000100a00 */
[----:B------:R0:W-:Y:S04]  /*dcf10*/  STL.64 [R1+0xf90], R20 ;  /* 0x000f901401007387 */ /* 0x0001e80000100a00 */
[----:B------:R1:W-:Y:S04]  /*dcf20*/  STL.64 [R1+0xf98], R22 ;  /* 0x000f981601007387 */ /* 0x0003e80000100a00 */
[----:B------:R-:W-:Y:S04]  /*dcf30*/  STL.64 [R1+0xf80], R16 ;  /* 0x000f801001007387 */ /* 0x000fe80000100a00 */
[----:B------:R-:W-:Y:S04]  /*dcf40*/  STL.64 [R1+0xf88], R18 ;  /* 0x000f881201007387 */ /* 0x000fe80000100a00 */
[----:B------:R-:W2:Y:S04]  /*dcf50*/  LDL.LU.64 R24, [R1+0xea0] ;  /* 0x000ea00001187983 */ /* 0x000ea80000300a00 */
[----:B------:R-:W-:Y:S04]  /*dcf60*/  STL.64 [R1+0xf70], R12 ;  /* 0x000f700c01007387 */ /* 0x000fe80000100a00 */
[----:B------:R-:W-:Y:S04]  /*dcf70*/  STL.64 [R1+0xf78], R14 ;  /* 0x000f780e01007387 */ /* 0x000fe80000100a00 */
[----:B------:R-:W2:Y:S04]  /*dcf80*/  LDL.LU.64 R26, [R1+0xea8] ;  /* 0x000ea800011a7983 */ /* 0x000ea80000300a00 */
[----:B------:R3:W-:Y:S04]  /*dcf90*/  STL.64 [R1+0xf60], R8 ;  /* 0x000f600801007387 */ /* 0x0007e80000100a00 */
[----:B------:R4:W-:Y:S04]  /*dcfa0*/  STL.64 [R1+0xf68], R10 ;  /* 0x000f680a01007387 */ /* 0x0009e80000100a00 */
[----:B0-----:R-:W5:Y:S04]  /*dcfb0*/  LDL.LU.64 R20, [R1+0xe90] ;  /* 0x000e900001147983 */ /* 0x001f680000300a00 */
[----:B-1----:R-:W5:Y:S04]  /*dcfc0*/  LDL.LU.64 R22, [R1+0xe98] ;  /* 0x000e980001167983 */ /* 0x002f680000300a00 */
[----:B---3--:R-:W3:Y:S04]  /*dcfd0*/  LDL.LU.64 R8, [R1+0xe80] ;  /* 0x000e800001087983 */ /* 0x008ee80000300a00 */
[----:B----4-:R-:W3:Y:S04]  /*dcfe0*/  LDL.LU.64 R10, [R1+0xe88] ;  /* 0x000e8800010a7983 */ /* 0x010ee80000300a00 */
        /* <DEDUP_REMOVED lines=14> */
[----:B------:R-:W4:Y:S04]  /*dd0d0*/  LDL.LU R60, [R1+0x2bb0] ;  /* 0x002bb000013c7983 */ /* 0x000f280000300800 */
[----:B------:R-:W4:Y:S04]  /*dd0e0*/  LDL.LU R61, [R1+0x2bac] ;  /* 0x002bac00013d7983 */ /* 0x000f280000300800 */
[----:B------:R-:W4:Y:S04]  /*dd0f0*/  LDL.LU R28, [R1+0x2bc0] ;  /* 0x002bc000011c7983 */ /* 0x000f280000300800 */
[----:B------:R-:W4:Y:S04]  /*dd100*/  LDL.LU R29, [R1+0x2bbc] ;  /* 0x002bbc00011d7983 */ /* 0x000f280000300800 */
[----:B------:R-:W4:Y:S04]  /*dd110*/  LDL.LU R30, [R1+0x2bd0] ;  /* 0x002bd000011e7983 */ /* 0x000f280000300800 */
[----:B------:R-:W4:Y:S01]  /*dd120*/  LDL.LU R31, [R1+0x2bc8] ;  /* 0x002bc800011f7983 */ /* 0x000f220000300800 */
[C---:B--2---:R-:W-:Y:S06]  /*dd130*/  HMMA.16816.F32 R24, R4.reuse, R54, R24 ;  /* 0x000000360418723c */ /* 0x044fec0000001818 */
[C---:B-----5:R-:W-:Y:S06]  /*dd140*/  HMMA.16816.F32 R52, R4.reuse, R52, R20 ;  /* 0x000000340434723c */ /* 0x060fec0000001814 */
[C---:B---3--:R-:W-:Y:S11]  /*dd150*/  HMMA.16816.F32 R8, R4.reuse, R2, R8 ;  /* 0x000000020408723c */ /* 0x048ff60000001808 */
[----:B------:R-:W-:Y:S04]  /*dd160*/  STL.64 [R1+0xf50], R24 ;  /* 0x000f501801007387 */ /* 0x000fe80000100a00 */
[----:B------:R0:W-:Y:S04]  /*dd170*/  STL.64 [R1+0xf58], R26 ;  /* 0x000f581a01007387 */ /* 0x0001e80000100a00 */
[----:B0-----:R-:W2:Y:S04]  /*dd180*/  LDL.LU.64 R26, [R1+0xa060] ;  /* 0x00a06000011a7983 */ /* 0x001ea80000300a00 */
[----:B------:R-:W3:Y:S04]  /*dd190*/  LDL.LU.64 R24, [R1+0xa058] ;  /* 0x00a0580001187983 */ /* 0x000ee80000300a00 */
[----:B------:R-:W5:Y:S04]  /*dd1a0*/  LDL.LU.64 R22, [R1+0xa050] ;  /* 0x00a0500001167983 */ /* 0x000f680000300a00 */
[----:B------:R-:W2:Y:S04]  /*dd1b0*/  LDL.LU.64 R20, [R1+0xa048] ;  /* 0x00a0480001147983 */ /* 0x000ea80000300a00 */
[----:B------:R0:W-:Y:S04]  /*dd1c0*/  STL.64 [R1+0xf40], R52 ;  /* 0x000f403401007387 */ /* 0x0001e80000100a00 */
[----:B------:R1:W-:Y:S04]  /*dd1d0*/  STL.64 [R1+0xf48], R54 ;  /* 0x000f483601007387 */ /* 0x0003e80000100a00 */
[----:B0-----:R-:W3:Y:S04]  /*dd1e0*/  LDL.LU.64 R52, [R1+0xe50] ;  /* 0x000e500001347983 */ /* 0x001ee80000300a00 */
[----:B-1----:R-:W3:Y:S04]  /*dd1f0*/  LDL.LU.64 R54, [R1+0xe58] ;  /* 0x000e580001367983 */ /* 0x002ee80000300a00 */
[----:B------:R-:W-:Y:S04]  /*dd200*/  STL.64 [R1+0xf30], R8 ;  /* 0x000f300801007387 */ /* 0x000fe80000100a00 */
[----:B------:R0:W-:Y:S04]  /*dd210*/  STL.64 [R1+0xf38], R10 ;  /* 0x000f380a01007387 */ /* 0x0001e80000100a00 */
[----:B0-----:R-:W5:Y:S04]  /*dd220*/  LDL.LU.64 R10, [R1+0xa040] ;  /* 0x00a04000010a7983 */ /* 0x001f680000300a00 */
[----:B------:R-:W4:Y:S02]  /*dd230*/  LDL.LU.64 R8, [R1+0xa038] ;  /* 0x00a0380001087983 */ /* 0x000f240000300a00 */
[C---:B----4-:R-:W-:Y:S06]  /*dd240*/  HMMA.16816.F32 R16, R4.reuse, R8, R16 ;  /* 0x000000080410723c */ /* 0x050fec0000001810 */
[----:B-----5:R-:W-:-:S15]  /*dd250*/  HMMA.16816.F32 R8, R4, R10, R12 ;  /* 0x0000000a0408723c */ /* 0x020fde000000180c */
[----:B------:R-:W-:-:S02]  /*dd260*/  NOP ;  /* 0x0000000000007918 */ /* 0x000fc40000000000 */
[----:B------:R-:W-:Y:S04]  /*dd270*/  STL.64 [R1+0xf20], R16 ;  /* 0x000f201001007387 */ /* 0x000fe80000100a00 */
[----:B------:R0:W-:Y:S04]  /*dd280*/  STL.64 [R1+0xf28], R18 ;  /* 0x000f281201007387 */ /* 0x0001e80000100a00 */
[----:B0-----:R-:W4:Y:S04]  /*dd290*/  LDL.LU.64 R18, [R1+0xa030] ;  /* 0x00a0300001127983 */ /* 0x001f280000300a00 */
[----:B------:R-:W5:Y:S04]  /*dd2a0*/  LDL.LU.64 R16, [R1+0xa028] ;  /* 0x00a0280001107983 */ /* 0x000f680000300a00 */
[----:B------:R-:W2:Y:S04]  /*dd2b0*/  LDL.LU.64 R14, [R1+0xa020] ;  /* 0x00a02000010e7983 */ /* 0x000ea80000300a00 */
[----:B------:R-:W3:Y:S04]  /*dd2c0*/  LDL.LU.64 R12, [R1+0xa018] ;  /* 0x00a01800010c7983 */ /* 0x000ee80000300a00 */
[----:B------:R-:W-:Y:S04]  /*dd2d0*/  STL.64 [R1+0xf10], R8 ;  /* 0x000f100801007387 */ /* 0x000fe80000100a00 */
[----:B------:R5:W-:Y:S01]  /*dd2e0*/  STL.64 [R1+0xf18], R10 ;  /* 0x000f180a01007387 */ /* 0x000be20000100a00 */
[C---:B---3--:R-:W-:Y:S06]  /*dd2f0*/  HMMA.16816.F32 R52, R4.reuse, R12, R52 ;  /* 0x0000000c0434723c */ /* 0x048fec0000001834 */
[C---:B--2---:R-:W-:Y:S06]  /*dd300*/  HMMA.16816.F32 R12, R4.reuse, R14, R56 ;  /* 0x0000000e040c723c */ /* 0x044fec0000001838 */
[C---:B-----5:R-:W-:Y:S06]  /*dd310*/  HMMA.16816.F32 R8, R4.reuse, R16, R48 ;  /* 0x000000100408723c */ /* 0x060fec0000001830 */
[C---:B----4-:R-:W-:Y:S05]  /*dd320*/  HMMA.16816.F32 R16, R4.reuse, R18, R44 ;  /* 0x000000120410723c */ /* 0x050fea000000182c */
[----:B------:R-:W-:Y:S04]  /*dd330*/  STL.64 [R1+0xf00], R52 ;  /* 0x000f003401007387 */ /* 0x000fe80000100a00 */
[----:B------:R-:W-:Y:S04]  /*dd340*/  STL.64 [R1+0xf08], R54 ;  /* 0x000f083601007387 */ /* 0x000fe80000100a00 */
[----:B------:R-:W-:Y:S04]  /*dd350*/  STL.64 [R1+0xef0], R12 ;  /* 0x000ef00c01007387 */ /* 0x000fe80000100a00 */
[----:B------:R0:W-:Y:S02]  /*dd360*/  STL.64 [R1+0xef8], R14 ;  /* 0x000ef80e01007387 */ /* 0x0001e40000100a00 */
[C---:B0-----:R-:W-:Y:S02]  /*dd370*/  HMMA.16816.F32 R12, R4.reuse, R20, R40 ;  /* 0x00000014040c723c */ /* 0x041fe40000001828 */
[----:B------:R-:W-:Y:S04]  /*dd380*/  STL.64 [R1+0xee0], R8 ;  /* 0x000ee00801007387 */ /* 0x000fe80000100a00 */
[----:B------:R0:W-:Y:S04]  /*dd390*/  STL.64 [R1+0xee8], R10 ;  /* 0x000ee80a01007387 */ /* 0x0001e80000100a00 */
[----:B------:R1:W-:Y:S04]  /*dd3a0*/  STL.64 [R1+0xed0], R16 ;  /* 0x000ed01001007387 */ /* 0x0003e80000100a00 */
[----:B------:R2:W-:Y:S04]  /*dd3b0*/  STL.64 [R1+0xed8], R18 ;  /* 0x000ed81201007387 */ /* 0x0005e80000100a00 */
[----:B------:R-:W3:Y:S01]  /*dd3c0*/  LDL.LU.64 R40, [R1+0xdf0] ;  /* 0x000df00001287983 */ /* 0x000ee20000300a00 */
[C---:B0-----:R-:W-:Y:S04]  /*dd3d0*/  HMMA.16816.F32 R8, R4.reuse, R22, R32 ;  /* 0x000000160408723c */ /* 0x041fe80000001820 */
[----:B------:R0:W-:Y:S04]  /*dd3e0*/  STL.64 [R1+0xec0], R12 ;  /* 0x000ec00c01007387 */ /* 0x0001e80000100a00 */
[----:B------:R4:W-:Y:S04]  /*dd3f0*/  STL.64 [R1+0xec8], R14 ;  /* 0x000ec80e01007387 */ /* 0x0009e80000100a00 */
[----:B------:R-:W3:Y:S11]  /*dd400*/  LDL.LU.64 R42, [R1+0xdf8] ;  /* 0x000df800012a7983 */ /* 0x000ef60000300a00 */
[----:B------:R5:W-:Y:S04]  /*dd410*/  STL.64 [R1+0xeb0], R8 ;  /* 0x000eb00801007387 */ /* 0x000be80000100a00 */
[----:B------:R5:W-:Y:S04]  /*dd420*/  STL.64 [R1+0xeb8], R10 ;  /* 0x000eb80a01007387 */ /* 0x000be80000100a00 */
        /* <DEDUP_REMOVED lines=13> */
[----:B--2---:R-:W2:Y:S04]  /*dd500*/  LDL.LU.64 R18, [R1+0xa78] ;  /* 0x000a780001127983 */ /* 0x004ea80000300a00 */
[----:B0-----:R-:W2:Y:S04]  /*dd510*/  LDL.LU.64 R12, [R1+0xa50] ;  /* 0x000a5000010c7983 */ /* 0x001ea80000300a00 */
[----:B----4-:R-:W2:Y:S04]  /*dd520*/  LDL.LU.64 R14, [R1+0xa58] ;  /* 0x000a5800010e7983 */ /* 0x010ea80000300a00 */
[----:B-----5:R-:W4:Y:S04]  /*dd530*/  LDL.LU.64 R8, [R1+0xa20] ;  /* 0x000a200001087983 */ /* 0x020f280000300a00 */
[----:B------:R-:W4:Y:S01]  /*dd540*/  LDL.LU.64 R10, [R1+0xa28] ;  /* 0x000a2800010a7983 */ /* 0x000f220000300a00 */
[C---:B---3--:R-:W-:Y:S06]  /*dd550*/  HMMA.16816.F32 R40, R4.reuse, R24, R40 ;  /* 0x000000180428723c */ /* 0x048fec0000001828 */
[----:B------:R-:W-:-:S15]  /*dd560*/  HMMA.16816.F32 R24, R4, R26, R32 ;  /* 0x0000001a0418723c */ /* 0x000fde0000001820 */
[----:B------:R-:W-:-:S02]  /*dd570*/  NOP ;  /* 0x0000000000007918 */ /* 0x000fc40000000000 */
[----:B------:R-:W-:Y:S04]  /*dd580*/  STL.64 [R1+0xea0], R40 ;  /* 0x000ea02801007387 */ /* 0x000fe80000100a00 */
[----:B------:R0:W-:Y:S04]  /*dd590*/  STL.64 [R1+0xea8], R42 ;  /* 0x000ea82a01007387 */ /* 0x0001e80000100a00 */
[----:B0-----:R-:W2:Y:S04]  /*dd5a0*/  LDL.LU.64 R42, [R1+0xa010] ;  /* 0x00a01000012a7983 */ /* 0x001ea80000300a00 */
[----:B------:R-:W4:Y:S04]  /*dd5b0*/  LDL.LU.64 R40, [R1+0xa008] ;  /* 0x00a0080001287983 */ /* 0x000f280000300a00 */
[----:B------:R-:W3:Y:S04]  /*dd5c0*/  LDL.LU.64 R34, [R1+0xa000] ;  /* 0x00a0000001227983 */ /* 0x000ee80000300a00 */
[----:B------:R-:W5:Y:S04]  /*dd5d0*/  LDL.LU.64 R32, [R1+0x9ff8] ;  /* 0x009ff80001207983 */ /* 0x000f680000300a00 */
[----:B------:R0:W-:Y:S04]  /*dd5e0*/  STL.64 [R1+0xe90], R24 ;  /* 0x000e901801007387 */ /* 0x0001e80000100a00 */
[----:B------:R1:W-:Y:S04]  /*dd5f0*/  STL.64 [R1+0xe98], R26 ;  /* 0x000e981a01007387 */ /* 0x0003e80000100a00 */
[----:B0-----:R-:W2:Y:S04]  /*dd600*/  LDL.LU.64 R24, [R1+0xb80] ;  /* 0x000b800001187983 */ /* 0x001ea80000300a00 */
[----:B-1----:R-:W2:Y:S01]  /*dd610*/  LDL.LU.64 R26, [R1+0xb88] ;  /* 0x000b8800011a7983 */ /* 0x002ea20000300a00 */
[C---:B-----5:R-:W-:Y:S06]  /*dd620*/  HMMA.16816.F32 R44, R4.reuse, R32, R44 ;  /* 0x00000020042c723c */ /* 0x060fec000000182c */
[----:B---3--:R-:W-:-:S15]  /*dd630*/  HMMA.16816.F32 R32, R4, R34, R48 ;  /* 0x000000220420723c */ /* 0x008fde0000001830 */
[----:B------:R-:W-:-:S02]  /*dd640*/  NOP ;  /* 0x0000000000007918 */ /* 0x000fc40000000000 */
[----:B------:R-:W-:Y:S04]  /*dd650*/  STL.64 [R1+0xe80], R44 ;  /* 0x000e802c01007387 */ /* 0x000fe80000100a00 */
[----:B------:R0:W-:Y:S04]  /*dd660*/  STL.64 [R1+0xe88], R46 ;  /* 0x000e882e01007387 */ /* 0x0001e80000100a00 */
[----:B0-----:R-:W3:Y:S04]  /*dd670*/  LDL.LU.64 R46, [R1+0x9ff0] ;  /* 0x009ff000012e7983 */ /* 0x001ee80000300a00 */
[----:B------:R-:W5:Y:S04]  /*dd680*/  LDL.LU.64 R44, [R1+0x9fe8] ;  /* 0x009fe800012c7983 */ /* 0x000f680000300a00 */
[----:B------:R-:W3:Y:S04]  /*dd690*/  LDL.LU.64 R50, [R1+0x9fe0] ;  /* 0x009fe00001327983 */ /* 0x000ee80000300a00 */
[----:B------:R-:W5:Y:S01]  /*dd6a0*/  LDL.LU.64 R48, [R1+0x9fd8] ;  /* 0x009fd80001307983 */ /* 0x000f620000300a00 */
[----:B--2---:R-:W-:-:S15]  /*dd6b0*/  HMMA.16816.F32 R24, R4, R36, R24 ;  /* 0x000000240418723c */ /* 0x004fde0000001818 */
[----:B------:R-:W-:-:S08]  /*dd6c0*/  NOP ;  /* 0x0000000000007918 */ /* 0x000fd00000000000 */
[----:B------:R-:W-:Y:S04]  /*dd6d0*/  STL.64 [R1+0xe60], R24 ;  /* 0x000e601801007387 */ /* 0x000fe80000100a00 */
[----:B------:R-:W-:Y:S04]  /*dd6e0*/  STL.64 [R1+0xe70], R32 ;  /* 0x000e702001007387 */ /* 0x000fe80000100a00 */
[----:B------:R-:W-:Y:S04]  /*dd6f0*/  STL.64 [R1+0xe78], R34 ;  /* 0x000e782201007387 */ /* 0x000fe80000100a00 */
[----:B------:R3:W-:Y:S01]  /*dd700*/  STL [R1+0xe68], R26 ;  /* 0x000e681a01007387 */ /* 0x0007e20000100800 */
[----:B------:R-:W-:-:S05]  /*dd710*/  IMAD.MOV.U32 R0, RZ, RZ, R27 ;  /* 0x000000ffff007224 */ /* 0x000fca00078e001b */
[----:B------:R0:W-:Y:S01]  /*dd720*/  STL [R1+0x9770], R0 ;  /* 0x0097700001007387 */ /* 0x0001e20000100800 */
[C---:B------:R-:W-:Y:S06]  /*dd730*/  HMMA.16816.F32 R12, R4.reuse, R42, R12 ;  /* 0x0000002a040c723c */ /* 0x040fec000000180c */
[----:B----4-:R-:W-:Y:S01]  /*dd740*/  HMMA.16816.F32 R8, R4, R40, R8 ;  /* 0x000000280408723c */ /* 0x010fe20000001808 */
[----:B------:R-:W-:Y:S02]  /*dd750*/  IMAD R2, R61, 0x100, R60 ;  /* 0x000001003d027824 */ /* 0x000fe400078e023c */
[----:B------:R-:W-:-:S03]  /*dd760*/  IMAD R3, R29, 0x100, R28 ;  /* 0x000001001d037824 */ /* 0x000fc600078e021c */
[C---:B---3--:R-:W-:Y:S06]  /*dd770*/  HMMA.16816.F32 R24, R4.reuse, R50, R20 ;  /* 0x000000320418723c */ /* 0x048fec0000001814 */
[C---:B-----5:R-:W-:Y:S06]  /*dd780*/  HMMA.16816.F32 R20, R4.reuse, R48, R56 ;  /* 0x000000300414723c */ /* 0x060fec0000001838 */
[----:B------:R-:W-:-:S15]  /*dd790*/  HMMA.16816.F32 R16, R4, R44, R16 ;  /* 0x0000002c0410723c */ /* 0x000fde0000001810 */
[----:B------:R-:W-:-:S02]  /*dd7a0*/  NOP ;  /* 0x0000000000007918 */ /* 0x000fc40000000000 */
[----:B------:R-:W-:Y:S04]  /*dd7b0*/  STL.64 [R1+0xe40], R20 ;  /* 0x000e401401007387 */ /* 0x000fe80000100a00 */
[----:B------:R-:W-:Y:S04]  /*dd7c0*/  STL.64 [R1+0xe50], R24 ;  /* 0x000e501801007387 */ /* 0x000fe80000100a00 */
[----:B------:R-:W-:Y:S04]  /*dd7d0*/  STL.64 [R1+0xe58], R26 ;  /* 0x000e581a01007387 */ /* 0x000fe80000100a00 */
[----:B------:R1:W-:Y:S01]  /*dd7e0*/  STL [R1+0xe48], R22 ;  /* 0x000e481601007387 */ /* 0x0003e20000100800 */
[----:B0-----:R-:W-:-:S02]  /*dd7f0*/  IMAD.MOV.U32 R0, RZ, RZ, R23 ;  /* 0x000000ffff007224 */ /* 0x001fc400078e0017 */
[----:B-1----:R-:W-:Y:S03]  /*dd800*/  HMMA.16816.F32 R20, R4, R46, R52 ;  /* 0x0000002e0414723c */ /* 0x002fe60000001834 */
[----:B------:R0:W-:Y:S04]  /*dd810*/  STL [R1+0x9774], R0 ;  /* 0x0097740001007387 */ /* 0x0001e80000100800 */
[----:B------:R-:W-:Y:S01]  /*dd820*/  STL.64 [R1+0xe20], R16 ;  /* 0x000e201001007387 */ /* 0x000fe20000100a00 */
[----:B0-----:R-:W-:-:S15]  /*dd830*/  IMAD.MOV.U32 R0, RZ, RZ, R19 ;  /* 0x000000ffff007224 */ /* 0x001fde00078e0013 */
[----:B------:R-:W-:Y:S04]  /*dd840*/  STL.64 [R1+0xe30], R20 ;  /* 0x000e301401007387 */ /* 0x000fe80000100a00 */
[----:B------:R-:W-:Y:S04]  /*dd850*/  STL.64 [R1+0xe38], R22 ;  /* 0x000e381601007387 */ /* 0x000fe80000100a00 */
[----:B------:R-:W-:Y:S04]  /*dd860*/  STL [R1+0xe28], R18 ;  /* 0x000e281201007387 */ /* 0x000fe80000100800 */
[----:B------:R-:W-:Y:S04]  /*dd870*/  STL [R1+0x9888], R0 ;  /* 0x0098880001007387 */ /* 0x000fe80000100800 */
[----:B------:R0:W-:Y:S04]  /*dd880*/  STL.64 [R1+0xe10], R12 ;  /* 0x000e100c01007387 */ /* 0x0001e80000100a00 */
[----:B------:R1:W-:Y:S04]  /*dd890*/  STL.64 [R1+0xe18], R14 ;  /* 0x000e180e01007387 */ /* 0x0003e80000100a00 */
[----:B------:R-:W-:Y:S04]  /*dd8a0*/  STL.64 [R1+0xe00], R8 ;  /* 0x000e000801007387 */ /* 0x000fe80000100a00 */
[----:B------:R2:W-:Y:S04]  /*dd8b0*/  STL.64 [R1+0xe08], R10 ;  /* 0x000e080a01007387 */ /* 0x0005e80000100a00 */
[----:B0-----:R-:W3:Y:S04]  /*dd8c0*/  LDL.LU R12, [R1+0x190] ;  /* 0x00019000010c7983 */ /* 0x001ee80000300800 */
[----:B------:R-:W3:Y:S04]  /*dd8d0*/  LDL.LU R13, [R1+0x194] ;  /* 0x00019400010d7983 */ /* 0x000ee80000300800 */
[----:B-1----:R-:W3:Y:S04]  /*dd8e0*/  LDL.LU R14, [R1+0x198] ;  /* 0x00019800010e7983 */ /* 0x002ee80000300800 */
[----:B------:R-:W3:Y:S04]  /*dd8f0*/  LDL.LU R15, [R1+0x19c] ;  /* 0x00019c00010f7983 */ /* 0x000ee80000300800 */
[----:B--2---:R-:W2:Y:S04]  /*dd900*/  LDL.LU R10, [R1+0x1a50] ;  /* 0x001a5000010a7983 */ /* 0x004ea80000300800 */
[----:B------:R-:W4:Y:S04]  /*dd910*/  LDL.LU R16, [R1+0x180] ;  /* 0x0001800001107983 */ /* 0x000f280000300800 */
[----:B------:R-:W4:Y:S04]  /*dd920*/  LDL.LU R17, [R1+0x184] ;  /* 0x0001840001117983 */ /* 0x000f280000300800 */
[----:B------:R-:W4:Y:S04]  /*dd930*/  LDL.LU R18, [R1+0x188] ;  /* 0x0001880001127983 */ /* 0x000f280000300800 */
[----:B------:R-:W4:Y:S04]  /*dd940*/  LDL.LU R19, [R1+0x18c] ;  /* 0x00018c0001137983 */ /* 0x000f280000300800 */
[----:B------:R-:W5:Y:S04]  /*dd950*/  LDL.LU R32, [R1+0x160] ;  /* 0x0001600001207983 */ /* 0x000f680000300800 */
[----:B------:R-:W5:Y:S04]  /*dd960*/  LDL.LU R33, [R1+0x164] ;  /* 0x0001640001217983 */ /* 0x000f680000300800 */
[----:B------:R-:W5:Y:S04]  /*dd970*/  LDL.LU R34, [R1+0x168] ;  /* 0x0001680001227983 */ /* 0x000f680000300800 */
[----:B------:R-:W5:Y:S04]  /*dd980*/  LDL.LU R35, [R1+0x16c] ;  /* 0x00016c0001237983 */ /* 0x000f680000300800 */
[----:B------:R-:W3:Y:S04]  /*dd990*/  LDL.LU R44, [R1+0x130] ;  /* 0x00013000012c7983 */ /* 0x000ee80000300800 */
[----:B------:R-:W3:Y:S04]  /*dd9a0*/  LDL.LU R45, [R1+0x134] ;  /* 0x00013400012d7983 */ /* 0x000ee80000300800 */
[----:B------:R-:W2:Y:S04]  /*dd9b0*/  LDL.LU R9, [R1+0x2bdc] ;  /* 0x002bdc0001097983 */ /* 0x000ea80000300800 */
[----:B------:R-:W2:Y:S01]  /*dd9c0*/  LDL.LU R61, [R1+0x2bd8] ;  /* 0x002bd800013d7983 */ /* 0x000ea20000300800 */
[----:B------:R-:W-:-:S03]  /*dd9d0*/  IMAD R8, R31, 0x100, R30 ;  /* 0x000001001f087824 */ /* 0x000fc600078e021e */
[----:B------:R-:W4:Y:S04]  /*dd9e0*/  LDL.LU.64 R28, [R1+0xad0] ;  /* 0x000ad000011c7983 */ /* 0x000f280000300a00 */
[----:B------:R-:W4:Y:S04]  /*dd9f0*/  LDL.LU.64 R30, [R1+0xad8] ;  /* 0x000ad800011e7983 */ /* 0x000f280000300a00 */
        /* <DEDUP_REMOVED lines=16> */
[----:B------:R-:W3:Y:S04]  /*ddb00*/  LDL.LU.64 R40, [R1+0xaa0] ;  /* 0x000aa00001287983 */ /* 0x000ee80000300a00 */
[----:B------:R-:W3:Y:S04]  /*ddb10*/  LDL.LU.64 R42, [R1+0xaa8] ;  /* 0x000aa800012a7983 */ /* 0x000ee80000300a00 */
        /* <DEDUP_REMOVED lines=10> */
[----:B--2---:R-:W-:-:S03]  /*ddbc0*/  IMAD R9, R61, 0x100, R9 ;  /* 0x000001003d097824 */ /* 0x004fc600078e0209 */
[----:B------:R-:W2:Y:S01]  /*ddbd0*/  LDL.LU R61, [R1+0x1a24] ;  /* 0x001a2400013d7983 */ /* 0x000ea20000300800 */
[----:B----4-:R-:W-:Y:S01]  /*ddbe0*/  HMMA.16816.F32 R28, R4, R38, R28 ;  /* 0x00000026041c723c */ /* 0x010fe2000000181c */
[----:B-----5:R-:W-:-:S05]  /*ddbf0*/  F2FP.F16.E4M3.UNPACK_B R36, R36.H1 ;  /* 0x00000024ff24723e */ /* 0x020fca00030006ff */
[----:B---3--:R-:W-:Y:S01]  /*ddc00*/  HMMA.16816.F32 R4, R4, R44, R40 ;  /* 0x0000002c0404723c */ /* 0x008fe20000001828 */
[----:B------:R-:W-:-:S15]  /*ddc10*/  F2FP.F16.E4M3.UNPACK_B R37, R37.H1 ;  /* 0x00000025ff25723e */ /* 0x000fde00030006ff */
[----:B------:R-:W-:-:S01]  /*ddc20*/  NOP ;  /* 0x0000000000007918 */ /* 0x000fc20000000000 */
[----:B------:R0:W-:Y:S04]  /*ddc30*/  STL.64 [R1+0xdf0], R28 ;  /* 0x000df01c01007387 */ /* 0x0001e80000100a00 */
[----:B------:R1:W-:Y:S04]  /*ddc40*/  STL.64 [R1+0xdf8], R30 ;  /* 0x000df81e01007387 */ /* 0x0003e80000100a00 */
[----:B------:R-:W-:Y:S01]  /*ddc50*/  STL [R1+0x138], R36 ;  /* 0x0001382401007387 */ /* 0x000fe20000100800 */
[----:B0-----:R-:W-:Y:S02]  /*ddc60*/  F2FP.F16.E4M3.UNPACK_B R28, R2 ;  /* 0x00000002ff1c723e */ /* 0x001fe400020006ff */
[----:B------:R-:W-:-:S02]  /*ddc70*/  F2FP.F16.E4M3.UNPACK_B R29, R3 ;  /* 0x00000003ff1d723e */ /* 0x000fc400020006ff */
[----:B-1----:R-:W-:Y:S02]  /*ddc80*/  F2FP.F16.E4M3.UNPACK_B R30, R8 ;  /* 0x00000008ff1e723e */ /* 0x002fe400020006ff */
[----:B------:R-:W-:Y:S02]  /*ddc90*/  F2FP.F16.E4M3.UNPACK_B R31, R9 ;  /* 0x00000009ff1f723e */ /* 0x000fe400020006ff */
[----:B------:R-:W-:Y:S02]  /*ddca0*/  F2FP.F16.E4M3.UNPACK_B R8, R46.H1 ;  /* 0x0000002eff08723e */ /* 0x000fe400030006ff */
[----:B------:R-:W-:Y:S01]  /*ddcb0*/  F2FP.F16.E4M3.UNPACK_B R9, R47.H1 ;  /* 0x0000002fff09723e */ /* 0x000fe200030006ff */
[----:B------:R-:W-:Y:S04]  /*ddcc0*/  STL.64 [R1+0x1200], R4 ;  /* 0x0012000401007387 */ /* 0x000fe80000100a00 */
[----:B------:R0:W-:Y:S02]  /*ddcd0*/  STL.64 [R1+0x1208], R6 ;  /* 0x0012080601007387 */ /* 0x0001e40000100a00 */
[C---:B------:R-:W-:Y:S06]  /*ddce0*/  HMMA.16816.F32 R32, R28.reuse, R8, R32 ;  /* 0x000000081c20723c */ /* 0x040fec0000001820 */
[----:B0-----:R-:W-:Y:S01]  /*ddcf0*/  HMMA.16816.F32 R4, R28, R36, R48 ;  /* 0x000000241c04723c */ /* 0x001fe20000001830 */
[----:B------:R-:W-:-:S02]  /*ddd00*/  F2FP.F16.E4M3.UNPACK_B R2, R26.H1 ;  /* 0x0000001aff02723e */ /* 0x000fc400030006ff */
[----:B------:R-:W-:-:S03]  /*ddd10*/  F2FP.F16.E4M3.UNPACK_B R3, R27.H1 ;  /* 0x0000001bff03723e */ /* 0x000fc600030006ff */
[----:B------:R-:W-:Y:S04]  /*ddd20*/  STL [R1+0x13c], R37 ;  /* 0x00013c2501007387 */ /* 0x000fe80000100800 */
[----:B------:R-:W-:Y:S01]  /*ddd30*/  STL [R1+0x118], R8 ;  /* 0x0001180801007387 */ /* 0x000fe20000100800 */
[----:B------:R-:W-:-:S12]  /*ddd40*/  HMMA.16816.F32 R20, R28, R2, R20 ;  /* 0x000000021c14723c */ /* 0x000fd80000001814 */
[----:B------:R0:W-:Y:S04]  /*ddd50*/  STL.64 [R1+0x1220], R4 ;  /* 0x0012200401007387 */ /* 0x0001e80000100a00 */
[----:B------:R-:W-:Y:S04]  /*ddd60*/  STL.64 [R1+0x1228], R6 ;  /* 0x0012280601007387 */ /* 0x000fe80000100a00 */
[----:B------:R-:W-:Y:S04]  /*ddd70*/  STL [R1+0x11c], R9 ;  /* 0x00011c0901007387 */ /* 0x000fe80000100800 */
[----:B------:R1:W-:Y:S04]  /*ddd80*/  STL [R1+0x110], R2 ;  /* 0x0001100201007387 */ /* 0x0003e80000100800 */
[----:B------:R-:W-:Y:S04]  /*ddd90*/  STL.64 [R1+0x1230], R32 ;  /* 0x0012302001007387 */ /* 0x000fe80000100a00 */
[----:B------:R-:W-:Y:S04]  /*ddda0*/  STL.64 [R1+0x1238], R34 ;  /* 0x0012382201007387 */ /* 0x000fe80000100a00 */
[----:B------:R3:W-:Y:S01]  /*dddb0*/  STL [R1+0x114], R3 ;  /* 0x0001140301007387 */ /* 0x0007e20000100800 */
[----:B0-----:R-:W-:-:S02]  /*dddc0*/  F2FP.F16.E4M3.UNPACK_B R4, R24.H1 ;  /* 0x00000018ff04723e */ /* 0x001fc400030006ff */
[----:B------:R-:W-:Y:S02]  /*dddd0*/  F2FP.F16.E4M3.UNPACK_B R5, R25.H1 ;  /* 0x00000019ff05723e */ /* 0x000fe400030006ff */
[----:B-1----:R-:W-:Y:S02]  /*ddde0*/  F2FP.F16.E4M3.UNPACK_B R2, R10.H1 ;  /* 0x0000000aff02723e */ /* 0x002fe400030006ff */
[----:B---3--:R-:W-:-:S03]  /*dddf0*/  F2FP.F16.E4M3.UNPACK_B R3, R11.H1 ;  /* 0x0000000bff03723e */ /* 0x008fc600030006ff */
[C---:B------:R-:W-:Y:S06]  /*dde00*/  HMMA.16816.F32 R8, R28.reuse, R4, R16 ;  /* 0x000000041c08723c */ /* 0x040fec0000001810 */
[----:B------:R-:W-:Y:S04]  /*dde10*/  STL [R1+0x108], R4 ;  /* 0x0001080401007387 */ /* 0x000fe80000100800 */
[----:B------:R-:W-:Y:S04]  /*dde20*/  STL.64 [R1+0x1250], R20 ;  /* 0x0012501401007387 */ /* 0x000fe80000100a00 */
[----:B------:R-:W-:Y:S04]  /*dde30*/  STL.64 [R1+0x1258], R22 ;  /* 0x0012581601007387 */ /* 0x000fe80000100a00 */
[----:B------:R-:W-:Y:S04]  /*dde40*/  STL [R1+0x10c], R5 ;  /* 0x00010c0501007387 */ /* 0x000fe80000100800 */
[----:B------:R-:W-:Y:S04]  /*dde50*/  STL [R1+0x100], R2 ;  /* 0x0001000201007387 */ /* 0x000fe80000100800 */
[----:B------:R-:W-:Y:S04]  /*dde60*/  STL.64 [R1+0x1260], R8 ;  /* 0x0012600801007387 */ /* 0x000fe80000100a00 */
[----:B------:R0:W-:Y:S02]  /*dde70*/  STL.64 [R1+0x1268], R10 ;  /* 0x0012680a01007387 */ /* 0x0001e40000100a00 */
[----:B0-----:R-:W-:Y:S01]  /*dde80*/  HMMA.16816.F32 R8, R28, R2, R12 ;  /* 0x000000021c08723c */ /* 0x001fe2000000180c */
[----:B------:R-:W-:-:S02]  /*dde90*/  F2FP.F16.E4M3.UNPACK_B R4, R56.H1 ;  /* 0x00000038ff04723e */ /* 0x000fc400030006ff */
[----:B------:R-:W-:-:S03]  /*ddea0*/  F2FP.F16.E4M3.UNPACK_B R5, R57.H1 ;  /* 0x00000039ff05723e */ /* 0x000fc600030006ff */
[----:B------:R-:W-:Y:S04]  /*ddeb0*/  STL [R1+0x104], R3 ;  /* 0x0001040301007387 */ /* 0x000fe80000100800 */
[----:B------:R-:W-:-:S13]  /*ddec0*/  STL [R1+0xf8], R4 ;  /* 0x0000f80401007387 */ /* 0x000fda0000100800 */
[----:B------:R-:W-:Y:S04]  /*dded0*/  STL.64 [R1+0x1280], R8 ;  /* 0x0012800801007387 */ /* 0x000fe80000100a00 */
[----:B------:R-:W-:Y:S04]  /*ddee0*/  STL.64 [R1+0x1288], R10 ;  /* 0x0012880a01007387 */ /* 0x000fe80000100a00 */
[----:B------:R0:W-:Y:S02]  /*ddef0*/  STL [R1+0xfc], R5 ;  /* 0x0000fc0501007387 */ /* 0x0001e40000100800 */
[----:B0-----:R-:W-:Y:S01]  /*ddf00*/  HMMA.16816.F32 R4, R28, R4, R52 ;  /* 0x000000041c04723c */ /* 0x001fe20000001834 */
[----:B------:R-:W-:-:S02]  /*ddf10*/  F2FP.F16.E4M3.UNPACK_B R2, R58.H1 ;  /* 0x0000003aff02723e */ /* 0x000fc400030006ff */
[----:B------:R-:W-:Y:S02]  /*ddf20*/  F2FP.F16.E4M3.UNPACK_B R3, R60.H1 ;  /* 0x0000003cff03723e */ /* 0x000fe400030006ff */
[----:B------:R-:W3:Y:S04]  /*ddf30*/  LDL.LU R60, [R1+0x1b00] ;  /* 0x001b0000013c7983 */ /* 0x000ee80000300800 */
[----:B------:R-:W-:-:S14]  /*ddf40*/  STL [R1+0xf0], R2 ;  /* 0x0000f00201007387 */ /* 0x000fdc0000100800 */
[----:B------:R0:W-:Y:S04]  /*ddf50*/  STL.64 [R1+0x1290], R4 ;  /* 0x0012900401007387 */ /* 0x0001e80000100a00 */
[----:B------:R-:W-:Y:S04]  /*ddf60*/  STL.64 [R1+0x1298], R6 ;  /* 0x0012980601007387 */ /* 0x000fe80000100a00 */
[----:B------:R-:W-:Y:S04]  /*ddf70*/  STL [R1+0xf4], R3 ;  /* 0x0000f40301007387 */ /* 0x000fe80000100800 */
[----:B------:R-:W4:Y:S04]  /*ddf80*/  LDL.LU R12, [R1+0x230] ;  /* 0x00023000010c7983 */ /* 0x000f280000300800 */
[----:B------:R-:W4:Y:S01]  /*ddf90*/  LDL.LU R13, [R1+0x234] ;  /* 0x00023400010d7983 */ /* 0x000f220000300800 */
[----:B0-----:R-:W-:-:S05]  /*ddfa0*/  F2FP.F16.E4M3.UNPACK_B R4, R59.H1 ;  /* 0x0000003bff04723e */ /* 0x001fca00030006ff */
[----:B------:R-:W-:Y:S04]  /*ddfb0*/  STL [R1+0xe8], R4 ;  /* 0x0000e80401007387 */ /* 0x000fe80000100800 */
[----:B------:R-:W5:Y:S01]  /*ddfc0*/  LDL.LU R14, [R1+0x238] ;  /* 0x00023800010e7983 */ /* 0x000f620000300800 */
[----:B--2---:R-:W-:-:S05]  /*ddfd0*/  F2FP.F16.E4M3.UNPACK_B R5, R61.H1 ;  /* 0x0000003dff05723e */ /* 0x004fca00030006ff */
[----:B------:R-:W-:Y:S04]  /*ddfe0*/  STL [R1+0xec], R5 ;  /* 0x0000ec0501007387 */ /* 0x000fe80000100800 */
[----:B------:R-:W-:Y:S04]  /*ddff0*/  STL.64 [R1+0x9fd0], R4 ;  /* 0x009fd00401007387 */ /* 0x000fe80000100a00 */
[----:B------:R-:W5:Y:S04]  /*de000*/  LDL.LU R15, [R1+0x23c] ;  /* 0x00023c00010f7983 */ /* 0x000f680000300800 */
[----:B-----5:R-:W-:Y:S04]  /*de010*/  STL.64 [R1+0x9fb8], R14 ;  /* 0x009fb80e01007387 */ /* 0x020fe80000100a00 */
[----:B----4-:R0:W-:Y:S04]  /*de020*/  STL.64 [R1+0x9fb0], R12 ;  /* 0x009fb00c01007387 */ /* 0x0101e80000100a00 */
[----:B------:R-:W2:Y:S04]  /*de030*/  LDL.LU R10, [R1+0x1ad0] ;  /* 0x001ad000010a7983 */ /* 0x000ea80000300800 */
[----:B------:R-:W4:Y:S04]  /*de040*/  LDL.LU R16, [R1+0x220] ;  /* 0x0002200001107983 */ /* 0x000f280000300800 */
[----:B------:R-:W4:Y:S04]  /*de050*/  LDL.LU R17, [R1+0x224] ;  /* 0x0002240001117983 */ /* 0x000f280000300800 */
[----:B------:R-:W5:Y:S04]  /*de060*/  LDL.LU R18, [R1+0x228] ;  /* 0x0002280001127983 */ /* 0x000f680000300800 */
[----:B------:R-:W5:Y:S04]  /*de070*/  LDL.LU R19, [R1+0x22c] ;  /* 0x00022c0001137983 */ /* 0x000f680000300800 */
[----:B-----5:R-:W-:Y:S04]  /*de080*/  STL.64 [R1+0x9fc8], R18 ;  /* 0x009fc81201007387 */ /* 0x020fe80000100a00 */
[----:B----4-:R1:W-:Y:S04]  /*de090*/  STL.64 [R1+0x9fc0], R16 ;  /* 0x009fc01001007387 */ /* 0x0103e80000100a00 */
[----:B------:R-:W4:Y:S04]  /*de0a0*/  LDL.LU R32, [R1+0x200] ;  /* 0x0002000001207983 */ /* 0x000f280000300800 */
[----:B------:R-:W4:Y:S04]  /*de0b0*/  LDL.LU R33, [R1+0x204] ;  /* 0x0002040001217983 */ /* 0x000f280000300800 */
[----:B------:R-:W4:Y:S04]  /*de0c0*/  LDL.LU R34, [R1+0x208] ;  /* 0x0002080001227983 */ /* 0x000f280000300800 */
[----:B------:R-:W4:Y:S04]  /*de0d0*/  LDL.LU R35, [R1+0x20c] ;  /* 0x00020c0001237983 */ /* 0x000f280000300800 */
[----:B------:R-:W5:Y:S04]  /*de0e0*/  LDL.LU R36, [R1+0x1aa0] ;  /* 0x001aa00001247983 */ /* 0x000f680000300800 */
[----:B------:R-:W3:Y:S04]  /*de0f0*/  LDL.LU R48, [R1+0x1f0] ;  /* 0x0001f00001307983 */ /* 0x000ee80000300800 */
[----:B------:R-:W3:Y:S04]  /*de100*/  LDL.LU R49, [R1+0x1f4] ;  /* 0x0001f40001317983 */ /* 0x000ee80000300800 */
[----:B------:R-:W3:Y:S04]  /*de110*/  LDL.LU R50, [R1+0x1f8] ;  /* 0x0001f80001327983 */ /* 0x000ee80000300800 */
[----:B------:R-:W3:Y:S04]  /*de120*/  LDL.LU R51, [R1+0x1fc] ;  /* 0x0001fc0001337983 */ /* 0x000ee80000300800 */
[----:B0-----:R-:W2:Y:S04]  /*de130*/  LDL.LU R12, [R1+0x1d0] ;  /* 0x0001d000010c7983 */ /* 0x001ea80000300800 */
[----:B------:R-:W2:Y:S04]  /*de140*/  LDL.LU R13, [R1+0x1d4] ;  /* 0x0001d400010d7983 */ /* 0x000ea80000300800 */
[----:B------:R-:W2:Y:S04]  /*de150*/  LDL.LU R14, [R1+0x1d8] ;  /* 0x0001d800010e7983 */ /* 0x000ea80000300800 */
[----:B------:R-:W2:Y:S04]  /*de160*/  LDL.LU R15, [R1+0x1dc] ;  /* 0x0001dc00010f7983 */ /* 0x000ea80000300800 */
[----:B------:R-:W4:Y:S04]  /*de170*/  LDL.LU R4, [R1+0x1b0] ;  /* 0x0001b00001047983 */ /* 0x000f280000300800 */
[----:B------:R-:W4:Y:S04]  /*de180*/  LDL.LU R5, [R1+0x1b4] ;  /* 0x0001b40001057983 */ /* 0x000f280000300800 */
[----:B------:R-:W4:Y:S04]  /*de190*/  LDL.LU R6, [R1+0x1b8] ;  /* 0x0001b80001067983 */ /* 0x000f280000300800 */
[----:B------:R-:W4:Y:S04]  /*de1a0*/  LDL.LU R7, [R1+0x1bc] ;  /* 0x0001bc0001077983 */ /* 0x000f280000300800 */
[----:B------:R-:W5:Y:S04]  /*de1b0*/  LDL.LU R39, [R1+0x1a40] ;  /* 0x001a400001277983 */ /* 0x000f680000300800 */
[----:B------:R-:W3:Y:S04]  /*de1c0*/  LDL.LU R40, [R1+0x1a44] ;  /* 0x001a440001287983 */ /* 0x000ee80000300800 */
[----:B-1----:R-:W2:Y:S04]  /*de1d0*/  LDL.LU R16, [R1+0x1c0] ;  /* 0x0001c00001107983 */ /* 0x002ea80000300800 */
        /* <DEDUP_REMOVED lines=30> */
[----:B----4-:R-:W-:-:S15]  /*de3c0*/  HMMA.16816.F32 R4, R28, R2, R4 ;  /* 0x000000021c04723c */ /* 0x010fde0000001804 */
[----:B------:R-:W-:-:S08]  /*de3d0*/  NOP ;  /* 0x0000000000007918 */ /* 0x000fd00000000000 */
[----:B------:R0:W-:Y:S04]  /*de3e0*/  STL.64 [R1+0x12a0], R4 ;  /* 0x0012a00401007387 */ /* 0x0001e80000100a00 */
[----:B------:R1:W-:Y:S04]  /*de3f0*/  STL.64 [R1+0x12a8], R6 ;  /* 0x0012a80601007387 */ /* 0x0003e80000100a00 */
[----:B0-----:R-:W1:Y:S01]  /*de400*/  LDL.LU.64 R4, [R1+0x9fd0] ;  /* 0x009fd00001047983 */ /* 0x001e620000300a00 */
[----:B-----5:R-:W-:Y:S02]  /*de410*/  F2FP.F16.E4M3.UNPACK_B R2, R39.H1 ;  /* 0x00000027ff02723e */ /* 0x020fe400030006ff */
[----:B---3--:R-:W-:-:S07]  /*de420*/  F2FP.F16.E4M3.UNPACK_B R3, R40.H1 ;  /* 0x00000028ff03723e */ /* 0x008fce00030006ff */
[C---:B--2---:R-:W-:Y:S06]  /*de430*/  HMMA.16816.F32 R12, R28.reuse, R2, R12 ;  /* 0x000000021c0c723c */ /* 0x044fec000000180c */
[----:B-1----:R-:W-:Y:S01]  /*de440*/  HMMA.16816.F32 R4, R28, R4, R16 ;  /* 0x000000041c04723c */ /* 0x002fe20000001810 */
[----:B------:R-:W2:Y:S04]  /*de450*/  LDL.LU.64 R18, [R1+0x9fc8] ;  /* 0x009fc80001127983 */ /* 0x000ea80000300a00 */
[----:B------:R-:W2:-:S15]  /*de460*/  LDL.LU.64 R16, [R1+0x9fc0] ;  /* 0x009fc00001107983 */ /* 0x000e9e0000300a00 */
[----:B------:R-:W-:-:S03]  /*de470*/  NOP ;  /* 0x0000000000007918 */ /* 0x000fc60000000000 */
[----:B------:R-:W-:Y:S04]  /*de480*/  STL.64 [R1+0x12b0], R4 ;  /* 0x0012b00401007387 */ /* 0x000fe80000100a00 */
[----:B------:R-:W-:Y:S04]  /*de490*/  STL.64 [R1+0x12b8], R6 ;  /* 0x0012b80601007387 */ /* 0x000fe80000100a00 */
[----:B------:R-:W-:Y:S04]  /*de4a0*/  STL [R1+0xe0], R2 ;  /* 0x0000e00201007387 */ /* 0x000fe80000100800 */
[----:B------:R-:W-:Y:S04]  /*de4b0*/  STL [R1+0xe4], R3 ;  /* 0x0000e40301007387 */ /* 0x000fe80000100800 */
[----:B------:R-:W-:Y:S04]  /*de4c0*/  STL.64 [R1+0x12c0], R12 ;  /* 0x0012c00c01007387 */ /* 0x000fe80000100a00 */
[----:B------:R0:W-:Y:S04]  /*de4d0*/  STL.64 [R1+0x12c8], R14 ;  /* 0x0012c80e01007387 */ /* 0x0001e80000100a00 */
[----:B0-----:R-:W3:Y:S04]  /*de4e0*/  LDL.LU.64 R14, [R1+0x9fb8] ;  /* 0x009fb800010e7983 */ /* 0x001ee80000300a00 */
[----:B------:R-:W3:Y:S01]  /*de4f0*/  LDL.LU.64 R12, [R1+0x9fb0] ;  /* 0x009fb000010c7983 */ /* 0x000ee20000300a00 */
[----:B------:R-:W-:-:S02]  /*de500*/  F2FP.F16.E4M3.UNPACK_B R4, R41.H1 ;  /* 0x00000029ff04723e */ /* 0x000fc400030006ff */
[----:B------:R-:W-:Y:S02]  /*de510*/  F2FP.F16.E4M3.UNPACK_B R5, R42.H1 ;  /* 0x0000002aff05723e */ /* 0x000fe400030006ff */
[----:B------:R-:W-:Y:S02]  /*de520*/  F2FP.F16.E4M3.UNPACK_B R2, R43.H1 ;  /* 0x0000002bff02723e */ /* 0x000fe400030006ff */
[----:B------:R-:W-:Y:S01]  /*de530*/  F2FP.F16.E4M3.UNPACK_B R3, R0.H1 ;  /* 0x00000000ff03723e */ /* 0x000fe200030006ff */
[----:B------:R0:W-:Y:S04]  /*de540*/  STL [R1+0xd8], R4 ;  /* 0x0000d80401007387 */ /* 0x0001e80000100800 */
[----:B------:R1:W-:Y:S01]  /*de550*/  STL [R1+0xdc], R5 ;  /* 0x0000dc0501007387 */ /* 0x0003e20000100800 */
[----:B------:R-:W-:Y:S07]  /*de560*/  HMMA.16816.F32 R40, R28, R4, R44 ;  /* 0x000000041c28723c */ /* 0x000fee000000182c */
[----:B0-----:R-:W-:-:S02]  /*de570*/  F2FP.F16.E4M3.UNPACK_B R4, R36.H1 ;  /* 0x00000024ff04723e */ /* 0x001fc400030006ff */
[----:B-1----:R-:W-:Y:S02]  /*de580*/  F2FP.F16.E4M3.UNPACK_B R5, R37.H1 ;  /* 0x00000025ff05723e */ /* 0x002fe400030006ff */
[C---:B------:R-:W-:Y:S06]  /*de590*/  HMMA.16816.F32 R36, R28.reuse, R2, R48 ;  /* 0x000000021c24723c */ /* 0x040fec0000001830 */
[----:B------:R-:W-:Y:S01]  /*de5a0*/  HMMA.16816.F32 R32, R28, R4, R32 ;  /* 0x000000041c20723c */ /* 0x000fe20000001820 */
[----:B------:R0:W-:Y:S05]  /*de5b0*/  STL [R1+0xd0], R2 ;  /* 0x0000d00201007387 */ /* 0x0001ea0000100800 */
[----:B------:R-:W-:Y:S04]  /*de5c0*/  STL.64 [R1+0x12e0], R40 ;  /* 0x0012e02801007387 */ /* 0x000fe80000100a00 */
[----:B------:R-:W-:Y:S04]  /*de5d0*/  STL.64 [R1+0x12e8], R42 ;  /* 0x0012e82a01007387 */ /* 0x000fe80000100a00 */
[----:B------:R1:W-:Y:S01]  /*de5e0*/  STL [R1+0xd4], R3 ;  /* 0x0000d40301007387 */ /* 0x0003e20000100800 */
[----:B0-----:R-:W-:-:S03]  /*de5f0*/  F2FP.F16.E4M3.UNPACK_B R2, R26.H1 ;  /* 0x0000001aff02723e */ /* 0x001fc600030006ff */
[----:B------:R0:W-:Y:S04]  /*de600*/  STL [R1+0xc8], R4 ;  /* 0x0000c80401007387 */ /* 0x0001e80000100800 */
[----:B------:R-:W-:Y:S01]  /*de610*/  STL.64 [R1+0x1300], R36 ;  /* 0x0013002401007387 */ /* 0x000fe20000100a00 */
[----:B-1----:R-:W-:-:S03]  /*de620*/  F2FP.F16.E4M3.UNPACK_B R3, R27.H1 ;  /* 0x0000001bff03723e */ /* 0x002fc600030006ff */
[----:B------:R-:W-:Y:S04]  /*de630*/  STL.64 [R1+0x1308], R38 ;  /* 0x0013082601007387 */ /* 0x000fe80000100a00 */
[----:B------:R1:W-:Y:S01]  /*de640*/  STL [R1+0xcc], R5 ;  /* 0x0000cc0501007387 */ /* 0x0003e20000100800 */
[----:B0-----:R-:W-:-:S03]  /*de650*/  F2FP.F16.E4M3.UNPACK_B R4, R24.H1 ;  /* 0x00000018ff04723e */ /* 0x001fc600030006ff */
[----:B------:R0:W-:Y:S04]  /*de660*/  STL [R1+0xc0], R2 ;  /* 0x0000c00201007387 */ /* 0x0001e80000100800 */
[----:B------:R-:W-:Y:S04]  /*de670*/  STL.64 [R1+0x1320], R32 ;  /* 0x0013202001007387 */ /* 0x000fe80000100a00 */
[----:B------:R-:W-:Y:S01]  /*de680*/  STL.64 [R1+0x1328], R34 ;  /* 0x0013282201007387 */ /* 0x000fe20000100a00 */
[----:B------:R-:W-:Y:S01]  /*de690*/  HMMA.16816.F32 R20, R28, R2, R20 ;  /* 0x000000021c14723c */ /* 0x000fe20000001814 */
[----:B-1----:R-:W-:-:S05]  /*de6a0*/  F2FP.F16.E4M3.UNPACK_B R5, R25.H1 ;  /* 0x00000019ff05723e */ /* 0x002fca00030006ff */
[----:B------:R1:W-:Y:S01]  /*de6b0*/  STL [R1+0xc4], R3 ;  /* 0x0000c40301007387 */ /* 0x0003e20000100800 */
[----:B0-----:R-:W-:Y:S02]  /*de6c0*/  F2FP.F16.E4M3.UNPACK_B R2, R10.H1 ;  /* 0x0000000aff02723e */ /* 0x001fe400030006ff */
[----:B-1----:R-:W-:Y:S01]  /*de6d0*/  F2FP.F16.E4M3.UNPACK_B R3, R11.H1 ;  /* 0x0000000bff03723e */ /* 0x002fe200030006ff */
[----:B------:R-:W-:-:S13]  /*de6e0*/  STL [R1+0xb8], R4 ;  /* 0x0000b80401007387 */ /* 0x000fda0000100800 */
[----:B------:R-:W-:Y:S04]  /*de6f0*/  STL.64 [R1+0x1340], R20 ;  /* 0x0013401401007387 */ /* 0x000fe80000100a00 */
[----:B------:R-:W-:Y:S04]  /*de700*/  STL.64 [R1+0x1348], R22 ;  /* 0x0013481601007387 */ /* 0x000fe80000100a00 */
[----:B------:R-:W-:Y:S04]  /*de710*/  STL [R1+0xbc], R5 ;  /* 0x0000bc0501007387 */ /* 0x000fe80000100800 */
[----:B------:R-:W-:Y:S01]  /*de720*/  STL [R1+0xb0], R2 ;  /* 0x0000b00201007387 */ /* 0x000fe20000100800 */
[----:B--2---:R-:W-:-:S15]  /*de730*/  HMMA.16816.F32 R8, R28, R4, R16 ;  /* 0x000000041c08723c */ /* 0x004fde0000001810 */
[----:B------:R-:W-:-:S08]  /*de740*/  NOP ;  /* 0x0000000000007918 */ /* 0x000fd00000000000 */
[----:B------:R-:W-:Y:S04]  /*de750*/  STL.64 [R1+0x1360], R8 ;  /* 0x0013600801007387 */ /* 0x000fe80000100a00 */
[----:B------:R3:W-:Y:S02]  /*de760*/  STL.64 [R1+0x1368], R10 ;  /* 0x0013680a01007387 */ /* 0x0007e40000100a00 */
[----:B---3--:R-:W-:Y:S01]  /*de770*/  HMMA.16816.F32 R8, R28, R2, R12 ;  /* 0x000000021c08723c */ /* 0x008fe2000000180c */
[----:B------:R-:W-:Y:S02]  /*de780*/  F2FP.F16.E4M3.UNPACK_B R4, R52.H1 ;  /* 0x00000034ff04723e */ /* 0x000fe400030006ff */
[----:B------:R-:W-:-:S03]  /*de790*/  F2FP.F16.E4M3.UNPACK_B R5, R53.H1 ;  /* 0x00000035ff05723e */ /* 0x000fc600030006ff */
[----:B------:R-:W-:Y:S04]  /*de7a0*/  STL [R1+0xb4], R3 ;  /* 0x0000b40301007387 */ /* 0x000fe80000100800 */
[----:B------:R-:W-:-:S13]  /*de7b0*/  STL [R1+0xa8], R4 ;  /* 0x0000a80401007387 */ /* 0x000fda0000100800 */
[----:B------:R-:W-:Y:S04]  /*de7c0*/  STL.64 [R1+0x1380], R8 ;  /* 0x0013800801007387 */ /* 0x000fe80000100a00 */
[----:B------:R0:W-:Y:S02]  /*de7d0*/  STL.64 [R1+0x1388], R10 ;  /* 0x0013880a01007387 */ /* 0x0001e40000100a00 */
[----:B0-----:R-:W-:Y:S01]  /*de7e0*/  HMMA.16816.F32 R8, R28, R4, R56 ;  /* 0x000000041c08723c */ /* 0x001fe20000001838 */
[----:B------:R-:W-:Y:S02]  /*de7f0*/  F2FP.F16.E4M3.UNPACK_B R2, R54.H1 ;  /* 0x00000036ff02723e */ /* 0x000fe400030006ff */
[----:B------:R-:W-:-:S03]  /*de800*/  F2FP.F16.E4M3.UNPACK_B R3, R55.H1 ;  /* 0x00000037ff03723e */ /* 0x000fc600030006ff */
[----:B------:R0:W-:Y:S04]  /*de810*/  STL [R1+0xac], R5 ;  /* 0x0000ac0501007387 */ /* 0x0001e80000100800 */
[----:B------:R-:W-:Y:S01]  /*de820*/  STL [R1+0xa0], R2 ;  /* 0x0000a00201007387 */ /* 0x000fe20000100800 */
[----:B------:R-:W-:Y:S02]  /*de830*/  F2FP.F16.E4M3.UNPACK_B R4, R60.H1 ;  /* 0x0000003cff04723e */ /* 0x000fe400030006ff */
[----:B0-----:R-:W-:-:S10]  /*de840*/  F2FP.F16.E4M3.UNPACK_B R5, R61.H1 ;  /* 0x0000003dff05723e */ /* 0x001fd400030006ff */
[----:B------:R-:W-:Y:S04]  /*de850*/  STL.64 [R1+0x13a0], R8 ;  /* 0x0013a00801007387 */ /* 0x000fe80000100a00 */
[----:B------:R-:W-:Y:S04]  /*de860*/  STL.64 [R1+0x13a8], R10 ;  /* 0x0013a80a01007387 */ /* 0x000fe80000100a00 */
[----:B------:R-:W-:Y:S04]  /*de870*/  STL [R1+0xa4], R3 ;  /* 0x0000a40301007387 */ /* 0x000fe80000100800 */
[----:B------:R-:W2:Y:S04]  /*de880*/  LDL.LU R52, [R1+0x2c0] ;  /* 0x0002c00001347983 */ /* 0x000ea80000300800 */
[----:B------:R-:W2:Y:S04]  /*de890*/  LDL.LU R53, [R1+0x2c4] ;  /* 0x0002c40001357983 */ /* 0x000ea80000300800 */
[----:B------:R-:W-:Y:S04]  /*de8a0*/  STL [R1+0x98], R4 ;  /* 0x0000980401007387 */ /* 0x000fe80000100800 */
[----:B------:R-:W2:Y:S04]  /*de8b0*/  LDL.LU R54, [R1+0x2c8] ;  /* 0x0002c80001367983 */ /* 0x000ea80000300800 */
[----:B------:R-:W-:Y:S04]  /*de8c0*/  STL [R1+0x9c], R5 ;  /* 0x00009c0501007387 */ /* 0x000fe80000100800 */
[----:B------:R0:W-:Y:S04]  /*de8d0*/  STL.64 [R1+0x9fa8], R4 ;  /* 0x009fa80401007387 */ /* 0x0001e80000100a00 */
[----:B------:R-:W2:Y:S04]  /*de8e0*/  LDL.LU R55, [R1+0x2cc] ;  /* 0x0002cc0001377983 */ /* 0x000ea80000300800 */
[----:B------:R-:W3:Y:S04]  /*de8f0*/  LDL.LU R24, [R1+0x290] ;  /* 0x0002900001187983 */ /* 0x000ee80000300800 */
[----:B------:R-:W3:Y:S04]  /*de900*/  LDL.LU R25, [R1+0x294] ;  /* 0x0002940001197983 */ /* 0x000ee80000300800 */
[----:B------:R-:W3:Y:S04]  /*de910*/  LDL.LU R26, [R1+0x298] ;  /* 0x00029800011a7983 */ /* 0x000ee80000300800 */
[----:B------:R-:W3:Y:S04]  /*de920*/  LDL.LU R27, [R1+0x29c] ;  /* 0x00029c00011b7983 */ /* 0x000ee80000300800 */
        /* <DEDUP_REMOVED lines=8> */
[----:B0-----:R-:W2:Y:S04]  /*de9b0*/  LDL.LU R4, [R1+0x250] ;  /* 0x0002500001047983 */ /* 0x001ea80000300800 */
[----:B------:R-:W2:Y:S04]  /*de9c0*/  LDL.LU R5, [R1+0x254] ;  /* 0x0002540001057983 */ /* 0x000ea80000300800 */
[----:B------:R-:W2:Y:S04]  /*de9d0*/  LDL.LU R6, [R1+0x258] ;  /* 0x0002580001067983 */ /* 0x000ea80000300800 */
[----:B------:R-:W2:Y:S04]  /*de9e0*/  LDL.LU R7, [R1+0x25c] ;  /* 0x00025c0001077983 */ /* 0x000ea80000300800 */
        /* <DEDUP_REMOVED lines=32> */
[----:B--2---:R-:W-:-:S15]  /*debf0*/  HMMA.16816.F32 R4, R28, R2, R4 ;  /* 0x000000021c04723c */ /* 0x004fde0000001804 */
[----:B------:R-:W-:-:S08]  /*dec00*/  NOP ;  /* 0x0000000000007918 */ /* 0x000fd00000000000 */
[----:B------:R0:W-:Y:S04]  /*dec10*/  STL.64 [R1+0x13c0], R4 ;  /* 0x0013c00401007387 */ /* 0x0001e80000100a00 */
[----:B------:R-:W-:Y:S04]  /*dec20*/  STL.64 [R1+0x13c8], R6 ;  /* 0x0013c80601007387 */ /* 0x000fe80000100a00 */
[----:B0-----:R-:W5:Y:S01]  /*dec30*/  LDL.LU.64 R4, [R1+0x9fa8] ;  /* 0x009fa80001047983 */ /* 0x001f620000300a00 */
[----:B---3--:R-:W-:Y:S02]  /*dec40*/  F2FP.F16.E4M3.UNPACK_B R2, R39.H1 ;  /* 0x00000027ff02723e */ /* 0x008fe400030006ff */
[----:B----4-:R-:W-:-:S03]  /*dec50*/  F2FP.F16.E4M3.UNPACK_B R3, R0.H1 ;  /* 0x00000000ff03723e */ /* 0x010fc600030006ff */
[----:B------:R0:W-:Y:S01]  /*dec60*/  STL [R1+0x90], R2 ;  /* 0x0000900201007387 */ /* 0x0001e20000100800 */
[----:B-----5:R-:W-:Y:S07]  /*dec70*/  HMMA.16816.F32 R40, R28, R4, R40 ;  /* 0x000000041c28723c */ /* 0x020fee0000001828 */
[----:B------:R-:W-:Y:S02]  /*dec80*/  F2FP.F16.E4M3.UNPACK_B R4, R36.H1 ;  /* 0x00000024ff04723e */ /* 0x000fe400030006ff */
[----:B------:R-:W-:-:S02]  /*dec90*/  F2FP.F16.E4M3.UNPACK_B R5, R37.H1 ;  /* 0x00000025ff05723e */ /* 0x000fc400030006ff */
[----:B------:R-:W-:Y:S07]  /*deca0*/  HMMA.16816.F32 R36, R28, R2, R44 ;  /* 0x000000021c24723c */ /* 0x000fee000000182c */
[----:B0-----:R-:W-:-:S05]  /*decb0*/  F2FP.F16.E4M3.UNPACK_B R2, R34.H1 ;  /* 0x00000022ff02723e */ /* 0x001fca00030006ff */
[----:B------:R-:W-:Y:S04]  /*decc0*/  STL.64 [R1+0x13e0], R40 ;  /* 0x0013e02801007387 */ /* 0x000fe80000100a00 */
[----:B------:R-:W-:Y:S04]  /*decd0*/  STL.64 [R1+0x13e8], R42 ;  /* 0x0013e82a01007387 */ /* 0x000fe80000100a00 */
[----:B------:R0:W-:Y:S04]  /*dece0*/  STL [R1+0x94], R3 ;  /* 0x0000940301007387 */ /* 0x0001e80000100800 */
[----:B------:R-:W-:Y:S04]  /*decf0*/  STL [R1+0x88], R4 ;  /* 0x0000880401007387 */ /* 0x000fe80000100800 */
[----:B------:R-:W-:Y:S04]  /*ded00*/  STL.64 [R1+0x1400], R36 ;  /* 0x0014002401007387 */ /* 0x000fe80000100a00 */
[----:B------:R1:W-:Y:S01]  /*ded10*/  STL.64 [R1+0x1408], R38 ;  /* 0x0014082601007387 */ /* 0x0003e20000100a00 */
[----:B0-----:R-:W-:-:S03]  /*ded20*/  F2FP.F16.E4M3.UNPACK_B R3, R35.H1 ;  /* 0x00000023ff03723e */ /* 0x001fc600030006ff */
[----:B------:R0:W-:Y:S01]  /*ded30*/  STL [R1+0x8c], R5 ;  /* 0x00008c0501007387 */ /* 0x0001e20000100800 */
[C---:B-1----:R-:W-:Y:S06]  /*ded40*/  HMMA.16816.F32 R36, R28.reuse, R4, R48 ;  /* 0x000000041c24723c */ /* 0x042fec0000001830 */
[----:B------:R-:W-:Y:S01]  /*ded50*/  HMMA.16816.F32 R24, R28, R2, R24 ;  /* 0x000000021c18723c */ /* 0x000fe20000001818 */
[----:B------:R-:W-:Y:S02]  /*ded60*/  F2FP.F16.E4M3.UNPACK_B R4, R32.H1 ;  /* 0x00000020ff04723e */ /* 0x000fe400030006ff */
[----:B0-----:R-:W-:-:S07]  /*ded70*/  F2FP.F16.E4M3.UNPACK_B R5, R33.H1 ;  /* 0x00000021ff05723e */ /* 0x001fce00030006ff */
[----:B------:R-:W-:Y:S01]  /*ded80*/  HMMA.16816.F32 R20, R28, R4, R20 ;  /* 0x000000041c14723c */ /* 0x000fe20000001814 */
[----:B------:R0:W-:Y:S06]  /*ded90*/  STL [R1+0x80], R2 ;  /* 0x0000800201007387 */ /* 0x0001ec0000100800 */
[----:B------:R-:W-:Y:S04]  /*deda0*/  STL.64 [R1+0x1420], R36 ;  /* 0x0014202401007387 */ /* 0x000fe80000100a00 */
[----:B------:R-:W-:Y:S04]  /*dedb0*/  STL.64 [R1+0x1428], R38 ;  /* 0x0014282601007387 */ /* 0x000fe80000100a00 */
[----:B------:R1:W-:Y:S01]  /*dedc0*/  STL [R1+0x84], R3 ;  /* 0x0000840301007387 */ /* 0x0003e20000100800 */
[----:B0-----:R-:W-:-:S03]  /*dedd0*/  F2FP.F16.E4M3.UNPACK_B R2, R18.H1 ;  /* 0x00000012ff02723e */ /* 0x001fc600030006ff */
[----:B------:R0:W-:Y:S04]  /*dede0*/  STL [R1+0x78], R4 ;  /* 0x0000780401007387 */ /* 0x0001e80000100800 */
[----:B------:R-:W-:Y:S04]  /*dedf0*/  STL.64 [R1+0x1440], R24 ;  /* 0x0014401801007387 */ /* 0x000fe80000100a00 */
[----:B------:R-:W-:Y:S04]  /*dee00*/  STL.64 [R1+0x1448], R26 ;  /* 0x0014481a01007387 */ /* 0x000fe80000100a00 */
[----:B------:R2:W-:Y:S01]  /*dee10*/  STL [R1+0x7c], R5 ;  /* 0x00007c0501007387 */ /* 0x0005e20000100800 */
[----:B------:R-:W-:Y:S01]  /*dee20*/  IMAD.MOV.U32 R0, RZ, RZ, R5 ;  /* 0x000000ffff007224 */ /* 0x000fe200078e0005 */
[----:B-1----:R-:W-:-:S02]  /*dee30*/  F2FP.F16.E4M3.UNPACK_B R3, R19.H1 ;  /* 0x00000013ff03723e */ /* 0x002fc400030006ff */
[----:B------:R1:W-:Y:S01]  /*dee40*/  STL [R1+0x70], R2 ;  /* 0x0000700201007387 */ /* 0x0003e20000100800 */
[----:B0-----:R-:W-:-:S03]  /*dee50*/  F2FP.F16.E4M3.UNPACK_B R4, R16.H1 ;  /* 0x00000010ff04723e */ /* 0x001fc600030006ff */
[----:B------:R-:W-:Y:S01]  /*dee60*/  STL.64 [R1+0x1460], R20 ;  /* 0x0014601401007387 */ /* 0x000fe20000100a00 */
[----:B--2---:R-:W-:-:S03]  /*dee70*/  F2FP.F16.E4M3.UNPACK_B R5, R17.H1 ;  /* 0x00000011ff05723e */ /* 0x004fc600030006ff */
[----:B------:R-:W-:Y:S01]  /*dee80*/  STL.64 [R1+0x1468], R22 ;  /* 0x0014681601007387 */ /* 0x000fe20000100a00 */
[----:B------:R-:W-:Y:S03]  /*dee90*/  HMMA.16816.F32 R12, R28, R2, R12 ;  /* 0x000000021c0c723c */ /* 0x000fe6000000180c */
[----:B------:R0:W-:Y:S04]  /*deea0*/  STL [R1+0x9e48], R0 ;  /* 0x009e480001007387 */ /* 0x0001e80000100800 */
[----:B------:R2:W-:Y:S01]  /*deeb0*/  STL [R1+0x74], R3 ;  /* 0x0000740301007387 */ /* 0x0005e20000100800 */
[----:B-1----:R-:W-:Y:S01]  /*deec0*/  F2FP.F16.E4M3.UNPACK_B R2, R10.H1 ;  /* 0x0000000aff02723e */ /* 0x002fe200030006ff */
[----:B0-----:R-:W-:Y:S01]  /*deed0*/  IMAD.MOV.U32 R0, RZ, RZ, R3 ;  /* 0x000000ffff007224 */ /* 0x001fe200078e0003 */
[----:B--2---:R-:W-:-:S02]  /*deee0*/  F2FP.F16.E4M3.UNPACK_B R3, R11.H1 ;  /* 0x0000000bff03723e */ /* 0x004fc400030006ff */
[C---:B------:R-:W-:Y:S06]  /*deef0*/  HMMA.16816.F32 R8, R28.reuse, R4, R52 ;  /* 0x000000041c08723c */ /* 0x040fec0000001834 */
[----:B------:R-:W-:Y:S05]  /*def00*/  STL [R1+0x68], R4 ;  /* 0x0000680401007387 */ /* 0x000fea0000100800 */
[----:B------:R-:W-:Y:S04]  /*def10*/  STL.64 [R1+0x1480], R12 ;  /* 0x0014800c01007387 */ /* 0x000fe80000100a00 */
[----:B------:R-:W-:Y:S04]  /*def20*/  STL.64 [R1+0x1488], R14 ;  /* 0x0014880e01007387 */ /* 0x000fe80000100a00 */
[----:B------:R-:W-:Y:S04]  /*def30*/  STL [R1+0x9e4c], R0 ;  /* 0x009e4c0001007387 */ /* 0x000fe80000100800 */
        /* <DEDUP_REMOVED lines=10> */
[----:B------:R0:W-:Y:S04]  /*defe0*/  STL.64 [R1+0x14c8], R10 ;  /* 0x0014c80a01007387 */ /* 0x0001e80000100a00 */
[----:B------:R-:W2:Y:S04]  /*deff0*/  LDL.LU R56, [R1+0x340] ;  /* 0x0003400001387983 */ /* 0x000ea80000300800 */
[----:B------:R-:W-:Y:S04]  /*df000*/  STL [R1+0x5c], R5 ;  /* 0x00005c0501007387 */ /* 0x000fe80000100800 */
[----:B------:R-:W2:Y:S04]  /*df010*/  LDL.LU R57, [R1+0x344] ;  /* 0x0003440001397983 */ /* 0x000ea80000300800 */
[----:B------:R-:W2:Y:S04]  /*df020*/  LDL.LU R58, [R1+0x348] ;  /* 0x00034800013a7983 */ /* 0x000ea80000300800 */
        /* <DEDUP_REMOVED lines=10> */
[----:B------:R-:W2:Y:S04]  /*df0d0*/  LDL.LU R43, [R1+0x1b94] ;  /* 0x001b9400012b7983 */ /* 0x000ea80000300800 */
        /* <DEDUP_REMOVED lines=30> */
[----:B------:R-:W-:-:S05]  /*df2c0*/  IMAD.MOV.U32 R0, RZ, RZ, R3 ;  /* 0x000000ffff007224 */ /* 0x000fca00078e0003 */
[----:B------:R0:W-:Y:S02]  /*df2d0*/  STL [R1+0x9e50], R0 ;  /* 0x009e500001007387 */ /* 0x0001e40000100800 */
[----:B0-----:R-:W-:Y:S01]  /*df2e0*/  IMAD.MOV.U32 R0, RZ, RZ, R5 ;  /* 0x000000ffff007224 */ /* 0x001fe200078e0005 */
[----:B-----5:R-:W-:Y:S02]  /*df2f0*/  F2FP.F16.E4M3.UNPACK_B R2, R42.H1 ;  /* 0x0000002aff02723e */ /* 0x020fe400030006ff */
[----:B--2---:R-:W-:Y:S02]  /*df300*/  F2FP.F16.E4M3.UNPACK_B R3, R43.H1 ;  /* 0x0000002bff03723e */ /* 0x004fe400030006ff */
[----:B----4-:R-:W-:Y:S07]  /*df310*/  HMMA.16816.F32 R40, R28, R4, R44 ;  /* 0x000000041c28723c */ /* 0x010fee000000182c */
[----:B---3--:R-:W-:-:S02]  /*df320*/  F2FP.F16.E4M3.UNPACK_B R4, R36.H1 ;  /* 0x00000024ff04723e */ /* 0x008fc400030006ff */
[----:B------:R-:W-:Y:S02]  /*df330*/  F2FP.F16.E4M3.UNPACK_B R5, R37.H1 ;  /* 0x00000025ff05723e */ /* 0x000fe400030006ff */
[C---:B------:R-:W-:Y:S06]  /*df340*/  HMMA.16816.F32 R36, R28.reuse, R2, R48 ;  /* 0x000000021c24723c */ /* 0x040fec0000001830 */
[----:B------:R-:W-:Y:S01]  /*df350*/  HMMA.16816.F32 R32, R28, R4, R32 ;  /* 0x000000041c20723c */ /* 0x000fe20000001820 */
[----:B------:R0:W-:Y:S05]  /*df360*/  STL [R1+0x50], R2 ;  /* 0x0000500201007387 */ /* 0x0001ea0000100800 */
[----:B------:R-:W-:Y:S04]  /*df370*/  STL.64 [R1+0x14e0], R40 ;  /* 0x0014e02801007387 */ /* 0x000fe80000100a00 */
[----:B------:R-:W-:Y:S04]  /*df380*/  STL.64 [R1+0x14e8], R42 ;  /* 0x0014e82a01007387 */ /* 0x000fe80000100a00 */
[----:B------:R1:W-:Y:S04]  /*df390*/  STL [R1+0x9e54], R0 ;  /* 0x009e540001007387 */ /* 0x0003e80000100800 */
[----:B------:R2:W-:Y:S04]  /*df3a0*/  STL [R1+0x54], R3 ;  /* 0x0000540301007387 */ /* 0x0005e80000100800 */
[----:B------:R3:W-:Y:S01]  /*df3b0*/  STL [R1+0x48], R4 ;  /* 0x0000480401007387 */ /* 0x0007e20000100800 */
[----:B0-----:R-:W-:Y:S01]  /*df3c0*/  F2FP.F16.E4M3.UNPACK_B R2, R26.H1 ;  /* 0x0000001aff02723e */ /* 0x001fe200030006ff */
[----:B-1----:R-:W-:Y:S01]  /*df3d0*/  IMAD.MOV.U32 R0, RZ, RZ, R3 ;  /* 0x000000ffff007224 */ /* 0x002fe200078e0003 */
[----:B--2---:R-:W-:Y:S01]  /*df3e0*/  F2FP.F16.E4M3.UNPACK_B R3, R27.H1 ;  /* 0x0000001bff03723e */ /* 0x004fe200030006ff */
[----:B------:R-:W-:Y:S04]  /*df3f0*/  STL.64 [R1+0x1500], R36 ;  /* 0x0015002401007387 */ /* 0x000fe80000100a00 */
[----:B------:R-:W-:Y:S04]  /*df400*/  STL.64 [R1+0x1508], R38 ;  /* 0x0015082601007387 */ /* 0x000fe80000100a00 */
[----:B------:R-:W-:Y:S04]  /*df410*/  STL [R1+0x9e58], R0 ;  /* 0x009e580001007387 */ /* 0x000fe80000100800 */
[----:B------:R0:W-:Y:S01]  /*df420*/  STL [R1+0x4c], R5 ;  /* 0x00004c0501007387 */ /* 0x0001e20000100800 */
[----:B---3--:R-:W-:-:S03]  /*df430*/  F2FP.F16.E4M3.UNPACK_B R4, R24.H1 ;  /* 0x00000018ff04723e */ /* 0x008fc600030006ff */
[----:B------:R1:W-:Y:S01]  /*df440*/  STL [R1+0x40], R2 ;  /* 0x0000400201007387 */ /* 0x0003e20000100800 */
[----:B------:R-:W-:Y:S03]  /*df450*/  HMMA.16816.F32 R20, R28, R2, R20 ;  /* 0x000000021c14723c */ /* 0x000fe60000001814 */
[----:B------:R-:W-:Y:S04]  /*df460*/  STL.64 [R1+0x1520], R32 ;  /* 0x0015202001007387 */ /* 0x000fe80000100a00 */
[----:B------:R-:W-:Y:S01]  /*df470*/  STL.64 [R1+0x1528], R34 ;  /* 0x0015282201007387 */ /* 0x000fe20000100a00 */
[----:B0-----:R-:W-:-:S03]  /*df480*/  F2FP.F16.E4M3.UNPACK_B R5, R25.H1 ;  /* 0x00000019ff05723e */ /* 0x001fc600030006ff */
[----:B------:R0:W-:Y:S01]  /*df490*/  STL [R1+0x44], R3 ;  /* 0x0000440301007387 */ /* 0x0001e20000100800 */
[----:B------:R-:W-:Y:S01]  /*df4a0*/  IMAD.MOV.U32 R0, RZ, RZ, R3 ;  /* 0x000000ffff007224 */ /* 0x000fe200078e0003 */
[----:B-1----:R-:W-:Y:S02]  /*df4b0*/  F2FP.F16.E4M3.UNPACK_B R2, R10.H1 ;  /* 0x0000000aff02723e */ /* 0x002fe400030006ff */
[----:B0-----:R-:W-:Y:S02]  /*df4c0*/  F2FP.F16.E4M3.UNPACK_B R3, R11.H1 ;  /* 0x0000000bff03723e */ /* 0x001fe400030006ff */
[C---:B------:R-:W-:Y:S06]  /*df4d0*/  HMMA.16816.F32 R8, R28.reuse, R4, R16 ;  /* 0x000000041c08723c */ /* 0x040fec0000001810 */
[----:B------:R-:W-:Y:S04]  /*df4e0*/  STL [R1+0x38], R4 ;  /* 0x0000380401007387 */ /* 0x000fe80000100800 */
        /* <DEDUP_REMOVED lines=11> */
[----:B------:R-:W-:Y:S01]  /*df5a0*/  STL [R1+0x28], R4 ;  /* 0x0000280401007387 */ /* 0x000fe20000100800 */
[----:B------:R-:W-:-:S12]  /*df5b0*/  IMAD.MOV.U32 R0, RZ, RZ, R3 ;  /* 0x000000ffff007224 */ /* 0x000fd800078e0003 */
[----:B------:R-:W-:Y:S04]  /*df5c0*/  STL.64 [R1+0x1580], R8 ;  /* 0x0015800801007387 */ /* 0x000fe80000100a00 */
[----:B------:R0:W-:Y:S02]  /*df5d0*/  STL.64 [R1+0x1588], R10 ;  /* 0x0015880a01007387 */ /* 0x0001e40000100a00 */
[----:B0-----:R-:W-:Y:S01]  /*df5e0*/  HMMA.16816.F32 R8, R28, R4, R56 ;  /* 0x000000041c08723c */ /* 0x001fe20000001838 */
[----:B------:R-:W-:Y:S01]  /*df5f0*/  F2FP.F16.E4M3.UNPACK_B R2, R54.H1 ;  /* 0x00000036ff02723e */ /* 0x000fe200030006ff */
[----:B------:R-:W-:Y:S01]  /*df600*/  STL [R1+0x9e60], R0 ;  /* 0x009e600001007387 */ /* 0x000fe20000100800 */
        /* <DEDUP_REMOVED lines=63> */
[----:B--2---:R-:W-:-:S15]  /*dfa00*/  HMMA.16816.F32 R4, R28, R2, R4 ;  /* 0x000000021c04723c */ /* 0x004fde0000001804 */
[----:B------:R-:W-:-:S08]  /*dfa10*/  NOP ;  /* 0x0000000000007918 */ /* 0x000fd00000000000 */
[----:B------:R0:W-:Y:S04]  /*dfa20*/  STL.64 [R1+0x15c0], R4 ;  /* 0x0015c00401007387 */ /* 0x0001e80000100a00 */
[----:B------:R-:W-:Y:S04]  /*dfa30*/  STL.64 [R1+0x15c8], R6 ;  /* 0x0015c80601007387 */ /* 0x000fe80000100a00 */
[----:B0-----:R-:W2:Y:S01]  /*dfa40*/  LDL.LU.64 R4, [R1+0x9fa0] ;  /* 0x009fa00001047983 */ /* 0x001ea20000300a00 */
[----:B------:R-:W-:Y:S01]  /*dfa50*/  IMAD.MOV.U32 R0, RZ, RZ, R3 ;  /* 0x000000ffff007224 */ /* 0x000fe200078e0003 */
[----:B----4-:R-:W-:-:S02]  /*dfa60*/  F2FP.F16.E4M3.UNPACK_B R2, R38.H1 ;  /* 0x00000026ff02723e */ /* 0x010fc400030006ff */
[----:B-----5:R-:W-:Y:S02]  /*dfa70*/  F2FP.F16.E4M3.UNPACK_B R3, R39.H1 ;  /* 0x00000027ff03723e */ /* 0x020fe400030006ff */
[----:B------:R-:W-:Y:S04]  /*dfa80*/  STL [R1+0x9e64], R0 ;  /* 0x009e640001007387 */ /* 0x000fe80000100800 */
[----:B------:R0:W-:Y:S01]  /*dfa90*/  STL [R1+0x10], R2 ;  /* 0x0000100201007387 */ /* 0x0001e20000100800 */
[----:B---3--:R-:W-:Y:S02]  /*dfaa0*/  F2FP.F16.E4M3.UNPACK_B R60, R60.H1 ;  /* 0x0000003cff3c723e */ /* 0x008fe400030006ff */
[----:B------:R-:W-:Y:S02]  /*dfab0*/  F2FP.F16.E4M3.UNPACK_B R61, R61.H1 ;  /* 0x0000003dff3d723e */ /* 0x000fe400030006ff */
[----:B------:R-:W-:-:S02]  /*dfac0*/  F2FP.F16.E4M3.UNPACK_B R58, R58.H1 ;  /* 0x0000003aff3a723e */ /* 0x000fc400030006ff */
[----:B------:R-:W-:Y:S02]  /*dfad0*/  F2FP.F16.E4M3.UNPACK_B R59, R59.H1 ;  /* 0x0000003bff3b723e */ /* 0x000fe400030006ff */
[----:B------:R-:W-:Y:S02]  /*dfae0*/  F2FP.F16.E4M3.UNPACK_B R56, R56.H1 ;  /* 0x00000038ff38723e */ /* 0x000fe400030006ff */
[----:B------:R-:W-:Y:S02]  /*dfaf0*/  F2FP.F16.E4M3.UNPACK_B R57, R57.H1 ;  /* 0x00000039ff39723e */ /* 0x000fe400030006ff */
[----:B------:R-:W-:Y:S02]  /*dfb00*/  F2FP.F16.E4M3.UNPACK_B R54, R54.H1 ;  /* 0x00000036ff36723e */ /* 0x000fe400030006ff */
[----:B------:R-:W-:Y:S01]  /*dfb10*/  F2FP.F16.E4M3.UNPACK_B R55, R55.H1 ;  /* 0x00000037ff37723e */ /* 0x000fe200030006ff */
[----:B--2---:R-:W-:Y:S07]  /*dfb20*/  HMMA.16816.F32 R40, R28, R4, R40 ;  /* 0x000000041c28723c */ /* 0x004fee0000001828 */
[----:B------:R-:W-:-:S02]  /*dfb30*/  F2FP.F16.E4M3.UNPACK_B R4, R36.H1 ;  /* 0x00000024ff04723e */ /* 0x000fc400030006ff */
[----:B------:R-:W-:Y:S02]  /*dfb40*/  F2FP.F16.E4M3.UNPACK_B R5, R37.H1 ;  /* 0x00000025ff05723e */ /* 0x000fe400030006ff */
[----:B------:R-:W-:Y:S07]  /*dfb50*/  HMMA.16816.F32 R36, R28, R2, R44 ;  /* 0x000000021c24723c */ /* 0x000fee000000182c */
[----:B0-----:R-:W-:-:S05]  /*dfb60*/  F2FP.F16.E4M3.UNPACK_B R2, R10.H1 ;  /* 0x0000000aff02723e */ /* 0x001fca00030006ff */
[----:B------:R-:W-:Y:S04]  /*dfb70*/  STL.64 [R1+0x15e0], R40 ;  /* 0x0015e02801007387 */ /* 0x000fe80000100a00 */
[----:B------:R-:W-:Y:S04]  /*dfb80*/  STL.64 [R1+0x15e8], R42 ;  /* 0x0015e82a01007387 */ /* 0x000fe80000100a00 */
[----:B------:R0:W-:Y:S04]  /*dfb90*/  STL [R1+0x14], R3 ;  /* 0x0000140301007387 */ /* 0x0001e80000100800 */
[----:B------:R-:W-:Y:S01]  /*dfba0*/  STL [R1+0x8], R4 ;  /* 0x0000080401007387 */ /* 0x000fe20000100800 */
[----:B------:R-:W-:Y:S01]  /*dfbb0*/  IMAD.MOV.U32 R0, RZ, RZ, R5 ;  /* 0x000000ffff007224 */ /* 0x000fe200078e0005 */
[----:B0-----:R-:W-:-:S02]  /*dfbc0*/  F2FP.F16.E4M3.UNPACK_B R3, R11.H1 ;  /* 0x0000000bff03723e */ /* 0x001fc400030006ff */
[----:B------:R-:W-:Y:S01]  /*dfbd0*/  STL.64 [R1+0x1600], R36 ;  /* 0x0016002401007387 */ /* 0x000fe20000100a00 */
[C---:B------:R-:W-:Y:S03]  /*dfbe0*/  HMMA.16816.F32 R8, R28.reuse, R4, R48 ;  /* 0x000000041c08723c */ /* 0x040fe60000001830 */
[----:B------:R-:W-:Y:S04]  /*dfbf0*/  STL.64 [R1+0x1608], R38 ;  /* 0x0016082601007387 */ /* 0x000fe80000100a00 */
[----:B------:R0:W-:Y:S02]  /*dfc00*/  STL [R1+0xc], R5 ;  /* 0x00000c0501007387 */ /* 0x0001e40000100800 */
[C---:B0-----:R-:W-:Y:S06]  /*dfc10*/  HMMA.16816.F32 R4, R28.reuse, R2, R32 ;  /* 0x000000021c04723c */ /* 0x041fec0000001820 */
[----:B------:R-:W-:Y:S08]  /*dfc20*/  STL [R1], R2 ;  /* 0x0000000201007387 */ /* 0x000ff00000100800 */
[----:B------:R-:W-:Y:S04]  /*dfc30*/  STL.64 [R1+0x1620], R8 ;  /* 0x0016200801007387 */ /* 0x000fe80000100a00 */
[----:B------:R-:W-:Y:S04]  /*dfc40*/  STL.64 [R1+0x1628], R10 ;  /* 0x0016280a01007387 */ /* 0x000fe80000100a00 */
[----:B------:R-:W-:Y:S04]  /*dfc50*/  STL [R1+0x4], R3 ;  /* 0x0000040301007387 */ /* 0x000fe80000100800 */
[----:B------:R-:W-:Y:S04]  /*dfc60*/  STL.64 [R1+0x1640], R4 ;  /* 0x0016400401007387 */ /* 0x000fe80000100a00 */
[----:B------:R0:W-:Y:S02]  /*dfc70*/  STL.64 [R1+0x1648], R6 ;  /* 0x0016480601007387 */ /* 0x0001e40000100a00 */
[----:B0-----:R-:W-:Y:S06]  /*dfc80*/  HMMA.16816.F32 R4, R28, R60, R24 ;  /* 0x0000003c1c04723c */ /* 0x001fec0000001818 */
[----:B------:R-:W-:-:S15]  /*dfc90*/  STL.64 [R1+0x9f38], R60 ;  /* 0x009f383c01007387 */ /* 0x000fde0000100a00 */
[----:B------:R-:W-:-:S02]  /*dfca0*/  NOP ;  /* 0x0000000000007918 */ /* 0x000fc40000000000 */
[----:B------:R-:W-:Y:S04]  /*dfcb0*/  STL.64 [R1+0x1660], R4 ;  /* 0x0016600401007387 */ /* 0x000fe80000100a00 */
[----:B------:R0:W-:Y:S02]  /*dfcc0*/  STL.64 [R1+0x1668], R6 ;  /* 0x0016680601007387 */ /* 0x0001e40000100a00 */
[----:B0-----:R-:W-:-:S15]  /*dfcd0*/  HMMA.16816.F32 R4, R28, R58, R20 ;  /* 0x0000003a1c04723c */ /* 0x001fde0000001814 */
[----:B------:R-:W-:-:S08]  /*dfce0*/  NOP ;  /* 0x0000000000007918 */ /* 0x000fd00000000000 */
[----:B------:R-:W-:Y:S04]  /*dfcf0*/  STL.64 [R1+0x1680], R4 ;  /* 0x0016800401007387 */ /* 0x000fe80000100a00 */
[----:B------:R0:W-:Y:S02]  /*dfd00*/  STL.64 [R1+0x1688], R6 ;  /* 0x0016880601007387 */ /* 0x0001e40000100a00 */
[----:B0-----:R-:W-:Y:S02]  /*dfd10*/  HMMA.16816.F32 R4, R28, R56, R16 ;  /* 0x000000381c04723c */ /* 0x001fe40000001810 */
[----:B------:R-:W-:Y:S04]  /*dfd20*/  STL.64 [R1+0x9d28], R58 ;  /* 0x009d283a01007387 */ /* 0x000fe80000100a00 */
[----:B------:R-:W-:-:S15]  /*dfd30*/  STL.64 [R1+0x9d20], R56 ;  /* 0x009d203801007387 */ /* 0x000fde0000100a00 */
[----:B------:R-:W-:-:S02]  /*dfd40*/  NOP ;  /* 0x0000000000007918 */ /* 0x000fc40000000000 */
[----:B------:R-:W-:Y:S04]  /*dfd50*/  STL.64 [R1+0x16a0], R4 ;  /* 0x0016a00401007387 */ /* 0x000fe80000100a00 */
[----:B------:R0:W-:Y:S04]  /*dfd60*/  STL.64 [R1+0x16a8], R6 ;  /* 0x0016a80601007387 */ /* 0x0001e80000100a00 */
[----:B------:R-:W2:Y:S01]  /*dfd70*/  LDL.LU R32, [R1+0x440] ;  /* 0x0004400001207983 */ /* 0x000ea20000300800 */
[----:B0-----:R-:W-:-:S15]  /*dfd80*/  HMMA.16816.F32 R4, R28, R54, R12 ;  /* 0x000000361c04723c */ /* 0x001fde000000180c */
[----:B------:R-:W-:-:S08]  /*dfd90*/  NOP ;  /* 0x0000000000007918 */ /* 0x000fd00000000000 */
[----:B------:R0:W-:Y:S04]  /*dfda0*/  STL.64 [R1+0x16c0], R4 ;  /* 0x0016c00401007387 */ /* 0x0001e80000100a00 */
[----:B------:R1:W-:Y:S04]  /*dfdb0*/  STL.64 [R1+0x16c8], R6 ;  /* 0x0016c80601007387 */ /* 0x0003e80000100a00 */
        /* <DEDUP_REMOVED lines=15> */
[----:B------:R-:W2:Y:S04]  /*dfeb0*/  LDL.LU R2, [R1+0x1c90] ;  /* 0x001c900001027983 */ /* 0x000ea80000300800 */
[----:B------:R-:W3:Y:S04]  /*dfec0*/  LDL.LU R3, [R1+0x1c94] ;  /* 0x001c940001037983 */ /* 0x000ee80000300800 */
[----:B0-----:R-:W4:Y:S04]  /*dfed0*/  LDL.LU R4, [R1+0x3f0] ;  /* 0x0003f00001047983 */ /* 0x001f280000300800 */
[----:B------:R-:W4:Y:S04]  /*dfee0*/  LDL.LU R5, [R1+0x3f4] ;  /* 0x0003f40001057983 */ /* 0x000f280000300800 */
        /* <DEDUP_REMOVED lines=28> */
[----:B------:R-:W-:-:S02]  /*e00b0*/  F2FP.F16.E4M3.UNPACK_B R52, R52.H1 ;  /* 0x00000034ff34723e */ /* 0x000fc400030006ff */
[----:B------:R-:W-:Y:S01]  /*e00c0*/  F2FP.F16.E4M3.UNPACK_B R53, R53.H1 ;  /* 0x00000035ff35723e */ /* 0x000fe200030006ff */
[----:B------:R-:W-:Y:S04]  /*e00d0*/  STL.64 [R1+0x9d38], R54 ;  /* 0x009d383601007387 */ /* 0x000fe80000100a00 */
[----:B------:R-:W-:Y:S01]  /*e00e0*/  STL.64 [R1+0x9d30], R52 ;  /* 0x009d303401007387 */ /* 0x000fe20000100a00 */
[----:B--2---:R-:W-:Y:S02]  /*e00f0*/  F2FP.F16.E4M3.UNPACK_B R2, R2.H1 ;  /* 0x00000002ff02723e */ /* 0x004fe400030006ff */
[----:B---3--:R-:W-:Y:S01]  /*e0100*/  F2FP.F16.E4M3.UNPACK_B R3, R3.H1 ;  /* 0x00000003ff03723e */ /* 0x008fe200030006ff */
[C---:B-----5:R-:W-:Y:S06]  /*e0110*/  HMMA.16816.F32 R56, R28.reuse, R52, R56 ;  /* 0x000000341c38723c */ /* 0x060fec0000001838 */
[----:B----4-:R-:W-:Y:S01]  /*e0120*/  HMMA.16816.F32 R4, R28, R2, R4 ;  /* 0x000000021c04723c */ /* 0x010fe20000001804 */
[----:B------:R-:W-:-:S02]  /*e0130*/  F2FP.F16.E4M3.UNPACK_B R8, R22.H1 ;  /* 0x00000016ff08723e */ /* 0x000fc400030006ff */
[----:B------:R-:W-:-:S14]  /*e0140*/  F2FP.F16.E4M3.UNPACK_B R9, R23.H1 ;  /* 0x00000017ff09723e */ /* 0x000fdc00030006ff */
[----:B------:R-:W-:Y:S04]  /*e0150*/  STL.64 [R1+0x16e0], R56 ;  /* 0x0016e03801007387 */ /* 0x000fe80000100a00 */
[----:B------:R-:W-:Y:S04]  /*e0160*/  STL.64 [R1+0x16e8], R58 ;  /* 0x0016e83a01007387 */ /* 0x000fe80000100a00 */
[----:B------:R-:W-:Y:S04]  /*e0170*/  STL.64 [R1+0x9f90], R2 ;  /* 0x009f900201007387 */ /* 0x000fe80000100a00 */
[----:B------:R-:W-:Y:S04]  /*e0180*/  STL.64 [R1+0x1700], R4 ;  /* 0x0017000401007387 */ /* 0x000fe80000100a00 */
[----:B------:R0:W-:Y:S02]  /*e0190*/  STL.64 [R1+0x1708], R6 ;  /* 0x0017080601007387 */ /* 0x0001e40000100a00 */
[----:B0-----:R-:W-:Y:S01]  /*e01a0*/  HMMA.16816.F32 R4, R28, R8, R36 ;  /* 0x000000081c04723c */ /* 0x001fe20000001824 */
[----:B------:R-:W-:-:S02]  /*e01b0*/  F2FP.F16.E4M3.UNPACK_B R10, R10.H1 ;  /* 0x0000000aff0a723e */ /* 0x000fc400030006ff */
[----:B------:R-:W-:Y:S02]  /*e01c0*/  F2FP.F16.E4M3.UNPACK_B R11, R11.H1 ;  /* 0x0000000bff0b723e */ /* 0x000fe400030006ff */
[----:B------:R-:W-:-:S15]  /*e01d0*/  F2FP.F16.E4M3.UNPACK_B R12, R12.H1 ;  /* 0x0000000cff0c723e */ /* 0x000fde00030006ff */
[----:B------:R-:W-:-:S03]  /*e01e0*/  NOP ;  /* 0x0000000000007918 */ /* 0x000fc60000000000 */
[----:B------:R-:W-:Y:S04]  /*e01f0*/  STL.64 [R1+0x1720], R4 ;  /* 0x0017200401007387 */ /* 0x000fe80000100a00 */
[----:B------:R0:W-:Y:S02]  /*e0200*/  STL.64 [R1+0x1728], R6 ;  /* 0x0017280601007387 */ /* 0x0001e40000100a00 */
[----:B0-----:R-:W-:Y:S01]  /*e0210*/  HMMA.16816.F32 R4, R28, R10, R40 ;  /* 0x0000000a1c04723c */ /* 0x001fe20000001828 */
[----:B------:R-:W-:-:S05]  /*e0220*/  F2FP.F16.E4M3.UNPACK_B R13, R13.H1 ;  /* 0x0000000dff0d723e */ /* 0x000fca00030006ff */
[----:B------:R-:W-:Y:S04]  /*e0230*/  STL.64 [R1+0x9d18], R10 ;  /* 0x009d180a01007387 */ /* 0x000fe80000100a00 */
[----:B------:R-:W-:-:S13]  /*e0240*/  STL.64 [R1+0x9d10], R8 ;  /* 0x009d100801007387 */ /* 0x000fda0000100a00 */
[----:B------:R-:W-:Y:S04]  /*e0250*/  STL.64 [R1+0x1740], R4 ;  /* 0x0017400401007387 */ /* 0x000fe80000100a00 */
[----:B------:R0:W-:Y:S02]  /*e0260*/  STL.64 [R1+0x1748], R6 ;  /* 0x0017480601007387 */ /* 0x0001e40000100a00 */
[----:B0-----:R-:W-:Y:S01]  /*e0270*/  HMMA.16816.F32 R4, R28, R12, R44 ;  /* 0x0000000c1c04723c */ /* 0x001fe2000000182c */
[----:B------:R-:W-:Y:S02]  /*e0280*/  F2FP.F16.E4M3.UNPACK_B R14, R14.H1 ;  /* 0x0000000eff0e723e */ /* 0x000fe400030006ff */
        /* <DEDUP_REMOVED lines=13> */
[----:B------:R-:W-:-:S15]  /*e0360*/  F2FP.F16.E4M3.UNPACK_B R19, R19.H1 ;  /* 0x00000013ff13723e */ /* 0x000fde00030006ff */
[----:B------:R-:W-:-:S05]  /*e0370*/  NOP ;  /* 0x0000000000007918 */ /* 0x000fca0000000000 */
        /* <DEDUP_REMOVED lines=10> */
[----:B0-----:R-:W3:Y:S04]  /*e0420*/  LDL.LU R4, [R1+0x4b0] ;  /* 0x0004b00001047983 */ /* 0x001ee80000300800 */
[----:B------:R-:W3:Y:S04]  /*e0430*/  LDL.LU R5, [R1+0x4b4] ;  /* 0x0004b40001057983 */ /* 0x000ee80000300800 */
[----:B-1----:R-:W3:Y:S04]  /*e0440*/  LDL.LU R6, [R1+0x4b8] ;  /* 0x0004b80001067983 */ /* 0x002ee80000300800 */
        /* <DEDUP_REMOVED lines=39> */
[----:B0-----:R-:W5:Y:S04]  /*e06c0*/  LDL.LU R16, [R1+0x460] ;  /* 0x0004600001107983 */ /* 0x001f680000300800 */
[----:B------:R-:W5:Y:S04]  /*e06d0*/  LDL.LU R17, [R1+0x464] ;  /* 0x0004640001117983 */ /* 0x000f680000300800 */
[----:B------:R-:W5:Y:S04]  /*e06e0*/  LDL.LU R18, [R1+0x468] ;  /* 0x0004680001127983 */ /* 0x000f680000300800 */
[----:B------:R-:W5:Y:S01]  /*e06f0*/  LDL.LU R19, [R1+0x46c] ;  /* 0x00046c0001137983 */ /* 0x000f620000300800 */
[----:B------:R-:W-:-:S02]  /*e0700*/  F2FP.F16.E4M3.UNPACK_B R20, R20.H1 ;  /* 0x00000014ff14723e */ /* 0x000fc400030006ff */
[----:B------:R-:W-:Y:S02]  /*e0710*/  F2FP.F16.E4M3.UNPACK_B R21, R21.H1 ;  /* 0x00000015ff15723e */ /* 0x000fe400030006ff */
[----:B--2---:R-:W-:Y:S02]  /*e0720*/  F2FP.F16.E4M3.UNPACK_B R22, R22.H1 ;  /* 0x00000016ff16723e */ /* 0x004fe400030006ff */
[----:B---3--:R-:W-:Y:S02]  /*e0730*/  F2FP.F16.E4M3.UNPACK_B R23, R23.H1 ;  /* 0x00000017ff17723e */ /* 0x008fe400030006ff */
[----:B----4-:R-:W-:Y:S02]  /*e0740*/  F2FP.F16.E4M3.UNPACK_B R24, R24.H1 ;  /* 0x00000018ff18723e */ /* 0x010fe400030006ff */
[----:B-----5:R-:W-:-:S03]  /*e0750*/  F2FP.F16.E4M3.UNPACK_B R25, R25.H1 ;  /* 0x00000019ff19723e */ /* 0x020fc600030006ff */
[C---:B------:R-:W-:Y:S06]  /*e0760*/  HMMA.16816.F32 R12, R28.reuse, R22, R12 ;  /* 0x000000161c0c723c */ /* 0x040fec000000180c */
[----:B------:R-:W-:Y:S01]  /*e0770*/  HMMA.16816.F32 R8, R28, R24, R8 ;  /* 0x000000181c08723c */ /* 0x000fe20000001808 */
[----:B------:R-:W-:Y:S02]  /*e0780*/  F2FP.F16.E4M3.UNPACK_B R26, R26.H1 ;  /* 0x0000001aff1a723e */ /* 0x000fe400030006ff */
[----:B------:R-:W-:-:S03]  /*e0790*/  F2FP.F16.E4M3.UNPACK_B R27, R27.H1 ;  /* 0x0000001bff1b723e */ /* 0x000fc600030006ff */
[----:B------:R-:W-:-:S15]  /*e07a0*/  HMMA.16816.F32 R16, R28, R20, R16 ;  /* 0x000000141c10723c */ /* 0x000fde0000001810 */
[----:B------:R-:W-:-:S08]  /*e07b0*/  NOP ;  /* 0x0000000000007918 */ /* 0x000fd00000000000 */
        /* <DEDUP_REMOVED lines=8> */
[----:B0-----:R-:W-:Y:S01]  /*e0840*/  HMMA.16816.F32 R8, R28, R26, R52 ;  /* 0x0000001a1c08723c */ /* 0x001fe20000001834 */
[----:B------:R-:W-:-:S02]  /*e0850*/  F2FP.F16.E4M3.UNPACK_B R32, R32.H1 ;  /* 0x00000020ff20723e */ /* 0x000fc400030006ff */
[----:B------:R-:W-:-:S03]  /*e0860*/  F2FP.F16.E4M3.UNPACK_B R33, R33.H1 ;  /* 0x00000021ff21723e */ /* 0x000fc600030006ff */
[----:B------:R-:W-:Y:S04]  /*e0870*/  STL.64 [R1+0x9c98], R26 ;  /* 0x009c981a01007387 */ /* 0x000fe80000100a00 */
[----:B------:R-:W-:Y:S01]  /*e0880*/  STL.64 [R1+0x9c90], R24 ;  /* 0x009c901801007387 */ /* 0x000fe20000100a00 */
[----:B------:R-:W-:Y:S02]  /*e0890*/  F2FP.F16.E4M3.UNPACK_B R34, R34.H1 ;  /* 0x00000022ff22723e */ /* 0x000fe400030006ff */
[----:B------:R-:W-:-:S07]  /*e08a0*/  F2FP.F16.E4M3.UNPACK_B R35, R35.H1 ;  /* 0x00000023ff23723e */ /* 0x000fce00030006ff */
[C---:B------:R-:W-:Y:S03]  /*e08b0*/  HMMA.16816.F32 R4, R28.reuse, R34, R4 ;  /* 0x000000221c04723c */ /* 0x040fe60000001804 */
[----:B------:R-:W-:Y:S04]  /*e08c0*/  STL.64 [R1+0x1850], R8 ;  /* 0x0018500801007387 */ /* 0x000fe80000100a00 */
[----:B------:R0:W-:Y:S02]  /*e08d0*/  STL.64 [R1+0x1858], R10 ;  /* 0x0018580a01007387 */ /* 0x0001e40000100a00 */
[----:B0-----:R-:W-:Y:S01]  /*e08e0*/  HMMA.16816.F32 R8, R28, R32, R56 ;  /* 0x000000201c08723c */ /* 0x001fe20000001838 */
[----:B------:R-:W-:-:S02]  /*e08f0*/  F2FP.F16.E4M3.UNPACK_B R36, R36.H1 ;  /* 0x00000024ff24723e */ /* 0x000fc400030006ff */
[----:B------:R-:W-:-:S15]  /*e0900*/  F2FP.F16.E4M3.UNPACK_B R37, R37.H1 ;  /* 0x00000025ff25723e */ /* 0x000fde00030006ff */
[----:B------:R-:W-:-:S05]  /*e0910*/  NOP ;  /* 0x0000000000007918 */ /* 0x000fca0000000000 */
        /* <DEDUP_REMOVED lines=37> */
[----:B0-----:R-:W4:Y:S04]  /*e0b70*/  LDL.LU R4, [R1+0x2fe0] ;  /* 0x002fe00001047983 */ /* 0x001f280000300800 */
[----:B------:R-:W4:Y:S04]  /*e0b80*/  LDL.LU R19, [R1+0x2fec] ;  /* 0x002fec0001137983 */ /* 0x000f280000300800 */
[----:B------:R-:W4:Y:S04]  /*e0b90*/  LDL.LU R5, [R1+0x2fe8] ;  /* 0x002fe80001057983 */ /* 0x000f280000300800 */
[----:B------:R-:W4:Y:S01]  /*e0ba0*/  LDL.LU R2, [R1+0x2ff4] ;  /* 0x002ff40001027983 */ /* 0x000f220000300800 */
[----:B------:R-:W-:-:S03]  /*e0bb0*/  F2FP.F16.E4M3.UNPACK_B R40, R47.H1 ;  /* 0x0000002fff28723e */ /* 0x000fc600030006ff */
[----:B-1----:R-:W4:Y:S01]  /*e0bc0*/  LDL.LU R6, [R1+0x2ff0] ;  /* 0x002ff00001067983 */ /* 0x002f220000300800 */
[----:B------:R-:W-:-:S03]  /*e0bd0*/  F2FP.F16.E4M3.UNPACK_B R41, R46.H1 ;  /* 0x0000002eff29723e */ /* 0x000fc600030006ff */
        /* <DEDUP_REMOVED lines=18> */
[----:B------:R-:W-:Y:S04]  /*e0d00*/  STL.64 [R1+0x9cc8], R38 ;  /* 0x009cc82601007387 */ /* 0x000fe80000100a00 */
[----:B------:R-:W-:Y:S01]  /*e0d10*/  STL.64 [R1+0x9cc0], R36 ;  /* 0x009cc02401007387 */ /* 0x000fe20000100a00 */
[----:B-----5:R-:W-:-:S02]  /*e0d20*/  F2FP.F16.E4M3.UNPACK_B R43, R43.H1 ;  /* 0x0000002bff2b723e */ /* 0x020fc400030006ff */
[----:B--2---:R-:W-:Y:S01]  /*e0d30*/  F2FP.F16.E4M3.UNPACK_B R42, R42.H1 ;  /* 0x0000002aff2a723e */ /* 0x004fe200030006ff */
[----:B---3--:R-:W-:Y:S01]  /*e0d40*/  HMMA.16816.F32 R24, R28, R40, R24 ;  /* 0x000000281c18723c */ /* 0x008fe20000001818 */
[----:B----4-:R-:W-:Y:S02]  /*e0d50*/  F2FP.F16.E4M3.UNPACK_B R45, R45.H1 ;  /* 0x0000002dff2d723e */ /* 0x010fe400030006ff */
[----:B------:R-:W-:-:S03]  /*e0d60*/  F2FP.F16.E4M3.UNPACK_B R44, R44.H1 ;  /* 0x0000002cff2c723e */ /* 0x000fc600030006ff */
[----:B------:R-:W-:Y:S01]  /*e0d70*/  HMMA.16816.F32 R20, R28, R42, R20 ;  /* 0x0000002a1c14723c */ /* 0x000fe20000001814 */
[----:B------:R-:W-:Y:S02]  /*e0d80*/  F2FP.F16.E4M3.UNPACK_B R47, R47.H1 ;  /* 0x0000002fff2f723e */ /* 0x000fe400030006ff */
[----:B------:R-:W-:-:S03]  /*e0d90*/  F2FP.F16.E4M3.UNPACK_B R46, R46.H1 ;  /* 0x0000002eff2e723e */ /* 0x000fc600030006ff */
[C---:B------:R-:W-:Y:S06]  /*e0da0*/  HMMA.16816.F32 R12, R28.reuse, R44, R12 ;  /* 0x0000002c1c0c723c */ /* 0x040fec000000180c */
[----:B------:R-:W-:Y:S05]  /*e0db0*/  HMMA.16816.F32 R8, R28, R46, R8 ;  /* 0x0000002e1c08723c */ /* 0x000fea0000001808 */
[----:B------:R-:W-:Y:S04]  /*e0dc0*/  STL.64 [R1+0x19c0], R24 ;  /* 0x0019c01801007387 */ /* 0x000fe80000100a00 */
[----:B------:R-:W-:Y:S04]  /*e0dd0*/  STL.64 [R1+0x19c8], R26 ;  /* 0x0019c81a01007387 */ /* 0x000fe80000100a00 */
[----:B------:R-:W-:Y:S04]  /*e0de0*/  STL [R1+0x9c8c], R42 ;  /* 0x009c8c2a01007387 */ /* 0x000fe80000100800 */
[----:B------:R-:W-:Y:S04]  /*e0df0*/  STL [R1+0x9c88], R43 ;  /* 0x009c882b01007387 */ /* 0x000fe80000100800 */
[----:B------:R-:W-:Y:S04]  /*e0e00*/  STL.64 [R1+0x1990], R20 ;  /* 0x0019901401007387 */ /* 0x000fe80000100a00 */
[----:B------:R-:W-:Y:S04]  /*e0e10*/  STL.64 [R1+0x1998], R22 ;  /* 0x0019981601007387 */ /* 0x000fe80000100a00 */
[----:B------:R-:W-:Y:S01]  /*e0e20*/  STL.64 [R1+0x9f98], R40 ;  /* 0x009f982801007387 */ /* 0x000fe20000100a00 */
[----:B------:R-:W-:-:S02]  /*e0e30*/  F2FP.F16.E4M3.UNPACK_B R49, R49.H1 ;  /* 0x00000031ff31723e */ /* 0x000fc400030006ff */
[----:B------:R-:W-:Y:S01]  /*e0e40*/  F2FP.F16.E4M3.UNPACK_B R48, R48.H1 ;  /* 0x00000030ff30723e */ /* 0x000fe200030006ff */
[----:B------:R-:W-:Y:S04]  /*e0e50*/  STL.64 [R1+0x1920], R12 ;  /* 0x0019200c01007387 */ /* 0x000fe80000100a00 */
[----:B------:R-:W-:Y:S04]  /*e0e60*/  STL.64 [R1+0x1928], R14 ;  /* 0x0019280e01007387 */ /* 0x000fe80000100a00 */
[----:B------:R-:W-:Y:S04]  /*e0e70*/  STL.64 [R1+0x9c80], R46 ;  /* 0x009c802e01007387 */ /* 0x000fe80000100a00 */
[----:B------:R-:W-:Y:S04]  /*e0e80*/  STL.64 [R1+0x9c78], R44 ;  /* 0x009c782c01007387 */ /* 0x000fe80000100a00 */
[----:B------:R-:W-:Y:S04]  /*e0e90*/  STL.64 [R1+0x18e0], R8 ;  /* 0x0018e00801007387 */ /* 0x000fe80000100a00 */
[----:B------:R0:W-:Y:S02]  /*e0ea0*/  STL.64 [R1+0x18e8], R10 ;  /* 0x0018e80a01007387 */ /* 0x0001e40000100a00 */
[----:B0-----:R-:W-:Y:S01]  /*e0eb0*/  HMMA.16816.F32 R8, R28, R48, R52 ;  /* 0x000000301c08723c */ /* 0x001fe20000001834 */
[----:B------:R-:W-:Y:S01]  /*e0ec0*/  IMAD R6, R6, 0x100, R2 ;  /* 0x0000010006067824 */ /* 0x000fe200078e0202 */
[----:B------:R-:W-:-:S02]  /*e0ed0*/  F2FP.F16.E4M3.UNPACK_B R2, R60.H1 ;  /* 0x0000003cff02723e */ /* 0x000fc400030006ff */
[----:B------:R-:W-:Y:S02]  /*e0ee0*/  F2FP.F16.E4M3.UNPACK_B R51, R51.H1 ;  /* 0x00000033ff33723e */ /* 0x000fe400030006ff */
[----:B------:R-:W-:Y:S01]  /*e0ef0*/  F2FP.F16.E4M3.UNPACK_B R50, R50.H1 ;  /* 0x00000032ff32723e */ /* 0x000fe200030006ff */
[----:B------:R-:W-:-:S15]  /*e0f00*/  STL [R1+0x120], R2 ;  /* 0x0001200201007387 */ /* 0x000fde0000100800 */
[----:B------:R-:W-:-:S01]  /*e0f10*/  NOP ;  /* 0x0000000000007918 */ /* 0x000fc20000000000 */
[----:B------:R-:W-:Y:S04]  /*e0f20*/  STL.64 [R1+0x1870], R8 ;  /* 0x0018700801007387 */ /* 0x000fe80000100a00 */
[----:B------:R0:W-:Y:S02]  /*e0f30*/  STL.64 [R1+0x1878], R10 ;  /* 0x0018780a01007387 */ /* 0x0001e40000100a00 */
[----:B0-----:R-:W-:Y:S01]  /*e0f40*/  HMMA.16816.F32 R8, R28, R50, R56 ;  /* 0x000000321c08723c */ /* 0x001fe20000001838 */
[----:B------:R-:W-:Y:S01]  /*e0f50*/  IMAD R7, R7, 0x100, R3 ;  /* 0x0000010007077824 */ /* 0x000fe200078e0203 */
[----:B------:R-:W-:-:S05]  /*e0f60*/  F2FP.F16.E4M3.UNPACK_B R3, R61.H1 ;  /* 0x0000003dff03723e */ /* 0x000fca00030006ff */
[----:B------:R-:W-:Y:S04]  /*e0f70*/  STL [R1+0x124], R3 ;  /* 0x0001240301007387 */ /* 0x000fe80000100800 */
[----:B------:R-:W2:-:S12]  /*e0f80*/  LDL R58, [R1+0x80] ;  /* 0x00008000013a7983 */ /* 0x000e980000100800 */
[----:B------:R0:W-:Y:S04]  /*e0f90*/  STL.64 [R1+0x1800], R8 ;  /* 0x0018000801007387 */ /* 0x0001e80000100a00 */
[----:B------:R1:W-:Y:S04]  /*e0fa0*/  STL.64 [R1+0x1808], R10 ;  /* 0x0018080a01007387 */ /* 0x0003e80000100a00 */
[----:B------:R-:W2:Y:S04]  /*e0fb0*/  LDL R59, [R1+0x84] ;  /* 0x00008400013b7983 */ /* 0x000ea80000100800 */
[----:B------:R-:W3:Y:S04]  /*e0fc0*/  LDL.LU R52, [R1+0x870] ;  /* 0x0008700001347983 */ /* 0x000ee80000300800 */
[----:B------:R-:W3:Y:S04]  /*e0fd0*/  LDL.LU R53, [R1+0x874] ;  /* 0x0008740001357983 */ /* 0x000ee80000300800 */
[----:B------:R-:W4:Y:S04]  /*e0fe0*/  LDL.LU R54, [R1+0x878] ;  /* 0x0008780001367983 */ /* 0x000f280000300800 */
[----:B------:R-:W4:Y:S04]  /*e0ff0*/  LDL.LU R55, [R1+0x87c] ;  /* 0x00087c0001377983 */ /* 0x000f280000300800 */
[----:B----4-:R-:W-:Y:S04]  /*e1000*/  STL.64 [R1+0x9e70], R54 ;  /* 0x009e703601007387 */ /* 0x010fe80000100a00 */
[----:B---3--:R3:W-:Y:S04]  /*e1010*/  STL.64 [R1+0x9e68], R52 ;  /* 0x009e683401007387 */ /* 0x0087e80000100a00 */
[----:B------:R-:W4:Y:S04]  /*e1020*/  LDL R56, [R1+0x88] ;  /* 0x0000880001387983 */ /* 0x000f280000100800 */
[----:B------:R-:W4:Y:S04]  /*e1030*/  LDL R57, [R1+0x8c] ;  /* 0x00008c0001397983 */ /* 0x000f280000100800 */
[----:B--2---:R2:W-:Y:S04]  /*e1040*/  STL.64 [R1+0x9e80], R58 ;  /* 0x009e803a01007387 */ /* 0x0045e80000100a00 */
[----:B----4-:R-:W-:Y:S04]  /*e1050*/  STL.64 [R1+0x9e78], R56 ;  /* 0x009e783801007387 */ /* 0x010fe80000100a00 */
[----:B0-----:R-:W4:Y:S04]  /*e1060*/  LDL.LU R8, [R1+0x880] ;  /* 0x0008800001087983 */ /* 0x001f280000300800 */
[----:B------:R-:W4:Y:S04]  /*e1070*/  LDL.LU R9, [R1+0x884] ;  /* 0x0008840001097983 */ /* 0x000f280000300800 */
[----:B-1----:R-:W5:Y:S04]  /*e1080*/  LDL.LU R10, [R1+0x888] ;  /* 0x00088800010a7983 */ /* 0x002f680000300800 */
[----:B------:R-:W5:Y:S01]  /*e1090*/  LDL.LU R11, [R1+0x88c] ;  /* 0x00088c00010b7983 */ /* 0x000f620000300800 */
[----:B------:R-:W-:-:S02]  /*e10a0*/  IMAD R4, R4, 0x100, R18 ;  /* 0x0000010004047824 */ /* 0x000fc400078e0212 */
[----:B------:R-:W-:Y:S01]  /*e10b0*/  IMAD R5, R5, 0x100, R19 ;  /* 0x0000010005057824 */ /* 0x000fe200078e0213 */
[----:B-----5:R-:W-:Y:S04]  /*e10c0*/  STL.64 [R1+0x9e90], R10 ;  /* 0x009e900a01007387 */ /* 0x020fe80000100a00 */
[----:B----4-:R0:W-:Y:S04]  /*e10d0*/  STL.64 [R1+0x9e88], R8 ;  /* 0x009e880801007387 */ /* 0x0101e80000100a00 */
[----:B------:R-:W4:Y:S04]  /*e10e0*/  LDL R14, [R1+0x90] ;  /* 0x00009000010e7983 */ /* 0x000f280000100800 */
[----:B------:R-:W4:Y:S04]  /*e10f0*/  LDL R15, [R1+0x94] ;  /* 0x00009400010f7983 */ /* 0x000f280000100800 */
[----:B------:R-:W5:Y:S04]  /*e1100*/  LDL.LU R16, [R1+0x890] ;  /* 0x0008900001107983 */ /* 0x000f680000300800 */
[----:B------:R-:W5:Y:S04]  /*e1110*/  LDL.LU R17, [R1+0x894] ;  /* 0x0008940001117983 */ /* 0x000f680000300800 */
[----:B------:R-:W3:Y:S04]  /*e1120*/  LDL.LU R18, [R1+0x898] ;  /* 0x0008980001127983 */ /* 0x000ee80000300800 */
[----:B------:R-:W3:Y:S04]  /*e1130*/  LDL.LU R19, [R1+0x89c] ;  /* 0x00089c0001137983 */ /* 0x000ee80000300800 */
[----:B---3--:R-:W-:Y:S04]  /*e1140*/  STL.64 [R1+0x9ea0], R18 ;  /* 0x009ea01201007387 */ /* 0x008fe80000100a00 */
[----:B-----5:R1:W-:Y:S04]  /*e1150*/  STL.64 [R1+0x9e98], R16 ;  /* 0x009e981001007387 */ /* 0x0203e80000100a00 */
[----:B------:R-:W3:Y:S04]  /*e1160*/  LDL R12, [R1+0x98] ;  /* 0x00009800010c7983 */ /* 0x000ee80000100800 */
[----:B------:R-:W3:Y:S04]  /*e1170*/  LDL R13, [R1+0x9c] ;  /* 0x00009c00010d7983 */ /* 0x000ee80000100800 */
[----:B----4-:R4:W-:Y:S04]  /*e1180*/  STL.64 [R1+0x9eb0], R14 ;  /* 0x009eb00e01007387 */ /* 0x0109e80000100a00 */
[----:B---3--:R-:W-:Y:S04]  /*e1190*/  STL.64 [R1+0x9ea8], R12 ;  /* 0x009ea80c01007387 */ /* 0x008fe80000100a00 */
[----:B------:R-:W3:Y:S04]  /*e11a0*/  LDL R26, [R1+0xa0] ;  /* 0x0000a000011a7983 */ /* 0x000ee80000100800 */
[----:B------:R-:W3:Y:S04]  /*e11b0*/  LDL R27, [R1+0xa4] ;  /* 0x0000a400011b7983 */ /* 0x000ee80000100800 */
[----:B------:R-:W5:Y:S04]  /*e11c0*/  LDL.LU R32, [R1+0x8b0] ;  /* 0x0008b00001207983 */ /* 0x000f680000300800 */
[----:B------:R-:W5:Y:S04]  /*e11d0*/  LDL.LU R33, [R1+0x8b4] ;  /* 0x0008b40001217983 */ /* 0x000f680000300800 */
[----:B------:R-:W2:Y:S04]  /*e11e0*/  LDL.LU R34, [R1+0x8b8] ;  /* 0x0008b80001227983 */ /* 0x000ea80000300800 */
[----:B------:R-:W2:Y:S04]  /*e11f0*/  LDL.LU R35, [R1+0x8bc] ;  /* 0x0008bc0001237983 */ /* 0x000ea80000300800 */
[----:B--2---:R-:W-:Y:S04]  /*e1200*/  STL.64 [R1+0x9ec0], R34 ;  /* 0x009ec02201007387 */ /* 0x004fe80000100a00 */
[----:B-----5:R2:W-:Y:S04]  /*e1210*/  STL.64 [R1+0x9eb8], R32 ;  /* 0x009eb82001007387 */ /* 0x0205e80000100a00 */
[----:B------:R-:W5:Y:S04]  /*e1220*/  LDL R24, [R1+0xa8] ;  /* 0x0000a80001187983 */ /* 0x000f680000100800 */
[----:B------:R-:W5:Y:S04]  /*e1230*/  LDL R25, [R1+0xac] ;  /* 0x0000ac0001197983 */ /* 0x000f680000100800 */
[----:B---3--:R-:W-:Y:S04]  /*e1240*/  STL.64 [R1+0x9ed0], R26 ;  /* 0x009ed01a01007387 */ /* 0x008fe80000100a00 */
[----:B-----5:R3:W-:Y:S04]  /*e1250*/  STL.64 [R1+0x9ec8], R24 ;  /* 0x009ec81801007387 */ /* 0x0207e80000100a00 */
[----:B------:R-:W5:Y:S04]  /*e1260*/  LDL.LU R36, [R1+0x8c0] ;  /* 0x0008c00001247983 */ /* 0x000f680000300800 */
[----:B------:R-:W5:Y:S04]  /*e1270*/  LDL.LU R37, [R1+0x8c4] ;  /* 0x0008c40001257983 */ /* 0x000f680000300800 */
[----:B------:R-:W4:Y:S04]  /*e1280*/  LDL.LU R38, [R1+0x8c8] ;  /* 0x0008c80001267983 */ /* 0x000f280000300800 */
[----:B------:R-:W4:Y:S04]  /*e1290*/  LDL.LU R39, [R1+0x8cc] ;  /* 0x0008cc0001277983 */ /* 0x000f280000300800 */
[----:B----4-:R4:W-:Y:S04]  /*e12a0*/  STL.64 [R1+0x9ee0], R38 ;  /* 0x009ee02601007387 */ /* 0x0109e80000100a00 */
[----:B-----5:R5:W-:Y:S04]  /*e12b0*/  STL.64 [R1+0x9ed8], R36 ;  /* 0x009ed82401007387 */ /* 0x020be80000100a00 */
[----:B------:R-:W2:Y:S04]  /*e12c0*/  LDL R46, [R1+0xb0] ;  /* 0x0000b000012e7983 */ /* 0x000ea80000100800 */
[----:B------:R-:W2:Y:S04]  /*e12d0*/  LDL R47, [R1+0xb4] ;  /* 0x0000b400012f7983 */ /* 0x000ea80000100800 */
[----:B------:R-:W3:Y:S04]  /*e12e0*/  LDL.LU R20, [R1+0x8a0] ;  /* 0x0008a00001147983 */ /* 0x000ee80000300800 */
[----:B------:R-:W3:Y:S04]  /*e12f0*/  LDL.LU R21, [R1+0x8a4] ;  /* 0x0008a40001157983 */ /* 0x000ee80000300800 */
[----:B------:R-:W4:Y:S04]  /*e1300*/  LDL.LU R22, [R1+0x8a8] ;  /* 0x0008a80001167983 */ /* 0x000f280000300800 */
[----:B------:R-:W4:Y:S04]  /*e1310*/  LDL.LU R23, [R1+0x8ac] ;  /* 0x0008ac0001177983 */ /* 0x000f280000300800 */
[----:B----4-:R-:W-:Y:S04]  /*e1320*/  STL.64 [R1+0x9ef0], R22 ;  /* 0x009ef01601007387 */ /* 0x010fe80000100a00 */
[----:B---3--:R-:W-:Y:S04]  /*e1330*/  STL.64 [R1+0x9ee8], R20 ;  /* 0x009ee81401007387 */ /* 0x008fe80000100a00 */
[----:B------:R-:W3:Y:S04]  /*e1340*/  LDL R44, [R1+0xb8] ;  /* 0x0000b800012c7983 */ /* 0x000ee80000100800 */
[----:B------:R-:W3:Y:S04]  /*e1350*/  LDL R45, [R1+0xbc] ;  /* 0x0000bc00012d7983 */ /* 0x000ee80000100800 */
[----:B--2---:R-:W-:Y:S04]  /*e1360*/  STL.64 [R1+0x9f00], R46 ;  /* 0x009f002e01007387 */ /* 0x004fe80000100a00 */
[----:B---3--:R2:W-:Y:S04]  /*e1370*/  STL.64 [R1+0x9ef8], R44 ;  /* 0x009ef82c01007387 */ /* 0x0085e80000100a00 */
[----:B------:R-:W3:Y:S04]  /*e1380*/  LDL.LU R52, [R1+0x8f0] ;  /* 0x0008f00001347983 */ /* 0x000ee80000300800 */
[----:B------:R-:W3:Y:S04]  /*e1390*/  LDL.LU R53, [R1+0x8f4] ;  /* 0x0008f40001357983 */ /* 0x000ee80000300800 */
[----:B------:R-:W4:Y:S04]  /*e13a0*/  LDL.LU R54, [R1+0x8f8] ;  /* 0x0008f80001367983 */ /* 0x000f280000300800 */
[----:B------:R-:W4:Y:S04]  /*e13b0*/  LDL.LU R55, [R1+0x8fc] ;  /* 0x0008fc0001377983 */ /* 0x000f280000300800 */
[----:B----4-:R4:W-:Y:S04]  /*e13c0*/  STL.64 [R1+0x9f10], R54 ;  /* 0x009f103601007387 */ /* 0x0109e80000100a00 */
[----:B---3--:R-:W-:Y:S04]  /*e13d0*/  STL.64 [R1+0x9f08], R52 ;  /* 0x009f083401007387 */ /* 0x008fe80000100a00 */
[----:B------:R-:W3:Y:S04]  /*e13e0*/  LDL R58, [R1+0xc8] ;  /* 0x0000c800013a7983 */ /* 0x000ee80000100800 */
[----:B------:R-:W3:Y:S04]  /*e13f0*/  LDL R59, [R1+0xcc] ;  /* 0x0000cc00013b7983 */ /* 0x000ee80000100800 */
[----:B0-----:R-:W5:Y:S04]  /*e1400*/  LDL.LU R8, [R1+0x900] ;  /* 0x0009000001087983 */ /* 0x001f680000300800 */
[----:B------:R-:W5:Y:S04]  /*e1410*/  LDL.LU R9, [R1+0x904] ;  /* 0x0009040001097983 */ /* 0x000f680000300800 */
[----:B------:R-:W2:Y:S04]  /*e1420*/  LDL.LU R10, [R1+0x908] ;  /* 0x00090800010a7983 */ /* 0x000ea80000300800 */
[----:B------:R-:W2:Y:S04]  /*e1430*/  LDL.LU R11, [R1+0x90c] ;  /* 0x00090c00010b7983 */ /* 0x000ea80000300800 */
[----:B--2---:R-:W-:Y:S04]  /*e1440*/  STL.64 [R1+0x9f20], R10 ;  /* 0x009f200a01007387 */ /* 0x004fe80000100a00 */
[----:B-----5:R0:W-:Y:S04]  /*e1450*/  STL.64 [R1+0x9f18], R8 ;  /* 0x009f180801007387 */ /* 0x0201e80000100a00 */
[----:B------:R-:W2:Y:S04]  /*e1460*/  LDL R56, [R1+0xd0] ;  /* 0x0000d00001387983 */ /* 0x000ea80000100800 */
[----:B------:R-:W2:Y:S04]  /*e1470*/  LDL R57, [R1+0xd4] ;  /* 0x0000d40001397983 */ /* 0x000ea80000100800 */
[----:B---3--:R-:W-:Y:S04]  /*e1480*/  STL.64 [R1+0x9f30], R58 ;  /* 0x009f303a01007387 */ /* 0x008fe80000100a00 */
[----:B--2---:R-:W-:Y:S04]  /*e1490*/  STL.64 [R1+0x9f28], R56 ;  /* 0x009f283801007387 */ /* 0x004fe80000100a00 */
[----:B-1----:R-:W2:Y:S04]  /*e14a0*/  LDL.LU R16, [R1+0x910] ;  /* 0x0009100001107983 */ /* 0x002ea80000300800 */
[----:B------:R-:W2:Y:S04]  /*e14b0*/  LDL.LU R17, [R1+0x914] ;  /* 0x0009140001117983 */ /* 0x000ea80000300800 */
[----:B------:R-:W3:Y:S04]  /*e14c0*/  LDL.LU R18, [R1+0x918] ;  /* 0x0009180001127983 */ /* 0x000ee80000300800 */
[----:B------:R-:W3:Y:S04]  /*e14d0*/  LDL.LU R19, [R1+0x91c] ;  /* 0x00091c0001137983 */ /* 0x000ee80000300800 */
[----:B---3--:R-:W-:Y:S04]  /*e14e0*/  STL.64 [R1+0x9f48], R18 ;  /* 0x009f481201007387 */ /* 0x008fe80000100a00 */
[----:B--2---:R1:W-:Y:S04]  /*e14f0*/  STL.64 [R1+0x9f40], R16 ;  /* 0x009f401001007387 */ /* 0x0043e80000100a00 */
[----:B------:R-:W2:Y:S04]  /*e1500*/  LDL R14, [R1+0xd8] ;  /* 0x0000d800010e7983 */ /* 0x000ea80000100800 */
[----:B------:R-:W2:Y:S04]  /*e1510*/  LDL R15, [R1+0xdc] ;  /* 0x0000dc00010f7983 */ /* 0x000ea80000100800 */
[----:B------:R-:W3:Y:S04]  /*e1520*/  LDL.LU R32, [R1+0x920] ;  /* 0x0009200001207983 */ /* 0x000ee80000300800 */
[----:B------:R-:W3:Y:S04]  /*e1530*/  LDL.LU R33, [R1+0x924] ;  /* 0x0009240001217983 */ /* 0x000ee80000300800 */
[----:B------:R-:W5:Y:S04]  /*e1540*/  LDL.LU R34, [R1+0x928] ;  /* 0x0009280001227983 */ /* 0x000f680000300800 */
[----:B------:R-:W5:Y:S04]  /*e1550*/  LDL.LU R35, [R1+0x92c] ;  /* 0x00092c0001237983 */ /* 0x000f680000300800 */
[----:B-----5:R5:W-:Y:S04]  /*e1560*/  STL.64 [R1+0x9f58], R34 ;  /* 0x009f582201007387 */ /* 0x020be80000100a00 */
[----:B---3--:R3:W-:Y:S04]  /*e1570*/  STL.64 [R1+0x9f50], R32 ;  /* 0x009f502001007387 */ /* 0x0087e80000100a00 */
[----:B------:R-:W4:Y:S04]  /*e1580*/  LDL R12, [R1+0xe0] ;  /* 0x0000e000010c7983 */ /* 0x000f280000100800 */
[----:B------:R-:W4:Y:S04]  /*e1590*/  LDL R13, [R1+0xe4] ;  /* 0x0000e400010d7983 */ /* 0x000f280000100800 */
[----:B--2---:R-:W-:Y:S04]  /*e15a0*/  STL.64 [R1+0x9f68], R14 ;  /* 0x009f680e01007387 */ /* 0x004fe80000100a00 */
[----:B----4-:R2:W-:Y:S04]  /*e15b0*/  STL.64 [R1+0x9f60], R12 ;  /* 0x009f600c01007387 */ /* 0x0105e80000100a00 */
[----:B------:R-:W4:Y:S04]  /*e15c0*/  LDL.LU R24, [R1+0x930] ;  /* 0x0009300001187983 */ /* 0x000f280000300800 */
[----:B------:R-:W4:Y:S04]  /*e15d0*/  LDL.LU R25, [R1+0x934] ;  /* 0x0009340001197983 */ /* 0x000f280000300800 */
[----:B------:R-:W5:Y:S04]  /*e15e0*/  LDL.LU R26, [R1+0x938] ;  /* 0x00093800011a7983 */ /* 0x000f680000300800 */
[----:B------:R-:W5:Y:S04]  /*e15f0*/  LDL.LU R27, [R1+0x93c] ;  /* 0x00093c00011b7983 */ /* 0x000f680000300800 */
[----:B-----5:R5:W-:Y:S04]  /*e1600*/  STL.64 [R1+0x9f78], R26 ;  /* 0x009f781a01007387 */ /* 0x020be80000100a00 */
[----:B----4-:R-:W-:Y:S04]  /*e1610*/  STL.64 [R1+0x9f70], R24 ;  /* 0x009f701801007387 */ /* 0x010fe80000100a00 */
[----:B------:R-:W4:Y:S04]  /*e1620*/  LDL R38, [R1+0xe8] ;  /* 0x0000e80001267983 */ /* 0x000f280000100800 */
[----:B------:R-:W4:Y:S04]  /*e1630*/  LDL R39, [R1+0xec] ;  /* 0x0000ec0001277983 */ /* 0x000f280000100800 */
[----:B------:R-:W3:Y:S04]  /*e1640*/  LDL R36, [R1+0xf0] ;  /* 0x0000f00001247983 */ /* 0x000ee80000100800 */
[----:B------:R-:W3:Y:S04]  /*e1650*/  LDL R37, [R1+0xf4] ;  /* 0x0000f40001257983 */ /* 0x000ee80000100800 */
[----:B----4-:R-:W-:Y:S04]  /*e1660*/  STL.64 [R1+0x9f88], R38 ;  /* 0x009f882601007387 */ /* 0x010fe80000100a00 */
[----:B---3--:R3:W-:Y:S04]  /*e1670*/  STL.64 [R1+0x9f80], R36 ;  /* 0x009f802401007387 */ /* 0x0087e80000100a00 */
[----:B------:R-:W4:Y:S04]  /*e1680*/  LDL.LU R44, [R1+0x950] ;  /* 0x00095000012c7983 */ /* 0x000f280000300800 */
[----:B------:R-:W4:Y:S04]  /*e1690*/  LDL.LU R45, [R1+0x954] ;  /* 0x00095400012d7983 */ /* 0x000f280000300800 */
[----:B------:R-:W4:Y:S04]  /*e16a0*/  LDL.LU R46, [R1+0x958] ;  /* 0x00095800012e7983 */ /* 0x000f280000300800 */
[----:B------:R-:W4:Y:S04]  /*e16b0*/  LDL.LU R47, [R1+0x95c] ;  /* 0x00095c00012f7983 */ /* 0x000f280000300800 */
[----:B------:R-:W4:Y:S04]  /*e16c0*/  LDL R54, [R1+0xf8] ;  /* 0x0000f80001367983 */ /* 0x000f280000100800 */
[----:B------:R-:W4:Y:S04]  /*e16d0*/  LDL R55, [R1+0xfc] ;  /* 0x0000fc0001377983 */ /* 0x000f280000100800 */
[----:B0-----:R-:W4:Y:S04]  /*e16e0*/  LDL.LU R8, [R1+0x960] ;  /* 0x0009600001087983 */ /* 0x001f280000300800 */
[----:B------:R-:W4:Y:S04]  /*e16f0*/  LDL.LU R9, [R1+0x964] ;  /* 0x0009640001097983 */ /* 0x000f280000300800 */
[----:B------:R-:W4:Y:S04]  /*e1700*/  LDL.LU R10, [R1+0x968] ;  /* 0x00096800010a7983 */ /* 0x000f280000300800 */
        /* <DEDUP_REMOVED lines=9> */
[----:B------:R-:W4:Y:S04]  /*e17a0*/  LDL R34, [R1+0x110] ;  /* 0x0001100001227983 */ /* 0x000f280000100800 */
[----:B------:R-:W4:Y:S04]  /*e17b0*/  LDL R35, [R1+0x114] ;  /* 0x0001140001237983 */ /* 0x000f280000100800 */
[----:B------:R-:W4:Y:S04]  /*e17c0*/  LDL.64 R32, [R1+0x118] ;  /* 0x0001180001207983 */ /* 0x000f280000100a00 */
[----:B--2---:R-:W2:Y:S04]  /*e17d0*/  LDL.LU R12, [R1+0x990] ;  /* 0x00099000010c7983 */ /* 0x004ea80000300800 */
[----:B------:R-:W2:Y:S04]  /*e17e0*/  LDL.LU R13, [R1+0x994] ;  /* 0x00099400010d7983 */ /* 0x000ea80000300800 */
[----:B------:R-:W2:Y:S04]  /*e17f0*/  LDL.LU R14, [R1+0x998] ;  /* 0x00099800010e7983 */ /* 0x000ea80000300800 */
[----:B------:R-:W2:Y:S04]  /*e1800*/  LDL.LU R15, [R1+0x99c] ;  /* 0x00099c00010f7983 */ /* 0x000ea80000300800 */
[----:B-----5:R-:W5:Y:S04]  /*e1810*/  LDL R26, [R1+0x138] ;  /* 0x00013800011a7983 */ /* 0x020f680000100800 */
[----:B------:R-:W5:Y:S04]  /*e1820*/  LDL R27, [R1+0x13c] ;  /* 0x00013c00011b7983 */ /* 0x000f680000100800 */
[----:B---3--:R-:W5:Y:S04]  /*e1830*/  LDL.LU R36, [R1+0x9b0] ;  /* 0x0009b00001247983 */ /* 0x008f680000300800 */
[----:B------:R-:W5:Y:S04]  /*e1840*/  LDL.LU R37, [R1+0x9b4] ;  /* 0x0009b40001257983 */ /* 0x000f680000300800 */
[----:B------:R-:W5:Y:S04]  /*e1850*/  LDL.LU R38, [R1+0x9b8] ;  /* 0x0009b80001267983 */ /* 0x000f680000300800 */
[----:B------:R-:W5:Y:S04]  /*e1860*/  LDL.LU R39, [R1+0x9bc] ;  /* 0x0009bc0001277983 */ /* 0x000f680000300800 */
[----:B------:R-:W3:Y:S04]  /*e1870*/  LDL.64 R60, [R1+0x108] ;  /* 0x00010800013c7983 */ /* 0x000ee80000100a00 */
[----:B------:R-:W2:Y:S04]  /*e1880*/  LDL R52, [R1+0x100] ;  /* 0x0001000001347983 */ /* 0x000ea80000100800 */
[----:B------:R-:W2:Y:S04]  /*e1890*/  LDL R53, [R1+0x104] ;  /* 0x0001040001357983 */ /* 0x000ea80000100800 */
        /* <DEDUP_REMOVED lines=8> */
[----:B------:R-:W-:Y:S04]  /*e1920*/  STL.64 [R1+0x9c60], R50 ;  /* 0x009c603201007387 */ /* 0x000fe80000100a00 */
[----:B------:R0:W-:Y:S04]  /*e1930*/  STL.64 [R1+0x9c58], R48 ;  /* 0x009c583001007387 */ /* 0x0001e80000100a00 */
[----:B0-----:R-:W2:Y:S04]  /*e1940*/  LDL.LU R48, [R1+0x8d0] ;  /* 0x0008d00001307983 */ /* 0x001ea80000300800 */
[----:B------:R-:W2:Y:S04]  /*e1950*/  LDL.LU R49, [R1+0x8d4] ;  /* 0x0008d40001317983 */ /* 0x000ea80000300800 */
[----:B------:R-:W2:Y:S04]  /*e1960*/  LDL.LU R50, [R1+0x8d8] ;  /* 0x0008d80001327983 */ /* 0x000ea80000300800 */
[----:B------:R-:W2:Y:S01]  /*e1970*/  LDL.LU R51, [R1+0x8dc] ;  /* 0x0008dc0001337983 */ /* 0x000ea20000300800 */
[----:B----4-:R-:W-:Y:S03]  /*e1980*/  HMMA.16816.F32 R28, R28, R2, R40 ;  /* 0x000000021c1c723c */ /* 0x010fe60000001828 */
[----:B------:R-:W4:Y:S04]  /*e1990*/  LDL.LU.64 R40, [R1+0x9f98] ;  /* 0x009f980001287983 */ /* 0x000f280000300a00 */
[----:B------:R-:W-:-:S02]  /*e19a0*/  IMAD.MOV.U32 R42, RZ, RZ, R2 ;  /* 0x000000ffff2a7224 */ /* 0x000fc400078e0002 */
[----:B------:R-:W-:-:S14]  /*e19b0*/  IMAD.MOV.U32 R43, RZ, RZ, R3 ;  /* 0x000000ffff2b7224 */ /* 0x000fdc00078e0003 */
[----:B------:R0:W-:Y:S04]  /*e19c0*/  STL.64 [R1+0x1980], R28 ;  /* 0x0019801c01007387 */ /* 0x0001e80000100a00 */
[----:B------:R1:W-:Y:S04]  /*e19d0*/  STL.64 [R1+0x1988], R30 ;  /* 0x0019881e01007387 */ /* 0x0003e80000100a00 */
[----:B------:R-:W4:Y:S04]  /*e19e0*/  LDL.LU.64 R2, [R1+0x9f90] ;  /* 0x009f900001027983 */ /* 0x000f280000300a00 */
[----:B0-----:R-:W4:Y:S04]  /*e19f0*/  LDL.LU R28, [R1+0x9a0] ;  /* 0x0009a000011c7983 */ /* 0x001f280000300800 */
[----:B------:R-:W4:Y:S04]  /*e1a00*/  LDL.LU R29, [R1+0x9a4] ;  /* 0x0009a400011d7983 */ /* 0x000f280000300800 */
[----:B-1----:R-:W4:Y:S04]  /*e1a10*/  LDL.LU R30, [R1+0x9a8] ;  /* 0x0009a800011e7983 */ /* 0x002f280000300800 */
[----:B------:R-:W4:Y:S01]  /*e1a20*/  LDL.LU R31, [R1+0x9ac] ;  /* 0x0009ac00011f7983 */ /* 0x000f220000300800 */
[----:B------:R-:W-:-:S02]  /*e1a30*/  F2FP.F16.E4M3.UNPACK_B R4, R4 ;  /* 0x00000004ff04723e */ /* 0x000fc400020006ff */
[----:B------:R-:W-:Y:S02]  /*e1a40*/  F2FP.F16.E4M3.UNPACK_B R5, R5 ;  /* 0x00000005ff05723e */ /* 0x000fe400020006ff */
[----:B------:R-:W-:Y:S02]  /*e1a50*/  F2FP.F16.E4M3.UNPACK_B R6, R6 ;  /* 0x00000006ff06723e */ /* 0x000fe400020006ff */
[----:B------:R-:W-:-:S07]  /*e1a60*/  F2FP.F16.E4M3.UNPACK_B R7, R7 ;  /* 0x00000007ff07723e */ /* 0x000fce00020006ff */
[C---:B-----5:R-:W-:Y:S01]  /*e1a70*/  HMMA.16816.F32 R24, R4.reuse, R26, R36 ;  /* 0x0000001a0418723c */ /* 0x060fe20000001824 */
[----:B------:R-:W-:Y:S05]  /*e1a80*/  STL.64 [R1+0x9ce8], R42 ;  /* 0x009ce82a01007387 */ /* 0x000fea0000100a00 */
[C---:B---3--:R-:W-:Y:S06]  /*e1a90*/  HMMA.16816.F32 R16, R4.reuse, R60, R16 ;  /* 0x0000003c0410723c */ /* 0x048fec0000001810 */
[C---:B--2---:R-:W-:Y:S06]  /*e1aa0*/  HMMA.16816.F32 R56, R4.reuse, R52, R56 ;  /* 0x000000340438723c */ /* 0x044fec0000001838 */
[C---:B------:R-:W-:Y:S01]  /*e1ab0*/  HMMA.16816.F32 R52, R4.reuse, R54, R8 ;  /* 0x000000360434723c */ /* 0x040fe20000001808 */
[----:B----4-:R0:W-:Y:S04]  /*e1ac0*/  STL.64 [R1+0x9ce0], R40 ;  /* 0x009ce02801007387 */ /* 0x0101e80000100a00 */
[----:B0-----:R-:W2:Y:S04]  /*e1ad0*/  LDL.LU R40, [R1+0x8e0] ;  /* 0x0008e00001287983 */ /* 0x001ea80000300800 */
[----:B------:R-:W2:Y:S04]  /*e1ae0*/  LDL.LU R41, [R1+0x8e4] ;  /* 0x0008e40001297983 */ /* 0x000ea80000300800 */
[----:B------:R-:W2:Y:S04]  /*e1af0*/  LDL.LU R42, [R1+0x8e8] ;  /* 0x0008e800012a7983 */ /* 0x000ea80000300800 */
[----:B------:R-:W2:Y:S04]  /*e1b00*/  LDL.LU R43, [R1+0x8ec] ;  /* 0x0008ec00012b7983 */ /* 0x000ea80000300800 */
[----:B------:R-:W3:Y:S04]  /*e1b10*/  LDL.LU.64 R38, [R1+0x9f88] ;  /* 0x009f880001267983 */ /* 0x000ee80000300a00 */
[----:B------:R-:W4:Y:S04]  /*e1b20*/  LDL.LU.64 R36, [R1+0x9f80] ;  /* 0x009f800001247983 */ /* 0x000f280000300a00 */
[----:B------:R-:W-:Y:S01]  /*e1b30*/  STL.64 [R1+0x1970], R24 ;  /* 0x0019701801007387 */ /* 0x000fe20000100a00 */
[----:B------:R-:W-:Y:S03]  /*e1b40*/  HMMA.16816.F32 R28, R4, R32, R28 ;  /* 0x00000020041c723c */ /* 0x000fe6000000181c */
[----:B------:R0:W-:Y:S04]  /*e1b50*/  STL.64 [R1+0x1978], R26 ;  /* 0x0019781a01007387 */ /* 0x0001e80000100a00 */
[----:B0-----:R-:W5:Y:S04]  /*e1b60*/  LDL.LU.64 R26, [R1+0x9f78] ;  /* 0x009f7800011a7983 */ /* 0x001f680000300a00 */
[----:B------:R-:W5:-:S12]  /*e1b70*/  LDL.LU.64 R24, [R1+0x9f70] ;  /* 0x009f700001187983 */ /* 0x000f580000300a00 */
[----:B------:R0:W-:Y:S02]  /*e1b80*/  STL.64 [R1+0x1960], R28 ;  /* 0x0019601c01007387 */ /* 0x0001e40000100a00 */
[----:B0-----:R-:W-:Y:S02]  /*e1b90*/  IMAD.MOV.U32 R29, RZ, RZ, R32 ;  /* 0x000000ffff1d7224 */ /* 0x001fe400078e0020 */
[----:B------:R-:W-:Y:S02]  /*e1ba0*/  IMAD.MOV.U32 R28, RZ, RZ, R33 ;  /* 0x000000ffff1c7224 */ /* 0x000fe400078e0021 */
[----:B------:R-:W-:Y:S01]  /*e1bb0*/  HMMA.16816.F32 R32, R4, R34, R12 ;  /* 0x000000220420723c */ /* 0x000fe2000000180c */
[----:B------:R0:W-:Y:S04]  /*e1bc0*/  STL.64 [R1+0x1968], R30 ;  /* 0x0019681e01007387 */ /* 0x0001e80000100a00 */
[----:B------:R-:W2:Y:S04]  /*e1bd0*/  LDL.LU.64 R14, [R1+0x9f68] ;  /* 0x009f6800010e7983 */ /* 0x000ea80000300a00 */
[----:B------:R-:W5:Y:S01]  /*e1be0*/  LDL.LU.64 R12, [R1+0x9f60] ;  /* 0x009f6000010c7983 */ /* 0x000f620000300a00 */
[----:B0-----:R-:W-:-:S02]  /*e1bf0*/  IMAD.MOV.U32 R31, RZ, RZ, R60 ;  /* 0x000000ffff1f7224 */ /* 0x001fc400078e003c */
[----:B------:R-:W-:-:S11]  /*e1c00*/  IMAD.MOV.U32 R30, RZ, RZ, R61 ;  /* 0x000000ffff1e7224 */ /* 0x000fd600078e003d */
[----:B------:R-:W-:Y:S04]  /*e1c10*/  STL.64 [R1+0x1950], R32 ;  /* 0x0019502001007387 */ /* 0x000fe80000100a00 */
[----:B------:R0:W-:Y:S04]  /*e1c20*/  STL.64 [R1+0x1958], R34 ;  /* 0x0019582201007387 */ /* 0x0001e80000100a00 */
[----:B0-----:R-:W2:Y:S04]  /*e1c30*/  LDL.LU.64 R34, [R1+0x9f58] ;  /* 0x009f580001227983 */ /* 0x001ea80000300a00 */
[----:B------:R-:W2:Y:S04]  /*e1c40*/  LDL.LU.64 R32, [R1+0x9f50] ;  /* 0x009f500001207983 */ /* 0x000ea80000300a00 */
[----:B------:R-:W-:Y:S04]  /*e1c50*/  STL.64 [R1+0x1940], R16 ;  /* 0x0019401001007387 */ /* 0x000fe80000100a00 */
[----:B------:R0:W-:Y:S04]  /*e1c60*/  STL.64 [R1+0x1948], R18 ;  /* 0x0019481201007387 */ /* 0x0001e80000100a00 */
[----:B0-----:R-:W2:Y:S04]  /*e1c70*/  LDL.LU.64 R18, [R1+0x9f48] ;  /* 0x009f480001127983 */ /* 0x001ea80000300a00 */
[----:B------:R-:W2:Y:S04]  /*e1c80*/  LDL.LU.64 R16, [R1+0x9f40] ;  /* 0x009f400001107983 */ /* 0x000ea80000300a00 */
[----:B------:R-:W2:Y:S04]  /*e1c90*/  LDL.LU.64 R60, [R1+0x9f38] ;  /* 0x009f3800013c7983 */ /* 0x000ea80000300a00 */
[----:B------:R0:W-:Y:S04]  /*e1ca0*/  STL.64 [R1+0x9d08], R30 ;  /* 0x009d081e01007387 */ /* 0x0001e80000100a00 */
[----:B0-----:R-:W2:Y:S04]  /*e1cb0*/  LDL R30, [R1+0xc0] ;  /* 0x0000c000011e7983 */ /* 0x001ea80000100800 */
[----:B------:R-:W2:Y:S04]  /*e1cc0*/  LDL R31, [R1+0xc4] ;  /* 0x0000c400011f7983 */ /* 0x000ea80000100800 */
[----:B------:R-:W-:Y:S04]  /*e1cd0*/  STL.64 [R1+0x9d00], R28 ;  /* 0x009d001c01007387 */ /* 0x000fe80000100a00 */
[----:B------:R-:W-:Y:S04]  /*e1ce0*/  STL.64 [R1+0x1930], R56 ;  /* 0x0019303801007387 */ /* 0x000fe80000100a00 */
[----:B------:R0:W-:Y:S04]  /*e1cf0*/  STL.64 [R1+0x1938], R58 ;  /* 0x0019383a01007387 */ /* 0x0001e80000100a00 */
[----:B0-----:R-:W2:Y:S04]  /*e1d00*/  LDL.LU.64 R58, [R1+0x9f30] ;  /* 0x009f3000013a7983 */ /* 0x001ea80000300a00 */
[----:B------:R-:W2:Y:S04]  /*e1d10*/  LDL.LU.64 R56, [R1+0x9f28] ;  /* 0x009f280001387983 */ /* 0x000ea80000300a00 */
[----:B------:R-:W2:Y:S04]  /*e1d20*/  LDL.LU.64 R10, [R1+0x9f20] ;  /* 0x009f2000010a7983 */ /* 0x000ea80000300a00 */
[----:B------:R-:W2:Y:S04]  /*e1d30*/  LDL.LU.64 R8, [R1+0x9f18] ;  /* 0x009f180001087983 */ /* 0x000ea80000300a00 */
[----:B------:R-:W-:Y:S04]  /*e1d40*/  STL.64 [R1+0x1910], R52 ;  /* 0x0019103401007387 */ /* 0x000fe80000100a00 */
[----:B------:R0:W-:Y:S04]  /*e1d50*/  STL.64 [R1+0x1918], R54 ;  /* 0x0019183601007387 */ /* 0x0001e80000100a00 */
[----:B0-----:R-:W2:Y:S04]  /*e1d60*/  LDL.LU.64 R54, [R1+0x9f10] ;  /* 0x009f100001367983 */ /* 0x001ea80000300a00 */
[----:B------:R-:W2:Y:S01]  /*e1d70*/  LDL.LU.64 R52, [R1+0x9f08] ;  /* 0x009f080001347983 */ /* 0x000ea20000300a00 */
[C---:B----4-:R-:W-:Y:S06]  /*e1d80*/  HMMA.16816.F32 R44, R4.reuse, R36, R44 ;  /* 0x00000024042c723c */ /* 0x050fec000000182c */
[----:B---3--:R-:W-:-:S15]  /*e1d90*/  HMMA.16816.F32 R36, R4, R38, R20 ;  /* 0x000000260424723c */ /* 0x008fde0000001814 */
[----:B------:R-:W-:-:S02]  /*e1da0*/  NOP ;  /* 0x0000000000007918 */ /* 0x000fc40000000000 */
[----:B------:R-:W-:Y:S04]  /*e1db0*/  STL.64 [R1+0x1900], R44 ;  /* 0x0019002c01007387 */ /* 0x000fe80000100a00 */
[----:B------:R0:W-:Y:S04]  /*e1dc0*/  STL.64 [R1+0x1908], R46 ;  /* 0x0019082e01007387 */ /* 0x0001e80000100a00 */
[----:B0-----:R-:W3:Y:S04]  /*e1dd0*/  LDL.LU.64 R46, [R1+0x9f00] ;  /* 0x009f0000012e7983 */ /* 0x001ee80000300a00 */
[----:B------:R-:W4:Y:S04]  /*e1de0*/  LDL.LU.64 R44, [R1+0x9ef8] ;  /* 0x009ef800012c7983 */ /* 0x000f280000300a00 */
[----:B------:R-:W3:Y:S04]  /*e1df0*/  LDL.LU.64 R22, [R1+0x9ef0] ;  /* 0x009ef00001167983 */ /* 0x000ee80000300a00 */
[----:B------:R-:W3:Y:S04]  /*e1e00*/  LDL.LU.64 R20, [R1+0x9ee8] ;  /* 0x009ee80001147983 */ /* 0x000ee80000300a00 */
[----:B------:R-:W-:Y:S04]  /*e1e10*/  STL.64 [R1+0x18f0], R36 ;  /* 0x0018f02401007387 */ /* 0x000fe80000100a00 */
[----:B------:R0:W-:Y:S04]  /*e1e20*/  STL.64 [R1+0x18f8], R38 ;  /* 0x0018f82601007387 */ /* 0x0001e80000100a00 */
[----:B0-----:R-:W3:Y:S04]  /*e1e30*/  LDL.LU.64 R38, [R1+0x9ee0] ;  /* 0x009ee00001267983 */ /* 0x001ee80000300a00 */
[----:B------:R-:W3:Y:S01]  /*e1e40*/  LDL.LU.64 R36, [R1+0x9ed8] ;  /* 0x009ed80001247983 */ /* 0x000ee20000300a00 */
[C---:B-----5:R-:W-:Y:S06]  /*e1e50*/  HMMA.16816.F32 R24, R4.reuse, R12, R24 ;  /* 0x0000000c0418723c */ /* 0x060fec0000001818 */
[----:B--2---:R-:W-:-:S15]  /*e1e60*/  HMMA.16816.F32 R12, R4, R14, R32 ;  /* 0x0000000e040c723c */ /* 0x004fde0000001820 */
[----:B------:R-:W-:-:S02]  /*e1e70*/  NOP ;  /* 0x0000000000007918 */ /* 0x000fc40000000000 */
[----:B------:R-:W-:Y:S04]  /*e1e80*/  STL.64 [R1+0x18d0], R24 ;  /* 0x0018d01801007387 */ /* 0x000fe80000100a00 */
[----:B------:R0:W-:Y:S04]  /*e1e90*/  STL.64 [R1+0x18d8], R26 ;  /* 0x0018d81a01007387 */ /* 0x0001e80000100a00 */
[----:B0-----:R-:W2:Y:S04]  /*e1ea0*/  LDL.LU.64 R26, [R1+0x9ed0] ;  /* 0x009ed000011a7983 */ /* 0x001ea80000300a00 */
[----:B------:R-:W5:Y:S04]  /*e1eb0*/  LDL.LU.64 R24, [R1+0x9ec8] ;  /* 0x009ec80001187983 */ /* 0x000f680000300a00 */
[----:B------:R-:W2:Y:S04]  /*e1ec0*/  LDL.LU.64 R34, [R1+0x9ec0] ;  /* 0x009ec00001227983 */ /* 0x000ea80000300a00 */
[----:B------:R-:W2:Y:S04]  /*e1ed0*/  LDL.LU.64 R32, [R1+0x9eb8] ;  /* 0x009eb80001207983 */ /* 0x000ea80000300a00 */
[----:B------:R-:W-:Y:S04]  /*e1ee0*/  STL.64 [R1+0x18b0], R12 ;  /* 0x0018b00c01007387 */ /* 0x000fe80000100a00 */
[----:B------:R0:W-:Y:S04]  /*e1ef0*/  STL.64 [R1+0x18b8], R14 ;  /* 0x0018b80e01007387 */ /* 0x0001e80000100a00 */
[----:B0-----:R-:W2:Y:S04]  /*e1f00*/  LDL.LU.64 R14, [R1+0x9eb0] ;  /* 0x009eb000010e7983 */ /* 0x001ea80000300a00 */
[----:B------:R-:W2:Y:S01]  /*e1f10*/  LDL.LU.64 R12, [R1+0x9ea8] ;  /* 0x009ea800010c7983 */ /* 0x000ea20000300a00 */
[C---:B------:R-:W-:Y:S06]  /*e1f20*/  HMMA.16816.F32 R16, R4.reuse, R56, R16 ;  /* 0x000000380410723c */ /* 0x040fec0000001810 */
[----:B------:R-:W-:-:S15]  /*e1f30*/  HMMA.16816.F32 R56, R4, R58, R8 ;  /* 0x0000003a0438723c */ /* 0x000fde0000001808 */
[----:B------:R-:W-:-:S02]  /*e1f40*/  NOP ;  /* 0x0000000000007918 */ /* 0x000fc40000000000 */
[----:B------:R-:W-:Y:S04]  /*e1f50*/  STL.64 [R1+0x1890], R16 ;  /* 0x0018901001007387 */ /* 0x000fe80000100a00 */
[----:B------:R0:W-:Y:S01]  /*e1f60*/  STL.64 [R1+0x1898], R18 ;  /* 0x0018981201007387 */ /* 0x0001e20000100a00 */
[C---:B------:R-:W-:Y:S03]  /*e1f70*/  HMMA.16816.F32 R28, R4.reuse, R30, R52 ;  /* 0x0000001e041c723c */ /* 0x040fe60000001834 */
[----:B0-----:R-:W2:Y:S04]  /*e1f80*/  LDL.LU.64 R18, [R1+0x9ea0] ;  /* 0x009ea00001127983 */ /* 0x001ea80000300a00 */
[----:B------:R-:W2:Y:S04]  /*e1f90*/  LDL.LU.64 R16, [R1+0x9e98] ;  /* 0x009e980001107983 */ /* 0x000ea80000300a00 */
[----:B------:R-:W2:Y:S04]  /*e1fa0*/  LDL.LU.64 R10, [R1+0x9e90] ;  /* 0x009e9000010a7983 */ /* 0x000ea80000300a00 */
[----:B------:R-:W2:Y:S04]  /*e1fb0*/  LDL.LU.64 R8, [R1+0x9e88] ;  /* 0x009e880001087983 */ /* 0x000ea80000300a00 */
[----:B------:R-:W-:Y:S04]  /*e1fc0*/  STL.64 [R1+0x1860], R56 ;  /* 0x0018603801007387 */ /* 0x000fe80000100a00 */
[----:B------:R0:W-:Y:S04]  /*e1fd0*/  STL.64 [R1+0x1868], R58 ;  /* 0x0018683a01007387 */ /* 0x0001e80000100a00 */
[----:B0-----:R-:W2:Y:S04]  /*e1fe0*/  LDL.LU.64 R58, [R1+0x9e80] ;  /* 0x009e8000013a7983 */ /* 0x001ea80000300a00 */
[----:B------:R-:W2:Y:S04]  /*e1ff0*/  LDL.LU.64 R56, [R1+0x9e78] ;  /* 0x009e780001387983 */ /* 0x000ea80000300a00 */
[----:B------:R-:W2:Y:S04]  /*e2000*/  LDL.LU.64 R54, [R1+0x9e70] ;  /* 0x009e700001367983 */ /* 0x000ea80000300a00 */
[----:B------:R-:W2:Y:S04]  /*e2010*/  LDL.LU.64 R52, [R1+0x9e68] ;  /* 0x009e680001347983 */ /* 0x000ea80000300a00 */
[----:B------:R-:W-:Y:S04]  /*e2020*/  STL.64 [R1+0x1840], R28 ;  /* 0x0018401c01007387 */ /* 0x000fe80000100a00 */
[----:B------:R4:W-:Y:S02]  /*e2030*/  STL.64 [R1+0x1848], R30 ;  /* 0x0018481e01007387 */ /* 0x0009e40000100a00 */
[C---:B----4-:R-:W-:Y:S06]  /*e2040*/  HMMA.16816.F32 R28, R4.reuse, R44, R40 ;  /* 0x0000002c041c723c */ /* 0x050fec0000001828 */
[----:B---3--:R-:W-:-:S15]  /*e2050*/  HMMA.16816.F32 R40, R4, R46, R48 ;  /* 0x0000002e0428723c */ /* 0x008fde0000001830 */
[----:B------:R-:W-:-:S02]  /*e2060*/  NOP ;  /* 0x0000000000007918 */ /* 0x000fc40000000000 */
[----:B------:R-:W-:Y:S04]  /*e2070*/  STL.64 [R1+0x1820], R28 ;  /* 0x0018201c01007387 */ /* 0x000fe80000100a00 */
[----:B------:R5:W-:Y:S04]  /*e2080*/  STL.64 [R1+0x1828], R30 ;  /* 0x0018281e01007387 */ /* 0x000be80000100a00 */
[----:B------:R-:W-:Y:S04]  /*e2090*/  STL.64 [R1+0x17f0], R40 ;  /* 0x0017f02801007387 */ /* 0x000fe80000100a00 */
[----:B------:R-:W-:Y:S01]  /*e20a0*/  STL.64 [R1+0x17f8], R42 ;  /* 0x0017f82a01007387 */ /* 0x000fe20000100a00 */
[C---:B-----5:R-:W-:Y:S06]  /*e20b0*/  HMMA.16816.F32 R28, R4.reuse, R24, R36 ;  /* 0x00000018041c723c */ /* 0x060fec0000001824 */
[C---:B--2---:R-:W-:Y:S06]  /*e20c0*/  HMMA.16816.F32 R24, R4.reuse, R26, R32 ;  /* 0x0000001a0418723c */ /* 0x044fec0000001820 */
[C---:B------:R-:W-:Y:S11]  /*e20d0*/  HMMA.16816.F32 R20, R4.reuse, R12, R20 ;  /* 0x0000000c0414723c */ /* 0x040ff60000001814 */
[----:B------:R-:W-:Y:S04]  /*e20e0*/  STL.64 [R1+0x17d0], R28 ;  /* 0x0017d01c01007387 */ /* 0x000fe80000100a00 */
[----:B------:R-:W-:Y:S04]  /*e20f0*/  STL.64 [R1+0x17d8], R30 ;  /* 0x0017d81e01007387 */ /* 0x000fe80000100a00 */
[----:B------:R-:W-:Y:S04]  /*e2100*/  STL.64 [R1+0x17b0], R24 ;  /* 0x0017b01801007387 */ /* 0x000fe80000100a00 */
[----:B------:R-:W-:Y:S04]  /*e2110*/  STL.64 [R1+0x17b8], R26 ;  /* 0x0017b81a01007387 */ /* 0x000fe80000100a00 */
[----:B------:R-:W-:Y:S04]  /*e2120*/  STL.64 [R1+0x1790], R20 ;  /* 0x0017901401007387 */ /* 0x000fe80000100a00 */
[----:B------:R-:W-:Y:S01]  /*e2130*/  STL.64 [R1+0x1798], R22 ;  /* 0x0017981601007387 */ /* 0x000fe20000100a00 */
[C---:B------:R-:W-:Y:S06]  /*e2140*/  HMMA.16816.F32 R12, R4.reuse, R14, R16 ;  /* 0x0000000e040c723c */ /* 0x040fec0000001810 */
[C---:B------:R-:W-:Y:S06]  /*e2150*/  HMMA.16816.F32 R16, R4.reuse, R56, R8 ;  /* 0x000000380410723c */ /* 0x040fec0000001808 */
[----:B------:R-:W-:Y:S11]  /*e2160*/  HMMA.16816.F32 R8, R4, R58, R52 ;  /* 0x0000003a0408723c */ /* 0x000ff60000001834 */
[----:B------:R0:W-:Y:S04]  /*e2170*/  STL.64 [R1+0x1770], R12 ;  /* 0x0017700c01007387 */ /* 0x0001e80000100a00 */
[----:B------:R1:W-:Y:S04]  /*e2180*/  STL.64 [R1+0x1778], R14 ;  /* 0x0017780e01007387 */ /* 0x0003e80000100a00 */
[----:B0-----:R-:W2:Y:S04]  /*e2190*/  LDL.LU R12, [R1+0x730] ;  /* 0x00073000010c7983 */ /* 0x001ea80000300800 */
[----:B------:R-:W-:Y:S04]  /*e21a0*/  STL.64 [R1+0x1750], R16 ;  /* 0x0017501001007387 */ /* 0x000fe80000100a00 */
[----:B------:R-:W-:Y:S04]  /*e21b0*/  STL.64 [R1+0x1758], R18 ;  /* 0x0017581201007387 */ /* 0x000fe80000100a00 */
[----:B------:R-:W-:Y:S04]  /*e21c0*/  STL.64 [R1+0x1730], R8 ;  /* 0x0017300801007387 */ /* 0x000fe80000100a00 */
[----:B------:R-:W-:Y:S04]  /*e21d0*/  STL.64 [R1+0x1738], R10 ;  /* 0x0017380a01007387 */ /* 0x000fe80000100a00 */
[----:B------:R-:W2:Y:S04]  /*e21e0*/  LDL.LU R13, [R1+0x734] ;  /* 0x00073400010d7983 */ /* 0x000ea80000300800 */
[----:B-1----:R-:W3:Y:S04]  /*e21f0*/  LDL.LU R14, [R1+0x738] ;  /* 0x00073800010e7983 */ /* 0x002ee80000300800 */
[----:B------:R-:W3:Y:S04]  /*e2200*/  LDL.LU R15, [R1+0x73c] ;  /* 0x00073c00010f7983 */ /* 0x000ee80000300800 */
[----:B---3--:R-:W-:Y:S04]  /*e2210*/  STL.64 [R1+0x9d48], R14 ;  /* 0x009d480e01007387 */ /* 0x008fe80000100a00 */
[----:B--2---:R0:W-:Y:S04]  /*e2220*/  STL.64 [R1+0x9d40], R12 ;  /* 0x009d400c01007387 */ /* 0x0041e80000100a00 */
[----:B------:R-:W2:Y:S04]  /*e2230*/  LDL.LU R20, [R1+0x750] ;  /* 0x0007500001147983 */ /* 0x000ea80000300800 */
[----:B------:R-:W2:Y:S04]  /*e2240*/  LDL.LU R21, [R1+0x754] ;  /* 0x0007540001157983 */ /* 0x000ea80000300800 */
[----:B------:R-:W3:Y:S04]  /*e2250*/  LDL.LU R22, [R1+0x758] ;  /* 0x0007580001167983 */ /* 0x000ee80000300800 */
[----:B------:R-:W3:Y:S04]  /*e2260*/  LDL.LU R23, [R1+0x75c] ;  /* 0x00075c0001177983 */ /* 0x000ee80000300800 */
[----:B---3--:R1:W-:Y:S04]  /*e2270*/  STL.64 [R1+0x9d58], R22 ;  /* 0x009d581601007387 */ /* 0x0083e80000100a00 */
[----:B--2---:R-:W-:Y:S04]  /*e2280*/  STL.64 [R1+0x9d50], R20 ;  /* 0x009d501401007387 */ /* 0x004fe80000100a00 */
[----:B------:R-:W2:Y:S04]  /*e2290*/  LDL.LU R36, [R1+0x770] ;  /* 0x0007700001247983 */ /* 0x000ea80000300800 */
[----:B------:R-:W2:Y:S04]  /*e22a0*/  LDL.LU R37, [R1+0x774] ;  /* 0x0007740001257983 */ /* 0x000ea80000300800 */
[----:B------:R-:W3:Y:S04]  /*e22b0*/  LDL.LU R38, [R1+0x778] ;  /* 0x0007780001267983 */ /* 0x000ee80000300800 */
[----:B------:R-:W3:Y:S01]  /*e22c0*/  LDL.LU R39, [R1+0x77c] ;  /* 0x00077c0001277983 */ /* 0x000ee20000300800 */
[----:B------:R-:W-:-:S03]  /*e22d0*/  IMAD.MOV.U32 R33, RZ, RZ, R0 ;  /* 0x000000ffff217224 */ /* 0x000fc600078e0000 */
[----:B---3--:R-:W-:Y:S04]  /*e22e0*/  STL.64 [R1+0x9d68], R38 ;  /* 0x009d682601007387 */ /* 0x008fe80000100a00 */
[----:B--2---:R-:W-:Y:S04]  /*e22f0*/  STL.64 [R1+0x9d60], R36 ;  /* 0x009d602401007387 */ /* 0x004fe80000100a00 */
[----:B------:R-:W2:Y:S04]  /*e2300*/  LDL R32, [R1+0x8] ;  /* 0x0000080001207983 */ /* 0x000ea80000100800 */
[----:B------:R-:W3:Y:S04]  /*e2310*/  LDL.LU R0, [R1+0x9e64] ;  /* 0x009e640001007983 */ /* 0x000ee80000300800 */
[----:B------:R-:W4:Y:S04]  /*e2320*/  LDL.LU R44, [R1+0x780] ;  /* 0x00078000012c7983 */ /* 0x000f280000300800 */
[----:B------:R-:W4:Y:S04]  /*e2330*/  LDL.LU R45, [R1+0x784] ;  /* 0x00078400012d7983 */ /* 0x000f280000300800 */
[----:B------:R-:W5:Y:S04]  /*e2340*/  LDL.LU R46, [R1+0x788] ;  /* 0x00078800012e7983 */ /* 0x000f680000300800 */
[----:B------:R-:W5:Y:S04]  /*e2350*/  LDL.LU R47, [R1+0x78c] ;  /* 0x00078c00012f7983 */ /* 0x000f680000300800 */
[----:B-----5:R-:W-:Y:S04]  /*e2360*/  STL.64 [R1+0x9d78], R46 ;  /* 0x009d782e01007387 */ /* 0x020fe80000100a00 */
[----:B----4-:R4:W-:Y:S04]  /*e2370*/  STL.64 [R1+0x9d70], R44 ;  /* 0x009d702c01007387 */ /* 0x0109e80000100a00 */
[----:B------:R-:W5:Y:S04]  /*e2380*/  LDL.LU R40, [R1+0x790] ;  /* 0x0007900001287983 */ /* 0x000f680000300800 */
[----:B------:R-:W5:Y:S04]  /*e2390*/  LDL.LU R41, [R1+0x794] ;  /* 0x0007940001297983 */ /* 0x000f680000300800 */
[----:B------:R-:W2:Y:S04]  /*e23a0*/  LDL.LU R42, [R1+0x798] ;  /* 0x00079800012a7983 */ /* 0x000ea80000300800 */
[----:B------:R-:W2:Y:S01]  /*e23b0*/  LDL.LU R43, [R1+0x79c] ;  /* 0x00079c00012b7983 */ /* 0x000ea20000300800 */
[----:B---3--:R-:W-:-:S03]  /*e23c0*/  IMAD.MOV.U32 R59, RZ, RZ, R0 ;  /* 0x000000ffff3b7224 */ /* 0x008fc600078e0000 */
[----:B--2---:R2:W-:Y:S04]  /*e23d0*/  STL.64 [R1+0x9d88], R42 ;  /* 0x009d882a01007387 */ /* 0x0045e80000100a00 */
[----:B-----5:R-:W-:Y:S04]  /*e23e0*/  STL.64 [R1+0x9d80], R40 ;  /* 0x009d802801007387 */ /* 0x020fe80000100a00 */
[----:B------:R-:W3:Y:S04]  /*e23f0*/  LDL R48, [R1+0x18] ;  /* 0x0000180001307983 */ /* 0x000ee80000100800 */
[----:B------:R-:W3:Y:S04]  /*e2400*/  LDL R49, [R1+0x1c] ;  /* 0x00001c0001317983 */ /* 0x000ee80000100800 */
[----:B------:R-:W5:Y:S04]  /*e2410*/  LDL R58, [R1+0x20] ;  /* 0x00002000013a7983 */ /* 0x000f680000100800 */
[----:B------:R-:W1:Y:S04]  /*e2420*/  LDL.LU R0, [R1+0x9e60] ;  /* 0x009e600001007983 */ /* 0x000e680000300800 */
[----:B------:R-:W4:Y:S04]  /*e2430*/  LDL.LU R52, [R1+0x7b0] ;  /* 0x0007b00001347983 */ /* 0x000f280000300800 */
[----:B------:R-:W4:Y:S04]  /*e2440*/  LDL.LU R53, [R1+0x7b4] ;  /* 0x0007b40001357983 */ /* 0x000f280000300800 */
[----:B------:R-:W2:Y:S04]  /*e2450*/  LDL.LU R54, [R1+0x7b8] ;  /* 0x0007b80001367983 */ /* 0x000ea80000300800 */
[----:B------:R-:W2:Y:S04]  /*e2460*/  LDL.LU R55, [R1+0x7bc] ;  /* 0x0007bc0001377983 */ /* 0x000ea80000300800 */
[----:B--2---:R-:W-:Y:S04]  /*e2470*/  STL.64 [R1+0x9d98], R54 ;  /* 0x009d983601007387 */ /* 0x004fe80000100a00 */
[----:B----4-:R2:W-:Y:S04]  /*e2480*/  STL.64 [R1+0x9d90], R52 ;  /* 0x009d903401007387 */ /* 0x0105e80000100a00 */
[----:B0-----:R-:W4:Y:S04]  /*e2490*/  LDL.LU R12, [R1+0x7c0] ;  /* 0x0007c000010c7983 */ /* 0x001f280000300800 */
[----:B------:R-:W4:Y:S04]  /*e24a0*/  LDL.LU R13, [R1+0x7c4] ;  /* 0x0007c400010d7983 */ /* 0x000f280000300800 */
[----:B------:R-:W3:Y:S04]  /*e24b0*/  LDL.LU R14, [R1+0x7c8] ;  /* 0x0007c800010e7983 */ /* 0x000ee80000300800 */
[----:B------:R-:W3:Y:S01]  /*e24c0*/  LDL.LU R15, [R1+0x7cc] ;  /* 0x0007cc00010f7983 */ /* 0x000ee20000300800 */
[----:B-1----:R-:W-:-:S03]  /*e24d0*/  IMAD.MOV.U32 R23, RZ, RZ, R0 ;  /* 0x000000ffff177224 */ /* 0x002fc600078e0000 */
[----:B---3--:R-:W-:Y:S04]  /*e24e0*/  STL.64 [R1+0x9da8], R14 ;  /* 0x009da80e01007387 */ /* 0x008fe80000100a00 */
[----:B----4-:R-:W-:Y:S04]  /*e24f0*/  STL.64 [R1+0x9da0], R12 ;  /* 0x009da00c01007387 */ /* 0x010fe80000100a00 */
[----:B------:R-:W3:Y:S04]  /*e2500*/  LDL R22, [R1+0x30] ;  /* 0x0000300001167983 */ /* 0x000ee80000100800 */
[----:B------:R-:W4:Y:S04]  /*e2510*/  LDL.LU R0, [R1+0x9e5c] ;  /* 0x009e5c0001007983 */ /* 0x000f280000300800 */
[----:B------:R-:W5:Y:S04]  /*e2520*/  LDL.LU R44, [R1+0x7e0] ;  /* 0x0007e000012c7983 */ /* 0x000f680000300800 */
[----:B------:R-:W5:Y:S04]  /*e2530*/  LDL.LU R45, [R1+0x7e4] ;  /* 0x0007e400012d7983 */ /* 0x000f680000300800 */
[----:B------:R-:W2:Y:S04]  /*e2540*/  LDL.LU R46, [R1+0x7e8] ;  /* 0x0007e800012e7983 */ /* 0x000ea80000300800 */
[----:B------:R-:W2:Y:S01]  /*e2550*/  LDL.LU R47, [R1+0x7ec] ;  /* 0x0007ec00012f7983 */ /* 0x000ea20000300800 */
[----:B----4-:R-:W-:-:S03]  /*e2560*/  IMAD.MOV.U32 R43, RZ, RZ, R0 ;  /* 0x000000ffff2b7224 */ /* 0x010fc600078e0000 */
[----:B--2---:R0:W-:Y:S04]  /*e2570*/  STL.64 [R1+0x9db8], R46 ;  /* 0x009db82e01007387 */ /* 0x0041e80000100a00 */
[----:B-----5:R-:W-:Y:S04]  /*e2580*/  STL.64 [R1+0x9db0], R44 ;  /* 0x009db02c01007387 */ /* 0x020fe80000100a00 */
[----:B------:R-:W2:Y:S04]  /*e2590*/  LDL R42, [R1+0x40] ;  /* 0x00004000012a7983 */ /* 0x000ea80000100800 */
[----:B------:R-:W0:Y:S04]  /*e25a0*/  LDL.LU R0, [R1+0x9e58] ;  /* 0x009e580001007983 */ /* 0x000e280000300800 */
[----:B------:R-:W4:Y:S04]  /*e25b0*/  LDL.LU R52, [R1+0x7f0] ;  /* 0x0007f00001347983 */ /* 0x000f280000300800 */
[----:B------:R-:W4:Y:S04]  /*e25c0*/  LDL.LU R53, [R1+0x7f4] ;  /* 0x0007f40001357983 */ /* 0x000f280000300800 */
[----:B------:R-:W5:Y:S04]  /*e25d0*/  LDL.LU R54, [R1+0x7f8] ;  /* 0x0007f80001367983 */ /* 0x000f680000300800 */
[----:B------:R-:W5:Y:S04]  /*e25e0*/  LDL.LU R55, [R1+0x7fc] ;  /* 0x0007fc0001377983 */ /* 0x000f680000300800 */
[----:B-----5:R-:W-:Y:S04]  /*e25f0*/  STL.64 [R1+0x9dc8], R54 ;  /* 0x009dc83601007387 */ /* 0x020fe80000100a00 */
[----:B----4-:R1:W-:Y:S04]  /*e2600*/  STL.64 [R1+0x9dc0], R52 ;  /* 0x009dc03401007387 */ /* 0x0103e80000100a00 */
[----:B------:R-:W4:Y:S04]  /*e2610*/  LDL R40, [R1+0x48] ;  /* 0x0000480001287983 */ /* 0x000f280000100800 */
[----:B------:R-:W4:Y:S04]  /*e2620*/  LDL R41, [R1+0x4c] ;  /* 0x00004c0001297983 */ /* 0x000f280000100800 */
[----:B--2---:R-:W-:Y:S01]  /*e2630*/  STL.64 [R1+0x9dd8], R42 ;  /* 0x009dd82a01007387 */ /* 0x004fe20000100a00 */
[----:B0-----:R-:W-:-:S03]  /*e2640*/  IMAD.MOV.U32 R47, RZ, RZ, R0 ;  /* 0x000000ffff2f7224 */ /* 0x001fc600078e0000 */
[----:B----4-:R0:W-:Y:S04]  /*e2650*/  STL.64 [R1+0x9dd0], R40 ;  /* 0x009dd02801007387 */ /* 0x0101e80000100a00 */
[----:B------:R-:W2:Y:S04]  /*e2660*/  LDL R46, [R1+0x50] ;  /* 0x00005000012e7983 */ /* 0x000ea80000100800 */
[----:B------:R-:W4:Y:S04]  /*e2670*/  LDL.LU R0, [R1+0x9e54] ;  /* 0x009e540001007983 */ /* 0x000f280000300800 */
[----:B-1----:R-:W5:Y:S04]  /*e2680*/  LDL.LU R52, [R1+0x810] ;  /* 0x0008100001347983 */ /* 0x002f680000300800 */
[----:B------:R-:W5:Y:S04]  /*e2690*/  LDL.LU R53, [R1+0x814] ;  /* 0x0008140001357983 */ /* 0x000f680000300800 */
[----:B------:R-:W3:Y:S04]  /*e26a0*/  LDL.LU R54, [R1+0x818] ;  /* 0x0008180001367983 */ /* 0x000ee80000300800 */
[----:B------:R-:W3:Y:S04]  /*e26b0*/  LDL.LU R55, [R1+0x81c] ;  /* 0x00081c0001377983 */ /* 0x000ee80000300800 */
[----:B---3--:R1:W-:Y:S04]  /*e26c0*/  STL.64 [R1+0x9de8], R54 ;  /* 0x009de83601007387 */ /* 0x0083e80000100a00 */
[----:B-----5:R-:W-:Y:S04]  /*e26d0*/  STL.64 [R1+0x9de0], R52 ;  /* 0x009de03401007387 */ /* 0x020fe80000100a00 */
[----:B------:R-:W3:Y:S01]  /*e26e0*/  LDL R44, [R1+0x58] ;  /* 0x00005800012c7983 */ /* 0x000ee20000100800 */
[----:B----4-:R-:W-:-:S03]  /*e26f0*/  IMAD.MOV.U32 R45, RZ, RZ, R0 ;  /* 0x000000ffff2d7224 */ /* 0x010fc600078e0000 */
[----:B------:R-:W1:Y:S04]  /*e2700*/  LDL.LU R0, [R1+0x9e50] ;  /* 0x009e500001007983 */ /* 0x000e680000300800 */
[----:B--2---:R-:W-:Y:S04]  /*e2710*/  STL.64 [R1+0x9df8], R46 ;  /* 0x009df82e01007387 */ /* 0x004fe80000100a00 */
[----:B---3--:R2:W-:Y:S04]  /*e2720*/  STL.64 [R1+0x9df0], R44 ;  /* 0x009df02c01007387 */ /* 0x0085e80000100a00 */
[----:B0-----:R-:W3:Y:S04]  /*e2730*/  LDL.LU R40, [R1+0x820] ;  /* 0x0008200001287983 */ /* 0x001ee80000300800 */
[----:B------:R-:W3:Y:S04]  /*e2740*/  LDL.LU R41, [R1+0x824] ;  /* 0x0008240001297983 */ /* 0x000ee80000300800 */
[----:B------:R-:W4:Y:S04]  /*e2750*/  LDL.LU R42, [R1+0x828] ;  /* 0x00082800012a7983 */ /* 0x000f280000300800 */
[----:B------:R-:W4:Y:S01]  /*e2760*/  LDL.LU R43, [R1+0x82c] ;  /* 0x00082c00012b7983 */ /* 0x000f220000300800 */
[----:B-1----:R-:W-:-:S03]  /*e2770*/  IMAD.MOV.U32 R55, RZ, RZ, R0 ;  /* 0x000000ffff377224 */ /* 0x002fc600078e0000 */
[----:B----4-:R-:W-:Y:S04]  /*e2780*/  STL.64 [R1+0x9e08], R42 ;  /* 0x009e082a01007387 */ /* 0x010fe80000100a00 */
[----:B---3--:R-:W-:Y:S04]  /*e2790*/  STL.64 [R1+0x9e00], R40 ;  /* 0x009e002801007387 */ /* 0x008fe80000100a00 */
[----:B------:R-:W3:Y:S04]  /*e27a0*/  LDL R54, [R1+0x60] ;  /* 0x0000600001367983 */ /* 0x000ee80000100800 */
[----:B------:R-:W4:Y:S04]  /*e27b0*/  LDL.LU R0, [R1+0x9e4c] ;  /* 0x009e4c0001007983 */ /* 0x000f280000300800 */
[----:B--2---:R-:W2:Y:S04]  /*e27c0*/  LDL.LU R44, [R1+0x830] ;  /* 0x00083000012c7983 */ /* 0x004ea80000300800 */
[----:B------:R-:W2:Y:S04]  /*e27d0*/  LDL.LU R45, [R1+0x834] ;  /* 0x00083400012d7983 */ /* 0x000ea80000300800 */
[----:B------:R-:W5:Y:S04]  /*e27e0*/  LDL.LU R46, [R1+0x838] ;  /* 0x00083800012e7983 */ /* 0x000f680000300800 */
[----:B------:R-:W5:Y:S04]  /*e27f0*/  LDL.LU R47, [R1+0x83c] ;  /* 0x00083c00012f7983 */ /* 0x000f680000300800 */
[----:B-----5:R0:W-:Y:S04]  /*e2800*/  STL.64 [R1+0x9e18], R46 ;  /* 0x009e182e01007387 */ /* 0x0201e80000100a00 */
[----:B--2---:R-:W-:Y:S04]  /*e2810*/  STL.64 [R1+0x9e10], R44 ;  /* 0x009e102c01007387 */ /* 0x004fe80000100a00 */
[----:B------:R-:W2:Y:S04]  /*e2820*/  LDL R52, [R1+0x68] ;  /* 0x0000680001347983 */ /* 0x000ea80000100800 */
[----:B------:R-:W2:Y:S04]  /*e2830*/  LDL R53, [R1+0x6c] ;  /* 0x00006c0001357983 */ /* 0x000ea80000100800 */
[----:B---3--:R-:W-:Y:S04]  /*e2840*/  STL.64 [R1+0x9e28], R54 ;  /* 0x009e283601007387 */ /* 0x008fe80000100a00 */
[----:B--2---:R1:W-:Y:S04]  /*e2850*/  STL.64 [R1+0x9e20], R52 ;  /* 0x009e203401007387 */ /* 0x0043e80000100a00 */
[----:B0-----:R-:W2:Y:S01]  /*e2860*/  LDL R46, [R1+0x70] ;  /* 0x00007000012e7983 */ /* 0x001ea20000100800 */
[----:B----4-:R-:W-:-:S03]  /*e2870*/  IMAD.MOV.U32 R47, RZ, RZ, R0 ;  /* 0x000000ffff2f7224 */ /* 0x010fc600078e0000 */
[----:B------:R-:W3:Y:S04]  /*e2880*/  LDL.LU R0, [R1+0x9e48] ;  /* 0x009e480001007983 */ /* 0x000ee80000300800 */
[----:B--2---:R-:W-:Y:S04]  /*e2890*/  STL.64 [R1+0x9e30], R46 ;  /* 0x009e302e01007387 */ /* 0x004fe80000100a00 */
[----:B-1----:R-:W2:Y:S04]  /*e28a0*/  LDL.LU R52, [R1+0x850] ;  /* 0x0008500001347983 */ /* 0x002ea80000300800 */
[----:B------:R-:W2:Y:S04]  /*e28b0*/  LDL.LU R53, [R1+0x854] ;  /* 0x0008540001357983 */ /* 0x000ea80000300800 */
[----:B------:R-:W4:Y:S04]  /*e28c0*/  LDL.LU R54, [R1+0x858] ;  /* 0x0008580001367983 */ /* 0x000f280000300800 */
[----:B------:R-:W4:Y:S01]  /*e28d0*/  LDL.LU R55, [R1+0x85c] ;  /* 0x00085c0001377983 */ /* 0x000f220000300800 */
[----:B---3--:R-:W-:-:S03]  /*e28e0*/  IMAD.MOV.U32 R45, RZ, RZ, R0 ;  /* 0x000000ffff2d7224 */ /* 0x008fc600078e0000 */
[----:B----4-:R-:W-:Y:S04]  /*e28f0*/  STL.64 [R1+0x9e40], R54 ;  /* 0x009e403601007387 */ /* 0x010fe80000100a00 */
[----:B--2---:R0:W-:Y:S04]  /*e2900*/  STL.64 [R1+0x9e38], R52 ;  /* 0x009e383401007387 */ /* 0x0041e80000100a00 */
[----:B------:R-:W2:Y:S04]  /*e2910*/  LDL R44, [R1+0x78] ;  /* 0x00007800012c7983 */ /* 0x000ea80000100800 */
        /* <DEDUP_REMOVED lines=12> */
[----:B------:R-:W5:Y:S04]  /*e29e0*/  LDL.64 R20, [R1+0x38] ;  /* 0x0000380001147983 */ /* 0x000f680000100a00 */
[----:B------:R-:W5:Y:S04]  /*e29f0*/  LDL.LU R36, [R1+0x7d0] ;  /* 0x0007d00001247983 */ /* 0x000f680000300800 */
[----:B------:R-:W5:Y:S04]  /*e2a00*/  LDL.LU R37, [R1+0x7d4] ;  /* 0x0007d40001257983 */ /* 0x000f680000300800 */
[----:B------:R-:W5:Y:S04]  /*e2a10*/  LDL.LU R38, [R1+0x7d8] ;  /* 0x0007d80001267983 */ /* 0x000f680000300800 */
[----:B------:R-:W5:Y:S04]  /*e2a20*/  LDL.LU R39, [R1+0x7dc] ;  /* 0x0007dc0001277983 */ /* 0x000f680000300800 */
[----:B------:R-:W5:Y:S04]  /*e2a30*/  LDL.64 R56, [R1+0x28] ;  /* 0x0000280001387983 */ /* 0x000f680000100a00 */
[----:B------:R-:W5:Y:S04]  /*e2a40*/  LDL.LU R28, [R1+0x7a0] ;  /* 0x0007a000011c7983 */ /* 0x000f680000300800 */
[----:B------:R-:W5:Y:S04]  /*e2a50*/  LDL.LU R29, [R1+0x7a4] ;  /* 0x0007a400011d7983 */ /* 0x000f680000300800 */
[----:B------:R-:W5:Y:S04]  /*e2a60*/  LDL.LU R30, [R1+0x7a8] ;  /* 0x0007a800011e7983 */ /* 0x000f680000300800 */
[----:B------:R-:W5:Y:S04]  /*e2a70*/  LDL.LU R31, [R1+0x7ac] ;  /* 0x0007ac00011f7983 */ /* 0x000f680000300800 */
[----:B------:R-:W5:Y:S04]  /*e2a80*/  LDL.64 R50, [R1+0x10] ;  /* 0x0000100001327983 */ /* 0x000f680000100a00 */
[----:B------:R-:W5:Y:S04]  /*e2a90*/  LDL.64 R34, [R1] ;  /* 0x0000000001227983 */ /* 0x000f680000100a00 */
        /* <DEDUP_REMOVED lines=12> */
[----:B--2---:R-:W-:Y:S03]  /*e2b60*/  HMMA.16816.F32 R44, R4, R44, R52 ;  /* 0x0000002c042c723c */ /* 0x004fe60000001834 */
[----:B------:R-:W2:Y:S04]  /*e2b70*/  LDL.LU.64 R54, [R1+0x9e40] ;  /* 0x009e400001367983 */ /* 0x000ea80000300a00 */
[----:B------:R-:W2:-:S15]  /*e2b80*/  LDL.LU.64 R52, [R1+0x9e38] ;  /* 0x009e380001347983 */ /* 0x000e9e0000300a00 */
[----:B------:R-:W-:-:S01]  /*e2b90*/  NOP ;  /* 0x0000000000007918 */ /* 0x000fc20000000000 */
[----:B------:R-:W-:Y:S04]  /*e2ba0*/  STL.64 [R1+0x1710], R44 ;  /* 0x0017102c01007387 */ /* 0x000fe80000100a00 */
[----:B------:R0:W-:Y:S04]  /*e2bb0*/  STL.64 [R1+0x1718], R46 ;  /* 0x0017182e01007387 */ /* 0x0001e80000100a00 */
[----:B0-----:R-:W2:Y:S02]  /*e2bc0*/  LDL.LU.64 R46, [R1+0x9e30] ;  /* 0x009e3000012e7983 */ /* 0x001ea40000300a00 */
[----:B--2---:R-:W-:Y:S02]  /*e2bd0*/  HMMA.16816.F32 R44, R4, R46, R52 ;  /* 0x0000002e042c723c */ /* 0x004fe40000001834 */
[----:B------:R-:W2:Y:S04]  /*e2be0*/  LDL.LU.64 R54, [R1+0x9e28] ;  /* 0x009e280001367983 */ /* 0x000ea80000300a00 */
[----:B------:R-:W3:-:S15]  /*e2bf0*/  LDL.LU.64 R52, [R1+0x9e20] ;  /* 0x009e200001347983 */ /* 0x000ede0000300a00 */
[----:B------:R-:W-:-:S02]  /*e2c00*/  NOP ;  /* 0x0000000000007918 */ /* 0x000fc40000000000 */
[----:B------:R-:W-:Y:S04]  /*e2c10*/  STL.64 [R1+0x16f0], R44 ;  /* 0x0016f02c01007387 */ /* 0x000fe80000100a00 */
[----:B------:R0:W-:Y:S04]  /*e2c20*/  STL.64 [R1+0x16f8], R46 ;  /* 0x0016f82e01007387 */ /* 0x0001e80000100a00 */
[----:B0-----:R-:W2:Y:S04]  /*e2c30*/  LDL.LU.64 R46, [R1+0x9e18] ;  /* 0x009e1800012e7983 */ /* 0x001ea80000300a00 */
[----:B------:R-:W2:Y:S01]  /*e2c40*/  LDL.LU.64 R44, [R1+0x9e10] ;  /* 0x009e1000012c7983 */ /* 0x000ea20000300a00 */
[----:B---3--:R-:W-:-:S15]  /*e2c50*/  HMMA.16816.F32 R40, R4, R52, R40 ;  /* 0x000000340428723c */ /* 0x008fde0000001828 */
[----:B------:R-:W-:-:S08]  /*e2c60*/  NOP ;  /* 0x0000000000007918 */ /* 0x000fd00000000000 */
[----:B------:R-:W-:Y:S04]  /*e2c70*/  STL.64 [R1+0x16d0], R40 ;  /* 0x0016d02801007387 */ /* 0x000fe80000100a00 */
[----:B------:R0:W-:Y:S01]  /*e2c80*/  STL.64 [R1+0x16d8], R42 ;  /* 0x0016d82a01007387 */ /* 0x0001e20000100a00 */
[C---:B--2---:R-:W-:Y:S03]  /*e2c90*/  HMMA.16816.F32 R52, R4.reuse, R54, R44 ;  /* 0x000000360434723c */ /* 0x044fe6000000182c */
[----:B0-----:R-:W2:Y:S04]  /*e2ca0*/  LDL.LU.64 R42, [R1+0x9e08] ;  /* 0x009e0800012a7983 */ /* 0x001ea80000300a00 */
[----:B------:R-:W2:Y:S04]  /*e2cb0*/  LDL.LU.64 R40, [R1+0x9e00] ;  /* 0x009e000001287983 */ /* 0x000ea80000300a00 */
[----:B------:R-:W3:Y:S04]  /*e2cc0*/  LDL.LU.64 R46, [R1+0x9df8] ;  /* 0x009df800012e7983 */ /* 0x000ee80000300a00 */
[----:B------:R-:W2:Y:S08]  /*e2cd0*/  LDL.LU.64 R44, [R1+0x9df0] ;  /* 0x009df000012c7983 */ /* 0x000eb00000300a00 */
[----:B------:R-:W-:Y:S04]  /*e2ce0*/  STL.64 [R1+0x16b0], R52 ;  /* 0x0016b03401007387 */ /* 0x000fe80000100a00 */
[----:B------:R0:W-:Y:S04]  /*e2cf0*/  STL.64 [R1+0x16b8], R54 ;  /* 0x0016b83601007387 */ /* 0x0001e80000100a00 */
[----:B0-----:R-:W3:Y:S04]  /*e2d00*/  LDL.LU.64 R54, [R1+0x9de8] ;  /* 0x009de80001367983 */ /* 0x001ee80000300a00 */
[----:B------:R-:W3:Y:S01]  /*e2d10*/  LDL.LU.64 R52, [R1+0x9de0] ;  /* 0x009de00001347983 */ /* 0x000ee20000300a00 */
[----:B--2---:R-:W-:-:S15]  /*e2d20*/  HMMA.16816.F32 R40, R4, R44, R40 ;  /* 0x0000002c0428723c */ /* 0x004fde0000001828 */
[----:B------:R-:W-:-:S08]  /*e2d30*/  NOP ;  /* 0x0000000000007918 */ /* 0x000fd00000000000 */
[----:B------:R-:W-:Y:S04]  /*e2d40*/  STL.64 [R1+0x1690], R40 ;  /* 0x0016902801007387 */ /* 0x000fe80000100a00 */
[----:B------:R0:W-:Y:S04]  /*e2d50*/  STL.64 [R1+0x1698], R42 ;  /* 0x0016982a01007387 */ /* 0x0001e80000100a00 */
[----:B0-----:R-:W2:Y:S04]  /*e2d60*/  LDL.LU.64 R42, [R1+0x9dd8] ;  /* 0x009dd800012a7983 */ /* 0x001ea80000300a00 */
[----:B------:R-:W4:Y:S01]  /*e2d70*/  LDL.LU.64 R40, [R1+0x9dd0] ;  /* 0x009dd00001287983 */ /* 0x000f220000300a00 */
[----:B---3--:R-:W-:Y:S03]  /*e2d80*/  HMMA.16816.F32 R44, R4, R46, R52 ;  /* 0x0000002e042c723c */ /* 0x008fe60000001834 */
[----:B------:R-:W2:Y:S04]  /*e2d90*/  LDL.LU.64 R54, [R1+0x9dc8] ;  /* 0x009dc80001367983 */ /* 0x000ea80000300a00 */
[----:B------:R-:W2:-:S15]  /*e2da0*/  LDL.LU.64 R52, [R1+0x9dc0] ;  /* 0x009dc00001347983 */ /* 0x000e9e0000300a00 */
[----:B------:R-:W-:-:S01]  /*e2db0*/  NOP ;  /* 0x0000000000007918 */ /* 0x000fc20000000000 */
[----:B------:R-:W-:Y:S04]  /*e2dc0*/  STL.64 [R1+0x1670], R44 ;  /* 0x0016702c01007387 */ /* 0x000fe80000100a00 */
[----:B------:R0:W-:Y:S04]  /*e2dd0*/  STL.64 [R1+0x1678], R46 ;  /* 0x0016782e01007387 */ /* 0x0001e80000100a00 */
[----:B0-----:R-:W5:Y:S04]  /*e2de0*/  LDL.LU.64 R46, [R1+0x9db8] ;  /* 0x009db800012e7983 */ /* 0x001f680000300a00 */
[----:B------:R-:W5:Y:S01]  /*e2df0*/  LDL.LU.64 R44, [R1+0x9db0] ;  /* 0x009db000012c7983 */ /* 0x000f620000300a00 */
[C---:B----4-:R-:W-:Y:S06]  /*e2e00*/  HMMA.16816.F32 R12, R4.reuse, R40, R12 ;  /* 0x00000028040c723c */ /* 0x050fec000000180c */
[----:B--2---:R-:W-:-:S15]  /*e2e10*/  HMMA.16816.F32 R40, R4, R42, R52 ;  /* 0x0000002a0428723c */ /* 0x004fde0000001834 */
[----:B------:R-:W-:-:S02]  /*e2e20*/  NOP ;  /* 0x0000000000007918 */ /* 0x000fc40000000000 */
[----:B------:R-:W-:Y:S04]  /*e2e30*/  STL.64 [R1+0x1650], R12 ;  /* 0x0016500c01007387 */ /* 0x000fe80000100a00 */
[----:B------:R0:W-:Y:S04]  /*e2e40*/  STL.64 [R1+0x1658], R14 ;  /* 0x0016580e01007387 */ /* 0x0001e80000100a00 */
[----:B0-----:R-:W2:Y:S04]  /*e2e50*/  LDL.LU.64 R14, [R1+0x9da8] ;  /* 0x009da800010e7983 */ /* 0x001ea80000300a00 */
[----:B------:R-:W2:Y:S04]  /*e2e60*/  LDL.LU.64 R12, [R1+0x9da0] ;  /* 0x009da000010c7983 */ /* 0x000ea80000300a00 */
[----:B------:R-:W3:Y:S04]  /*e2e70*/  LDL.LU.64 R54, [R1+0x9d98] ;  /* 0x009d980001367983 */ /* 0x000ee80000300a00 */
[----:B------:R-:W3:Y:S01]  /*e2e80*/  LDL.LU.64 R52, [R1+0x9d90] ;  /* 0x009d900001347983 */ /* 0x000ee20000300a00 */
[----:B-----5:R-:W-:Y:S06]  /*e2e90*/  HMMA.16816.F32 R44, R4, R20, R44 ;  /* 0x00000014042c723c */ /* 0x020fec000000182c */
[----:B------:R-:W-:-:S02]  /*e2ea0*/  IMAD.MOV.U32 R0, RZ, RZ, R21 ;  /* 0x000000ffff007224 */ /* 0x000fc400078e0015 */
[----:B------:R-:W-:Y:S01]  /*e2eb0*/  HMMA.16816.F32 R20, R4, R22, R36 ;  /* 0x000000160414723c */ /* 0x000fe20000001824 */
[----:B------:R-:W-:Y:S04]  /*e2ec0*/  STL.64 [R1+0x1630], R40 ;  /* 0x0016302801007387 */ /* 0x000fe80000100a00 */
[----:B------:R0:W-:Y:S04]  /*e2ed0*/  STL.64 [R1+0x1638], R42 ;  /* 0x0016382a01007387 */ /* 0x0001e80000100a00 */
[----:B0-----:R-:W4:Y:S04]  /*e2ee0*/  LDL.LU.64 R42, [R1+0x9d88] ;  /* 0x009d8800012a7983 */ /* 0x001f280000300a00 */
[----:B------:R-:W4:Y:S04]  /*e2ef0*/  LDL.LU.64 R40, [R1+0x9d80] ;  /* 0x009d800001287983 */ /* 0x000f280000300a00 */
[----:B------:R-:W-:Y:S04]  /*e2f00*/  STL.64 [R1+0x1610], R44 ;  /* 0x0016102c01007387 */ /* 0x000fe80000100a00 */
[----:B------:R0:W-:Y:S04]  /*e2f10*/  STL.64 [R1+0x1618], R46 ;  /* 0x0016182e01007387 */ /* 0x0001e80000100a00 */
[----:B0-----:R-:W5:Y:S04]  /*e2f20*/  LDL.LU.64 R46, [R1+0x9d78] ;  /* 0x009d7800012e7983 */ /* 0x001f680000300a00 */
[----:B------:R-:W5:Y:S04]  /*e2f30*/  LDL.LU.64 R44, [R1+0x9d70] ;  /* 0x009d7000012c7983 */ /* 0x000f680000300a00 */
[----:B------:R0:W-:Y:S04]  /*e2f40*/  STL [R1+0x9bb0], R0 ;  /* 0x009bb00001007387 */ /* 0x0001e80000100800 */
[----:B------:R-:W5:Y:S04]  /*e2f50*/  LDL.LU.64 R38, [R1+0x9d68] ;  /* 0x009d680001267983 */ /* 0x000f680000300a00 */
[----:B------:R-:W5:Y:S01]  /*e2f60*/  LDL.LU.64 R36, [R1+0x9d60] ;  /* 0x009d600001247983 */ /* 0x000f620000300a00 */
[----:B0-----:R-:W-:-:S03]  /*e2f70*/  IMAD.MOV.U32 R0, RZ, RZ, R57 ;  /* 0x000000ffff007224 */ /* 0x001fc600078e0039 */
[----:B------:R-:W-:Y:S04]  /*e2f80*/  STL.64 [R1+0x15f0], R20 ;  /* 0x0015f01401007387 */ /* 0x000fe80000100a00 */
[----:B------:R0:W-:Y:S04]  /*e2f90*/  STL.64 [R1+0x15f8], R22 ;  /* 0x0015f81601007387 */ /* 0x0001e80000100a00 */
[----:B0-----:R-:W5:Y:S04]  /*e2fa0*/  LDL.LU.64 R22, [R1+0x9d58] ;  /* 0x009d580001167983 */ /* 0x001f680000300a00 */
[----:B------:R-:W5:Y:S01]  /*e2fb0*/  LDL.LU.64 R20, [R1+0x9d50] ;  /* 0x009d500001147983 */ /* 0x000f620000300a00 */
[C---:B--2---:R-:W-:Y:S06]  /*e2fc0*/  HMMA.16816.F32 R12, R4.reuse, R56, R12 ;  /* 0x00000038040c723c */ /* 0x044fec000000180c */
[----:B---3--:R-:W-:-:S15]  /*e2fd0*/  HMMA.16816.F32 R56, R4, R58, R52 ;  /* 0x0000003a0438723c */ /* 0x008fde0000001834 */
[----:B------:R-:W-:-:S02]  /*e2fe0*/  NOP ;  /* 0x0000000000007918 */ /* 0x000fc40000000000 */
[----:B------:R-:W-:Y:S04]  /*e2ff0*/  STL.64 [R1+0x15d0], R12 ;  /* 0x0015d00c01007387 */ /* 0x000fe80000100a00 */
[----:B------:R0:W-:Y:S04]  /*e3000*/  STL.64 [R1+0x15d8], R14 ;  /* 0x0015d80e01007387 */ /* 0x0001e80000100a00 */
[----:B0-----:R-:W2:Y:S04]  /*e3010*/  LDL.LU.64 R14, [R1+0x9d48] ;  /* 0x009d4800010e7983 */ /* 0x001ea80000300a00 */
[----:B------:R-:W2:Y:S04]  /*e3020*/  LDL.LU.64 R12, [R1+0x9d40] ;  /* 0x009d4000010c7983 */ /* 0x000ea80000300a00 */
[----:B------:R-:W-:Y:S04]  /*e3030*/  STL [R1+0x9bb4], R0 ;  /* 0x009bb40001007387 */ /* 0x000fe80000100800 */
[----:B------:R-:W2:Y:S04]  /*e3040*/  LDL.LU.64 R54, [R1+0x9d38] ;  /* 0x009d380001367983 */ /* 0x000ea80000300a00 */
[----:B------:R-:W3:Y:S04]  /*e3050*/  LDL.LU.64 R52, [R1+0x9d30] ;  /* 0x009d300001347983 */ /* 0x000ee80000300a00 */
[----:B------:R-:W-:Y:S04]  /*e3060*/  STL.64 [R1+0x15b0], R56 ;  /* 0x0015b03801007387 */ /* 0x000fe80000100a00 */
[----:B------:R0:W-:Y:S04]  /*e3070*/  STL.64 [R1+0x15b8], R58 ;  /* 0x0015b83a01007387 */ /* 0x0001e80000100a00 */
[----:B0-----:R-:W3:Y:S04]  /*e3080*/  LDL.LU.64 R58, [R1+0x9d28] ;  /* 0x009d2800013a7983 */ /* 0x001ee80000300a00 */
[----:B------:R-:W3:Y:S01]  /*e3090*/  LDL.LU.64 R56, [R1+0x9d20] ;  /* 0x009d200001387983 */ /* 0x000ee20000300a00 */
[----:B------:R-:W-:Y:S01]  /*e30a0*/  HMMA.16816.F32 R28, R4, R48, R28 ;  /* 0x00000030041c723c */ /* 0x000fe2000000181c */
[----:B------:R-:W-:-:S15]  /*e30b0*/  IMAD.MOV.U32 R0, RZ, RZ, R51 ;  /* 0x000000ffff007224 */ /* 0x000fde00078e0033 */
[----:B------:R-:W-:-:S07]  /*e30c0*/  NOP ;  /* 0x0000000000007918 */ /* 0x000fce0000000000 */
[----:B------:R-:W-:Y:S04]  /*e30d0*/  STL.64 [R1+0x1590], R28 ;  /* 0x0015901c01007387 */ /* 0x000fe80000100a00 */
[----:B------:R4:W-:Y:S02]  /*e30e0*/  STL.64 [R1+0x1598], R30 ;  /* 0x0015981e01007387 */ /* 0x0009e40000100a00 */
[C---:B----4-:R-:W-:Y:S02]  /*e30f0*/  HMMA.16816.F32 R28, R4.reuse, R50, R40 ;  /* 0x00000032041c723c */ /* 0x050fe40000001828 */
[----:B------:R-:W-:Y:S04]  /*e3100*/  STL [R1+0x9bb8], R0 ;  /* 0x009bb80001007387 */ /* 0x000fe80000100800 */
[C---:B-----5:R-:W-:Y:S06]  /*e3110*/  HMMA.16816.F32 R40, R4.reuse, R32, R44 ;  /* 0x000000200428723c */ /* 0x060fec000000182c */
[C---:B------:R-:W-:Y:S11]  /*e3120*/  HMMA.16816.F32 R24, R4.reuse, R60, R24 ;  /* 0x0000003c0418723c */ /* 0x040ff60000001818 */
[----:B------:R-:W-:Y:S04]  /*e3130*/  STL.64 [R1+0x1570], R28 ;  /* 0x0015701c01007387 */ /* 0x000fe80000100a00 */
[----:B------:R0:W-:Y:S02]  /*e3140*/  STL.64 [R1+0x1578], R30 ;  /* 0x0015781e01007387 */ /* 0x0001e40000100a00 */
[----:B0-----:R-:W-:Y:S02]  /*e3150*/  HMMA.16816.F32 R28, R4, R34, R36 ;  /* 0x00000022041c723c */ /* 0x001fe40000001824 */
[----:B------:R-:W-:Y:S04]  /*e3160*/  STL.64 [R1+0x1550], R40 ;  /* 0x0015502801007387 */ /* 0x000fe80000100a00 */
[----:B------:R-:W-:-:S15]  /*e3170*/  STL.64 [R1+0x1558], R42 ;  /* 0x0015582a01007387 */ /* 0x000fde0000100a00 */
[----:B------:R-:W-:-:S02]  /*e3180*/  NOP ;  /* 0x0000000000007918 */ /* 0x000fc40000000000 */
[----:B------:R-:W-:Y:S04]  /*e3190*/  STL.64 [R1+0x1530], R28 ;  /* 0x0015301c01007387 */ /* 0x000fe80000100a00 */
[----:B------:R-:W-:Y:S04]  /*e31a0*/  STL.64 [R1+0x1538], R30 ;  /* 0x0015381e01007387 */ /* 0x000fe80000100a00 */
[----:B------:R-:W-:Y:S04]  /*e31b0*/  STL.64 [R1+0x9bc0], R60 ;  /* 0x009bc03c01007387 */ /* 0x000fe80000100a00 */
[----:B------:R-:W-:Y:S04]  /*e31c0*/  STL.64 [R1+0x1510], R24 ;  /* 0x0015101801007387 */ /* 0x000fe80000100a00 */
[----:B------:R-:W-:Y:S01]  /*e31d0*/  STL.64 [R1+0x1518], R26 ;  /* 0x0015181a01007387 */ /* 0x000fe20000100a00 */
[C---:B--2---:R-:W-:Y:S06]  /*e31e0*/  HMMA.16816.F32 R12, R4.reuse, R54, R12 ;  /* 0x00000036040c723c */ /* 0x044fec000000180c */
[C---:B---3--:R-:W-:Y:S06]  /*e31f0*/  HMMA.16816.F32 R8, R4.reuse, R52, R8 ;  /* 0x000000340408723c */ /* 0x048fec0000001808 */
[C---:B------:R-:W-:Y:S06]  /*e3200*/  HMMA.16816.F32 R20, R4.reuse, R58, R20 ;  /* 0x0000003a0414723c */ /* 0x040fec0000001814 */
[----:B------:R-:W-:Y:S01]  /*e3210*/  HMMA.16816.F32 R16, R4, R56, R16 ;  /* 0x000000380410723c */ /* 0x000fe20000001810 */
[----:B------:R-:W-:-:S15]  /*e3220*/  STL.64 [R1+0x9ae8], R58 ;  /* 0x009ae83a01007387 */ /* 0x000fde0000100a00 */
[----:B------:R-:W-:-:S01]  /*e3230*/  NOP ;  /* 0x0000000000007918 */ /* 0x000fc20000000000 */
[----:B------:R-:W-:Y:S04]  /*e3240*/  STL.64 [R1+0x14f0], R20 ;  /* 0x0014f01401007387 */ /* 0x000fe80000100a00 */
[----:B------:R-:W-:Y:S04]  /*e3250*/  STL.64 [R1+0x14f8], R22 ;  /* 0x0014f81601007387 */ /* 0x000fe80000100a00 */
[----:B------:R0:W-:Y:S04]  /*e3260*/  STL.64 [R1+0x9ae0], R56 ;  /* 0x009ae03801007387 */ /* 0x0001e80000100a00 */
[----:B------:R-:W-:Y:S04]  /*e3270*/  STL.64 [R1+0x14d0], R16 ;  /* 0x0014d01001007387 */ /* 0x000fe80000100a00 */
[----:B------:R-:W-:Y:S04]  /*e3280*/  STL.64 [R1+0x14d8], R18 ;  /* 0x0014d81201007387 */ /* 0x000fe80000100a00 */
[----:B------:R-:W2:Y:S04]  /*e3290*/  LDL.LU R48, [R1+0x5f0] ;  /* 0x0005f00001307983 */ /* 0x000ea80000300800 */
[----:B------:R1:W-:Y:S04]  /*e32a0*/  STL.64 [R1+0x14b0], R12 ;  /* 0x0014b00c01007387 */ /* 0x0003e80000100a00 */
[----:B------:R3:W-:Y:S04]  /*e32b0*/  STL.64 [R1+0x14b8], R14 ;  /* 0x0014b80e01007387 */ /* 0x0007e80000100a00 */
[----:B------:R4:W-:Y:S04]  /*e32c0*/  STL.64 [R1+0x1490], R8 ;  /* 0x0014900801007387 */ /* 0x0009e80000100a00 */
[----:B------:R5:W-:Y:S04]  /*e32d0*/  STL.64 [R1+0x1498], R10 ;  /* 0x0014980a01007387 */ /* 0x000be80000100a00 */
[----:B------:R-:W2:Y:S04]  /*e32e0*/  LDL.LU R49, [R1+0x5f4] ;  /* 0x0005f40001317983 */ /* 0x000ea80000300800 */
[----:B------:R-:W2:Y:S04]  /*e32f0*/  LDL.LU R50, [R1+0x5f8] ;  /* 0x0005f80001327983 */ /* 0x000ea80000300800 */
[----:B------:R-:W2:Y:S04]  /*e3300*/  LDL.LU R51, [R1+0x5fc] ;  /* 0x0005fc0001337983 */ /* 0x000ea80000300800 */
[----:B0-----:R-:W2:Y:S04]  /*e3310*/  LDL.LU R56, [R1+0x640] ;  /* 0x0006400001387983 */ /* 0x001ea80000300800 */
[----:B------:R-:W2:Y:S04]  /*e3320*/  LDL.LU R57, [R1+0x644] ;  /* 0x0006440001397983 */ /* 0x000ea80000300800 */
[----:B------:R-:W2:Y:S04]  /*e3330*/  LDL.LU R58, [R1+0x648] ;  /* 0x00064800013a7983 */ /* 0x000ea80000300800 */
[----:B------:R-:W2:Y:S04]  /*e3340*/  LDL.LU R59, [R1+0x64c] ;  /* 0x00064c00013b7983 */ /* 0x000ea80000300800 */
[----:B------:R-:W2:Y:S04]  /*e3350*/  LDL.LU R44, [R1+0x600] ;  /* 0x00060000012c7983 */ /* 0x000ea80000300800 */
[----:B------:R-:W2:Y:S04]  /*e3360*/  LDL.LU R45, [R1+0x604] ;  /* 0x00060400012d7983 */ /* 0x000ea80000300800 */
[----:B------:R-:W2:Y:S04]  /*e3370*/  LDL.LU R46, [R1+0x608] ;  /* 0x00060800012e7983 */ /* 0x000ea80000300800 */
[----:B------:R-:W2:Y:S04]  /*e3380*/  LDL.LU R47, [R1+0x60c] ;  /* 0x00060c00012f7983 */ /* 0x000ea80000300800 */
[----:B-1----:R-:W2:Y:S04]  /*e3390*/  LDL.LU R12, [R1+0x6f0] ;  /* 0x0006f000010c7983 */ /* 0x002ea80000300800 */
[----:B------:R-:W2:Y:S04]  /*e33a0*/  LDL.LU R13, [R1+0x6f4] ;  /* 0x0006f400010d7983 */ /* 0x000ea80000300800 */
[----:B---3--:R-:W2:Y:S04]  /*e33b0*/  LDL.LU R14, [R1+0x6f8] ;  /* 0x0006f800010e7983 */ /* 0x008ea80000300800 */
[----:B------:R-:W2:Y:S04]  /*e33c0*/  LDL.LU R15, [R1+0x6fc] ;  /* 0x0006fc00010f7983 */ /* 0x000ea80000300800 */
[----:B------:R-:W3:Y:S04]  /*e33d0*/  LDL.LU R28, [R1+0x700] ;  /* 0x00070000011c7983 */ /* 0x000ee80000300800 */
[----:B------:R-:W3:Y:S04]  /*e33e0*/  LDL.LU R29, [R1+0x704] ;  /* 0x00070400011d7983 */ /* 0x000ee80000300800 */
[----:B------:R-:W3:Y:S04]  /*e33f0*/  LDL.LU R30, [R1+0x708] ;  /* 0x00070800011e7983 */ /* 0x000ee80000300800 */
[----:B------:R-:W3:Y:S04]  /*e3400*/  LDL.LU R31, [R1+0x70c] ;  /* 0x00070c00011f7983 */ /* 0x000ee80000300800 */
[----:B----4-:R-:W4:Y:S04]  /*e3410*/  LDL.LU R8, [R1+0x710] ;  /* 0x0007100001087983 */ /* 0x010f280000300800 */
[----:B------:R-:W4:Y:S04]  /*e3420*/  LDL.LU R9, [R1+0x714] ;  /* 0x0007140001097983 */ /* 0x000f280000300800 */
[----:B-----5:R-:W4:Y:S04]  /*e3430*/  LDL.LU R10, [R1+0x718] ;  /* 0x00071800010a7983 */ /* 0x020f280000300800 */
        /* <DEDUP_REMOVED lines=32> */
[----:B----4-:R-:W-:-:S15]  /*e3640*/  HMMA.16816.F32 R8, R4, R2, R8 ;  /* 0x000000020408723c */ /* 0x010fde0000001808 */
[----:B------:R-:W-:-:S08]  /*e3650*/  NOP ;  /* 0x0000000000007918 */ /* 0x000fd00000000000 */
[----:B------:R-:W-:Y:S04]  /*e3660*/  STL.64 [R1+0x1470], R8 ;  /* 0x0014700801007387 */ /* 0x000fe80000100a00 */
[----:B------:R0:W-:Y:S04]  /*e3670*/  STL.64 [R1+0x1478], R10 ;  /* 0x0014780a01007387 */ /* 0x0001e80000100a00 */
[----:B0-----:R-:W2:Y:S04]  /*e3680*/  LDL.LU.64 R10, [R1+0x9d18] ;  /* 0x009d1800010a7983 */ /* 0x001ea80000300a00 */
[----:B------:R-:W3:Y:S02]  /*e3690*/  LDL.LU.64 R8, [R1+0x9d10] ;  /* 0x009d100001087983 */ /* 0x000ee40000300a00 */
[C---:B---3--:R-:W-:Y:S06]  /*e36a0*/  HMMA.16816.F32 R28, R4.reuse, R8, R28 ;  /* 0x00000008041c723c */ /* 0x048fec000000181c */
[----:B--2---:R-:W-:-:S15]  /*e36b0*/  HMMA.16816.F32 R12, R4, R10, R12 ;  /* 0x0000000a040c723c */ /* 0x004fde000000180c */
[----:B------:R-:W-:-:S02]  /*e36c0*/  NOP ;  /* 0x0000000000007918 */ /* 0x000fc40000000000 */
        /* <DEDUP_REMOVED lines=8> */
[----:B------:R-:W-:Y:S04]  /*e3750*/  STL.64 [R1+0x9ad8], R10 ;  /* 0x009ad80a01007387 */ /* 0x000fe80000100a00 */
[----:B------:R0:W-:Y:S04]  /*e3760*/  STL.64 [R1+0x9ad0], R8 ;  /* 0x009ad00801007387 */ /* 0x0001e80000100a00 */
[----:B0-----:R-:W2:Y:S04]  /*e3770*/  LDL.LU R8, [R1+0x660] ;  /* 0x0006600001087983 */ /* 0x001ea80000300800 */
[----:B------:R-:W2:Y:S04]  /*e3780*/  LDL.LU R9, [R1+0x664] ;  /* 0x0006640001097983 */ /* 0x000ea80000300800 */
[----:B------:R-:W2:Y:S04]  /*e3790*/  LDL.LU R10, [R1+0x668] ;  /* 0x00066800010a7983 */ /* 0x000ea80000300800 */
[----:B------:R-:W2:Y:S01]  /*e37a0*/  LDL.LU R11, [R1+0x66c] ;  /* 0x00066c00010b7983 */ /* 0x000ea20000300800 */
[C---:B-----5:R-:W-:Y:S06]  /*e37b0*/  HMMA.16816.F32 R40, R4.reuse, R12, R40 ;  /* 0x0000000c0428723c */ /* 0x060fec0000001828 */
[----:B----4-:R-:W-:-:S15]  /*e37c0*/  HMMA.16816.F32 R16, R4, R14, R16 ;  /* 0x0000000e0410723c */ /* 0x010fde0000001810 */
[----:B------:R-:W-:-:S02]  /*e37d0*/  NOP ;  /* 0x0000000000007918 */ /* 0x000fc40000000000 */
[----:B------:R-:W-:Y:S04]  /*e37e0*/  STL.64 [R1+0x1410], R40 ;  /* 0x0014102801007387 */ /* 0x000fe80000100a00 */
[----:B------:R0:W-:Y:S04]  /*e37f0*/  STL.64 [R1+0x1418], R42 ;  /* 0x0014182a01007387 */ /* 0x0001e80000100a00 */
[----:B0-----:R-:W4:Y:S04]  /*e3800*/  LDL.LU.64 R42, [R1+0x9ce8] ;  /* 0x009ce800012a7983 */ /* 0x001f280000300a00 */
[----:B------:R-:W5:Y:S04]  /*e3810*/  LDL.LU.64 R40, [R1+0x9ce0] ;  /* 0x009ce00001287983 */ /* 0x000f680000300a00 */
[----:B------:R-:W-:Y:S04]  /*e3820*/  STL.64 [R1+0x13f0], R16 ;  /* 0x0013f01001007387 */ /* 0x000fe80000100a00 */
[----:B------:R0:W-:Y:S04]  /*e3830*/  STL.64 [R1+0x13f8], R18 ;  /* 0x0013f81201007387 */ /* 0x0001e80000100a00 */
[----:B0-----:R-:W3:Y:S04]  /*e3840*/  LDL.LU.64 R18, [R1+0x9cd8] ;  /* 0x009cd80001127983 */ /* 0x001ee80000300a00 */
[----:B------:R-:W2:Y:S04]  /*e3850*/  LDL.LU.64 R16, [R1+0x9cd0] ;  /* 0x009cd00001107983 */ /* 0x000ea80000300a00 */
[----:B------:R-:W-:Y:S04]  /*e3860*/  STL.64 [R1+0x9af8], R14 ;  /* 0x009af80e01007387 */ /* 0x000fe80000100a00 */
[----:B------:R0:W-:Y:S04]  /*e3870*/  STL.64 [R1+0x9af0], R12 ;  /* 0x009af00c01007387 */ /* 0x0001e80000100a00 */
[----:B0-----:R-:W4:Y:S04]  /*e3880*/  LDL.LU R12, [R1+0x670] ;  /* 0x00067000010c7983 */ /* 0x001f280000300800 */
[----:B------:R-:W4:Y:S04]  /*e3890*/  LDL.LU R13, [R1+0x674] ;  /* 0x00067400010d7983 */ /* 0x000f280000300800 */
[----:B------:R-:W4:Y:S04]  /*e38a0*/  LDL.LU R14, [R1+0x678] ;  /* 0x00067800010e7983 */ /* 0x000f280000300800 */
[----:B------:R-:W4:Y:S01]  /*e38b0*/  LDL.LU R15, [R1+0x67c] ;  /* 0x00067c00010f7983 */ /* 0x000f220000300800 */
[C---:B--2---:R-:W-:Y:S06]  /*e38c0*/  HMMA.16816.F32 R36, R4.reuse, R16, R36 ;  /* 0x000000100424723c */ /* 0x044fec0000001824 */
[----:B---3--:R-:W-:-:S15]  /*e38d0*/  HMMA.16816.F32 R20, R4, R18, R20 ;  /* 0x000000120414723c */ /* 0x008fde0000001814 */
[----:B------:R-:W-:-:S02]  /*e38e0*/  NOP ;  /* 0x0000000000007918 */ /* 0x000fc40000000000 */
[----:B------:R-:W-:Y:S04]  /*e38f0*/  STL.64 [R1+0x13d0], R36 ;  /* 0x0013d02401007387 */ /* 0x000fe80000100a00 */
[----:B------:R0:W-:Y:S04]  /*e3900*/  STL.64 [R1+0x13d8], R38 ;  /* 0x0013d82601007387 */ /* 0x0001e80000100a00 */
[----:B0-----:R-:W2:Y:S04]  /*e3910*/  LDL.LU.64 R38, [R1+0x9cc8] ;  /* 0x009cc80001267983 */ /* 0x001ea80000300a00 */
[----:B------:R-:W3:Y:S04]  /*e3920*/  LDL.LU.64 R36, [R1+0x9cc0] ;  /* 0x009cc00001247983 */ /* 0x000ee80000300a00 */
[----:B------:R-:W-:Y:S04]  /*e3930*/  STL.64 [R1+0x13b0], R20 ;  /* 0x0013b01401007387 */ /* 0x000fe80000100a00 */
[----:B------:R0:W-:Y:S04]  /*e3940*/  STL.64 [R1+0x13b8], R22 ;  /* 0x0013b81601007387 */ /* 0x0001e80000100a00 */
[----:B0-----:R-:W5:Y:S04]  /*e3950*/  LDL.LU.64 R22, [R1+0x9cb8] ;  /* 0x009cb80001167983 */ /* 0x001f680000300a00 */
[----:B------:R-:W4:Y:S04]  /*e3960*/  LDL.LU.64 R20, [R1+0x9cb0] ;  /* 0x009cb00001147983 */ /* 0x000f280000300a00 */
[----:B------:R-:W-:Y:S04]  /*e3970*/  STL.64 [R1+0x9b08], R18 ;  /* 0x009b081201007387 */ /* 0x000fe80000100a00 */
[----:B------:R0:W-:Y:S04]  /*e3980*/  STL.64 [R1+0x9b00], R16 ;  /* 0x009b001001007387 */ /* 0x0001e80000100a00 */
[----:B0-----:R-:W2:Y:S04]  /*e3990*/  LDL.LU R16, [R1+0x680] ;  /* 0x0006800001107983 */ /* 0x001ea80000300800 */
[----:B------:R-:W2:Y:S04]  /*e39a0*/  LDL.LU R17, [R1+0x684] ;  /* 0x0006840001117983 */ /* 0x000ea80000300800 */
[----:B------:R-:W2:Y:S04]  /*e39b0*/  LDL.LU R18, [R1+0x688] ;  /* 0x0006880001127983 */ /* 0x000ea80000300800 */
[----:B------:R-:W2:Y:S01]  /*e39c0*/  LDL.LU R19, [R1+0x68c] ;  /* 0x00068c0001137983 */ /* 0x000ea20000300800 */
        /* <DEDUP_REMOVED lines=12> */
[----:B------:R-:W-:Y:S01]  /*e3a90*/  STL.64 [R1+0x9ab0], R20 ;  /* 0x009ab01401007387 */ /* 0x000fe20000100a00 */
[C---:B--2---:R-:W-:Y:S06]  /*e3aa0*/  HMMA.16816.F32 R16, R4.reuse, R24, R16 ;  /* 0x000000180410723c */ /* 0x044fec0000001810 */
[C---:B---3--:R-:W-:Y:S06]  /*e3ab0*/  HMMA.16816.F32 R12, R4.reuse, R26, R12 ;  /* 0x0000001a040c723c */ /* 0x048fec000000180c */
[----:B------:R-:W-:Y:S11]  /*e3ac0*/  STL.64 [R1+0x9a98], R26 ;  /* 0x009a981a01007387 */ /* 0x000ff60000100a00 */
[----:B------:R-:W-:Y:S04]  /*e3ad0*/  STL.64 [R1+0x1350], R16 ;  /* 0x0013501001007387 */ /* 0x000fe80000100a00 */
[----:B------:R-:W-:Y:S04]  /*e3ae0*/  STL.64 [R1+0x1358], R18 ;  /* 0x0013581201007387 */ /* 0x000fe80000100a00 */
[----:B------:R-:W-:Y:S04]  /*e3af0*/  STL.64 [R1+0x9a90], R24 ;  /* 0x009a901801007387 */ /* 0x000fe80000100a00 */
[----:B------:R-:W-:Y:S04]  /*e3b00*/  STL.64 [R1+0x1330], R12 ;  /* 0x0013300c01007387 */ /* 0x000fe80000100a00 */
[----:B------:R5:W-:Y:S02]  /*e3b10*/  STL.64 [R1+0x1338], R14 ;  /* 0x0013380e01007387 */ /* 0x000be40000100a00 */
[C---:B-----5:R-:W-:Y:S06]  /*e3b20*/  HMMA.16816.F32 R12, R4.reuse, R32, R8 ;  /* 0x00000020040c723c */ /* 0x060fec0000001808 */
[C---:B----4-:R-:W-:Y:S06]  /*e3b30*/  HMMA.16816.F32 R8, R4.reuse, R34, R52 ;  /* 0x000000220408723c */ /* 0x050fec0000001834 */
[----:B------:R-:W-:Y:S11]  /*e3b40*/  STL.64 [R1+0x9a78], R34 ;  /* 0x009a782201007387 */ /* 0x000ff60000100a00 */
[----:B------:R-:W-:Y:S04]  /*e3b50*/  STL.64 [R1+0x1310], R12 ;  /* 0x0013100c01007387 */ /* 0x000fe80000100a00 */
[----:B------:R0:W-:Y:S04]  /*e3b60*/  STL.64 [R1+0x1318], R14 ;  /* 0x0013180e01007387 */ /* 0x0001e80000100a00 */
[----:B------:R-:W-:Y:S04]  /*e3b70*/  STL.64 [R1+0x9a70], R32 ;  /* 0x009a702001007387 */ /* 0x000fe80000100a00 */
[----:B------:R-:W-:Y:S04]  /*e3b80*/  STL.64 [R1+0x12f0], R8 ;  /* 0x0012f00801007387 */ /* 0x000fe80000100a00 */
[----:B------:R1:W-:Y:S01]  /*e3b90*/  STL.64 [R1+0x12f8], R10 ;  /* 0x0012f80a01007387 */ /* 0x0003e20000100a00 */
[C---:B0-----:R-:W-:Y:S06]  /*e3ba0*/  HMMA.16816.F32 R12, R4.reuse, R36, R56 ;  /* 0x00000024040c723c */ /* 0x041fec0000001838 */
[C---:B-1----:R-:W-:Y:S06]  /*e3bb0*/  HMMA.16816.F32 R8, R4.reuse, R38, R48 ;  /* 0x000000260408723c */ /* 0x042fec0000001830 */
[----:B------:R-:W-:Y:S11]  /*e3bc0*/  STL [R1+0x99e4], R38 ;  /* 0x0099e42601007387 */ /* 0x000ff60000100800 */
[----:B------:R-:W-:Y:S04]  /*e3bd0*/  STL.64 [R1+0x12d0], R12 ;  /* 0x0012d00c01007387 */ /* 0x000fe80000100a00 */
[----:B------:R-:W-:Y:S04]  /*e3be0*/  STL.64 [R1+0x12d8], R14 ;  /* 0x0012d80e01007387 */ /* 0x000fe80000100a00 */
[----:B------:R-:W-:Y:S04]  /*e3bf0*/  STL [R1+0x99e0], R39 ;  /* 0x0099e02701007387 */ /* 0x000fe80000100800 */
[----:B------:R-:W-:Y:S04]  /*e3c00*/  STL.64 [R1+0x19e0], R8 ;  /* 0x0019e00801007387 */ /* 0x000fe80000100a00 */
[----:B------:R0:W-:Y:S02]  /*e3c10*/  STL.64 [R1+0x19e8], R10 ;  /* 0x0019e80a01007387 */ /* 0x0001e40000100a00 */
[----:B0-----:R-:W-:Y:S02]  /*e3c20*/  HMMA.16816.F32 R8, R4, R40, R44 ;  /* 0x000000280408723c */ /* 0x001fe4000000182c */
[----:B------:R-:W-:Y:S04]  /*e3c30*/  STL.64 [R1+0x9c40], R36 ;  /* 0x009c402401007387 */ /* 0x000fe80000100a00 */
[----:B------:R-:W2:-:S15]  /*e3c40*/  LDL.LU R56, [R1+0x590] ;  /* 0x0005900001387983 */ /* 0x000e9e0000300800 */
[----:B------:R-:W-:-:S02]  /*e3c50*/  NOP ;  /* 0x0000000000007918 */ /* 0x000fc40000000000 */
[----:B------:R-:W-:Y:S04]  /*e3c60*/  STL.64 [R1+0x19b0], R8 ;  /* 0x0019b00801007387 */ /* 0x000fe80000100a00 */
[----:B------:R-:W-:Y:S04]  /*e3c70*/  STL.64 [R1+0x19b8], R10 ;  /* 0x0019b80a01007387 */ /* 0x000fe80000100a00 */
[----:B------:R-:W2:Y:S04]  /*e3c80*/  LDL.LU R57, [R1+0x594] ;  /* 0x0005940001397983 */ /* 0x000ea80000300800 */
[----:B------:R-:W3:Y:S04]  /*e3c90*/  LDL.LU R58, [R1+0x598] ;  /* 0x00059800013a7983 */ /* 0x000ee80000300800 */
[----:B------:R-:W3:Y:S04]  /*e3ca0*/  LDL.LU R59, [R1+0x59c] ;  /* 0x00059c00013b7983 */ /* 0x000ee80000300800 */
[----:B---3--:R-:W-:Y:S04]  /*e3cb0*/  STL.64 [R1+0x9c50], R58 ;  /* 0x009c503a01007387 */ /* 0x008fe80000100a00 */
[----:B--2---:R-:W-:Y:S04]  /*e3cc0*/  STL.64 [R1+0x9c48], R56 ;  /* 0x009c483801007387 */ /* 0x004fe80000100a00 */
[----:B------:R-:W2:Y:S04]  /*e3cd0*/  LDL.LU R12, [R1+0x5b0] ;  /* 0x0005b000010c7983 */ /* 0x000ea80000300800 */
[----:B------:R-:W2:Y:S04]  /*e3ce0*/  LDL.LU R13, [R1+0x5b4] ;  /* 0x0005b400010d7983 */ /* 0x000ea80000300800 */
[----:B------:R-:W3:Y:S04]  /*e3cf0*/  LDL.LU R14, [R1+0x5b8] ;  /* 0x0005b800010e7983 */ /* 0x000ee80000300800 */
[----:B------:R-:W3:Y:S01]  /*e3d00*/  LDL.LU R15, [R1+0x5bc] ;  /* 0x0005bc00010f7983 */ /* 0x000ee20000300800 */
[----:B------:R-:W-:-:S02]  /*e3d10*/  IMAD.MOV.U32 R19, RZ, RZ, R28 ;  /* 0x000000ffff137224 */ /* 0x000fc400078e001c */
[----:B------:R-:W-:Y:S02]  /*e3d20*/  IMAD.MOV.U32 R18, RZ, RZ, R29 ;  /* 0x000000ffff127224 */ /* 0x000fe400078e001d */
[----:B------:R-:W-:Y:S02]  /*e3d30*/  IMAD.MOV.U32 R34, RZ, RZ, R42 ;  /* 0x000000ffff227224 */ /* 0x000fe400078e002a */
[----:B------:R-:W-:Y:S01]  /*e3d40*/  IMAD.MOV.U32 R35, RZ, RZ, R43 ;  /* 0x000000ffff237224 */ /* 0x000fe200078e002b */
[----:B---3--:R-:W-:Y:S04]  /*e3d50*/  STL.64 [R1+0x9c70], R14 ;  /* 0x009c700e01007387 */ /* 0x008fe80000100a00 */
[----:B--2---:R0:W-:Y:S04]  /*e3d60*/  STL.64 [R1+0x9c68], R12 ;  /* 0x009c680c01007387 */ /* 0x0041e80000100a00 */
[----:B------:R-:W2:Y:S04]  /*e3d70*/  LDL.LU R24, [R1+0x5d0] ;  /* 0x0005d00001187983 */ /* 0x000ea80000300800 */
[----:B------:R-:W2:Y:S04]  /*e3d80*/  LDL.LU R25, [R1+0x5d4] ;  /* 0x0005d40001197983 */ /* 0x000ea80000300800 */
[----:B------:R-:W2:Y:S04]  /*e3d90*/  LDL.LU R26, [R1+0x5d8] ;  /* 0x0005d800011a7983 */ /* 0x000ea80000300800 */
[----:B------:R-:W2:Y:S04]  /*e3da0*/  LDL.LU R27, [R1+0x5dc] ;  /* 0x0005dc00011b7983 */ /* 0x000ea80000300800 */
[----:B------:R-:W3:Y:S04]  /*e3db0*/  LDL.LU R48, [R1+0x630] ;  /* 0x0006300001307983 */ /* 0x000ee80000300800 */
[----:B------:R-:W3:Y:S04]  /*e3dc0*/  LDL.LU R49, [R1+0x634] ;  /* 0x0006340001317983 */ /* 0x000ee80000300800 */
[----:B------:R-:W3:Y:S04]  /*e3dd0*/  LDL.LU R50, [R1+0x638] ;  /* 0x0006380001327983 */ /* 0x000ee80000300800 */
[----:B------:R-:W3:Y:S04]  /*e3de0*/  LDL.LU R51, [R1+0x63c] ;  /* 0x00063c0001337983 */ /* 0x000ee80000300800 */
[----:B0-----:R-:W4:Y:S04]  /*e3df0*/  LDL.LU R12, [R1+0x620] ;  /* 0x00062000010c7983 */ /* 0x001f280000300800 */
        /* <DEDUP_REMOVED lines=8> */
[----:B------:R-:W2:Y:S04]  /*e3e80*/  LDL.LU R29, [R1+0x3008] ;  /* 0x00300800011d7983 */ /* 0x000ea80000300800 */
[----:B------:R-:W5:Y:S04]  /*e3e90*/  LDL.LU R42, [R1+0x9c8c] ;  /* 0x009c8c00012a7983 */ /* 0x000f680000300800 */
[----:B------:R-:W5:Y:S01]  /*e3ea0*/  LDL.LU R43, [R1+0x9c88] ;  /* 0x009c8800012b7983 */ /* 0x000f620000300800 */
[----:B------:R-:W-:-:S03]  /*e3eb0*/  IMAD.MOV.U32 R55, RZ, RZ, R30 ;  /* 0x000000ffff377224 */ /* 0x000fc600078e001e */
[----:B------:R-:W2:Y:S04]  /*e3ec0*/  LDL.LU R32, [R1+0x3014] ;  /* 0x0030140001207983 */ /* 0x000ea80000300800 */
[----:B------:R-:W2:Y:S01]  /*e3ed0*/  LDL.LU R30, [R1+0x3010] ;  /* 0x00301000011e7983 */ /* 0x000ea20000300800 */
[----:B------:R-:W-:-:S03]  /*e3ee0*/  IMAD.MOV.U32 R54, RZ, RZ, R31 ;  /* 0x000000ffff367224 */ /* 0x000fc600078e001f */
        /* <DEDUP_REMOVED lines=10> */
[----:B------:R-:W2:Y:S04]  /*e3f90*/  LDL.LU.64 R16, [R1+0x138] ;  /* 0x0001380001107983 */ /* 0x000ea80000300a00 */
        /* <DEDUP_REMOVED lines=10> */
[----:B------:R0:W-:Y:S04]  /*e4040*/  STL [R1+0x9a1c], R40 ;  /* 0x009a1c2801007387 */ /* 0x0001e80000100800 */
[----:B0-----:R-:W2:Y:S04]  /*e4050*/  LDL.LU R40, [R1+0x300c] ;  /* 0x00300c0001287983 */ /* 0x001ea80000300800 */
[----:B------:R0:W-:Y:S04]  /*e4060*/  STL [R1+0x9a18], R41 ;  /* 0x009a182901007387 */ /* 0x0001e80000100800 */
[----:B0-----:R-:W2:Y:S01]  /*e4070*/  LDL.LU R41, [R1+0x3004] ;  /* 0x0030040001297983 */ /* 0x001ea20000300800 */
[----:B-----5:R-:W-:-:S15]  /*e4080*/  HMMA.16816.F32 R44, R4, R42, R44 ;  /* 0x0000002a042c723c */ /* 0x020fde000000182c */
[----:B------:R-:W-:-:S08]  /*e4090*/  NOP ;  /* 0x0000000000007918 */ /* 0x000fd00000000000 */
[----:B------:R-:W-:Y:S04]  /*e40a0*/  STL.64 [R1+0x19a0], R44 ;  /* 0x0019a02c01007387 */ /* 0x000fe80000100a00 */
[----:B------:R0:W-:Y:S04]  /*e40b0*/  STL.64 [R1+0x19a8], R46 ;  /* 0x0019a82e01007387 */ /* 0x0001e80000100a00 */
[----:B0-----:R-:W3:Y:S04]  /*e40c0*/  LDL.LU.64 R46, [R1+0x9c80] ;  /* 0x009c8000012e7983 */ /* 0x001ee80000300a00 */
[----:B------:R-:W4:Y:S02]  /*e40d0*/  LDL.LU.64 R44, [R1+0x9c78] ;  /* 0x009c7800012c7983 */ /* 0x000f240000300a00 */
[C---:B----4-:R-:W-:Y:S06]  /*e40e0*/  HMMA.16816.F32 R12, R4.reuse, R44, R12 ;  /* 0x0000002c040c723c */ /* 0x050fec000000180c */
[----:B---3--:R-:W-:-:S15]  /*e40f0*/  HMMA.16816.F32 R48, R4, R46, R48 ;  /* 0x0000002e0430723c */ /* 0x008fde0000001830 */
[----:B------:R-:W-:-:S02]  /*e4100*/  NOP ;  /* 0x0000000000007918 */ /* 0x000fc40000000000 */
[----:B------:R-:W-:Y:S04]  /*e4110*/  STL.64 [R1+0x1270], R12 ;  /* 0x0012700c01007387 */ /* 0x000fe80000100a00 */
[----:B------:R0:W-:Y:S04]  /*e4120*/  STL.64 [R1+0x1278], R14 ;  /* 0x0012780e01007387 */ /* 0x0001e80000100a00 */
[----:B0-----:R-:W3:Y:S04]  /*e4130*/  LDL.LU.64 R14, [R1+0x9c70] ;  /* 0x009c7000010e7983 */ /* 0x001ee80000300a00 */
[----:B------:R-:W3:Y:S04]  /*e4140*/  LDL.LU.64 R12, [R1+0x9c68] ;  /* 0x009c6800010c7983 */ /* 0x000ee80000300a00 */
[----:B------:R-:W-:Y:S04]  /*e4150*/  STL.64 [R1+0x1240], R48 ;  /* 0x0012403001007387 */ /* 0x000fe80000100a00 */
[----:B------:R0:W-:Y:S04]  /*e4160*/  STL.64 [R1+0x1248], R50 ;  /* 0x0012483201007387 */ /* 0x0001e80000100a00 */
[----:B0-----:R-:W4:Y:S04]  /*e4170*/  LDL.LU.64 R50, [R1+0x9c60] ;  /* 0x009c600001327983 */ /* 0x001f280000300a00 */
[----:B------:R-:W5:Y:S04]  /*e4180*/  LDL.LU.64 R48, [R1+0x9c58] ;  /* 0x009c580001307983 */ /* 0x000f680000300a00 */
[----:B------:R-:W-:Y:S04]  /*e4190*/  STL.64 [R1+0x9a58], R46 ;  /* 0x009a582e01007387 */ /* 0x000fe80000100a00 */
[----:B------:R0:W-:Y:S04]  /*e41a0*/  STL.64 [R1+0x9a50], R44 ;  /* 0x009a502c01007387 */ /* 0x0001e80000100a00 */
[----:B0-----:R-:W3:Y:S04]  /*e41b0*/  LDL.LU R44, [R1+0x5e0] ;  /* 0x0005e000012c7983 */ /* 0x001ee80000300800 */
[----:B------:R-:W3:Y:S04]  /*e41c0*/  LDL.LU R45, [R1+0x5e4] ;  /* 0x0005e400012d7983 */ /* 0x000ee80000300800 */
[----:B------:R-:W3:Y:S04]  /*e41d0*/  LDL.LU R46, [R1+0x5e8] ;  /* 0x0005e800012e7983 */ /* 0x000ee80000300800 */
[----:B------:R-:W3:Y:S01]  /*e41e0*/  LDL.LU R47, [R1+0x5ec] ;  /* 0x0005ec00012f7983 */ /* 0x000ee20000300800 */
[----:B--2---:R-:W-:-:S02]  /*e41f0*/  IMAD R28, R28, 0x100, R41 ;  /* 0x000001001c1c7824 */ /* 0x004fc400078e0229 */
[----:B------:R-:W-:Y:S02]  /*e4200*/  IMAD R29, R29, 0x100, R40 ;  /* 0x000001001d1d7824 */ /* 0x000fe400078e0228 */
[----:B------:R-:W-:Y:S02]  /*e4210*/  IMAD R30, R30, 0x100, R32 ;  /* 0x000001001e1e7824 */ /* 0x000fe400078e0220 */
[----:B------:R-:W-:Y:S01]  /*e4220*/  IMAD R31, R31, 0x100, R33 ;  /* 0x000001001f1f7824 */ /* 0x000fe200078e0221 */
[----:B------:R-:W-:Y:S02]  /*e4230*/  F2FP.F16.E4M3.UNPACK_B R28, R28 ;  /* 0x0000001cff1c723e */ /* 0x000fe400020006ff */
[----:B------:R-:W-:Y:S02]  /*e4240*/  F2FP.F16.E4M3.UNPACK_B R29, R29 ;  /* 0x0000001dff1d723e */ /* 0x000fe400020006ff */
[----:B------:R-:W-:Y:S02]  /*e4250*/  F2FP.F16.E4M3.UNPACK_B R30, R30 ;  /* 0x0000001eff1e723e */ /* 0x000fe400020006ff */
[----:B------:R-:W-:Y:S01]  /*e4260*/  F2FP.F16.E4M3.UNPACK_B R31, R31 ;  /* 0x0000001fff1f723e */ /* 0x000fe200020006ff */
[----:B-----5:R-:W-:-:S15]  /*e4270*/  HMMA.16816.F32 R56, R4, R48, R56 ;  /* 0x000000300438723c */ /* 0x020fde0000001838 */
[----:B------:R-:W-:-:S08]  /*e4280*/  NOP ;  /* 0x0000000000007918 */ /* 0x000fd00000000000 */
[----:B------:R-:W-:Y:S04]  /*e4290*/  STL.64 [R1+0x1210], R56 ;  /* 0x0012103801007387 */ /* 0x000fe80000100a00 */
[----:B------:R0:W-:Y:S04]  /*e42a0*/  STL.64 [R1+0x1218], R58 ;  /* 0x0012183a01007387 */ /* 0x0001e80000100a00 */
[----:B0-----:R-:W2:Y:S04]  /*e42b0*/  LDL.LU.64 R58, [R1+0x9c50] ;  /* 0x009c5000013a7983 */ /* 0x001ea80000300a00 */
[----:B------:R-:W2:Y:S01]  /*e42c0*/  LDL.LU.64 R56, [R1+0x9c48] ;  /* 0x009c480001387983 */ /* 0x000ea20000300a00 */
[C---:B----4-:R-:W-:Y:S06]  /*e42d0*/  HMMA.16816.F32 R36, R4.reuse, R50, R36 ;  /* 0x000000320424723c */ /* 0x050fec0000001824 */
[----:B---3--:R-:W-:Y:S06]  /*e42e0*/  HMMA.16816.F32 R32, R4, R34, R44 ;  /* 0x000000220420723c */ /* 0x008fec000000182c */
[----:B------:R-:W-:Y:S11]  /*e42f0*/  HMMA.16816.F32 R4, R28, R16, R24 ;  /* 0x000000101c04723c */ /* 0x000ff60000001818 */
[----:B------:R0:W-:Y:S04]  /*e4300*/  STL.64 [R1+0xc00], R36 ;  /* 0x000c002401007387 */ /* 0x0001e80000100a00 */
[----:B------:R1:W-:Y:S04]  /*e4310*/  STL.64 [R1+0xc08], R38 ;  /* 0x000c082601007387 */ /* 0x0003e80000100a00 */
[----:B0-----:R-:W3:Y:S04]  /*e4320*/  LDL.LU.64 R36, [R1+0x9c40] ;  /* 0x009c400001247983 */ /* 0x001ee80000300a00 */
[----:B------:R-:W-:Y:S04]  /*e4330*/  STL.64 [R1+0x9a68], R50 ;  /* 0x009a683201007387 */ /* 0x000fe80000100a00 */
[----:B------:R-:W-:Y:S04]  /*e4340*/  STL.64 [R1+0x9a60], R48 ;  /* 0x009a603001007387 */ /* 0x000fe80000100a00 */
[----:B------:R-:W-:Y:S01]  /*e4350*/  STL.64 [R1+0xbd0], R32 ;  /* 0x000bd02001007387 */ /* 0x000fe20000100a00 */
[----:B-1----:R-:W-:-:S03]  /*e4360*/  IMAD.MOV.U32 R38, RZ, RZ, R16 ;  /* 0x000000ffff267224 */ /* 0x002fc600078e0010 */
[----:B------:R-:W-:Y:S01]  /*e4370*/  STL.64 [R1+0xbd8], R34 ;  /* 0x000bd82201007387 */ /* 0x000fe20000100a00 */
[----:B------:R-:W-:-:S03]  /*e4380*/  IMAD.MOV.U32 R39, RZ, RZ, R17 ;  /* 0x000000ffff277224 */ /* 0x000fc600078e0011 */
[----:B------:R-:W-:Y:S01]  /*e4390*/  STL.64 [R1+0xbb0], R4 ;  /* 0x000bb00401007387 */ /* 0x000fe20000100a00 */
[C---:B------:R-:W-:Y:S03]  /*e43a0*/  HMMA.16816.F32 R16, R28.reuse, R18, R20 ;  /* 0x000000121c10723c */ /* 0x040fe60000001814 */
[----:B------:R0:W-:Y:S03]  /*e43b0*/  STL.64 [R1+0xbb8], R6 ;  /* 0x000bb80601007387 */ /* 0x0001e60000100a00 */
[C---:B0-----:R-:W-:Y:S01]  /*e43c0*/  HMMA.16816.F32 R4, R28.reuse, R52, R12 ;  /* 0x000000341c04723c */ /* 0x041fe2000000180c */
[----:B------:R-:W-:Y:S04]  /*e43d0*/  STL [R1+0x99ec], R39 ;  /* 0x0099ec2701007387 */ /* 0x000fe80000100800 */
[----:B------:R0:W-:Y:S01]  /*e43e0*/  STL [R1+0x99e8], R38 ;  /* 0x0099e82601007387 */ /* 0x0001e20000100800 */
[----:B------:R-:W-:Y:S11]  /*e43f0*/  HMMA.16816.F32 R8, R28, R54, R8 ;  /* 0x000000361c08723c */ /* 0x000ff60000001808 */
[----:B------:R-:W-:Y:S04]  /*e4400*/  STL.64 [R1+0xb80], R16 ;  /* 0x000b801001007387 */ /* 0x000fe80000100a00 */
[----:B------:R-:W-:Y:S04]  /*e4410*/  STL.64 [R1+0xb88], R18 ;  /* 0x000b881201007387 */ /* 0x000fe80000100a00 */
[----:B------:R-:W-:Y:S04]  /*e4420*/  STL.64 [R1+0xb50], R4 ;  /* 0x000b500401007387 */ /* 0x000fe80000100a00 */
[----:B------:R2:W-:Y:S01]  /*e4430*/  STL.64 [R1+0xb58], R6 ;  /* 0x000b580601007387 */ /* 0x0005e20000100a00 */
[----:B0-----:R-:W-:-:S02]  /*e4440*/  IMAD.MOV.U32 R38, RZ, RZ, R53 ;  /* 0x000000ffff267224 */ /* 0x001fc400078e0035 */
[----:B------:R-:W-:-:S03]  /*e4450*/  IMAD.MOV.U32 R39, RZ, RZ, R52 ;  /* 0x000000ffff277224 */ /* 0x000fc600078e0034 */
[----:B------:R0:W-:Y:S04]  /*e4460*/  STL [R1+0x99f4], R38 ;  /* 0x0099f42601007387 */ /* 0x0001e80000100800 */
[----:B------:R1:W-:Y:S04]  /*e4470*/  STL [R1+0x99f0], R39 ;  /* 0x0099f02701007387 */ /* 0x0003e80000100800 */
[----:B------:R-:W-:Y:S04]  /*e4480*/  STL.64 [R1+0xb20], R8 ;  /* 0x000b200801007387 */ /* 0x000fe80000100a00 */
[----:B------:R-:W-:Y:S01]  /*e4490*/  STL.64 [R1+0xb28], R10 ;  /* 0x000b280a01007387 */ /* 0x000fe20000100a00 */
[----:B--2---:R-:W-:-:S15]  /*e44a0*/  HMMA.16816.F32 R4, R28, R60, R56 ;  /* 0x0000003c1c04723c */ /* 0x004fde0000001838 */
[----:B------:R-:W-:-:S08]  /*e44b0*/  NOP ;  /* 0x0000000000007918 */ /* 0x000fd00000000000 */
[----:B------:R2:W-:Y:S04]  /*e44c0*/  STL.64 [R1+0xb00], R4 ;  /* 0x000b000401007387 */ /* 0x0005e80000100a00 */
[----:B------:R4:W-:Y:S04]  /*e44d0*/  STL.64 [R1+0xb08], R6 ;  /* 0x000b080601007387 */ /* 0x0009e80000100a00 */
[----:B------:R-:W5:Y:S04]  /*e44e0*/  LDL.LU R12, [R1+0xa30] ;  /* 0x000a3000010c7983 */ /* 0x000f680000300800 */
[----:B------:R-:W5:Y:S04]  /*e44f0*/  LDL.LU R13, [R1+0xa34] ;  /* 0x000a3400010d7983 */ /* 0x000f680000300800 */
[----:B------:R-:W2:Y:S04]  /*e4500*/  LDL.LU R14, [R1+0xa38] ;  /* 0x000a3800010e7983 */ /* 0x000ea80000300800 */
[----:B------:R-:W2:Y:S04]  /*e4510*/  LDL.LU R15, [R1+0xa3c] ;  /* 0x000a3c00010f7983 */ /* 0x000ea80000300800 */
[----:B--2---:R2:W-:Y:S04]  /*e4520*/  STL.64 [R1+0x9c18], R14 ;  /* 0x009c180e01007387 */ /* 0x0045e80000100a00 */
[----:B-----5:R-:W-:Y:S04]  /*e4530*/  STL.64 [R1+0x9c10], R12 ;  /* 0x009c100c01007387 */ /* 0x020fe80000100a00 */
[----:B------:R-:W5:Y:S04]  /*e4540*/  LDL R18, [R1+0xc0] ;  /* 0x0000c00001127983 */ /* 0x000f680000100800 */
[----:B------:R-:W5:Y:S04]  /*e4550*/  LDL R19, [R1+0xc4] ;  /* 0x0000c40001137983 */ /* 0x000f680000100800 */
        /* <DEDUP_REMOVED lines=8> */
[----:B-----5:R-:W-:Y:S01]  /*e45e0*/  STL.64 [R1+0x9c38], R18 ;  /* 0x009c381201007387 */ /* 0x020fe20000100a00 */
[----:B0-----:R-:W-:-:S02]  /*e45f0*/  IMAD.MOV.U32 R38, RZ, RZ, R60 ;  /* 0x000000ffff267224 */ /* 0x001fc400078e003c */
[----:B-1----:R-:W-:Y:S01]  /*e4600*/  IMAD.MOV.U32 R39, RZ, RZ, R61 ;  /* 0x000000ffff277224 */ /* 0x002fe200078e003d */
[----:B---3--:R0:W-:Y:S04]  /*e4610*/  STL.64 [R1+0x9c30], R16 ;  /* 0x009c301001007387 */ /* 0x0081e80000100a00 */
        /* <DEDUP_REMOVED lines=8> */
[----:B------:R-:W5:Y:S04]  /*e46a0*/  LDL R60, [R1+0xf8] ;  /* 0x0000f800013c7983 */ /* 0x000f680000100800 */
[----:B------:R-:W5:Y:S04]  /*e46b0*/  LDL R61, [R1+0xfc] ;  /* 0x0000fc00013d7983 */ /* 0x000f680000100800 */
[----:B------:R-:W5:Y:S04]  /*e46c0*/  LDL.LU R56, [R1+0x580] ;  /* 0x0005800001387983 */ /* 0x000f680000300800 */
[----:B------:R-:W5:Y:S04]  /*e46d0*/  LDL.LU R57, [R1+0x584] ;  /* 0x0005840001397983 */ /* 0x000f680000300800 */
[----:B------:R-:W5:Y:S04]  /*e46e0*/  LDL.LU R58, [R1+0x588] ;  /* 0x00058800013a7983 */ /* 0x000f680000300800 */
[----:B------:R-:W5:Y:S04]  /*e46f0*/  LDL.LU R59, [R1+0x58c] ;  /* 0x00058c00013b7983 */ /* 0x000f680000300800 */
[----:B--2---:R-:W2:Y:S04]  /*e4700*/  LDL R14, [R1+0xe8] ;  /* 0x0000e800010e7983 */ /* 0x004ea80000100800 */
[----:B------:R-:W2:Y:S04]  /*e4710*/  LDL R15, [R1+0xec] ;  /* 0x0000ec00010f7983 */ /* 0x000ea80000100800 */
[----:B0-----:R-:W3:Y:S04]  /*e4720*/  LDL.LU R16, [R1+0x570] ;  /* 0x0005700001107983 */ /* 0x001ee80000300800 */
[----:B------:R-:W3:Y:S04]  /*e4730*/  LDL.LU R17, [R1+0x574] ;  /* 0x0005740001117983 */ /* 0x000ee80000300800 */
[----:B------:R-:W3:Y:S04]  /*e4740*/  LDL.LU R18, [R1+0x578] ;  /* 0x0005780001127983 */ /* 0x000ee80000300800 */
[----:B------:R-:W3:Y:S04]  /*e4750*/  LDL.LU R19, [R1+0x57c] ;  /* 0x00057c0001137983 */ /* 0x000ee80000300800 */
[----:B------:R-:W3:Y:S04]  /*e4760*/  LDL.LU.64 R12, [R1+0xf0] ;  /* 0x0000f000010c7983 */ /* 0x000ee80000300a00 */
[----:B------:R-:W2:Y:S04]  /*e4770*/  LDL.LU R20, [R1+0x560] ;  /* 0x0005600001147983 */ /* 0x000ea80000300800 */
[----:B------:R-:W2:Y:S04]  /*e4780*/  LDL.LU R21, [R1+0x564] ;  /* 0x0005640001157983 */ /* 0x000ea80000300800 */
[----:B------:R-:W2:Y:S04]  /*e4790*/  LDL.LU R22, [R1+0x568] ;  /* 0x0005680001167983 */ /* 0x000ea80000300800 */
[----:B------:R-:W2:Y:S04]  /*e47a0*/  LDL.LU R23, [R1+0x56c] ;  /* 0x00056c0001177983 */ /* 0x000ea80000300800 */
[----:B------:R-:W4:Y:S04]  /*e47b0*/  LDL.LU.64 R40, [R1+0xe0] ;  /* 0x0000e00001287983 */ /* 0x000f280000300a00 */
[----:B------:R-:W4:Y:S04]  /*e47c0*/  LDL R32, [R1+0xd8] ;  /* 0x0000d80001207983 */ /* 0x000f280000100800 */
[----:B------:R-:W4:Y:S04]  /*e47d0*/  LDL R33, [R1+0xdc] ;  /* 0x0000dc0001217983 */ /* 0x000f280000100800 */
[----:B------:R-:W4:Y:S04]  /*e47e0*/  LDL.LU R48, [R1+0x540] ;  /* 0x0005400001307983 */ /* 0x000f280000300800 */
[----:B------:R-:W4:Y:S04]  /*e47f0*/  LDL.LU R49, [R1+0x544] ;  /* 0x0005440001317983 */ /* 0x000f280000300800 */
[----:B------:R-:W4:Y:S04]  /*e4800*/  LDL.LU R50, [R1+0x548] ;  /* 0x0005480001327983 */ /* 0x000f280000300800 */
[----:B------:R-:W4:Y:S04]  /*e4810*/  LDL.LU R51, [R1+0x54c] ;  /* 0x00054c0001337983 */ /* 0x000f280000300800 */
[----:B------:R-:W4:Y:S04]  /*e4820*/  LDL.LU.64 R34, [R1+0xd0] ;  /* 0x0000d00001227983 */ /* 0x000f280000300a00 */
        /* <DEDUP_REMOVED lines=10> */
[----:B------:R0:W-:Y:S04]  /*e48d0*/  STL [R1+0x99fc], R39 ;  /* 0x0099fc2701007387 */ /* 0x0001e80000100800 */
[----:B------:R1:W-:Y:S01]  /*e48e0*/  STL [R1+0x99f8], R38 ;  /* 0x0099f82601007387 */ /* 0x0003e20000100800 */
[C---:B-----5:R-:W-:Y:S06]  /*e48f0*/  HMMA.16816.F32 R56, R28.reuse, R60, R56 ;  /* 0x0000003c1c38723c */ /* 0x060fec0000001838 */
[----:B---3--:R-:W-:Y:S06]  /*e4900*/  HMMA.16816.F32 R16, R28, R12, R16 ;  /* 0x0000000c1c10723c */ /* 0x008fec0000001810 */
[----:B0-----:R-:W-:-:S02]  /*e4910*/  IMAD.MOV.U32 R39, RZ, RZ, R12 ;  /* 0x000000ffff277224 */ /* 0x001fc400078e000c */
[----:B-1----:R-:W-:Y:S02]  /*e4920*/  IMAD.MOV.U32 R38, RZ, RZ, R13 ;  /* 0x000000ffff267224 */ /* 0x002fe400078e000d */
[C---:B--2---:R-:W-:Y:S07]  /*e4930*/  HMMA.16816.F32 R12, R28.reuse, R14, R20 ;  /* 0x0000000e1c0c723c */ /* 0x044fee0000001814 */
[----:B------:R0:W-:Y:S04]  /*e4940*/  STL.64 [R1+0xad0], R56 ;  /* 0x000ad03801007387 */ /* 0x0001e80000100a00 */
[----:B------:R1:W-:Y:S04]  /*e4950*/  STL.64 [R1+0xad8], R58 ;  /* 0x000ad83a01007387 */ /* 0x0003e80000100a00 */
[----:B0-----:R-:W2:Y:S04]  /*e4960*/  LDL.LU R56, [R1+0xa60] ;  /* 0x000a600001387983 */ /* 0x001ea80000300800 */
[----:B------:R-:W2:Y:S04]  /*e4970*/  LDL.LU R57, [R1+0xa64] ;  /* 0x000a640001397983 */ /* 0x000ea80000300800 */
[----:B-1----:R-:W2:Y:S04]  /*e4980*/  LDL.LU R58, [R1+0xa68] ;  /* 0x000a6800013a7983 */ /* 0x002ea80000300800 */
[----:B------:R-:W2:Y:S04]  /*e4990*/  LDL.LU R59, [R1+0xa6c] ;  /* 0x000a6c00013b7983 */ /* 0x000ea80000300800 */
[----:B------:R-:W2:Y:S04]  /*e49a0*/  LDL.LU.64 R60, [R1+0xa8] ;  /* 0x0000a800013c7983 */ /* 0x000ea80000300a00 */
[----:B------:R-:W-:Y:S04]  /*e49b0*/  STL.64 [R1+0xaa0], R16 ;  /* 0x000aa01001007387 */ /* 0x000fe80000100a00 */
[----:B------:R0:W-:Y:S04]  /*e49c0*/  STL.64 [R1+0xaa8], R18 ;  /* 0x000aa81201007387 */ /* 0x0001e80000100a00 */
[----:B0-----:R-:W3:Y:S04]  /*e49d0*/  LDL.LU.64 R18, [R1+0x9c38] ;  /* 0x009c380001127983 */ /* 0x001ee80000300a00 */
[----:B------:R-:W5:Y:S04]  /*e49e0*/  LDL.LU.64 R16, [R1+0x9c30] ;  /* 0x009c300001107983 */ /* 0x000f680000300a00 */
[----:B------:R-:W-:Y:S04]  /*e49f0*/  STL [R1+0x9a04], R38 ;  /* 0x009a042601007387 */ /* 0x000fe80000100800 */
[----:B------:R-:W-:Y:S04]  /*e4a00*/  STL [R1+0x9a00], R39 ;  /* 0x009a002701007387 */ /* 0x000fe80000100800 */
[----:B------:R-:W3:Y:S04]  /*e4a10*/  LDL.LU.64 R22, [R1+0x9c28] ;  /* 0x009c280001167983 */ /* 0x000ee80000300a00 */
[----:B------:R-:W3:Y:S04]  /*e4a20*/  LDL.LU.64 R20, [R1+0x9c20] ;  /* 0x009c200001147983 */ /* 0x000ee80000300a00 */
[----:B------:R-:W-:Y:S04]  /*e4a30*/  STL.64 [R1+0xa70], R12 ;  /* 0x000a700c01007387 */ /* 0x000fe80000100a00 */
[----:B------:R0:W-:Y:S04]  /*e4a40*/  STL.64 [R1+0xa78], R14 ;  /* 0x000a780e01007387 */ /* 0x0001e80000100a00 */
[----:B0-----:R-:W2:Y:S04]  /*e4a50*/  LDL.LU.64 R14, [R1+0x9c18] ;  /* 0x009c1800010e7983 */ /* 0x001ea80000300a00 */
[----:B------:R-:W2:Y:S01]  /*e4a60*/  LDL.LU.64 R12, [R1+0x9c10] ;  /* 0x009c1000010c7983 */ /* 0x000ea20000300a00 */
[C---:B----4-:R-:W-:Y:S06]  /*e4a70*/  HMMA.16816.F32 R4, R28.reuse, R40, R4 ;  /* 0x000000281c04723c */ /* 0x050fec0000001804 */
[----:B------:R-:W-:Y:S01]  /*e4a80*/  HMMA.16816.F32 R48, R28, R32, R48 ;  /* 0x000000201c30723c */ /* 0x000fe20000001830 */
[----:B------:R-:W-:-:S02]  /*e4a90*/  IMAD.MOV.U32 R39, RZ, RZ, R41 ;  /* 0x000000ffff277224 */ /* 0x000fc400078e0029 */
[----:B------:R-:W-:-:S14]  /*e4aa0*/  IMAD.MOV.U32 R38, RZ, RZ, R40 ;  /* 0x000000ffff267224 */ /* 0x000fdc00078e0028 */
[----:B------:R-:W-:Y:S04]  /*e4ab0*/  STL.64 [R1+0xa50], R4 ;  /* 0x000a500401007387 */ /* 0x000fe80000100a00 */
[----:B------:R0:W-:Y:S02]  /*e4ac0*/  STL.64 [R1+0xa58], R6 ;  /* 0x000a580601007387 */ /* 0x0001e40000100a00 */
[----:B0-----:R-:W-:Y:S02]  /*e4ad0*/  HMMA.16816.F32 R4, R28, R34, R44 ;  /* 0x000000221c04723c */ /* 0x001fe4000000182c */
[----:B------:R-:W-:Y:S04]  /*e4ae0*/  STL [R1+0x9a0c], R39 ;  /* 0x009a0c2701007387 */ /* 0x000fe80000100800 */
[----:B------:R0:W-:Y:S04]  /*e4af0*/  STL [R1+0x9a08], R38 ;  /* 0x009a082601007387 */ /* 0x0001e80000100800 */
[----:B------:R-:W-:Y:S04]  /*e4b00*/  STL.64 [R1+0xa20], R48 ;  /* 0x000a203001007387 */ /* 0x000fe80000100a00 */
[----:B------:R-:W-:Y:S09]  /*e4b10*/  STL.64 [R1+0xa28], R50 ;  /* 0x000a283201007387 */ /* 0x000ff20000100a00 */
[----:B------:R-:W-:Y:S04]  /*e4b20*/  STL.64 [R1+0xa00], R4 ;  /* 0x000a000401007387 */ /* 0x000fe80000100a00 */
[----:B------:R-:W-:Y:S01]  /*e4b30*/  STL.64 [R1+0xa08], R6 ;  /* 0x000a080601007387 */ /* 0x000fe20000100a00 */
[----:B0-----:R-:W-:-:S02]  /*e4b40*/  IMAD.MOV.U32 R38, RZ, RZ, R35 ;  /* 0x000000ffff267224 */ /* 0x001fc400078e0023 */
[----:B------:R-:W-:-:S03]  /*e4b50*/  IMAD.MOV.U32 R39, RZ, RZ, R34 ;  /* 0x000000ffff277224 */ /* 0x000fc600078e0022 */
[----:B------:R0:W-:Y:S04]  /*e4b60*/  STL [R1+0x9a14], R38 ;  /* 0x009a142601007387 */ /* 0x0001e80000100800 */
[----:B------:R1:W-:Y:S01]  /*e4b70*/  STL [R1+0x9a10], R39 ;  /* 0x009a102701007387 */ /* 0x0003e20000100800 */
[----:B0-----:R-:W-:Y:S02]  /*e4b80*/  IMAD.MOV.U32 R38, RZ, RZ, R52 ;  /* 0x000000ffff267224 */ /* 0x001fe400078e0034 */
[----:B-1----:R-:W-:Y:S02]  /*e4b90*/  IMAD.MOV.U32 R39, RZ, RZ, R53 ;  /* 0x000000ffff277224 */ /* 0x002fe400078e0035 */
[----:B------:R-:W-:Y:S02]  /*e4ba0*/  IMAD.MOV.U32 R41, RZ, RZ, R55 ;  /* 0x000000ffff297224 */ /* 0x000fe400078e0037 */
[----:B------:R-:W-:Y:S01]  /*e4bb0*/  IMAD.MOV.U32 R40, RZ, RZ, R54 ;  /* 0x000000ffff287224 */ /* 0x000fe200078e0036 */
[C---:B-----5:R-:W-:Y:S06]  /*e4bc0*/  HMMA.16816.F32 R24, R28.reuse, R16, R24 ;  /* 0x000000101c18723c */ /* 0x060fec0000001818 */
[C---:B---3--:R-:W-:Y:S06]  /*e4bd0*/  HMMA.16816.F32 R16, R28.reuse, R18, R20 ;  /* 0x000000121c10723c */ /* 0x048fec0000001814 */
[C---:B--2---:R-:W-:Y:S11]  /*e4be0*/  HMMA.16816.F32 R4, R28.reuse, R52, R12 ;  /* 0x000000341c04723c */ /* 0x044ff6000000180c */
[----:B------:R-:W-:Y:S04]  /*e4bf0*/  STL.64 [R1+0x9c0], R24 ;  /* 0x0009c01801007387 */ /* 0x000fe80000100a00 */
[----:B------:R-:W-:Y:S04]  /*e4c00*/  STL.64 [R1+0x9c8], R26 ;  /* 0x0009c81a01007387 */ /* 0x000fe80000100a00 */
[----:B------:R-:W-:Y:S04]  /*e4c10*/  STL.64 [R1+0x9b0], R16 ;  /* 0x0009b01001007387 */ /* 0x000fe80000100a00 */
[----:B------:R-:W-:Y:S04]  /*e4c20*/  STL.64 [R1+0x9b8], R18 ;  /* 0x0009b81201007387 */ /* 0x000fe80000100a00 */
[----:B------:R-:W-:Y:S04]  /*e4c30*/  STL.64 [R1+0x9a0], R4 ;  /* 0x0009a00401007387 */ /* 0x000fe80000100a00 */
[----:B------:R0:W-:Y:S02]  /*e4c40*/  STL.64 [R1+0x9a8], R6 ;  /* 0x0009a80601007387 */ /* 0x0001e40000100a00 */
[----:B0-----:R-:W-:Y:S02]  /*e4c50*/  HMMA.16816.F32 R4, R28, R54, R8 ;  /* 0x000000361c04723c */ /* 0x001fe40000001808 */
[----:B------:R-:W-:Y:S04]  /*e4c60*/  STL [R1+0x9a24], R39 ;  /* 0x009a242701007387 */ /* 0x000fe80000100800 */
[----:B------:R-:W-:-:S15]  /*e4c70*/  STL [R1+0x9a20], R38 ;  /* 0x009a202601007387 */ /* 0x000fde0000100800 */
[----:B------:R-:W-:-:S02]  /*e4c80*/  NOP ;  /* 0x0000000000007918 */ /* 0x000fc40000000000 */
[----:B------:R-:W-:Y:S04]  /*e4c90*/  STL.64 [R1+0x990], R4 ;  /* 0x0009900401007387 */ /* 0x000fe80000100a00 */
[----:B------:R0:W-:Y:S02]  /*e4ca0*/  STL.64 [R1+0x998], R6 ;  /* 0x0009980601007387 */ /* 0x0001e40000100a00 */
[----:B0-----:R-:W-:Y:S02]  /*e4cb0*/  HMMA.16816.F32 R4, R28, R60, R56 ;  /* 0x0000003c1c04723c */ /* 0x001fe40000001838 */
[----:B------:R-:W-:Y:S04]  /*e4cc0*/  STL [R1+0x9a2c], R41 ;  /* 0x009a2c2901007387 */ /* 0x000fe80000100800 */
[----:B------:R0:W-:Y:S04]  /*e4cd0*/  STL [R1+0x9a28], R40 ;  /* 0x009a282801007387 */ /* 0x0001e80000100800 */
[----:B------:R1:W-:-:S13]  /*e4ce0*/  STL.64 [R1+0x9c08], R42 ;  /* 0x009c082a01007387 */ /* 0x0003da0000100a00 */
[----:B------:R-:W-:Y:S04]  /*e4cf0*/  STL.64 [R1+0x980], R4 ;  /* 0x0009800401007387 */ /* 0x000fe80000100a00 */
[----:B------:R-:W-:Y:S04]  /*e4d00*/  STL.64 [R1+0x988], R6 ;  /* 0x0009880601007387 */ /* 0x000fe80000100a00 */
        /* <DEDUP_REMOVED lines=11> */
[----:B---3--:R-:W-:Y:S04]  /*e4dc0*/  STL.64 [R1+0x9bd8], R56 ;  /* 0x009bd83801007387 */ /* 0x008fe80000100a00 */
[----:B------:R-:W2:Y:S04]  /*e4dd0*/  LDL.LU R8, [R1+0xb90] ;  /* 0x000b900001087983 */ /* 0x000ea80000300800 */
[----:B------:R-:W2:Y:S04]  /*e4de0*/  LDL.LU R9, [R1+0xb94] ;  /* 0x000b940001097983 */ /* 0x000ea80000300800 */
[----:B------:R-:W3:Y:S04]  /*e4df0*/  LDL.LU R10, [R1+0xb98] ;  /* 0x000b9800010a7983 */ /* 0x000ee80000300800 */
[----:B------:R-:W3:Y:S04]  /*e4e00*/  LDL.LU R11, [R1+0xb9c] ;  /* 0x000b9c00010b7983 */ /* 0x000ee80000300800 */
[----:B---3--:R-:W-:Y:S04]  /*e4e10*/  STL.64 [R1+0x9bf0], R10 ;  /* 0x009bf00a01007387 */ /* 0x008fe80000100a00 */
[----:B--2---:R-:W-:Y:S04]  /*e4e20*/  STL.64 [R1+0x9be8], R8 ;  /* 0x009be80801007387 */ /* 0x004fe80000100a00 */
[----:B------:R-:W2:Y:S04]  /*e4e30*/  LDL R14, [R1+0x50] ;  /* 0x00005000010e7983 */ /* 0x000ea80000100800 */
[----:B------:R-:W2:Y:S04]  /*e4e40*/  LDL R15, [R1+0x54] ;  /* 0x00005400010f7983 */ /* 0x000ea80000100800 */
[----:B------:R-:W3:Y:S04]  /*e4e50*/  LDL.LU R16, [R1+0xb70] ;  /* 0x000b700001107983 */ /* 0x000ee80000300800 */
[----:B------:R-:W3:Y:S04]  /*e4e60*/  LDL.LU R17, [R1+0xb74] ;  /* 0x000b740001117983 */ /* 0x000ee80000300800 */
[----:B------:R-:W4:Y:S04]  /*e4e70*/  LDL.LU R18, [R1+0xb78] ;  /* 0x000b780001127983 */ /* 0x000f280000300800 */
[----:B------:R-:W4:Y:S01]  /*e4e80*/  LDL.LU R19, [R1+0xb7c] ;  /* 0x000b7c0001137983 */ /* 0x000f220000300800 */
[----:B------:R-:W-:-:S02]  /*e4e90*/  IMAD.MOV.U32 R39, RZ, RZ, R60 ;  /* 0x000000ffff277224 */ /* 0x000fc400078e003c */
[----:B------:R-:W-:Y:S01]  /*e4ea0*/  IMAD.MOV.U32 R38, RZ, RZ, R61 ;  /* 0x000000ffff267224 */ /* 0x000fe200078e003d */
[----:B----4-:R-:W-:Y:S04]  /*e4eb0*/  STL.64 [R1+0x9c00], R18 ;  /* 0x009c001201007387 */ /* 0x010fe80000100a00 */
[----:B---3--:R3:W-:Y:S04]  /*e4ec0*/  STL.64 [R1+0x9bf8], R16 ;  /* 0x009bf81001007387 */ /* 0x0087e80000100a00 */
[----:B------:R-:W4:Y:S04]  /*e4ed0*/  LDL R12, [R1+0x58] ;  /* 0x00005800010c7983 */ /* 0x000f280000100800 */
[----:B------:R-:W4:Y:S04]  /*e4ee0*/  LDL R13, [R1+0x5c] ;  /* 0x00005c00010d7983 */ /* 0x000f280000100800 */
[----:B------:R-:W4:Y:S04]  /*e4ef0*/  LDL.LU R20, [R1+0xb60] ;  /* 0x000b600001147983 */ /* 0x000f280000300800 */
[----:B------:R-:W4:Y:S04]  /*e4f00*/  LDL.LU R21, [R1+0xb64] ;  /* 0x000b640001157983 */ /* 0x000f280000300800 */
[----:B------:R-:W4:Y:S04]  /*e4f10*/  LDL.LU R22, [R1+0xb68] ;  /* 0x000b680001167983 */ /* 0x000f280000300800 */
[----:B------:R-:W4:Y:S04]  /*e4f20*/  LDL.LU R23, [R1+0xb6c] ;  /* 0x000b6c0001177983 */ /* 0x000f280000300800 */
[----:B------:R-:W5:Y:S04]  /*e4f30*/  LDL R26, [R1+0x60] ;  /* 0x00006000011a7983 */ /* 0x000f680000100800 */
[----:B------:R-:W5:Y:S04]  /*e4f40*/  LDL R27, [R1+0x64] ;  /* 0x00006400011b7983 */ /* 0x000f680000100800 */
[----:B------:R-:W2:Y:S04]  /*e4f50*/  LDL R24, [R1+0x68] ;  /* 0x0000680001187983 */ /* 0x000ea80000100800 */
[----:B------:R-:W2:Y:S04]  /*e4f60*/  LDL R25, [R1+0x6c] ;  /* 0x00006c0001197983 */ /* 0x000ea80000100800 */
[----:B------:R-:W2:Y:S04]  /*e4f70*/  LDL.LU R44, [R1+0xb30] ;  /* 0x000b3000012c7983 */ /* 0x000ea80000300800 */
[----:B------:R-:W2:Y:S04]  /*e4f80*/  LDL.LU R45, [R1+0xb34] ;  /* 0x000b3400012d7983 */ /* 0x000ea80000300800 */
[----:B------:R-:W2:Y:S04]  /*e4f90*/  LDL.LU R46, [R1+0xb38] ;  /* 0x000b3800012e7983 */ /* 0x000ea80000300800 */
[----:B------:R-:W2:Y:S04]  /*e4fa0*/  LDL.LU R47, [R1+0xb3c] ;  /* 0x000b3c00012f7983 */ /* 0x000ea80000300800 */
[----:B------:R-:W4:Y:S04]  /*e4fb0*/  LDL R50, [R1+0x70] ;  /* 0x0000700001327983 */ /* 0x000f280000100800 */
[----:B------:R-:W4:Y:S04]  /*e4fc0*/  LDL R51, [R1+0x74] ;  /* 0x0000740001337983 */ /* 0x000f280000100800 */
[----:B0-----:R-:W5:Y:S04]  /*e4fd0*/  LDL.LU R40, [R1+0xa80] ;  /* 0x000a800001287983 */ /* 0x001f680000300800 */
[----:B------:R-:W5:Y:S04]  /*e4fe0*/  LDL.LU R41, [R1+0xa84] ;  /* 0x000a840001297983 */ /* 0x000f680000300800 */
[----:B-1----:R-:W5:Y:S04]  /*e4ff0*/  LDL.LU R42, [R1+0xa88] ;  /* 0x000a8800012a7983 */ /* 0x002f680000300800 */
[----:B------:R-:W5:Y:S04]  /*e5000*/  LDL.LU R43, [R1+0xa8c] ;  /* 0x000a8c00012b7983 */ /* 0x000f680000300800 */
[----:B---3--:R-:W3:Y:S04]  /*e5010*/  LDL.LU R16, [R1+0xa90] ;  /* 0x000a900001107983 */ /* 0x008ee80000300800 */
[----:B------:R-:W3:Y:S04]  /*e5020*/  LDL.LU R17, [R1+0xa94] ;  /* 0x000a940001117983 */ /* 0x000ee80000300800 */
[----:B------:R-:W3:Y:S04]  /*e5030*/  LDL.LU R18, [R1+0xa98] ;  /* 0x000a980001127983 */ /* 0x000ee80000300800 */
[----:B------:R-:W3:Y:S04]  /*e5040*/  LDL.LU R19, [R1+0xa9c] ;  /* 0x000a9c0001137983 */ /* 0x000ee80000300800 */
[----:B------:R-:W2:Y:S04]  /*e5050*/  LDL.LU R8, [R1+0xab0] ;  /* 0x000ab00001087983 */ /* 0x000ea80000300800 */
[----:B------:R-:W2:Y:S04]  /*e5060*/  LDL.LU R9, [R1+0xab4] ;  /* 0x000ab40001097983 */ /* 0x000ea80000300800 */
[----:B------:R-:W2:Y:S04]  /*e5070*/  LDL.LU R10, [R1+0xab8] ;  /* 0x000ab800010a7983 */ /* 0x000ea80000300800 */
[----:B------:R-:W2:Y:S04]  /*e5080*/  LDL.LU R11, [R1+0xabc] ;  /* 0x000abc00010b7983 */ /* 0x000ea80000300800 */
        /* <DEDUP_REMOVED lines=19> */
[----:B------:R-:W-:Y:S04]  /*e51c0*/  STL [R1+0x9a34], R38 ;  /* 0x009a342601007387 */ /* 0x000fe80000100800 */
[----:B------:R0:W-:Y:S04]  /*e51d0*/  STL [R1+0x9a30], R39 ;  /* 0x009a302701007387 */ /* 0x0001e80000100800 */
[----:B0-----:R-:W5:Y:S02]  /*e51e0*/  LDL.LU.64 R38, [R1+0xa0] ;  /* 0x0000a00001267983 */ /* 0x001f640000300a00 */
[----:B-----5:R-:W-:-:S15]  /*e51f0*/  HMMA.16816.F32 R40, R28, R38, R40 ;  /* 0x000000261c28723c */ /* 0x020fde0000001828 */
[----:B------:R-:W-:-:S08]  /*e5200*/  NOP ;  /* 0x0000000000007918 */ /* 0x000fd00000000000 */
[----:B------:R0:W-:Y:S04]  /*e5210*/  STL.64 [R1+0x970], R40 ;  /* 0x0009702801007387 */ /* 0x0001e80000100a00 */
[----:B------:R1:W-:Y:S01]  /*e5220*/  STL.64 [R1+0x978], R42 ;  /* 0x0009782a01007387 */ /* 0x0003e20000100a00 */
[----:B0-----:R-:W-:Y:S02]  /*e5230*/  IMAD.MOV.U32 R40, RZ, RZ, R39 ;  /* 0x000000ffff287224 */ /* 0x001fe400078e0027 */
[----:B------:R-:W-:Y:S01]  /*e5240*/  IMAD.MOV.U32 R41, RZ, RZ, R38 ;  /* 0x000000ffff297224 */ /* 0x000fe200078e0026 */
[----:B-1----:R-:W5:Y:S04]  /*e5250*/  LDL.LU.64 R42, [R1+0x9c08] ;  /* 0x009c0800012a7983 */ /* 0x002f680000300a00 */
[----:B------:R-:W-:Y:S04]  /*e5260*/  STL [R1+0x9a3c], R40 ;  /* 0x009a3c2801007387 */ /* 0x000fe80000100800 */
[----:B------:R0:W-:Y:S04]  /*e5270*/  STL [R1+0x9a38], R41 ;  /* 0x009a382901007387 */ /* 0x0001e80000100800 */
[----:B0-----:R-:W3:Y:S02]  /*e5280*/  LDL.LU.64 R40, [R1+0x98] ;  /* 0x0000980001287983 */ /* 0x001ee40000300a00 */
[----:B---3--:R-:W-:Y:S06]  /*e5290*/  HMMA.16816.F32 R16, R28, R40, R16 ;  /* 0x000000281c10723c */ /* 0x008fec0000001810 */
[----:B------:R-:W-:-:S02]  /*e52a0*/  IMAD.MOV.U32 R39, RZ, RZ, R41 ;  /* 0x000000ffff277224 */ /* 0x000fc400078e0029 */
[----:B------:R-:W-:-:S15]  /*e52b0*/  IMAD.MOV.U32 R38, RZ, RZ, R40 ;  /* 0x000000ffff267224 */ /* 0x000fde00078e0028 */
[----:B------:R-:W-:Y:S04]  /*e52c0*/  STL.64 [R1+0x960], R16 ;  /* 0x0009601001007387 */ /* 0x000fe80000100a00 */
[----:B------:R0:W-:Y:S04]  /*e52d0*/  STL.64 [R1+0x968], R18 ;  /* 0x0009681201007387 */ /* 0x0001e80000100a00 */
[----:B0-----:R-:W3:Y:S04]  /*e52e0*/  LDL.LU.64 R18, [R1+0x9c00] ;  /* 0x009c000001127983 */ /* 0x001ee80000300a00 */
[----:B------:R-:W3:Y:S04]  /*e52f0*/  LDL.LU.64 R16, [R1+0x9bf8] ;  /* 0x009bf80001107983 */ /* 0x000ee80000300a00 */
[----:B------:R-:W-:Y:S04]  /*e5300*/  STL [R1+0x9a44], R39 ;  /* 0x009a442701007387 */ /* 0x000fe80000100800 */
[----:B------:R0:W-:Y:S04]  /*e5310*/  STL [R1+0x9a40], R38 ;  /* 0x009a402601007387 */ /* 0x0001e80000100800 */
[----:B0-----:R-:W2:Y:S02]  /*e5320*/  LDL.LU.64 R38, [R1+0x90] ;  /* 0x0000900001267983 */ /* 0x001ea40000300a00 */
[----:B--2---:R-:W-:Y:S06]  /*e5330*/  HMMA.16816.F32 R8, R28, R38, R8 ;  /* 0x000000261c08723c */ /* 0x004fec0000001808 */
[----:B------:R-:W-:-:S02]  /*e5340*/  IMAD.MOV.U32 R41, RZ, RZ, R39 ;  /* 0x000000ffff297224 */ /* 0x000fc400078e0027 */
[----:B------:R-:W-:-:S15]  /*e5350*/  IMAD.MOV.U32 R40, RZ, RZ, R38 ;  /* 0x000000ffff287224 */ /* 0x000fde00078e0026 */
[----:B------:R-:W-:Y:S04]  /*e5360*/  STL.64 [R1+0x950], R8 ;  /* 0x0009500801007387 */ /* 0x000fe80000100a00 */
[----:B------:R0:W-:Y:S04]  /*e5370*/  STL.64 [R1+0x958], R10 ;  /* 0x0009580a01007387 */ /* 0x0001e80000100a00 */
[----:B0-----:R-:W2:Y:S04]  /*e5380*/  LDL.LU.64 R10, [R1+0x9bf0] ;  /* 0x009bf000010a7983 */ /* 0x001ea80000300a00 */
[----:B------:R-:W2:Y:S04]  /*e5390*/  LDL.LU.64 R8, [R1+0x9be8] ;  /* 0x009be80001087983 */ /* 0x000ea80000300a00 */
[----:B------:R-:W-:Y:S04]  /*e53a0*/  STL [R1+0x9a4c], R41 ;  /* 0x009a4c2901007387 */ /* 0x000fe80000100800 */
[----:B------:R0:W-:Y:S04]  /*e53b0*/  STL [R1+0x9a48], R40 ;  /* 0x009a482801007387 */ /* 0x0001e80000100800 */
[----:B0-----:R-:W5:Y:S01]  /*e53c0*/  LDL.LU.64 R40, [R1+0x88] ;  /* 0x0000880001287983 */ /* 0x001f620000300a00 */
[C---:B----4-:R-:W-:Y:S06]  /*e53d0*/  HMMA.16816.F32 R52, R28.reuse, R60, R52 ;  /* 0x0000003c1c34723c */ /* 0x050fec0000001834 */
[----:B-----5:R-:W-:Y:S06]  /*e53e0*/  HMMA.16816.F32 R56, R28, R40, R56 ;  /* 0x000000281c38723c */ /* 0x020fec0000001838 */
[----:B------:R-:W-:-:S02]  /*e53f0*/  IMAD.MOV.U32 R39, RZ, RZ, R40 ;  /* 0x000000ffff277224 */ /* 0x000fc400078e0028 */
[----:B------:R-:W-:-:S15]  /*e5400*/  IMAD.MOV.U32 R38, RZ, RZ, R41 ;  /* 0x000000ffff267224 */ /* 0x000fde00078e0029 */
[----:B------:R-:W-:Y:S04]  /*e5410*/  STL.64 [R1+0x940], R56 ;  /* 0x0009403801007387 */ /* 0x000fe80000100a00 */
[----:B------:R0:W-:Y:S04]  /*e5420*/  STL.64 [R1+0x948], R58 ;  /* 0x0009483a01007387 */ /* 0x0001e80000100a00 */
[----:B0-----:R-:W4:Y:S04]  /*e5430*/  LDL.LU.64 R58, [R1+0x9be0] ;  /* 0x009be000013a7983 */ /* 0x001f280000300a00 */
[----:B------:R-:W2:Y:S04]  /*e5440*/  LDL.LU.64 R56, [R1+0x9bd8] ;  /* 0x009bd80001387983 */ /* 0x000ea80000300a00 */
[----:B------:R-:W-:Y:S04]  /*e5450*/  STL.64 [R1+0x9a88], R38 ;  /* 0x009a882601007387 */ /* 0x000fe80000100a00 */
[----:B------:R0:W-:Y:S04]  /*e5460*/  STL.64 [R1+0x9a80], R36 ;  /* 0x009a802401007387 */ /* 0x0001e80000100a00 */
[----:B0-----:R-:W5:Y:S04]  /*e5470*/  LDL.LU R36, [R1+0xaf0] ;  /* 0x000af00001247983 */ /* 0x001f680000300800 */
[----:B------:R-:W5:Y:S04]  /*e5480*/  LDL.LU R37, [R1+0xaf4] ;  /* 0x000af40001257983 */ /* 0x000f680000300800 */
[----:B------:R-:W5:Y:S04]  /*e5490*/  LDL.LU R38, [R1+0xaf8] ;  /* 0x000af80001267983 */ /* 0x000f680000300800 */
[----:B------:R-:W5:Y:S04]  /*e54a0*/  LDL.LU R39, [R1+0xafc] ;  /* 0x000afc0001277983 */ /* 0x000f680000300800 */
[----:B------:R-:W-:Y:S04]  /*e54b0*/  STL.64 [R1+0x930], R52 ;  /* 0x0009303401007387 */ /* 0x000fe80000100a00 */
[----:B------:R0:W-:Y:S04]  /*e54c0*/  STL.64 [R1+0x938], R54 ;  /* 0x0009383601007387 */ /* 0x0001e80000100a00 */
[----:B0-----:R-:W4:Y:S04]  /*e54d0*/  LDL.LU.64 R54, [R1+0x9bd0] ;  /* 0x009bd00001367983 */ /* 0x001f280000300a00 */
[----:B------:R-:W4:Y:S01]  /*e54e0*/  LDL.LU.64 R52, [R1+0x9bc8] ;  /* 0x009bc80001347983 */ /* 0x000f220000300a00 */
[----:B------:R-:W-:-:S02]  /*e54f0*/  IMAD.MOV.U32 R41, RZ, RZ, R60 ;  /* 0x000000ffff297224 */ /* 0x000fc400078e003c */
[----:B------:R-:W-:Y:S02]  /*e5500*/  IMAD.MOV.U32 R40, RZ, RZ, R61 ;  /* 0x000000ffff287224 */ /* 0x000fe400078e003d */
[----:B------:R-:W4:Y:S04]  /*e5510*/  LDL.LU.64 R60, [R1+0x9bc0] ;  /* 0x009bc000013c7983 */ /* 0x000f280000300a00 */
[----:B------:R-:W-:Y:S04]  /*e5520*/  STL.64 [R1+0x9aa8], R42 ;  /* 0x009aa82a01007387 */ /* 0x000fe80000100a00 */
[----:B------:R5:W-:Y:S01]  /*e5530*/  STL.64 [R1+0x9aa0], R40 ;  /* 0x009aa02801007387 */ /* 0x000be20000100a00 */
[C---:B------:R-:W-:Y:S06]  /*e5540*/  HMMA.16816.F32 R4, R28.reuse, R50, R4 ;  /* 0x000000321c04723c */ /* 0x040fec0000001804 */
[C---:B-----5:R-:W-:Y:S06]  /*e5550*/  HMMA.16816.F32 R40, R28.reuse, R48, R36 ;  /* 0x000000301c28723c */ /* 0x060fec0000001824 */
[C---:B------:R-:W-:Y:S06]  /*e5560*/  HMMA.16816.F32 R36, R28.reuse, R24, R44 ;  /* 0x000000181c24723c */ /* 0x040fec000000182c */
[C---:B------:R-:W-:Y:S11]  /*e5570*/  HMMA.16816.F32 R24, R28.reuse, R26, R32 ;  /* 0x0000001a1c18723c */ /* 0x040ff60000001820 */
[----:B------:R-:W-:Y:S04]  /*e5580*/  STL.64 [R1+0x920], R40 ;  /* 0x0009202801007387 */ /* 0x000fe80000100a00 */
[----:B------:R-:W-:Y:S04]  /*e5590*/  STL.64 [R1+0x928], R42 ;  /* 0x0009282a01007387 */ /* 0x000fe80000100a00 */
[----:B------:R-:W-:Y:S04]  /*e55a0*/  STL.64 [R1+0x910], R4 ;  /* 0x0009100401007387 */ /* 0x000fe80000100a00 */
[----:B------:R0:W-:Y:S02]  /*e55b0*/  STL.64 [R1+0x918], R6 ;  /* 0x0009180601007387 */ /* 0x0001e40000100a00 */
[C---:B0-----:R-:W-:Y:S02]  /*e55c0*/  HMMA.16816.F32 R4, R28.reuse, R12, R20 ;  /* 0x0000000c1c04723c */ /* 0x041fe40000001814 */
[----:B------:R-:W-:Y:S04]  /*e55d0*/  STL.64 [R1+0x900], R36 ;  /* 0x0009002401007387 */ /* 0x000fe80000100a00 */
[----:B------:R-:W-:Y:S01]  /*e55e0*/  STL.64 [R1+0x908], R38 ;  /* 0x0009082601007387 */ /* 0x000fe20000100a00 */
[C---:B---3--:R-:W-:Y:S03]  /*e55f0*/  HMMA.16816.F32 R12, R28.reuse, R14, R16 ;  /* 0x0000000e1c0c723c */ /* 0x048fe60000001810 */
[----:B------:R-:W-:Y:S04]  /*e5600*/  STL.64 [R1+0x8f0], R24 ;  /* 0x0008f01801007387 */ /* 0x000fe80000100a00 */
[----:B------:R-:W-:Y:S01]  /*e5610*/  STL.64 [R1+0x8f8], R26 ;  /* 0x0008f81a01007387 */ /* 0x000fe20000100a00 */
[C---:B--2---:R-:W-:Y:S08]  /*e5620*/  HMMA.16816.F32 R8, R28.reuse, R56, R8 ;  /* 0x000000381c08723c */ /* 0x044ff00000001808 */
[----:B------:R-:W-:Y:S04]  /*e5630*/  STL.64 [R1+0x8e0], R4 ;  /* 0x0008e00401007387 */ /* 0x000fe80000100a00 */
[----:B------:R4:W-:Y:S02]  /*e5640*/  STL.64 [R1+0x8e8], R6 ;  /* 0x0008e80601007387 */ /* 0x0009e40000100a00 */
[----:B----4-:R-:W-:Y:S02]  /*e5650*/  HMMA.16816.F32 R4, R28, R58, R52 ;  /* 0x0000003a1c04723c */ /* 0x010fe40000001834 */
[----:B------:R-:W-:Y:S04]  /*e5660*/  STL.64 [R1+0x8d0], R12 ;  /* 0x0008d00c01007387 */ /* 0x000fe80000100a00 */
[----:B------:R-:W-:Y:S04]  /*e5670*/  STL.64 [R1+0x8d8], R14 ;  /* 0x0008d80e01007387 */ /* 0x000fe80000100a00 */
[----:B------:R-:W2:Y:S04]  /*e5680*/  LDL.LU R24, [R1+0xcf0] ;  /* 0x000cf00001187983 */ /* 0x000ea80000300800 */
[----:B------:R-:W-:Y:S04]  /*e5690*/  STL.64 [R1+0x8c0], R8 ;  /* 0x0008c00801007387 */ /* 0x000fe80000100a00 */
[----:B------:R-:W-:Y:S05]  /*e56a0*/  STL.64 [R1+0x8c8], R10 ;  /* 0x0008c80a01007387 */ /* 0x000fea0000100a00 */
[----:B------:R0:W-:Y:S04]  /*e56b0*/  STL.64 [R1+0x8b0], R4 ;  /* 0x0008b00401007387 */ /* 0x0001e80000100a00 */
[----:B------:R1:W-:Y:S04]  /*e56c0*/  STL.64 [R1+0x8b8], R6 ;  /* 0x0008b80601007387 */ /* 0x0003e80000100a00 */
[----:B------:R-:W2:Y:S04]  /*e56d0*/  LDL.LU R25, [R1+0xcf4] ;  /* 0x000cf40001197983 */ /* 0x000ea80000300800 */
[----:B------:R-:W3:Y:S04]  /*e56e0*/  LDL.LU R26, [R1+0xcf8] ;  /* 0x000cf800011a7983 */ /* 0x000ee80000300800 */
[----:B------:R-:W3:Y:S04]  /*e56f0*/  LDL.LU R27, [R1+0xcfc] ;  /* 0x000cfc00011b7983 */ /* 0x000ee80000300800 */
[----:B---3--:R-:W-:Y:S04]  /*e5700*/  STL.64 [R1+0x9b18], R26 ;  /* 0x009b181a01007387 */ /* 0x008fe80000100a00 */
[----:B--2---:R2:W-:Y:S04]  /*e5710*/  STL.64 [R1+0x9b10], R24 ;  /* 0x009b101801007387 */ /* 0x0045e80000100a00 */
[----:B------:R-:W3:Y:S04]  /*e5720*/  LDL.LU R44, [R1+0xcd0] ;  /* 0x000cd000012c7983 */ /* 0x000ee80000300800 */
[----:B------:R-:W3:Y:S04]  /*e5730*/  LDL.LU R45, [R1+0xcd4] ;  /* 0x000cd400012d7983 */ /* 0x000ee80000300800 */
[----:B------:R-:W4:Y:S04]  /*e5740*/  LDL.LU R46, [R1+0xcd8] ;  /* 0x000cd800012e7983 */ /* 0x000f280000300800 */
[----:B------:R-:W4:Y:S04]  /*e5750*/  LDL.LU R47, [R1+0xcdc] ;  /* 0x000cdc00012f7983 */ /* 0x000f280000300800 */
[----:B----4-:R4:W-:Y:S04]  /*e5760*/  STL.64 [R1+0x9b28], R46 ;  /* 0x009b282e01007387 */ /* 0x0109e80000100a00 */
[----:B---3--:R-:W-:Y:S04]  /*e5770*/  STL.64 [R1+0x9b20], R44 ;  /* 0x009b202c01007387 */ /* 0x008fe80000100a00 */
[----:B0-----:R-:W3:Y:S04]  /*e5780*/  LDL.LU R4, [R1+0xcb0] ;  /* 0x000cb00001047983 */ /* 0x001ee80000300800 */
[----:B------:R-:W3:Y:S04]  /*e5790*/  LDL.LU R5, [R1+0xcb4] ;  /* 0x000cb40001057983 */ /* 0x000ee80000300800 */
[----:B-1----:R-:W5:Y:S04]  /*e57a0*/  LDL.LU R6, [R1+0xcb8] ;  /* 0x000cb80001067983 */ /* 0x002f680000300800 */
[----:B------:R-:W5:Y:S04]  /*e57b0*/  LDL.LU R7, [R1+0xcbc] ;  /* 0x000cbc0001077983 */ /* 0x000f680000300800 */
[----:B-----5:R-:W-:Y:S04]  /*e57c0*/  STL.64 [R1+0x9b38], R6 ;  /* 0x009b380601007387 */ /* 0x020fe80000100a00 */
[----:B---3--:R-:W-:Y:S04]  /*e57d0*/  STL.64 [R1+0x9b30], R4 ;  /* 0x009b300401007387 */ /* 0x008fe80000100a00 */
[----:B------:R-:W3:Y:S04]  /*e57e0*/  LDL.LU R40, [R1+0xc90] ;  /* 0x000c900001287983 */ /* 0x000ee80000300800 */
[----:B------:R-:W3:Y:S04]  /*e57f0*/  LDL.LU R41, [R1+0xc94] ;  /* 0x000c940001297983 */ /* 0x000ee80000300800 */
[----:B------:R-:W5:Y:S04]  /*e5800*/  LDL.LU R42, [R1+0xc98] ;  /* 0x000c9800012a7983 */ /* 0x000f680000300800 */
[----:B------:R-:W5:Y:S04]  /*e5810*/  LDL.LU R43, [R1+0xc9c] ;  /* 0x000c9c00012b7983 */ /* 0x000f680000300800 */
[----:B-----5:R-:W-:Y:S04]  /*e5820*/  STL.64 [R1+0x9b48], R42 ;  /* 0x009b482a01007387 */ /* 0x020fe80000100a00 */
[----:B---3--:R0:W-:Y:S04]  /*e5830*/  STL.64 [R1+0x9b40], R40 ;  /* 0x009b402801007387 */ /* 0x0081e80000100a00 */
[----:B------:R-:W3:Y:S04]  /*e5840*/  LDL.LU R8, [R1+0xc70] ;  /* 0x000c700001087983 */ /* 0x000ee80000300800 */
[----:B------:R-:W3:Y:S04]  /*e5850*/  LDL.LU R9, [R1+0xc74] ;  /* 0x000c740001097983 */ /* 0x000ee80000300800 */
[----:B------:R-:W5:Y:S04]  /*e5860*/  LDL.LU R10, [R1+0xc78] ;  /* 0x000c7800010a7983 */ /* 0x000f680000300800 */
[----:B------:R-:W5:Y:S04]  /*e5870*/  LDL.LU R11, [R1+0xc7c] ;  /* 0x000c7c00010b7983 */ /* 0x000f680000300800 */
[----:B-----5:R1:W-:Y:S04]  /*e5880*/  STL.64 [R1+0x9b58], R10 ;  /* 0x009b580a01007387 */ /* 0x0203e80000100a00 */
[----:B---3--:R-:W-:Y:S04]  /*e5890*/  STL.64 [R1+0x9b50], R8 ;  /* 0x009b500801007387 */ /* 0x008fe80000100a00 */
[----:B------:R-:W3:Y:S04]  /*e58a0*/  LDL.LU R56, [R1+0xc60] ;  /* 0x000c600001387983 */ /* 0x000ee80000300800 */
[----:B------:R-:W3:Y:S04]  /*e58b0*/  LDL.LU R57, [R1+0xc64] ;  /* 0x000c640001397983 */ /* 0x000ee80000300800 */
[----:B------:R-:W5:Y:S04]  /*e58c0*/  LDL.LU R58, [R1+0xc68] ;  /* 0x000c6800013a7983 */ /* 0x000f680000300800 */
[----:B------:R-:W5:Y:S01]  /*e58d0*/  LDL.LU R59, [R1+0xc6c] ;  /* 0x000c6c00013b7983 */ /* 0x000f620000300800 */
[----:B------:R-:W-:-:S03]  /*e58e0*/  IMAD.MOV.U32 R15, RZ, RZ, R0 ;  /* 0x000000ffff0f7224 */ /* 0x000fc600078e0000 */
[----:B-----5:R-:W-:Y:S04]  /*e58f0*/  STL.64 [R1+0x9b68], R58 ;  /* 0x009b683a01007387 */ /* 0x020fe80000100a00 */
[----:B---3--:R3:W-:Y:S04]  /*e5900*/  STL.64 [R1+0x9b60], R56 ;  /* 0x009b603801007387 */ /* 0x0087e80000100a00 */
[----:B------:R-:W5:Y:S04]  /*e5910*/  LDL R14, [R1] ;  /* 0x00000000010e7983 */ /* 0x000f680000100800 */
[----:B------:R-:W4:Y:S04]  /*e5920*/  LDL.LU R0, [R1+0x9bb8] ;  /* 0x009bb80001007983 */ /* 0x000f280000300800 */
[----:B--2---:R-:W2:Y:S04]  /*e5930*/  LDL.LU R24, [R1+0xc40] ;  /* 0x000c400001187983 */ /* 0x004ea80000300800 */
[----:B------:R-:W2:Y:S04]  /*e5940*/  LDL.LU R25, [R1+0xc44] ;  /* 0x000c440001197983 */ /* 0x000ea80000300800 */
[----:B------:R-:W3:Y:S04]  /*e5950*/  LDL.LU R26, [R1+0xc48] ;  /* 0x000c4800011a7983 */ /* 0x000ee80000300800 */
[----:B------:R-:W3:Y:S01]  /*e5960*/  LDL.LU R27, [R1+0xc4c] ;  /* 0x000c4c00011b7983 */ /* 0x000ee20000300800 */
[----:B----4-:R-:W-:-:S03]  /*e5970*/  IMAD.MOV.U32 R47, RZ, RZ, R0 ;  /* 0x000000ffff2f7224 */ /* 0x010fc600078e0000 */
[----:B---3--:R-:W-:Y:S04]  /*e5980*/  STL.64 [R1+0x9b78], R26 ;  /* 0x009b781a01007387 */ /* 0x008fe80000100a00 */
[----:B--2---:R2:W-:Y:S04]  /*e5990*/  STL.64 [R1+0x9b70], R24 ;  /* 0x009b701801007387 */ /* 0x0045e80000100a00 */
[----:B------:R-:W3:Y:S04]  /*e59a0*/  LDL R46, [R1+0x10] ;  /* 0x00001000012e7983 */ /* 0x000ee80000100800 */
[----:B------:R-:W4:Y:S04]  /*e59b0*/  LDL.LU R0, [R1+0x9bb4] ;  /* 0x009bb40001007983 */ /* 0x000f280000300800 */
[----:B0-----:R-:W5:Y:S04]  /*e59c0*/  LDL.LU R40, [R1+0xc20] ;  /* 0x000c200001287983 */ /* 0x001f680000300800 */
[----:B------:R-:W5:Y:S04]  /*e59d0*/  LDL.LU R41, [R1+0xc24] ;  /* 0x000c240001297983 */ /* 0x000f680000300800 */
[----:B------:R-:W2:Y:S04]  /*e59e0*/  LDL.LU R42, [R1+0xc28] ;  /* 0x000c2800012a7983 */ /* 0x000ea80000300800 */
[----:B------:R-:W2:Y:S04]  /*e59f0*/  LDL.LU R43, [R1+0xc2c] ;  /* 0x000c2c00012b7983 */ /* 0x000ea80000300800 */
[----:B--2---:R0:W-:Y:S04]  /*e5a00*/  STL.64 [R1+0x9b88], R42 ;  /* 0x009b882a01007387 */ /* 0x0041e80000100a00 */
[----:B-----5:R-:W-:Y:S04]  /*e5a10*/  STL.64 [R1+0x9b80], R40 ;  /* 0x009b802801007387 */ /* 0x020fe80000100a00 */
[----:B-1----:R-:W2:Y:S04]  /*e5a20*/  LDL R10, [R1+0x20] ;  /* 0x00002000010a7983 */ /* 0x002ea80000100800 */
[----:B------:R-:W2:Y:S04]  /*e5a30*/  LDL R11, [R1+0x24] ;  /* 0x00002400010b7983 */ /* 0x000ea80000100800 */
[----:B------:R-:W5:Y:S04]  /*e5a40*/  LDL.LU R56, [R1+0xc10] ;  /* 0x000c100001387983 */ /* 0x000f680000300800 */
[----:B------:R-:W5:Y:S04]  /*e5a50*/  LDL.LU R57, [R1+0xc14] ;  /* 0x000c140001397983 */ /* 0x000f680000300800 */
[----:B------:R-:W3:Y:S04]  /*e5a60*/  LDL.LU R58, [R1+0xc18] ;  /* 0x000c1800013a7983 */ /* 0x000ee80000300800 */
[----:B------:R-:W3:Y:S01]  /*e5a70*/  LDL.LU R59, [R1+0xc1c] ;  /* 0x000c1c00013b7983 */ /* 0x000ee20000300800 */
[----:B----4-:R-:W-:-:S03]  /*e5a80*/  IMAD.MOV.U32 R9, RZ, RZ, R0 ;  /* 0x000000ffff097224 */ /* 0x010fc600078e0000 */
[----:B---3--:R-:W-:Y:S04]  /*e5a90*/  STL.64 [R1+0x9b98], R58 ;  /* 0x009b983a01007387 */ /* 0x008fe80000100a00 */
[----:B-----5:R1:W-:Y:S04]  /*e5aa0*/  STL.64 [R1+0x9b90], R56 ;  /* 0x009b903801007387 */ /* 0x0203e80000100a00 */
[----:B------:R-:W3:Y:S04]  /*e5ab0*/  LDL R8, [R1+0x28] ;  /* 0x0000280001087983 */ /* 0x000ee80000100800 */
[----:B------:R-:W4:Y:S04]  /*e5ac0*/  LDL.LU R0, [R1+0x9bb0] ;  /* 0x009bb00001007983 */ /* 0x000f280000300800 */
[----:B--2---:R-:W-:Y:S04]  /*e5ad0*/  STL.64 [R1+0x9ba8], R10 ;  /* 0x009ba80a01007387 */ /* 0x004fe80000100a00 */
[----:B---3--:R2:W-:Y:S04]  /*e5ae0*/  STL.64 [R1+0x9ba0], R8 ;  /* 0x009ba00801007387 */ /* 0x0085e80000100a00 */
[----:B------:R-:W3:Y:S04]  /*e5af0*/  LDL.LU R24, [R1+0xbf0] ;  /* 0x000bf00001187983 */ /* 0x000ee80000300800 */
[----:B------:R-:W3:Y:S04]  /*e5b00*/  LDL.LU R25, [R1+0xbf4] ;  /* 0x000bf40001197983 */ /* 0x000ee80000300800 */
[----:B------:R-:W3:Y:S04]  /*e5b10*/  LDL.LU R26, [R1+0xbf8] ;  /* 0x000bf800011a7983 */ /* 0x000ee80000300800 */
[----:B------:R-:W3:Y:S04]  /*e5b20*/  LDL.LU R27, [R1+0xbfc] ;  /* 0x000bfc00011b7983 */ /* 0x000ee80000300800 */
[----:B0-----:R-:W5:Y:S04]  /*e5b30*/  LDL R42, [R1+0x30] ;  /* 0x00003000012a7983 */ /* 0x001f680000100800 */
[----:B------:R-:W5:Y:S04]  /*e5b40*/  LDL R43, [R1+0x34] ;  /* 0x00003400012b7983 */ /* 0x000f680000100800 */
[----:B-1----:R-:W5:Y:S04]  /*e5b50*/  LDL.LU R56, [R1+0xbe0] ;  /* 0x000be00001387983 */ /* 0x002f680000300800 */
[----:B------:R-:W5:Y:S04]  /*e5b60*/  LDL.LU R57, [R1+0xbe4] ;  /* 0x000be40001397983 */ /* 0x000f680000300800 */
[----:B------:R-:W5:Y:S04]  /*e5b70*/  LDL.LU R58, [R1+0xbe8] ;  /* 0x000be800013a7983 */ /* 0x000f680000300800 */
[----:B------:R-:W5:Y:S04]  /*e5b80*/  LDL.LU R59, [R1+0xbec] ;  /* 0x000bec00013b7983 */ /* 0x000f680000300800 */
[----:B------:R-:W3:Y:S04]  /*e5b90*/  LDL R40, [R1+0x38] ;  /* 0x0000380001287983 */ /* 0x000ee80000100800 */
[----:B--2---:R-:W3:Y:S04]  /*e5ba0*/  LDL.LU R8, [R1+0xbc0] ;  /* 0x000bc00001087983 */ /* 0x004ee80000300800 */
[----:B------:R-:W3:Y:S04]  /*e5bb0*/  LDL.LU R9, [R1+0xbc4] ;  /* 0x000bc40001097983 */ /* 0x000ee80000300800 */
[----:B------:R-:W3:Y:S04]  /*e5bc0*/  LDL.LU R10, [R1+0xbc8] ;  /* 0x000bc800010a7983 */ /* 0x000ee80000300800 */
[----:B------:R-:W3:Y:S01]  /*e5bd0*/  LDL.LU R11, [R1+0xbcc] ;  /* 0x000bcc00010b7983 */ /* 0x000ee20000300800 */
[----:B----4-:R-:W-:-:S03]  /*e5be0*/  IMAD.MOV.U32 R41, RZ, RZ, R0 ;  /* 0x000000ffff297224 */ /* 0x010fc600078e0000 */
[----:B------:R-:W2:Y:S04]  /*e5bf0*/  LDL.64 R44, [R1+0x18] ;  /* 0x00001800012c7983 */ /* 0x000ea80000100a00 */
[----:B------:R-:W4:Y:S04]  /*e5c00*/  LDL.LU R4, [R1+0xc30] ;  /* 0x000c300001047983 */ /* 0x000f280000300800 */
[----:B------:R-:W4:Y:S04]  /*e5c10*/  LDL.LU R5, [R1+0xc34] ;  /* 0x000c340001057983 */ /* 0x000f280000300800 */
[----:B------:R-:W4:Y:S04]  /*e5c20*/  LDL.LU R6, [R1+0xc38] ;  /* 0x000c380001067983 */ /* 0x000f280000300800 */
[----:B------:R-:W4:Y:S04]  /*e5c30*/  LDL.LU R7, [R1+0xc3c] ;  /* 0x000c3c0001077983 */ /* 0x000f280000300800 */
[----:B------:R-:W4:Y:S04]  /*e5c40*/  LDL.64 R12, [R1+0x8] ;  /* 0x00000800010c7983 */ /* 0x000f280000100a00 */
        /* <DEDUP_REMOVED lines=24> */
[----:B---3--:R-:W-:-:S15]  /*e5dd0*/  HMMA.16816.F32 R8, R28, R40, R8 ;  /* 0x000000281c08723c */ /* 0x008fde0000001808 */
[----:B------:R-:W-:-:S08]  /*e5de0*/  NOP ;  /* 0x0000000000007918 */ /* 0x000fd00000000000 */
[----:B------:R-:W-:Y:S04]  /*e5df0*/  STL.64 [R1+0x8a0], R8 ;  /* 0x0008a00801007387 */ /* 0x000fe80000100a00 */
[----:B------:R0:W-:Y:S04]  /*e5e00*/  STL.64 [R1+0x8a8], R10 ;  /* 0x0008a80a01007387 */ /* 0x0001e80000100a00 */
[----:B0-----:R-:W3:Y:S04]  /*e5e10*/  LDL.LU.64 R10, [R1+0x9ba8] ;  /* 0x009ba800010a7983 */ /* 0x001ee80000300a00 */
[----:B------:R-:W2:Y:S01]  /*e5e20*/  LDL.LU.64 R8, [R1+0x9ba0] ;  /* 0x009ba00001087983 */ /* 0x000ea20000300a00 */
[----:B-----5:R-:W-:Y:S03]  /*e5e30*/  HMMA.16816.F32 R40, R28, R42, R56 ;  /* 0x0000002a1c28723c */ /* 0x020fe60000001838 */
[----:B------:R-:W3:Y:S04]  /*e5e40*/  LDL.LU.64 R58, [R1+0x9b98] ;  /* 0x009b9800013a7983 */ /* 0x000ee80000300a00 */
[----:B------:R-:W3:-:S15]  /*e5e50*/  LDL.LU.64 R56, [R1+0x9b90] ;  /* 0x009b900001387983 */ /* 0x000ede0000300a00 */
[----:B------:R-:W-:-:S01]  /*e5e60*/  NOP ;  /* 0x0000000000007918 */ /* 0x000fc20000000000 */
        /* <DEDUP_REMOVED lines=11> */
[----:B------:R-:W3:Y:S04]  /*e5f20*/  LDL.LU.64 R58, [R1+0x9b68] ;  /* 0x009b6800013a7983 */ /* 0x000ee80000300a00 */
[----:B------:R-:W3:Y:S01]  /*e5f30*/  LDL.LU.64 R56, [R1+0x9b60] ;  /* 0x009b600001387983 */ /* 0x000ee20000300a00 */
[C---:B-----5:R-:W-:Y:S06]  /*e5f40*/  HMMA.16816.F32 R40, R28.reuse, R44, R40 ;  /* 0x0000002c1c28723c */ /* 0x060fec0000001828 */
[----:B------:R-:W-:Y:S01]  /*e5f50*/  IMAD.MOV.U32 R0, RZ, RZ, R45 ;  /* 0x000000ffff007224 */ /* 0x000fe200078e002d */
[----:B------:R-:W-:Y:S01]  /*e5f60*/  STL.64 [R1+0x870], R8 ;  /* 0x0008700801007387 */ /* 0x000fe20000100a00 */
[----:B----4-:R-:W-:Y:S03]  /*e5f70*/  HMMA.16816.F32 R44, R28, R46, R4 ;  /* 0x0000002e1c2c723c */ /* 0x010fe60000001804 */
        /* <DEDUP_REMOVED lines=16> */
[C---:B------:R-:W-:Y:S06]  /*e6080*/  HMMA.16816.F32 R12, R28.reuse, R14, R16 ;  /* 0x0000000e1c0c723c */ /* 0x040fec0000001810 */
[C---:B---3--:R-:W-:Y:S11]  /*e6090*/  HMMA.16816.F32 R56, R28.reuse, R60, R56 ;  /* 0x0000003c1c38723c */ /* 0x048ff60000001838 */
[----:B------:R-:W-:Y:S04]  /*e60a0*/  STL.64 [R1+0x840], R24 ;  /* 0x0008401801007387 */ /* 0x000fe80000100a00 */
[----:B------:R0:W-:Y:S04]  /*e60b0*/  STL.64 [R1+0x848], R26 ;  /* 0x0008481a01007387 */ /* 0x0001e80000100a00 */
[----:B0-----:R-:W2:Y:S04]  /*e60c0*/  LDL.LU.64 R26, [R1+0x9b18] ;  /* 0x009b1800011a7983 */ /* 0x001ea80000300a00 */
[----:B------:R-:W2:Y:S04]  /*e60d0*/  LDL.LU.64 R24, [R1+0x9b10] ;  /* 0x009b100001187983 */ /* 0x000ea80000300a00 */
[----:B------:R-:W3:Y:S04]  /*e60e0*/  LDL.LU.64 R18, [R1+0x9b08] ;  /* 0x009b080001127983 */ /* 0x000ee80000300a00 */
[----:B------:R-:W3:Y:S04]  /*e60f0*/  LDL.LU.64 R16, [R1+0x9b00] ;  /* 0x009b000001107983 */ /* 0x000ee80000300a00 */
        /* <DEDUP_REMOVED lines=8> */
[----:B------:R-:W-:Y:S01]  /*e6180*/  STL.64 [R1+0x99c0], R60 ;  /* 0x0099c03c01007387 */ /* 0x000fe20000100a00 */
        /* <DEDUP_REMOVED lines=10> */
[----:B------:R-:W3:Y:S04]  /*e6230*/  LDL.LU.64 R52, [R1+0x9ac0] ;  /* 0x009ac00001347983 */ /* 0x000ee80000300a00 */
[----:B------:R-:W-:Y:S04]  /*e6240*/  STL.64 [R1+0x9780], R58 ;  /* 0x0097803a01007387 */ /* 0x000fe80000100a00 */
[----:B------:R-:W-:Y:S01]  /*e6250*/  STL.64 [R1+0x9778], R56 ;  /* 0x0097783801007387 */ /* 0x000fe20000100a00 */
[C---:B--2---:R-:W-:Y:S06]  /*e6260*/  HMMA.16816.F32 R40, R28.reuse, R54, R40 ;  /* 0x000000361c28723c */ /* 0x044fec0000001828 */
[----:B---3--:R-:W-:Y:S01]  /*e6270*/  HMMA.16816.F32 R36, R28, R52, R36 ;  /* 0x000000341c24723c */ /* 0x008fe20000001824 */
[----:B------:R-:W-:-:S15]  /*e6280*/  STL.64 [R1+0x9790], R54 ;  /* 0x0097903601007387 */ /* 0x000fde0000100a00 */
[----:B------:R-:W-:-:S01]  /*e6290*/  NOP ;  /* 0x0000000000007918 */ /* 0x000fc20000000000 */
[----:B------:R-:W-:Y:S04]  /*e62a0*/  STL.64 [R1+0x7f0], R40 ;  /* 0x0007f02801007387 */ /* 0x000fe80000100a00 */
[----:B------:R0:W-:Y:S04]  /*e62b0*/  STL.64 [R1+0x7f8], R42 ;  /* 0x0007f82a01007387 */ /* 0x0001e80000100a00 */
[----:B------:R-:W-:Y:S04]  /*e62c0*/  STL.64 [R1+0x9788], R52 ;  /* 0x0097883401007387 */ /* 0x000fe80000100a00 */
[----:B------:R-:W-:Y:S04]  /*e62d0*/  STL.64 [R1+0x7e0], R36 ;  /* 0x0007e02401007387 */ /* 0x000fe80000100a00 */
[----:B------:R5:W-:Y:S01]  /*e62e0*/  STL.64 [R1+0x7e8], R38 ;  /* 0x0007e82601007387 */ /* 0x000be20000100a00 */
[C---:B0-----:R-:W-:Y:S06]  /*e62f0*/  HMMA.16816.F32 R40, R28.reuse, R2, R4 ;  /* 0x000000021c28723c */ /* 0x041fec0000001804 */
[C---:B-----5:R-:W-:Y:S06]  /*e6300*/  HMMA.16816.F32 R36, R28.reuse, R8, R48 ;  /* 0x000000081c24723c */ /* 0x060fec0000001830 */
[C---:B----4-:R-:W-:Y:S11]  /*e6310*/  HMMA.16816.F32 R4, R28.reuse, R10, R44 ;  /* 0x0000000a1c04723c */ /* 0x050ff6000000182c */
[----:B------:R-:W-:Y:S04]  /*e6320*/  STL.64 [R1+0x7d0], R40 ;  /* 0x0007d02801007387 */ /* 0x000fe80000100a00 */
[----:B------:R-:W-:Y:S04]  /*e6330*/  STL.64 [R1+0x7d8], R42 ;  /* 0x0007d82a01007387 */ /* 0x000fe80000100a00 */
[----:B------:R-:W-:Y:S04]  /*e6340*/  STL.64 [R1+0x9768], R10 ;  /* 0x0097680a01007387 */ /* 0x000fe80000100a00 */
[----:B------:R-:W-:Y:S04]  /*e6350*/  STL.64 [R1+0x7c0], R36 ;  /* 0x0007c02401007387 */ /* 0x000fe80000100a00 */
[----:B------:R-:W-:Y:S04]  /*e6360*/  STL.64 [R1+0x7c8], R38 ;  /* 0x0007c82601007387 */ /* 0x000fe80000100a00 */
[----:B------:R0:W-:Y:S04]  /*e6370*/  STL.64 [R1+0x9760], R8 ;  /* 0x0097600801007387 */ /* 0x0001e80000100a00 */
[----:B------:R-:W-:Y:S04]  /*e6380*/  STL.64 [R1+0x7b0], R4 ;  /* 0x0007b00401007387 */ /* 0x000fe80000100a00 */
[----:B------:R1:W-:Y:S01]  /*e6390*/  STL.64 [R1+0x7b8], R6 ;  /* 0x0007b80601007387 */ /* 0x0003e20000100a00 */
[C---:B0-----:R-:W-:Y:S06]  /*e63a0*/  HMMA.16816.F32 R8, R28.reuse, R12, R32 ;  /* 0x0000000c1c08723c */ /* 0x041fec0000001820 */
[C---:B-1----:R-:W-:Y:S06]  /*e63b0*/  HMMA.16816.F32 R4, R28.reuse, R14, R24 ;  /* 0x0000000e1c04723c */ /* 0x042fec0000001818 */
[----:B------:R-:W-:Y:S11]  /*e63c0*/  STL.64 [R1+0x9748], R14 ;  /* 0x0097480e01007387 */ /* 0x000ff60000100a00 */
[----:B------:R0:W-:Y:S04]  /*e63d0*/  STL.64 [R1+0x7a0], R8 ;  /* 0x0007a00801007387 */ /* 0x0001e80000100a00 */
[----:B------:R-:W-:Y:S04]  /*e63e0*/  STL.64 [R1+0x7a8], R10 ;  /* 0x0007a80a01007387 */ /* 0x000fe80000100a00 */
[----:B------:R-:W-:Y:S04]  /*e63f0*/  STL.64 [R1+0x9740], R12 ;  /* 0x0097400c01007387 */ /* 0x000fe80000100a00 */
[----:B------:R-:W-:Y:S04]  /*e6400*/  STL.64 [R1+0x790], R4 ;  /* 0x0007900401007387 */ /* 0x000fe80000100a00 */
[----:B------:R1:W-:Y:S04]  /*e6410*/  STL.64 [R1+0x798], R6 ;  /* 0x0007980601007387 */ /* 0x0003e80000100a00 */
[----:B0-----:R-:W2:Y:S01]  /*e6420*/  LDL.LU R8, [R1+0xdc0] ;  /* 0x000dc00001087983 */ /* 0x001ea20000300800 */
[----:B-1----:R-:W-:-:S15]  /*e6430*/  HMMA.16816.F32 R4, R28, R16, R20 ;  /* 0x000000101c04723c */ /* 0x002fde0000001814 */
        /* <DEDUP_REMOVED lines=39> */
[----:B0-----:R-:W4:Y:S04]  /*e66b0*/  LDL.LU R4, [R1+0x3028] ;  /* 0x0030280001047983 */ /* 0x001f280000300800 */
[----:B------:R-:W4:Y:S04]  /*e66c0*/  LDL.LU R55, [R1+0x3034] ;  /* 0x0030340001377983 */ /* 0x000f280000300800 */
[----:B------:R-:W4:Y:S04]  /*e66d0*/  LDL.LU R5, [R1+0x3030] ;  /* 0x0030300001057983 */ /* 0x000f280000300800 */
[----:B------:R-:W4:Y:S04]  /*e66e0*/  LDL.LU R56, [R1+0xdd0] ;  /* 0x000dd00001387983 */ /* 0x000f280000300800 */
[----:B------:R-:W4:Y:S04]  /*e66f0*/  LDL.LU R57, [R1+0xdd4] ;  /* 0x000dd40001397983 */ /* 0x000f280000300800 */
[----:B------:R-:W4:Y:S04]  /*e6700*/  LDL.LU R58, [R1+0xdd8] ;  /* 0x000dd800013a7983 */ /* 0x000f280000300800 */
[----:B------:R-:W4:Y:S04]  /*e6710*/  LDL.LU R59, [R1+0xddc] ;  /* 0x000ddc00013b7983 */ /* 0x000f280000300800 */
[----:B------:R-:W4:Y:S04]  /*e6720*/  LDL.LU R60, [R1+0x303c] ;  /* 0x00303c00013c7983 */ /* 0x000f280000300800 */
[----:B-1----:R-:W4:Y:S04]  /*e6730*/  LDL.LU R6, [R1+0x3038] ;  /* 0x0030380001067983 */ /* 0x002f280000300800 */
[----:B------:R-:W4:Y:S04]  /*e6740*/  LDL.LU R61, [R1+0x3044] ;  /* 0x00304400013d7983 */ /* 0x000f280000300800 */
[----:B------:R-:W4:Y:S01]  /*e6750*/  LDL.LU R7, [R1+0x3040] ;  /* 0x0030400001077983 */ /* 0x000f220000300800 */
[----:B-----5:R-:W-:-:S15]  /*e6760*/  HMMA.16816.F32 R20, R28, R18, R20 ;  /* 0x000000121c14723c */ /* 0x020fde0000001814 */
[----:B------:R-:W-:-:S08]  /*e6770*/  NOP ;  /* 0x0000000000007918 */ /* 0x000fd00000000000 */
[----:B------:R-:W-:Y:S04]  /*e6780*/  STL.64 [R1+0x770], R20 ;  /* 0x0007701401007387 */ /* 0x000fe80000100a00 */
[----:B------:R0:W-:Y:S04]  /*e6790*/  STL.64 [R1+0x778], R22 ;  /* 0x0007781601007387 */ /* 0x0001e80000100a00 */
[----:B0-----:R-:W2:Y:S04]  /*e67a0*/  LDL.LU.64 R22, [R1+0x9ab8] ;  /* 0x009ab80001167983 */ /* 0x001ea80000300a00 */
[----:B------:R-:W3:Y:S04]  /*e67b0*/  LDL.LU.64 R20, [R1+0x9ab0] ;  /* 0x009ab00001147983 */ /* 0x000ee80000300a00 */
[----:B------:R-:W-:Y:S04]  /*e67c0*/  STL.64 [R1+0x9728], R18 ;  /* 0x0097281201007387 */ /* 0x000fe80000100a00 */
[----:B------:R0:W-:Y:S04]  /*e67d0*/  STL.64 [R1+0x9720], R16 ;  /* 0x0097201001007387 */ /* 0x0001e80000100a00 */
[----:B0-----:R-:W5:Y:S04]  /*e67e0*/  LDL.LU R16, [R1+0xda0] ;  /* 0x000da00001107983 */ /* 0x001f680000300800 */
[----:B------:R-:W5:Y:S04]  /*e67f0*/  LDL.LU R17, [R1+0xda4] ;  /* 0x000da40001117983 */ /* 0x000f680000300800 */
[----:B------:R-:W5:Y:S04]  /*e6800*/  LDL.LU R18, [R1+0xda8] ;  /* 0x000da80001127983 */ /* 0x000f680000300800 */
[----:B------:R-:W5:Y:S01]  /*e6810*/  LDL.LU R19, [R1+0xdac] ;  /* 0x000dac0001137983 */ /* 0x000f620000300800 */
        /* <DEDUP_REMOVED lines=30> */
[----:B0-----:R-:W5:Y:S04]  /*e6a00*/  LDL.LU R24, [R1+0xd80] ;  /* 0x000d800001187983 */ /* 0x001f680000300800 */
[----:B------:R-:W5:Y:S04]  /*e6a10*/  LDL.LU R25, [R1+0xd84] ;  /* 0x000d840001197983 */ /* 0x000f680000300800 */
[----:B------:R-:W5:Y:S04]  /*e6a20*/  LDL.LU R26, [R1+0xd88] ;  /* 0x000d8800011a7983 */ /* 0x000f680000300800 */
[----:B------:R-:W5:Y:S01]  /*e6a30*/  LDL.LU R27, [R1+0xd8c] ;  /* 0x000d8c00011b7983 */ /* 0x000f620000300800 */
        /* <DEDUP_REMOVED lines=10> */
[----:B------:R-:W4:Y:S01]  /*e6ae0*/  LDL.LU.64 R44, [R1+0x9a50] ;  /* 0x009a5000012c7983 */ /* 0x000f220000300a00 */
[----:B-----5:R-:W-:Y:S03]  /*e6af0*/  HMMA.16816.F32 R24, R28, R36, R24 ;  /* 0x000000241c18723c */ /* 0x020fe60000001818 */
[----:B------:R-:W-:Y:S04]  /*e6b00*/  STL.64 [R1+0x96c8], R34 ;  /* 0x0096c82201007387 */ /* 0x000fe80000100a00 */
[----:B------:R-:W-:-:S15]  /*e6b10*/  STL.64 [R1+0x96c0], R32 ;  /* 0x0096c02001007387 */ /* 0x000fde0000100a00 */
[----:B------:R-:W-:-:S01]  /*e6b20*/  NOP ;  /* 0x0000000000007918 */ /* 0x000fc20000000000 */
[----:B------:R-:W-:Y:S04]  /*e6b30*/  STL.64 [R1+0x700], R24 ;  /* 0x0007001801007387 */ /* 0x000fe80000100a00 */
[----:B------:R-:W-:Y:S01]  /*e6b40*/  STL.64 [R1+0x708], R26 ;  /* 0x0007081a01007387 */ /* 0x000fe20000100a00 */
[----:B------:R-:W-:Y:S02]  /*e6b50*/  IMAD R4, R4, 0x100, R54 ;  /* 0x0000010004047824 */ /* 0x000fe400078e0236 */
[----:B------:R-:W-:Y:S01]  /*e6b60*/  IMAD R5, R5, 0x100, R55 ;  /* 0x0000010005057824 */ /* 0x000fe200078e0237 */
[C---:B--2---:R-:W-:Y:S06]  /*e6b70*/  HMMA.16816.F32 R20, R28.reuse, R50, R20 ;  /* 0x000000321c14723c */ /* 0x044fec0000001814 */
[C---:B---3--:R-:W-:Y:S06]  /*e6b80*/  HMMA.16816.F32 R16, R28.reuse, R48, R16 ;  /* 0x000000301c10723c */ /* 0x048fec0000001810 */
        /* <DEDUP_REMOVED lines=14> */
[----:B0-----:R-:W-:Y:S06]  /*e6c70*/  HMMA.16816.F32 R8, R28, R42, R56 ;  /* 0x0000002a1c08723c */ /* 0x001fec0000001838 */
[----:B------:R-:W-:Y:S04]  /*e6c80*/  STL [R1+0x96bc], R42 ;  /* 0x0096bc2a01007387 */ /* 0x000fe80000100800 */
[----:B------:R-:W-:Y:S01]  /*e6c90*/  STL [R1+0x96b8], R43 ;  /* 0x0096b82b01007387 */ /* 0x000fe20000100800 */
[----:B------:R-:W-:-:S02]  /*e6ca0*/  IMAD.MOV.U32 R58, RZ, RZ, R41 ;  /* 0x000000ffff3a7224 */ /* 0x000fc400078e0029 */
[----:B------:R-:W-:-:S10]  /*e6cb0*/  IMAD.MOV.U32 R59, RZ, RZ, R40 ;  /* 0x000000ffff3b7224 */ /* 0x000fd400078e0028 */
[----:B------:R0:W-:Y:S04]  /*e6cc0*/  STL.64 [R1+0x6b0], R8 ;  /* 0x0006b00801007387 */ /* 0x0001e80000100a00 */
[----:B------:R1:W-:Y:S04]  /*e6cd0*/  STL.64 [R1+0x6b8], R10 ;  /* 0x0006b80a01007387 */ /* 0x0003e80000100a00 */
[----:B------:R-:W2:Y:S04]  /*e6ce0*/  LDL.LU R41, [R1+0x9a4c] ;  /* 0x009a4c0001297983 */ /* 0x000ea80000300800 */
[----:B------:R-:W3:Y:S04]  /*e6cf0*/  LDL.LU R40, [R1+0x9a48] ;  /* 0x009a480001287983 */ /* 0x000ee80000300800 */
[----:B------:R-:W4:Y:S04]  /*e6d00*/  LDL.LU R52, [R1+0x1090] ;  /* 0x0010900001347983 */ /* 0x000f280000300800 */
[----:B------:R-:W4:Y:S04]  /*e6d10*/  LDL.LU R53, [R1+0x1094] ;  /* 0x0010940001357983 */ /* 0x000f280000300800 */
[----:B------:R-:W5:Y:S04]  /*e6d20*/  LDL.LU R54, [R1+0x1098] ;  /* 0x0010980001367983 */ /* 0x000f680000300800 */
[----:B------:R-:W5:Y:S01]  /*e6d30*/  LDL.LU R55, [R1+0x109c] ;  /* 0x00109c0001377983 */ /* 0x000f620000300800 */
[----:B------:R-:W-:-:S02]  /*e6d40*/  IMAD.MOV.U32 R56, RZ, RZ, R39 ;  /* 0x000000ffff387224 */ /* 0x000fc400078e0027 */
[----:B------:R-:W-:Y:S01]  /*e6d50*/  IMAD.MOV.U32 R57, RZ, RZ, R38 ;  /* 0x000000ffff397224 */ /* 0x000fe200078e0026 */
[----:B-----5:R-:W-:Y:S04]  /*e6d60*/  STL.64 [R1+0x9898], R54 ;  /* 0x0098983601007387 */ /* 0x020fe80000100a00 */
[----:B----4-:R4:W-:Y:S04]  /*e6d70*/  STL.64 [R1+0x9890], R52 ;  /* 0x0098903401007387 */ /* 0x0109e80000100a00 */
[----:B------:R-:W5:Y:S04]  /*e6d80*/  LDL.LU R39, [R1+0x9a44] ;  /* 0x009a440001277983 */ /* 0x000f680000300800 */
[----:B------:R-:W4:Y:S04]  /*e6d90*/  LDL.LU R38, [R1+0x9a40] ;  /* 0x009a400001267983 */ /* 0x000f280000300800 */
[----:B------:R-:W-:Y:S04]  /*e6da0*/  STL.64 [R1+0x98a8], R58 ;  /* 0x0098a83a01007387 */ /* 0x000fe80000100a00 */
[----:B------:R-:W-:Y:S04]  /*e6db0*/  STL.64 [R1+0x98a0], R56 ;  /* 0x0098a03801007387 */ /* 0x000fe80000100a00 */
[----:B0-----:R-:W5:Y:S04]  /*e6dc0*/  LDL.LU R8, [R1+0x10a0] ;  /* 0x0010a00001087983 */ /* 0x001f680000300800 */
[----:B------:R-:W5:Y:S04]  /*e6dd0*/  LDL.LU R9, [R1+0x10a4] ;  /* 0x0010a40001097983 */ /* 0x000f680000300800 */
[----:B-1----:R-:W4:Y:S04]  /*e6de0*/  LDL.LU R10, [R1+0x10a8] ;  /* 0x0010a800010a7983 */ /* 0x002f280000300800 */
[----:B------:R-:W4:Y:S01]  /*e6df0*/  LDL.LU R11, [R1+0x10ac] ;  /* 0x0010ac00010b7983 */ /* 0x000f220000300800 */
[----:B---3--:R-:W-:-:S02]  /*e6e00*/  IMAD.MOV.U32 R14, RZ, RZ, R40 ;  /* 0x000000ffff0e7224 */ /* 0x008fc400078e0028 */
[----:B--2---:R-:W-:Y:S01]  /*e6e10*/  IMAD.MOV.U32 R15, RZ, RZ, R41 ;  /* 0x000000ffff0f7224 */ /* 0x004fe200078e0029 */
[----:B----4-:R-:W-:Y:S04]  /*e6e20*/  STL.64 [R1+0x98b8], R10 ;  /* 0x0098b80a01007387 */ /* 0x010fe80000100a00 */
[----:B-----5:R0:W-:Y:S04]  /*e6e30*/  STL.64 [R1+0x98b0], R8 ;  /* 0x0098b00801007387 */ /* 0x0201e80000100a00 */
        /* <DEDUP_REMOVED lines=10> */
[----:B------:R-:W4:Y:S04]  /*e6ee0*/  LDL.LU R38, [R1+0x9a34] ;  /* 0x009a340001267983 */ /* 0x000f280000300800 */
[----:B------:R-:W5:Y:S04]  /*e6ef0*/  LDL.LU R39, [R1+0x9a30] ;  /* 0x009a300001277983 */ /* 0x000f680000300800 */
[----:B------:R1:W-:Y:S04]  /*e6f00*/  STL.64 [R1+0x98d8], R14 ;  /* 0x0098d80e01007387 */ /* 0x0003e80000100a00 */
[----:B------:R-:W-:Y:S01]  /*e6f10*/  STL.64 [R1+0x98d0], R12 ;  /* 0x0098d00c01007387 */ /* 0x000fe20000100a00 */
[----:B---3--:R-:W-:-:S02]  /*e6f20*/  IMAD.MOV.U32 R26, RZ, RZ, R41 ;  /* 0x000000ffff1a7224 */ /* 0x008fc400078e0029 */
[----:B--2---:R-:W-:Y:S01]  /*e6f30*/  IMAD.MOV.U32 R27, RZ, RZ, R40 ;  /* 0x000000ffff1b7224 */ /* 0x004fe200078e0028 */
[----:B------:R-:W2:Y:S04]  /*e6f40*/  LDL.LU R41, [R1+0x9a2c] ;  /* 0x009a2c0001297983 */ /* 0x000ea80000300800 */
[----:B------:R-:W3:Y:S04]  /*e6f50*/  LDL.LU R40, [R1+0x9a28] ;  /* 0x009a280001287983 */ /* 0x000ee80000300800 */
[----:B------:R-:W0:Y:S04]  /*e6f60*/  LDL.LU R52, [R1+0xde0] ;  /* 0x000de00001347983 */ /* 0x000e280000300800 */
[----:B------:R-:W0:Y:S04]  /*e6f70*/  LDL.LU R53, [R1+0xde4] ;  /* 0x000de40001357983 */ /* 0x000e280000300800 */
[----:B------:R-:W0:Y:S04]  /*e6f80*/  LDL.LU R54, [R1+0xde8] ;  /* 0x000de80001367983 */ /* 0x000e280000300800 */
[----:B------:R-:W0:Y:S04]  /*e6f90*/  LDL.LU R55, [R1+0xdec] ;  /* 0x000dec0001377983 */ /* 0x000e280000300800 */
[----:B------:R-:W2:Y:S04]  /*e6fa0*/  LDL.LU R32, [R1+0x10d0] ;  /* 0x0010d00001207983 */ /* 0x000ea80000300800 */
[----:B------:R-:W2:Y:S04]  /*e6fb0*/  LDL.LU R33, [R1+0x10d4] ;  /* 0x0010d40001217983 */ /* 0x000ea80000300800 */
[----:B------:R-:W3:Y:S04]  /*e6fc0*/  LDL.LU R34, [R1+0x10d8] ;  /* 0x0010d80001227983 */ /* 0x000ee80000300800 */
[----:B------:R-:W3:Y:S01]  /*e6fd0*/  LDL.LU R35, [R1+0x10dc] ;  /* 0x0010dc0001237983 */ /* 0x000ee20000300800 */
[----:B----4-:R-:W-:-:S02]  /*e6fe0*/  IMAD.MOV.U32 R25, RZ, RZ, R38 ;  /* 0x000000ffff197224 */ /* 0x010fc400078e0026 */
[----:B-----5:R-:W-:Y:S01]  /*e6ff0*/  IMAD.MOV.U32 R24, RZ, RZ, R39 ;  /* 0x000000ffff187224 */ /* 0x020fe200078e0027 */
[----:B---3--:R-:W-:Y:S04]  /*e7000*/  STL.64 [R1+0x98e8], R34 ;  /* 0x0098e82201007387 */ /* 0x008fe80000100a00 */
[----:B--2---:R2:W-:Y:S04]  /*e7010*/  STL.64 [R1+0x98e0], R32 ;  /* 0x0098e02001007387 */ /* 0x0045e80000100a00 */
[----:B------:R-:W3:Y:S04]  /*e7020*/  LDL.LU R39, [R1+0x9a24] ;  /* 0x009a240001277983 */ /* 0x000ee80000300800 */
[----:B------:R-:W4:Y:S04]  /*e7030*/  LDL.LU R38, [R1+0x9a20] ;  /* 0x009a200001267983 */ /* 0x000f280000300800 */
[----:B------:R-:W-:Y:S04]  /*e7040*/  STL.64 [R1+0x98f8], R26 ;  /* 0x0098f81a01007387 */ /* 0x000fe80000100a00 */
[----:B------:R5:W-:Y:S04]  /*e7050*/  STL.64 [R1+0x98f0], R24 ;  /* 0x0098f01801007387 */ /* 0x000be80000100a00 */
[----:B------:R-:W2:Y:S04]  /*e7060*/  LDL.LU R48, [R1+0x10e0] ;  /* 0x0010e00001307983 */ /* 0x000ea80000300800 */
[----:B------:R-:W2:Y:S04]  /*e7070*/  LDL.LU R49, [R1+0x10e4] ;  /* 0x0010e40001317983 */ /* 0x000ea80000300800 */
[----:B------:R-:W5:Y:S04]  /*e7080*/  LDL.LU R50, [R1+0x10e8] ;  /* 0x0010e80001327983 */ /* 0x000f680000300800 */
[----:B------:R-:W5:Y:S01]  /*e7090*/  LDL.LU R51, [R1+0x10ec] ;  /* 0x0010ec0001337983 */ /* 0x000f620000300800 */
[----:B------:R-:W-:-:S02]  /*e70a0*/  IMAD.MOV.U32 R46, RZ, RZ, R40 ;  /* 0x000000ffff2e7224 */ /* 0x000fc400078e0028 */
[----:B------:R-:W-:Y:S01]  /*e70b0*/  IMAD.MOV.U32 R47, RZ, RZ, R41 ;  /* 0x000000ffff2f7224 */ /* 0x000fe200078e0029 */
[----:B-----5:R5:W-:Y:S04]  /*e70c0*/  STL.64 [R1+0x9908], R50 ;  /* 0x0099083201007387 */ /* 0x020be80000100a00 */
[----:B--2---:R2:W-:Y:S04]  /*e70d0*/  STL.64 [R1+0x9900], R48 ;  /* 0x0099003001007387 */ /* 0x0045e80000100a00 */
[----:B------:R-:W0:Y:S04]  /*e70e0*/  LDL.LU R40, [R1+0x9a1c] ;  /* 0x009a1c0001287983 */ /* 0x000e280000300800 */
[----:B------:R-:W0:Y:S04]  /*e70f0*/  LDL.LU R41, [R1+0x9a18] ;  /* 0x009a180001297983 */ /* 0x000e280000300800 */
[----:B------:R-:W5:Y:S04]  /*e7100*/  LDL.LU R20, [R1+0x10c0] ;  /* 0x0010c00001147983 */ /* 0x000f680000300800 */
[----:B------:R-:W5:Y:S04]  /*e7110*/  LDL.LU R21, [R1+0x10c4] ;  /* 0x0010c40001157983 */ /* 0x000f680000300800 */
[----:B------:R-:W2:Y:S04]  /*e7120*/  LDL.LU R22, [R1+0x10c8] ;  /* 0x0010c80001167983 */ /* 0x000ea80000300800 */
[----:B------:R-:W2:Y:S01]  /*e7130*/  LDL.LU R23, [R1+0x10cc] ;  /* 0x0010cc0001177983 */ /* 0x000ea20000300800 */
[----:B----4-:R-:W-:-:S02]  /*e7140*/  IMAD.MOV.U32 R44, RZ, RZ, R38 ;  /* 0x000000ffff2c7224 */ /* 0x010fc400078e0026 */
[----:B---3--:R-:W-:Y:S01]  /*e7150*/  IMAD.MOV.U32 R45, RZ, RZ, R39 ;  /* 0x000000ffff2d7224 */ /* 0x008fe200078e0027 */
[----:B0-----:R-:W-:Y:S01]  /*e7160*/  HMMA.16816.F32 R8, R28, R40, R52 ;  /* 0x000000281c08723c */ /* 0x001fe20000001834 */
[----:B--2---:R-:W-:Y:S04]  /*e7170*/  STL.64 [R1+0x9918], R22 ;  /* 0x0099181601007387 */ /* 0x004fe80000100a00 */
[----:B-----5:R-:W-:Y:S04]  /*e7180*/  STL.64 [R1+0x9910], R20 ;  /* 0x0099101401007387 */ /* 0x020fe80000100a00 */
[----:B------:R-:W2:Y:S04]  /*e7190*/  LDL.LU R38, [R1+0x9a14] ;  /* 0x009a140001267983 */ /* 0x000ea80000300800 */
[----:B------:R-:W3:Y:S04]  /*e71a0*/  LDL.LU R39, [R1+0x9a10] ;  /* 0x009a100001277983 */ /* 0x000ee80000300800 */
[----:B------:R-:W-:Y:S04]  /*e71b0*/  STL.64 [R1+0x9928], R46 ;  /* 0x0099282e01007387 */ /* 0x000fe80000100a00 */
[----:B------:R0:W-:Y:S04]  /*e71c0*/  STL.64 [R1+0x9920], R44 ;  /* 0x0099202c01007387 */ /* 0x0001e80000100a00 */
[----:B------:R-:W-:Y:S04]  /*e71d0*/  STL.64 [R1+0x99c8], R40 ;  /* 0x0099c82801007387 */ /* 0x000fe80000100a00 */
[----:B------:R-:W4:Y:S04]  /*e71e0*/  LDL.LU R52, [R1+0x1110] ;  /* 0x0011100001347983 */ /* 0x000f280000300800 */
[----:B------:R-:W-:Y:S04]  /*e71f0*/  STL.64 [R1+0x9f0], R8 ;  /* 0x0009f00801007387 */ /* 0x000fe80000100a00 */
[----:B------:R-:W-:Y:S04]  /*e7200*/  STL.64 [R1+0x9f8], R10 ;  /* 0x0009f80a01007387 */ /* 0x000fe80000100a00 */
[----:B------:R-:W4:Y:S04]  /*e7210*/  LDL.LU R53, [R1+0x1114] ;  /* 0x0011140001357983 */ /* 0x000f280000300800 */
[----:B------:R-:W5:Y:S04]  /*e7220*/  LDL.LU R54, [R1+0x1118] ;  /* 0x0011180001367983 */ /* 0x000f680000300800 */
[----:B------:R-:W5:Y:S04]  /*e7230*/  LDL.LU R55, [R1+0x111c] ;  /* 0x00111c0001377983 */ /* 0x000f680000300800 */
[----:B-----5:R5:W-:Y:S04]  /*e7240*/  STL.64 [R1+0x9938], R54 ;  /* 0x0099383601007387 */ /* 0x020be80000100a00 */
[----:B----4-:R-:W-:Y:S04]  /*e7250*/  STL.64 [R1+0x9930], R52 ;  /* 0x0099303401007387 */ /* 0x010fe80000100a00 */
[----:B------:R-:W4:Y:S04]  /*e7260*/  LDL.LU R58, [R1+0xc8] ;  /* 0x0000c800013a7983 */ /* 0x000f280000300800 */
[----:B------:R-:W4:Y:S01]  /*e7270*/  LDL.LU R59, [R1+0xcc] ;  /* 0x0000cc00013b7983 */ /* 0x000f220000300800 */
[----:B---3--:R-:W-:-:S02]  /*e7280*/  IMAD.MOV.U32 R56, RZ, RZ, R39 ;  /* 0x000000ffff387224 */ /* 0x008fc400078e0027 */
[----:B--2---:R-:W-:Y:S01]  /*e7290*/  IMAD.MOV.U32 R57, RZ, RZ, R38 ;  /* 0x000000ffff397224 */ /* 0x004fe200078e0026 */
[----:B------:R-:W2:Y:S04]  /*e72a0*/  LDL.LU R39, [R1+0x9a0c] ;  /* 0x009a0c0001277983 */ /* 0x000ea80000300800 */
[----:B------:R-:W3:Y:S04]  /*e72b0*/  LDL.LU R38, [R1+0x9a08] ;  /* 0x009a080001267983 */ /* 0x000ee80000300800 */
[----:B----4-:R-:W-:Y:S04]  /*e72c0*/  STL.64 [R1+0x9948], R58 ;  /* 0x0099483a01007387 */ /* 0x010fe80000100a00 */
[----:B------:R4:W-:Y:S04]  /*e72d0*/  STL.64 [R1+0x9940], R56 ;  /* 0x0099403801007387 */ /* 0x0009e80000100a00 */
[----:B-1----:R-:W5:Y:S04]  /*e72e0*/  LDL.LU R16, [R1+0x1130] ;  /* 0x0011300001107983 */ /* 0x002f680000300800 */
[----:B------:R-:W5:Y:S04]  /*e72f0*/  LDL.LU R17, [R1+0x1134] ;  /* 0x0011340001117983 */ /* 0x000f680000300800 */
[----:B------:R-:W2:Y:S04]  /*e7300*/  LDL.LU R18, [R1+0x1138] ;  /* 0x0011380001127983 */ /* 0x000ea80000300800 */
[----:B------:R-:W2:Y:S04]  /*e7310*/  LDL.LU R19, [R1+0x113c] ;  /* 0x00113c0001137983 */ /* 0x000ea80000300800 */
[----:B--2---:R-:W-:Y:S04]  /*e7320*/  STL.64 [R1+0x9958], R18 ;  /* 0x0099581201007387 */ /* 0x004fe80000100a00 */
[----:B-----5:R1:W-:Y:S04]  /*e7330*/  STL.64 [R1+0x9950], R16 ;  /* 0x0099501001007387 */ /* 0x0203e80000100a00 */
[----:B------:R-:W2:Y:S04]  /*e7340*/  LDL.LU R14, [R1+0xd8] ;  /* 0x0000d800010e7983 */ /* 0x000ea80000300800 */
[----:B------:R-:W2:Y:S04]  /*e7350*/  LDL.LU R15, [R1+0xdc] ;  /* 0x0000dc00010f7983 */ /* 0x000ea80000300800 */
[----:B------:R-:W5:Y:S04]  /*e7360*/  LDL.LU R32, [R1+0x1140] ;  /* 0x0011400001207983 */ /* 0x000f680000300800 */
[----:B------:R-:W5:Y:S04]  /*e7370*/  LDL.LU R33, [R1+0x1144] ;  /* 0x0011440001217983 */ /* 0x000f680000300800 */
[----:B------:R-:W4:Y:S04]  /*e7380*/  LDL.LU R34, [R1+0x1148] ;  /* 0x0011480001227983 */ /* 0x000f280000300800 */
[----:B------:R-:W4:Y:S01]  /*e7390*/  LDL.LU R35, [R1+0x114c] ;  /* 0x00114c0001237983 */ /* 0x000f220000300800 */
[----:B---3--:R-:W-:-:S02]  /*e73a0*/  IMAD.MOV.U32 R12, RZ, RZ, R38 ;  /* 0x000000ffff0c7224 */ /* 0x008fc400078e0026 */
[----:B------:R-:W-:Y:S01]  /*e73b0*/  IMAD.MOV.U32 R13, RZ, RZ, R39 ;  /* 0x000000ffff0d7224 */ /* 0x000fe200078e0027 */
[----:B----4-:R3:W-:Y:S04]  /*e73c0*/  STL.64 [R1+0x9968], R34 ;  /* 0x0099682201007387 */ /* 0x0107e80000100a00 */
[----:B-----5:R4:W-:Y:S04]  /*e73d0*/  STL.64 [R1+0x9960], R32 ;  /* 0x0099602001007387 */ /* 0x0209e80000100a00 */
[----:B------:R-:W5:Y:S04]  /*e73e0*/  LDL.LU R38, [R1+0x9a04] ;  /* 0x009a040001267983 */ /* 0x000f680000300800 */
[----:B------:R-:W3:Y:S04]  /*e73f0*/  LDL.LU R39, [R1+0x9a00] ;  /* 0x009a000001277983 */ /* 0x000ee80000300800 */
[----:B--2---:R-:W-:Y:S04]  /*e7400*/  STL.64 [R1+0x9978], R14 ;  /* 0x0099780e01007387 */ /* 0x004fe80000100a00 */
[----:B------:R-:W-:Y:S04]  /*e7410*/  STL.64 [R1+0x9970], R12 ;  /* 0x0099700c01007387 */ /* 0x000fe80000100a00 */
[----:B------:R-:W2:Y:S04]  /*e7420*/  LDL.LU R24, [R1+0x1150] ;  /* 0x0011500001187983 */ /* 0x000ea80000300800 */
[----:B------:R-:W2:Y:S04]  /*e7430*/  LDL.LU R25, [R1+0x1154] ;  /* 0x0011540001197983 */ /* 0x000ea80000300800 */
[----:B------:R-:W4:Y:S04]  /*e7440*/  LDL.LU R26, [R1+0x1158] ;  /* 0x00115800011a7983 */ /* 0x000f280000300800 */
[----:B------:R-:W4:Y:S04]  /*e7450*/  LDL.LU R27, [R1+0x115c] ;  /* 0x00115c00011b7983 */ /* 0x000f280000300800 */
[----:B----4-:R-:W-:Y:S04]  /*e7460*/  STL.64 [R1+0x9988], R26 ;  /* 0x0099881a01007387 */ /* 0x010fe80000100a00 */
[----:B--2---:R2:W-:Y:S04]  /*e7470*/  STL.64 [R1+0x9980], R24 ;  /* 0x0099801801007387 */ /* 0x0045e80000100a00 */
[----:B------:R-:W4:Y:S04]  /*e7480*/  LDL.LU R50, [R1+0xe8] ;  /* 0x0000e80001327983 */ /* 0x000f280000300800 */
[----:B------:R-:W4:Y:S01]  /*e7490*/  LDL.LU R51, [R1+0xec] ;  /* 0x0000ec0001337983 */ /* 0x000f220000300800 */
[----:B---3--:R-:W-:-:S02]  /*e74a0*/  IMAD.MOV.U32 R48, RZ, RZ, R39 ;  /* 0x000000ffff307224 */ /* 0x008fc400078e0027 */
[----:B-----5:R-:W-:Y:S01]  /*e74b0*/  IMAD.MOV.U32 R49, RZ, RZ, R38 ;  /* 0x000000ffff317224 */ /* 0x020fe200078e0026 */
[----:B------:R-:W3:Y:S04]  /*e74c0*/  LDL.LU R39, [R1+0x99fc] ;  /* 0x0099fc0001277983 */ /* 0x000ee80000300800 */
[----:B------:R-:W5:Y:S04]  /*e74d0*/  LDL.LU R38, [R1+0x99f8] ;  /* 0x0099f80001267983 */ /* 0x000f680000300800 */
[----:B----4-:R-:W-:Y:S04]  /*e74e0*/  STL.64 [R1+0x9998], R50 ;  /* 0x0099983201007387 */ /* 0x010fe80000100a00 */
[----:B------:R-:W-:Y:S04]  /*e74f0*/  STL.64 [R1+0x9990], R48 ;  /* 0x0099903001007387 */ /* 0x000fe80000100a00 */
[----:B0-----:R-:W4:Y:S04]  /*e7500*/  LDL.LU R44, [R1+0x1170] ;  /* 0x00117000012c7983 */ /* 0x001f280000300800 */
[----:B------:R-:W4:Y:S04]  /*e7510*/  LDL.LU R45, [R1+0x1174] ;  /* 0x00117400012d7983 */ /* 0x000f280000300800 */
[----:B------:R-:W2:Y:S04]  /*e7520*/  LDL.LU R46, [R1+0x1178] ;  /* 0x00117800012e7983 */ /* 0x000ea80000300800 */
[----:B------:R-:W2:Y:S04]  /*e7530*/  LDL.LU R47, [R1+0x117c] ;  /* 0x00117c00012f7983 */ /* 0x000ea80000300800 */
[----:B--2---:R-:W-:Y:S04]  /*e7540*/  STL.64 [R1+0x99a8], R46 ;  /* 0x0099a82e01007387 */ /* 0x004fe80000100a00 */
[----:B----4-:R-:W-:Y:S04]  /*e7550*/  STL.64 [R1+0x99a0], R44 ;  /* 0x0099a02c01007387 */ /* 0x010fe80000100a00 */
[----:B------:R-:W2:Y:S04]  /*e7560*/  LDL.LU R54, [R1+0xf8] ;  /* 0x0000f80001367983 */ /* 0x000ea80000300800 */
[----:B------:R-:W2:Y:S04]  /*e7570*/  LDL.LU R55, [R1+0xfc] ;  /* 0x0000fc0001377983 */ /* 0x000ea80000300800 */
[----:B------:R-:W4:Y:S04]  /*e7580*/  LDL.LU R56, [R1+0x1180] ;  /* 0x0011800001387983 */ /* 0x000f280000300800 */
[----:B------:R-:W4:Y:S04]  /*e7590*/  LDL.LU R57, [R1+0x1184] ;  /* 0x0011840001397983 */ /* 0x000f280000300800 */
[----:B------:R-:W2:Y:S04]  /*e75a0*/  LDL.LU R58, [R1+0x1188] ;  /* 0x00118800013a7983 */ /* 0x000ea80000300800 */
[----:B------:R-:W2:Y:S01]  /*e75b0*/  LDL.LU R59, [R1+0x118c] ;  /* 0x00118c00013b7983 */ /* 0x000ea20000300800 */
[----:B-----5:R-:W-:-:S02]  /*e75c0*/  IMAD.MOV.U32 R52, RZ, RZ, R38 ;  /* 0x000000ffff347224 */ /* 0x020fc400078e0026 */
[----:B---3--:R-:W-:Y:S01]  /*e75d0*/  IMAD.MOV.U32 R53, RZ, RZ, R39 ;  /* 0x000000ffff357224 */ /* 0x008fe200078e0027 */
[----:B--2---:R-:W-:Y:S04]  /*e75e0*/  STL.64 [R1+0x99b8], R58 ;  /* 0x0099b83a01007387 */ /* 0x004fe80000100a00 */
[----:B----4-:R-:W-:Y:S04]  /*e75f0*/  STL.64 [R1+0x99b0], R56 ;  /* 0x0099b03801007387 */ /* 0x010fe80000100a00 */
[----:B------:R-:W2:Y:S04]  /*e7600*/  LDL.LU R38, [R1+0x99f4] ;  /* 0x0099f40001267983 */ /* 0x000ea80000300800 */
[----:B------:R-:W3:Y:S04]  /*e7610*/  LDL.LU R39, [R1+0x99f0] ;  /* 0x0099f00001277983 */ /* 0x000ee80000300800 */
[----:B------:R-:W-:Y:S04]  /*e7620*/  STL.64 [R1+0x99d8], R54 ;  /* 0x0099d83601007387 */ /* 0x000fe80000100a00 */
[----:B------:R0:W-:Y:S04]  /*e7630*/  STL.64 [R1+0x99d0], R52 ;  /* 0x0099d03401007387 */ /* 0x0001e80000100a00 */
[----:B-1----:R-:W4:Y:S04]  /*e7640*/  LDL.LU R16, [R1+0x1190] ;  /* 0x0011900001107983 */ /* 0x002f280000300800 */
[----:B------:R-:W4:Y:S04]  /*e7650*/  LDL.LU R17, [R1+0x1194] ;  /* 0x0011940001117983 */ /* 0x000f280000300800 */
[----:B------:R-:W4:Y:S04]  /*e7660*/  LDL.LU R18, [R1+0x1198] ;  /* 0x0011980001127983 */ /* 0x000f280000300800 */
[----:B------:R-:W4:Y:S04]  /*e7670*/  LDL.LU R19, [R1+0x119c] ;  /* 0x00119c0001137983 */ /* 0x000f280000300800 */
[----:B------:R-:W5:Y:S04]  /*e7680*/  LDL.LU R34, [R1+0x108] ;  /* 0x0001080001227983 */ /* 0x000f680000300800 */
[----:B------:R-:W5:Y:S01]  /*e7690*/  LDL.LU R35, [R1+0x10c] ;  /* 0x00010c0001237983 */ /* 0x000f620000300800 */
[----:B--2---:R-:W-:-:S02]  /*e76a0*/  IMAD.MOV.U32 R33, RZ, RZ, R38 ;  /* 0x000000ffff217224 */ /* 0x004fc400078e0026 */
[----:B---3--:R-:W-:Y:S02]  /*e76b0*/  IMAD.MOV.U32 R32, RZ, RZ, R39 ;  /* 0x000000ffff207224 */ /* 0x008fe400078e0027 */
[----:B------:R-:W2:Y:S04]  /*e76c0*/  LDL.LU R39, [R1+0x99ec] ;  /* 0x0099ec0001277983 */ /* 0x000ea80000300800 */
[----:B------:R-:W3:Y:S04]  /*e76d0*/  LDL.LU R38, [R1+0x99e8] ;  /* 0x0099e80001267983 */ /* 0x000ee80000300800 */
[----:B------:R-:W4:Y:S04]  /*e76e0*/  LDL.LU R24, [R1+0x11b0] ;  /* 0x0011b00001187983 */ /* 0x000f280000300800 */
[----:B------:R-:W4:Y:S04]  /*e76f0*/  LDL.LU R25, [R1+0x11b4] ;  /* 0x0011b40001197983 */ /* 0x000f280000300800 */
[----:B------:R-:W4:Y:S04]  /*e7700*/  LDL.LU R26, [R1+0x11b8] ;  /* 0x0011b800011a7983 */ /* 0x000f280000300800 */
[----:B------:R-:W4:Y:S04]  /*e7710*/  LDL.LU R27, [R1+0x11bc] ;  /* 0x0011bc00011b7983 */ /* 0x000f280000300800 */
[----:B0-----:R-:W5:Y:S04]  /*e7720*/  LDL.LU R52, [R1+0x11f0] ;  /* 0x0011f00001347983 */ /* 0x001f680000300800 */
[----:B------:R-:W5:Y:S04]  /*e7730*/  LDL.LU R53, [R1+0x11f4] ;  /* 0x0011f40001357983 */ /* 0x000f680000300800 */
[----:B------:R-:W5:Y:S04]  /*e7740*/  LDL.LU R54, [R1+0x11f8] ;  /* 0x0011f80001367983 */ /* 0x000f680000300800 */
[----:B------:R-:W5:Y:S04]  /*e7750*/  LDL.LU R55, [R1+0x11fc] ;  /* 0x0011fc0001377983 */ /* 0x000f680000300800 */
[----:B------:R-:W4:Y:S04]  /*e7760*/  LDL.LU R50, [R1+0x118] ;  /* 0x0001180001327983 */ /* 0x000f280000300800 */
[----:B------:R-:W4:Y:S04]  /*e7770*/  LDL.LU R51, [R1+0x11c] ;  /* 0x00011c0001337983 */ /* 0x000f280000300800 */
[----:B------:R-:W4:Y:S04]  /*e7780*/  LDL.LU R40, [R1+0x11e0] ;  /* 0x0011e00001287983 */ /* 0x000f280000300800 */
[----:B------:R-:W4:Y:S04]  /*e7790*/  LDL.LU R41, [R1+0x11e4] ;  /* 0x0011e40001297983 */ /* 0x000f280000300800 */
[----:B------:R-:W4:Y:S01]  /*e77a0*/  LDL.LU R42, [R1+0x11e8] ;  /* 0x0011e800012a7983 */ /* 0x000f220000300800 */
[----:B------:R-:W-:-:S02]  /*e77b0*/  IMAD R6, R6, 0x100, R60 ;  /* 0x0000010006067824 */ /* 0x000fc400078e023c */
[----:B------:R-:W-:Y:S01]  /*e77c0*/  IMAD R7, R7, 0x100, R61 ;  /* 0x0000010007077824 */ /* 0x000fe200078e023d */
[----:B------:R-:W4:Y:S04]  /*e77d0*/  LDL.LU R43, [R1+0x11ec] ;  /* 0x0011ec00012b7983 */ /* 0x000f280000300800 */
[----:B------:R-:W4:Y:S04]  /*e77e0*/  LDL.LU.64 R60, [R1+0x120] ;  /* 0x00012000013c7983 */ /* 0x000f280000300a00 */
[----:B------:R-:W4:Y:S04]  /*e77f0*/  LDL.LU R44, [R1+0x11c0] ;  /* 0x0011c000012c7983 */ /* 0x000f280000300800 */
[----:B------:R-:W4:Y:S04]  /*e7800*/  LDL.LU R45, [R1+0x11c4] ;  /* 0x0011c400012d7983 */ /* 0x000f280000300800 */
[----:B------:R-:W4:Y:S04]  /*e7810*/  LDL.LU R46, [R1+0x11c8] ;  /* 0x0011c800012e7983 */ /* 0x000f280000300800 */
[----:B------:R-:W4:Y:S01]  /*e7820*/  LDL.LU R47, [R1+0x11cc] ;  /* 0x0011cc00012f7983 */ /* 0x000f220000300800 */
[----:B--2---:R-:W-:-:S02]  /*e7830*/  IMAD.MOV.U32 R49, RZ, RZ, R39 ;  /* 0x000000ffff317224 */ /* 0x004fc400078e0027 */
[----:B---3--:R-:W-:Y:S02]  /*e7840*/  IMAD.MOV.U32 R48, RZ, RZ, R38 ;  /* 0x000000ffff307224 */ /* 0x008fe400078e0026 */
        /* <DEDUP_REMOVED lines=27> */
[----:B0-----:R-:W4:Y:S04]  /*e7a00*/  LDL.LU R36, [R1+0x10f0] ;  /* 0x0010f00001247983 */ /* 0x001f280000300800 */
[----:B------:R-:W4:Y:S04]  /*e7a10*/  LDL.LU R37, [R1+0x10f4] ;  /* 0x0010f40001257983 */ /* 0x000f280000300800 */
[----:B------:R-:W4:Y:S04]  /*e7a20*/  LDL.LU R38, [R1+0x10f8] ;  /* 0x0010f80001267983 */ /* 0x000f280000300800 */
[----:B------:R-:W4:Y:S04]  /*e7a30*/  LDL.LU R39, [R1+0x10fc] ;  /* 0x0010fc0001277983 */ /* 0x000f280000300800 */
[----:B------:R-:W3:Y:S01]  /*e7a40*/  LDL.LU.64 R40, [R1+0x99c8] ;  /* 0x0099c80001287983 */ /* 0x000ee20000300a00 */
[----:B------:R-:W-:-:S02]  /*e7a50*/  F2FP.F16.E4M3.UNPACK_B R4, R4 ;  /* 0x00000004ff04723e */ /* 0x000fc400020006ff */
[----:B------:R-:W-:Y:S02]  /*e7a60*/  F2FP.F16.E4M3.UNPACK_B R5, R5 ;  /* 0x00000005ff05723e */ /* 0x000fe400020006ff */
[----:B------:R-:W-:Y:S02]  /*e7a70*/  F2FP.F16.E4M3.UNPACK_B R6, R6 ;  /* 0x00000006ff06723e */ /* 0x000fe400020006ff */
[----:B------:R-:W-:-:S07]  /*e7a80*/  F2FP.F16.E4M3.UNPACK_B R7, R7 ;  /* 0x00000007ff07723e */ /* 0x000fce00020006ff */
[C---:B--2---:R-:W-:Y:S01]  /*e7a90*/  HMMA.16816.F32 R56, R4.reuse, R48, R56 ;  /* 0x000000300438723c */ /* 0x044fe20000001838 */
[----:B------:R0:W-:Y:S01]  /*e7aa0*/  STL.64 [R1+0x6a0], R28 ;  /* 0x0006a01c01007387 */ /* 0x0001e20000100a00 */
[----:B------:R-:W-:Y:S02]  /*e7ab0*/  IMAD.MOV.U32 R42, RZ, RZ, R60 ;  /* 0x000000ffff2a7224 */ /* 0x000fe400078e003c */
[----:B------:R-:W-:Y:S01]  /*e7ac0*/  IMAD.MOV.U32 R43, RZ, RZ, R61 ;  /* 0x000000ffff2b7224 */ /* 0x000fe200078e003d */
[----:B------:R1:W-:Y:S04]  /*e7ad0*/  STL.64 [R1+0x6a8], R30 ;  /* 0x0006a81e01007387 */ /* 0x0003e80000100a00 */
[----:B------:R-:W2:Y:S04]  /*e7ae0*/  LDL.LU.64 R60, [R1+0x99c0] ;  /* 0x0099c000013c7983 */ /* 0x000ea80000300a00 */
[----:B0-----:R-:W2:Y:S04]  /*e7af0*/  LDL.LU R28, [R1+0x1100] ;  /* 0x00110000011c7983 */ /* 0x001ea80000300800 */
[----:B------:R-:W2:Y:S04]  /*e7b00*/  LDL.LU R29, [R1+0x1104] ;  /* 0x00110400011d7983 */ /* 0x000ea80000300800 */
[----:B-1----:R-:W2:Y:S04]  /*e7b10*/  LDL.LU R30, [R1+0x1108] ;  /* 0x00110800011e7983 */ /* 0x002ea80000300800 */
[----:B------:R-:W2:Y:S04]  /*e7b20*/  LDL.LU R31, [R1+0x110c] ;  /* 0x00110c00011f7983 */ /* 0x000ea80000300800 */
[----:B------:R0:W-:Y:S04]  /*e7b30*/  STL.64 [R1+0x9738], R42 ;  /* 0x0097382a01007387 */ /* 0x0001e80000100a00 */
[----:B0-----:R-:W2:Y:S04]  /*e7b40*/  LDL.LU R42, [R1+0xc0] ;  /* 0x0000c000012a7983 */ /* 0x001ea80000300800 */
[----:B------:R-:W2:Y:S04]  /*e7b50*/  LDL.LU R43, [R1+0xc4] ;  /* 0x0000c400012b7983 */ /* 0x000ea80000300800 */
[----:B---3--:R-:W-:Y:S04]  /*e7b60*/  STL.64 [R1+0x9730], R40 ;  /* 0x0097302801007387 */ /* 0x008fe80000100a00 */
[----:B------:R-:W-:Y:S04]  /*e7b70*/  STL.64 [R1+0x690], R56 ;  /* 0x0006903801007387 */ /* 0x000fe80000100a00 */
[----:B------:R0:W-:Y:S04]  /*e7b80*/  STL.64 [R1+0x698], R58 ;  /* 0x0006983a01007387 */ /* 0x0001e80000100a00 */
[----:B0-----:R-:W4:Y:S04]  /*e7b90*/  LDL.LU.64 R58, [R1+0x99b8] ;  /* 0x0099b800013a7983 */ /* 0x001f280000300a00 */
[----:B------:R-:W4:Y:S01]  /*e7ba0*/  LDL.LU.64 R56, [R1+0x99b0] ;  /* 0x0099b00001387983 */ /* 0x000f220000300a00 */
[C---:B------:R-:W-:Y:S06]  /*e7bb0*/  HMMA.16816.F32 R48, R4.reuse, R50, R44 ;  /* 0x000000320430723c */ /* 0x040fec000000182c */
[C---:B------:R-:W-:Y:S06]  /*e7bc0*/  HMMA.16816.F32 R24, R4.reuse, R32, R24 ;  /* 0x000000200418723c */ /* 0x040fec0000001818 */
[C---:B------:R-:W-:Y:S06]  /*e7bd0*/  HMMA.16816.F32 R32, R4.reuse, R34, R12 ;  /* 0x000000220420723c */ /* 0x040fec000000180c */
[C---:B-----5:R-:W-:Y:S01]  /*e7be0*/  HMMA.16816.F32 R16, R4.reuse, R52, R16 ;  /* 0x000000340410723c */ /* 0x060fe20000001810 */
[----:B------:R-:W3:Y:S04]  /*e7bf0*/  LDL.LU.64 R46, [R1+0x99a8] ;  /* 0x0099a800012e7983 */ /* 0x000ee80000300a00 */
[----:B------:R-:W3:Y:S04]  /*e7c00*/  LDL.LU.64 R44, [R1+0x99a0] ;  /* 0x0099a000012c7983 */ /* 0x000ee80000300a00 */
[----:B------:R-:W-:Y:S04]  /*e7c10*/  STL.64 [R1+0x670], R48 ;  /* 0x0006703001007387 */ /* 0x000fe80000100a00 */
[----:B------:R0:W-:Y:S04]  /*e7c20*/  STL.64 [R1+0x678], R50 ;  /* 0x0006783201007387 */ /* 0x0001e80000100a00 */
[----:B0-----:R-:W5:Y:S04]  /*e7c30*/  LDL.LU.64 R50, [R1+0x9998] ;  /* 0x0099980001327983 */ /* 0x001f680000300a00 */
[----:B------:R-:W3:Y:S04]  /*e7c40*/  LDL.LU.64 R48, [R1+0x9990] ;  /* 0x0099900001307983 */ /* 0x000ee80000300a00 */
        /* <DEDUP_REMOVED lines=10> */
[----:B------:R-:W-:Y:S04]  /*e7cf0*/  STL.64 [R1+0x630], R16 ;  /* 0x0006301001007387 */ /* 0x000fe80000100a00 */
[----:B------:R0:W-:Y:S04]  /*e7d00*/  STL.64 [R1+0x638], R18 ;  /* 0x0006381201007387 */ /* 0x0001e80000100a00 */
[----:B0-----:R-:W2:Y:S04]  /*e7d10*/  LDL.LU.64 R18, [R1+0x9958] ;  /* 0x0099580001127983 */ /* 0x001ea80000300a00 */
[----:B------:R-:W2:Y:S01]  /*e7d20*/  LDL.LU.64 R16, [R1+0x9950] ;  /* 0x0099500001107983 */ /* 0x000ea20000300a00 */
[----:B----4-:R-:W-:Y:S03]  /*e7d30*/  HMMA.16816.F32 R52, R4, R54, R56 ;  /* 0x000000360434723c */ /* 0x010fe60000001838 */
[----:B------:R-:W4:Y:S04]  /*e7d40*/  LDL.LU.64 R58, [R1+0x9948] ;  /* 0x00994800013a7983 */ /* 0x000f280000300a00 */
[----:B------:R-:W4:-:S15]  /*e7d50*/  LDL.LU.64 R56, [R1+0x9940] ;  /* 0x0099400001387983 */ /* 0x000f1e0000300a00 */
[----:B------:R-:W-:-:S01]  /*e7d60*/  NOP ;  /* 0x0000000000007918 */ /* 0x000fc20000000000 */
[----:B------:R-:W-:Y:S04]  /*e7d70*/  STL.64 [R1+0x620], R52 ;  /* 0x0006203401007387 */ /* 0x000fe80000100a00 */
[----:B------:R0:W-:Y:S04]  /*e7d80*/  STL.64 [R1+0x628], R54 ;  /* 0x0006283601007387 */ /* 0x0001e80000100a00 */
[----:B0-----:R-:W4:Y:S04]  /*e7d90*/  LDL.LU.64 R54, [R1+0x9938] ;  /* 0x0099380001367983 */ /* 0x001f280000300a00 */
[----:B------:R-:W4:Y:S01]  /*e7da0*/  LDL.LU.64 R52, [R1+0x9930] ;  /* 0x0099300001347983 */ /* 0x000f220000300a00 */
[C---:B---3--:R-:W-:Y:S06]  /*e7db0*/  HMMA.16816.F32 R44, R4.reuse, R48, R44 ;  /* 0x00000030042c723c */ /* 0x048fec000000182c */
[C---:B-----5:R-:W-:Y:S06]  /*e7dc0*/  HMMA.16816.F32 R48, R4.reuse, R50, R20 ;  /* 0x000000320430723c */ /* 0x060fec0000001814 */
[C---:B--2---:R-:W-:Y:S11]  /*e7dd0*/  HMMA.16816.F32 R24, R4.reuse, R12, R24 ;  /* 0x0000000c0418723c */ /* 0x044ff60000001818 */
[----:B------:R-:W-:Y:S04]  /*e7de0*/  STL.64 [R1+0x600], R44 ;  /* 0x0006002c01007387 */ /* 0x000fe80000100a00 */
[----:B------:R0:W-:Y:S01]  /*e7df0*/  STL.64 [R1+0x608], R46 ;  /* 0x0006082e01007387 */ /* 0x0001e20000100a00 */
[C---:B------:R-:W-:Y:S03]  /*e7e00*/  HMMA.16816.F32 R12, R4.reuse, R14, R32 ;  /* 0x0000000e040c723c */ /* 0x040fe60000001820 */
[----:B0-----:R-:W2:Y:S04]  /*e7e10*/  LDL.LU.64 R46, [R1+0x9928] ;  /* 0x00992800012e7983 */ /* 0x001ea80000300a00 */
[----:B------:R-:W3:Y:S04]  /*e7e20*/  LDL.LU.64 R44, [R1+0x9920] ;  /* 0x00992000012c7983 */ /* 0x000ee80000300a00 */
[----:B------:R-:W5:Y:S04]  /*e7e30*/  LDL.LU.64 R22, [R1+0x9918] ;  /* 0x0099180001167983 */ /* 0x000f680000300a00 */
[----:B------:R-:W5:Y:S04]  /*e7e40*/  LDL.LU.64 R20, [R1+0x9910] ;  /* 0x0099100001147983 */ /* 0x000f680000300a00 */
[----:B------:R-:W-:Y:S04]  /*e7e50*/  STL.64 [R1+0x5f0], R48 ;  /* 0x0005f03001007387 */ /* 0x000fe80000100a00 */
[----:B------:R0:W-:Y:S04]  /*e7e60*/  STL.64 [R1+0x5f8], R50 ;  /* 0x0005f83201007387 */ /* 0x0001e80000100a00 */
[----:B0-----:R-:W5:Y:S04]  /*e7e70*/  LDL.LU.64 R50, [R1+0x9908] ;  /* 0x0099080001327983 */ /* 0x001f680000300a00 */
[----:B------:R-:W5:Y:S04]  /*e7e80*/  LDL.LU.64 R48, [R1+0x9900] ;  /* 0x0099000001307983 */ /* 0x000f680000300a00 */
[----:B------:R-:W-:Y:S04]  /*e7e90*/  STL.64 [R1+0x5e0], R24 ;  /* 0x0005e01801007387 */ /* 0x000fe80000100a00 */
[----:B------:R0:W-:Y:S04]  /*e7ea0*/  STL.64 [R1+0x5e8], R26 ;  /* 0x0005e81a01007387 */ /* 0x0001e80000100a00 */
[----:B0-----:R-:W5:Y:S04]  /*e7eb0*/  LDL.LU.64 R26, [R1+0x98f8] ;  /* 0x0098f800011a7983 */ /* 0x001f680000300a00 */
[----:B------:R-:W5:Y:S04]  /*e7ec0*/  LDL.LU.64 R24, [R1+0x98f0] ;  /* 0x0098f00001187983 */ /* 0x000f680000300a00 */
[----:B------:R-:W5:Y:S04]  /*e7ed0*/  LDL.LU.64 R34, [R1+0x98e8] ;  /* 0x0098e80001227983 */ /* 0x000f680000300a00 */
[----:B------:R-:W5:Y:S04]  /*e7ee0*/  LDL.LU.64 R32, [R1+0x98e0] ;  /* 0x0098e00001207983 */ /* 0x000f680000300a00 */
[----:B------:R-:W-:Y:S04]  /*e7ef0*/  STL.64 [R1+0x5c0], R12 ;  /* 0x0005c00c01007387 */ /* 0x000fe80000100a00 */
[----:B------:R0:W-:Y:S04]  /*e7f00*/  STL.64 [R1+0x5c8], R14 ;  /* 0x0005c80e01007387 */ /* 0x0001e80000100a00 */
[----:B0-----:R-:W5:Y:S04]  /*e7f10*/  LDL.LU.64 R14, [R1+0x98d8] ;  /* 0x0098d800010e7983 */ /* 0x001f680000300a00 */
[----:B------:R-:W5:Y:S01]  /*e7f20*/  LDL.LU.64 R12, [R1+0x98d0] ;  /* 0x0098d000010c7983 */ /* 0x000f620000300a00 */
[C---:B----4-:R-:W-:Y:S06]  /*e7f30*/  HMMA.16816.F32 R16, R4.reuse, R56, R16 ;  /* 0x000000380410723c */ /* 0x050fec0000001810 */
[----:B------:R-:W-:-:S15]  /*e7f40*/  HMMA.16816.F32 R56, R4, R58, R8 ;  /* 0x0000003a0438723c */ /* 0x000fde0000001808 */
[----:B------:R-:W-:-:S02]  /*e7f50*/  NOP ;  /* 0x0000000000007918 */ /* 0x000fc40000000000 */
[----:B------:R-:W-:Y:S04]  /*e7f60*/  STL.64 [R1+0x5b0], R16 ;  /* 0x0005b01001007387 */ /* 0x000fe80000100a00 */
[----:B------:R0:W-:Y:S04]  /*e7f70*/  STL.64 [R1+0x5b8], R18 ;  /* 0x0005b81201007387 */ /* 0x0001e80000100a00 */
[----:B0-----:R-:W4:Y:S04]  /*e7f80*/  LDL.LU.64 R18, [R1+0x98c8] ;  /* 0x0098c80001127983 */ /* 0x001f280000300a00 */
[----:B------:R-:W4:Y:S04]  /*e7f90*/  LDL.LU.64 R16, [R1+0x98c0] ;  /* 0x0098c00001107983 */ /* 0x000f280000300a00 */
[----:B------:R-:W4:Y:S04]  /*e7fa0*/  LDL.LU.64 R10, [R1+0x98b8] ;  /* 0x0098b800010a7983 */ /* 0x000f280000300a00 */
[----:B------:R-:W4:Y:S04]  /*e7fb0*/  LDL.LU.64 R8, [R1+0x98b0] ;  /* 0x0098b00001087983 */ /* 0x000f280000300a00 */
[----:B------:R-:W-:Y:S04]  /*e7fc0*/  STL.64 [R1+0x5a0], R56 ;  /* 0x0005a03801007387 */ /* 0x000fe80000100a00 */
[----:B------:R0:W-:Y:S01]  /*e7fd0*/  STL.64 [R1+0x5a8], R58 ;  /* 0x0005a83a01007387 */ /* 0x0001e20000100a00 */
[C---:B------:R-:W-:Y:S03]  /*e7fe0*/  HMMA.16816.F32 R40, R4.reuse, R42, R52 ;  /* 0x0000002a0428723c */ /* 0x040fe60000001834 */
[----:B0-----:R-:W4:Y:S04]  /*e7ff0*/  LDL.LU.64 R58, [R1+0x98a8] ;  /* 0x0098a800013a7983 */ /* 0x001f280000300a00 */
[----:B------:R-:W4:Y:S04]  /*e8000*/  LDL.LU.64 R56, [R1+0x98a0] ;  /* 0x0098a00001387983 */ /* 0x000f280000300a00 */
[----:B------:R-:W4:Y:S04]  /*e8010*/  LDL.LU.64 R54, [R1+0x9898] ;  /* 0x0098980001367983 */ /* 0x000f280000300a00 */
[----:B------:R-:W4:Y:S08]  /*e8020*/  LDL.LU.64 R52, [R1+0x9890] ;  /* 0x0098900001347983 */ /* 0x000f300000300a00 */
[----:B------:R-:W-:Y:S04]  /*e8030*/  STL.64 [R1+0x580], R40 ;  /* 0x0005802801007387 */ /* 0x000fe80000100a00 */
[----:B------:R3:W-:Y:S01]  /*e8040*/  STL.64 [R1+0x588], R42 ;  /* 0x0005882a01007387 */ /* 0x0007e20000100a00 */
[C---:B--2---:R-:W-:Y:S06]  /*e8050*/  HMMA.16816.F32 R36, R4.reuse, R46, R36 ;  /* 0x0000002e0424723c */ /* 0x044fec0000001824 */
[C---:B---3--:R-:W-:Y:S06]  /*e8060*/  HMMA.16816.F32 R40, R4.reuse, R44, R28 ;  /* 0x0000002c0428723c */ /* 0x048fec000000181c */
[C---:B-----5:R-:W-:Y:S06]  /*e8070*/  HMMA.16816.F32 R28, R4.reuse, R24, R48 ;  /* 0x00000018041c723c */ /* 0x060fec0000001830 */
[C---:B------:R-:W-:Y:S11]  /*e8080*/  HMMA.16816.F32 R24, R4.reuse, R26, R32 ;  /* 0x0000001a0418723c */ /* 0x040ff60000001820 */
[----:B------:R-:W-:Y:S01]  /*e8090*/  STL.64 [R1+0x570], R40 ;  /* 0x0005702801007387 */ /* 0x000fe20000100a00 */
[C---:B------:R-:W-:Y:S03]  /*e80a0*/  HMMA.16816.F32 R20, R4.reuse, R12, R20 ;  /* 0x0000000c0414723c */ /* 0x040fe60000001814 */
        /* <DEDUP_REMOVED lines=8> */
[----:B------:R-:W-:Y:S01]  /*e8130*/  STL.64 [R1+0x528], R22 ;  /* 0x0005281601007387 */ /* 0x000fe20000100a00 */
[C---:B----4-:R-:W-:Y:S06]  /*e8140*/  HMMA.16816.F32 R16, R4.reuse, R14, R16 ;  /* 0x0000000e0410723c */ /* 0x050fec0000001810 */
        /* <DEDUP_REMOVED lines=13> */
[----:B--2---:R-:W-:Y:S04]  /*e8220*/  STL.64 [R1+0x9798], R16 ;  /* 0x0097981001007387 */ /* 0x004fe80000100a00 */
[----:B------:R-:W2:Y:S04]  /*e8230*/  LDL.LU R20, [R1+0xf70] ;  /* 0x000f700001147983 */ /* 0x000ea80000300800 */
[----:B------:R-:W2:Y:S04]  /*e8240*/  LDL.LU R21, [R1+0xf74] ;  /* 0x000f740001157983 */ /* 0x000ea80000300800 */
[----:B------:R-:W3:Y:S04]  /*e8250*/  LDL.LU R22, [R1+0xf78] ;  /* 0x000f780001167983 */ /* 0x000ee80000300800 */
[----:B------:R-:W3:Y:S04]  /*e8260*/  LDL.LU R23, [R1+0xf7c] ;  /* 0x000f7c0001177983 */ /* 0x000ee80000300800 */
[----:B---3--:R-:W-:Y:S04]  /*e8270*/  STL.64 [R1+0x97b0], R22 ;  /* 0x0097b01601007387 */ /* 0x008fe80000100a00 */
[----:B--2---:R0:W-:Y:S04]  /*e8280*/  STL.64 [R1+0x97a8], R20 ;  /* 0x0097a81401007387 */ /* 0x0041e80000100a00 */
[----:B------:R-:W2:Y:S04]  /*e8290*/  LDL.LU R34, [R1] ;  /* 0x0000000001227983 */ /* 0x000ea80000300800 */
[----:B------:R-:W2:Y:S04]  /*e82a0*/  LDL.LU R35, [R1+0x4] ;  /* 0x0000040001237983 */ /* 0x000ea80000300800 */
[----:B------:R-:W3:Y:S04]  /*e82b0*/  LDL.LU R48, [R1+0xf90] ;  /* 0x000f900001307983 */ /* 0x000ee80000300800 */
[----:B------:R-:W3:Y:S04]  /*e82c0*/  LDL.LU R49, [R1+0xf94] ;  /* 0x000f940001317983 */ /* 0x000ee80000300800 */
[----:B------:R-:W4:Y:S04]  /*e82d0*/  LDL.LU R50, [R1+0xf98] ;  /* 0x000f980001327983 */ /* 0x000f280000300800 */
[----:B------:R-:W4:Y:S01]  /*e82e0*/  LDL.LU R51, [R1+0xf9c] ;  /* 0x000f9c0001337983 */ /* 0x000f220000300800 */
[----:B------:R-:W-:-:S03]  /*e82f0*/  IMAD.MOV.U32 R33, RZ, RZ, R0 ;  /* 0x000000ffff217224 */ /* 0x000fc600078e0000 */
[----:B----4-:R-:W-:Y:S04]  /*e8300*/  STL.64 [R1+0x97c0], R50 ;  /* 0x0097c03201007387 */ /* 0x010fe80000100a00 */
[----:B---3--:R1:W-:Y:S04]  /*e8310*/  STL.64 [R1+0x97b8], R48 ;  /* 0x0097b83001007387 */ /* 0x0083e80000100a00 */
[----:B------:R-:W3:Y:S04]  /*e8320*/  LDL.LU R32, [R1+0x8] ;  /* 0x0000080001207983 */ /* 0x000ee80000300800 */
[----:B------:R-:W4:Y:S04]  /*e8330*/  LDL.LU R0, [R1+0x988c] ;  /* 0x00988c0001007983 */ /* 0x000f280000300800 */
[----:B--2---:R2:W-:Y:S04]  /*e8340*/  STL.64 [R1+0x97d0], R34 ;  /* 0x0097d02201007387 */ /* 0x0045e80000100a00 */
[----:B---3--:R-:W-:Y:S04]  /*e8350*/  STL.64 [R1+0x97c8], R32 ;  /* 0x0097c82001007387 */ /* 0x008fe80000100a00 */
[----:B------:R-:W3:Y:S04]  /*e8360*/  LDL.LU R44, [R1+0xfa0] ;  /* 0x000fa000012c7983 */ /* 0x000ee80000300800 */
[----:B------:R-:W3:Y:S04]  /*e8370*/  LDL.LU R45, [R1+0xfa4] ;  /* 0x000fa400012d7983 */ /* 0x000ee80000300800 */
[----:B------:R-:W5:Y:S04]  /*e8380*/  LDL.LU R46, [R1+0xfa8] ;  /* 0x000fa800012e7983 */ /* 0x000f680000300800 */
[----:B------:R-:W5:Y:S04]  /*e8390*/  LDL.LU R47, [R1+0xfac] ;  /* 0x000fac00012f7983 */ /* 0x000f680000300800 */
[----:B-----5:R-:W-:Y:S04]  /*e83a0*/  STL.64 [R1+0x97e0], R46 ;  /* 0x0097e02e01007387 */ /* 0x020fe80000100a00 */
[----:B---3--:R3:W-:Y:S04]  /*e83b0*/  STL.64 [R1+0x97d8], R44 ;  /* 0x0097d82c01007387 */ /* 0x0087e80000100a00 */
[----:B------:R-:W5:Y:S04]  /*e83c0*/  LDL.LU R30, [R1+0x20] ;  /* 0x00002000011e7983 */ /* 0x000f680000300800 */
[----:B------:R-:W5:Y:S04]  /*e83d0*/  LDL.LU R31, [R1+0x24] ;  /* 0x00002400011f7983 */ /* 0x000f680000300800 */
[----:B------:R-:W2:Y:S04]  /*e83e0*/  LDL.LU R56, [R1+0xfd0] ;  /* 0x000fd00001387983 */ /* 0x000ea80000300800 */
[----:B------:R-:W2:Y:S04]  /*e83f0*/  LDL.LU R57, [R1+0xfd4] ;  /* 0x000fd40001397983 */ /* 0x000ea80000300800 */
[----:B------:R-:W4:Y:S04]  /*e8400*/  LDL.LU R58, [R1+0xfd8] ;  /* 0x000fd800013a7983 */ /* 0x000f280000300800 */
[----:B------:R-:W4:Y:S04]  /*e8410*/  LDL.LU R59, [R1+0xfdc] ;  /* 0x000fdc00013b7983 */ /* 0x000f280000300800 */
[----:B----4-:R-:W-:Y:S04]  /*e8420*/  STL.64 [R1+0x97f0], R58 ;  /* 0x0097f03a01007387 */ /* 0x010fe80000100a00 */
[----:B--2---:R-:W-:Y:S04]  /*e8430*/  STL.64 [R1+0x97e8], R56 ;  /* 0x0097e83801007387 */ /* 0x004fe80000100a00 */
[----:B------:R-:W2:Y:S04]  /*e8440*/  LDL.LU R54, [R1+0x28] ;  /* 0x0000280001367983 */ /* 0x000ea80000300800 */
[----:B------:R-:W2:Y:S04]  /*e8450*/  LDL.LU R55, [R1+0x2c] ;  /* 0x00002c0001377983 */ /* 0x000ea80000300800 */
[----:B------:R-:W4:Y:S04]  /*e8460*/  LDL.LU R52, [R1+0x30] ;  /* 0x0000300001347983 */ /* 0x000f280000300800 */
[----:B------:R-:W4:Y:S04]  /*e8470*/  LDL.LU R53, [R1+0x34] ;  /* 0x0000340001357983 */ /* 0x000f280000300800 */
[----:B--2---:R2:W-:Y:S04]  /*e8480*/  STL.64 [R1+0x9800], R54 ;  /* 0x0098003601007387 */ /* 0x0045e80000100a00 */
[----:B----4-:R-:W-:Y:S04]  /*e8490*/  STL.64 [R1+0x97f8], R52 ;  /* 0x0097f83401007387 */ /* 0x010fe80000100a00 */
[----:B0-----:R-:W4:Y:S04]  /*e84a0*/  LDL.LU R20, [R1+0xff0] ;  /* 0x000ff00001147983 */ /* 0x001f280000300800 */
[----:B------:R-:W4:Y:S04]  /*e84b0*/  LDL.LU R21, [R1+0xff4] ;  /* 0x000ff40001157983 */ /* 0x000f280000300800 */
[----:B------:R-:W3:Y:S04]  /*e84c0*/  LDL.LU R22, [R1+0xff8] ;  /* 0x000ff80001167983 */ /* 0x000ee80000300800 */
[----:B------:R-:W3:Y:S04]  /*e84d0*/  LDL.LU R23, [R1+0xffc] ;  /* 0x000ffc0001177983 */ /* 0x000ee80000300800 */
[----:B---3--:R-:W-:Y:S04]  /*e84e0*/  STL.64 [R1+0x9810], R22 ;  /* 0x0098101601007387 */ /* 0x008fe80000100a00 */
[----:B----4-:R0:W-:Y:S04]  /*e84f0*/  STL.64 [R1+0x9808], R20 ;  /* 0x0098081401007387 */ /* 0x0101e80000100a00 */
[----:B------:R-:W3:Y:S04]  /*e8500*/  LDL.LU R28, [R1+0x38] ;  /* 0x00003800011c7983 */ /* 0x000ee80000300800 */
[----:B------:R-:W3:Y:S04]  /*e8510*/  LDL.LU R29, [R1+0x3c] ;  /* 0x00003c00011d7983 */ /* 0x000ee80000300800 */
[----:B-----5:R-:W-:Y:S04]  /*e8520*/  STL.64 [R1+0x9820], R30 ;  /* 0x0098201e01007387 */ /* 0x020fe80000100a00 */
[----:B---3--:R3:W-:Y:S04]  /*e8530*/  STL.64 [R1+0x9818], R28 ;  /* 0x0098181c01007387 */ /* 0x0087e80000100a00 */
[----:B-1----:R-:W4:Y:S04]  /*e8540*/  LDL.LU R48, [R1+0x1000] ;  /* 0x0010000001307983 */ /* 0x002f280000300800 */
[----:B------:R-:W4:Y:S04]  /*e8550*/  LDL.LU R49, [R1+0x1004] ;  /* 0x0010040001317983 */ /* 0x000f280000300800 */
[----:B------:R-:W5:Y:S04]  /*e8560*/  LDL.LU R50, [R1+0x1008] ;  /* 0x0010080001327983 */ /* 0x000f680000300800 */
[----:B------:R-:W5:Y:S04]  /*e8570*/  LDL.LU R51, [R1+0x100c] ;  /* 0x00100c0001337983 */ /* 0x000f680000300800 */
[----:B-----5:R1:W-:Y:S04]  /*e8580*/  STL.64 [R1+0x9830], R50 ;  /* 0x0098303201007387 */ /* 0x0203e80000100a00 */
[----:B----4-:R-:W-:Y:S04]  /*e8590*/  STL.64 [R1+0x9828], R48 ;  /* 0x0098283001007387 */ /* 0x010fe80000100a00 */
[----:B------:R-:W4:Y:S04]  /*e85a0*/  LDL.LU R34, [R1+0x40] ;  /* 0x0000400001227983 */ /* 0x000f280000300800 */
[----:B------:R-:W4:Y:S04]  /*e85b0*/  LDL.LU R35, [R1+0x44] ;  /* 0x0000440001237983 */ /* 0x000f280000300800 */
[----:B------:R-:W5:Y:S04]  /*e85c0*/  LDL.LU R44, [R1+0x1010] ;  /* 0x00101000012c7983 */ /* 0x000f680000300800 */
[----:B------:R-:W5:Y:S04]  /*e85d0*/  LDL.LU R45, [R1+0x1014] ;  /* 0x00101400012d7983 */ /* 0x000f680000300800 */
[----:B------:R-:W2:Y:S04]  /*e85e0*/  LDL.LU R46, [R1+0x1018] ;  /* 0x00101800012e7983 */ /* 0x000ea80000300800 */
[----:B------:R-:W2:Y:S04]  /*e85f0*/  LDL.LU R47, [R1+0x101c] ;  /* 0x00101c00012f7983 */ /* 0x000ea80000300800 */
[----:B--2---:R-:W-:Y:S04]  /*e8600*/  STL.64 [R1+0x9840], R46 ;  /* 0x0098402e01007387 */ /* 0x004fe80000100a00 */
[----:B-----5:R2:W-:Y:S04]  /*e8610*/  STL.64 [R1+0x9838], R44 ;  /* 0x0098382c01007387 */ /* 0x0205e80000100a00 */
[----:B------:R-:W5:Y:S04]  /*e8620*/  LDL.LU R32, [R1+0x48] ;  /* 0x0000480001207983 */ /* 0x000f680000300800 */
[----:B------:R-:W5:Y:S04]  /*e8630*/  LDL.LU R33, [R1+0x4c] ;  /* 0x00004c0001217983 */ /* 0x000f680000300800 */
[----:B----4-:R-:W-:Y:S04]  /*e8640*/  STL.64 [R1+0x9850], R34 ;  /* 0x0098502201007387 */ /* 0x010fe80000100a00 */
[----:B-----5:R-:W-:Y:S04]  /*e8650*/  STL.64 [R1+0x9848], R32 ;  /* 0x0098482001007387 */ /* 0x020fe80000100a00 */
[----:B------:R-:W4:Y:S04]  /*e8660*/  LDL.LU R54, [R1+0x50] ;  /* 0x0000500001367983 */ /* 0x000f280000300800 */
[----:B------:R-:W4:Y:S04]  /*e8670*/  LDL.LU R55, [R1+0x54] ;  /* 0x0000540001377983 */ /* 0x000f280000300800 */
[----:B0-----:R-:W5:Y:S04]  /*e8680*/  LDL.LU R20, [R1+0x1030] ;  /* 0x0010300001147983 */ /* 0x001f680000300800 */
[----:B------:R-:W5:Y:S04]  /*e8690*/  LDL.LU R21, [R1+0x1034] ;  /* 0x0010340001157983 */ /* 0x000f680000300800 */
[----:B------:R-:W3:Y:S04]  /*e86a0*/  LDL.LU R22, [R1+0x1038] ;  /* 0x0010380001167983 */ /* 0x000ee80000300800 */
[----:B------:R-:W3:Y:S04]  /*e86b0*/  LDL.LU R23, [R1+0x103c] ;  /* 0x00103c0001177983 */ /* 0x000ee80000300800 */
[----:B---3--:R0:W-:Y:S04]  /*e86c0*/  STL.64 [R1+0x9860], R22 ;  /* 0x0098601601007387 */ /* 0x0081e80000100a00 */
[----:B-----5:R-:W-:Y:S04]  /*e86d0*/  STL.64 [R1+0x9858], R20 ;  /* 0x0098581401007387 */ /* 0x020fe80000100a00 */
[----:B------:R-:W3:Y:S04]  /*e86e0*/  LDL.LU R52, [R1+0x58] ;  /* 0x0000580001347983 */ /* 0x000ee80000300800 */
[----:B------:R-:W3:Y:S04]  /*e86f0*/  LDL.LU R53, [R1+0x5c] ;  /* 0x00005c0001357983 */ /* 0x000ee80000300800 */
[----:B----4-:R-:W-:Y:S04]  /*e8700*/  STL.64 [R1+0x9870], R54 ;  /* 0x0098703601007387 */ /* 0x010fe80000100a00 */
[----:B---3--:R3:W-:Y:S04]  /*e8710*/  STL.64 [R1+0x9868], R52 ;  /* 0x0098683401007387 */ /* 0x0087e80000100a00 */
[----:B------:R-:W4:Y:S04]  /*e8720*/  LDL.LU R28, [R1+0x1040] ;  /* 0x00104000011c7983 */ /* 0x000f280000300800 */
[----:B------:R-:W4:Y:S04]  /*e8730*/  LDL.LU R29, [R1+0x1044] ;  /* 0x00104400011d7983 */ /* 0x000f280000300800 */
[----:B------:R-:W5:Y:S04]  /*e8740*/  LDL.LU R30, [R1+0x1048] ;  /* 0x00104800011e7983 */ /* 0x000f680000300800 */
[----:B------:R-:W5:Y:S04]  /*e8750*/  LDL.LU R31, [R1+0x104c] ;  /* 0x00104c00011f7983 */ /* 0x000f680000300800 */
[----:B-----5:R-:W-:Y:S04]  /*e8760*/  STL.64 [R1+0x9880], R30 ;  /* 0x0098801e01007387 */ /* 0x020fe80000100a00 */
[----:B----4-:R4:W-:Y:S04]  /*e8770*/  STL.64 [R1+0x9878], R28 ;  /* 0x0098781c01007387 */ /* 0x0109e80000100a00 */
[----:B-1----:R-:W5:Y:S04]  /*e8780*/  LDL.LU R50, [R1+0x60] ;  /* 0x0000600001327983 */ /* 0x002f680000300800 */
[----:B------:R-:W5:Y:S04]  /*e8790*/  LDL.LU R51, [R1+0x64] ;  /* 0x0000640001337983 */ /* 0x000f680000300800 */
[----:B--2---:R-:W5:Y:S04]  /*e87a0*/  LDL.LU R44, [R1+0x1050] ;  /* 0x00105000012c7983 */ /* 0x004f680000300800 */
[----:B------:R-:W5:Y:S04]  /*e87b0*/  LDL.LU R45, [R1+0x1054] ;  /* 0x00105400012d7983 */ /* 0x000f680000300800 */
[----:B------:R-:W5:Y:S04]  /*e87c0*/  LDL.LU R46, [R1+0x1058] ;  /* 0x00105800012e7983 */ /* 0x000f680000300800 */
[----:B------:R-:W5:Y:S04]  /*e87d0*/  LDL.LU R47, [R1+0x105c] ;  /* 0x00105c00012f7983 */ /* 0x000f680000300800 */
[----:B------:R-:W2:Y:S04]  /*e87e0*/  LDL.LU R48, [R1+0x68] ;  /* 0x0000680001307983 */ /* 0x000ea80000300800 */
[----:B------:R-:W2:Y:S04]  /*e87f0*/  LDL.LU R49, [R1+0x6c] ;  /* 0x00006c0001317983 */ /* 0x000ea80000300800 */
[----:B0-----:R-:W5:Y:S04]  /*e8800*/  LDL.LU R22, [R1+0x70] ;  /* 0x0000700001167983 */ /* 0x001f680000300800 */
[----:B------:R-:W5:Y:S04]  /*e8810*/  LDL.LU R23, [R1+0x74] ;  /* 0x0000740001177983 */ /* 0x000f680000300800 */
[----:B---3--:R-:W5:Y:S04]  /*e8820*/  LDL.LU R52, [R1+0x1070] ;  /* 0x0010700001347983 */ /* 0x008f680000300800 */
[----:B------:R-:W5:Y:S04]  /*e8830*/  LDL.LU R53, [R1+0x1074] ;  /* 0x0010740001357983 */ /* 0x000f680000300800 */
[----:B------:R-:W5:Y:S04]  /*e8840*/  LDL.LU R54, [R1+0x1078] ;  /* 0x0010780001367983 */ /* 0x000f680000300800 */
[----:B------:R-:W5:Y:S04]  /*e8850*/  LDL.LU R55, [R1+0x107c] ;  /* 0x00107c0001377983 */ /* 0x000f680000300800 */
[----:B------:R-:W3:Y:S04]  /*e8860*/  LDL.LU R20, [R1+0x78] ;  /* 0x0000780001147983 */ /* 0x000ee80000300800 */
[----:B------:R-:W3:Y:S04]  /*e8870*/  LDL.LU R21, [R1+0x7c] ;  /* 0x00007c0001157983 */ /* 0x000ee80000300800 */
[----:B----4-:R-:W3:Y:S04]  /*e8880*/  LDL.LU R28, [R1+0x1080] ;  /* 0x00108000011c7983 */ /* 0x010ee80000300800 */
        /* <DEDUP_REMOVED lines=22> */
[----:B------:R-:W-:-:S03]  /*e89f0*/  IMAD.MOV.U32 R37, RZ, RZ, R0 ;  /* 0x000000ffff257224 */ /* 0x000fc600078e0000 */
        /* <DEDUP_REMOVED lines=13> */
[C---:B---3--:R-:W-:Y:S06]  /*e8ad0*/  HMMA.16816.F32 R28, R4.reuse, R20, R28 ;  /* 0x00000014041c723c */ /* 0x048fec000000181c */
[C---:B-----5:R-:W-:Y:S06]  /*e8ae0*/  HMMA.16816.F32 R20, R4.reuse, R22, R52 ;  /* 0x000000160414723c */ /* 0x060fec0000001834 */
[C---:B--2---:R-:W-:Y:S11]  /*e8af0*/  HMMA.16816.F32 R32, R4.reuse, R48, R32 ;  /* 0x000000300420723c */ /* 0x044ff60000001820 */
[----:B------:R-:W-:Y:S04]  /*e8b00*/  STL.64 [R1+0x4c0], R28 ;  /* 0x0004c01c01007387 */ /* 0x000fe80000100a00 */
[----:B------:R0:W-:Y:S04]  /*e8b10*/  STL.64 [R1+0x4c8], R30 ;  /* 0x0004c81e01007387 */ /* 0x0001e80000100a00 */
[----:B0-----:R-:W2:Y:S04]  /*e8b20*/  LDL.LU.64 R30, [R1+0x9880] ;  /* 0x00988000011e7983 */ /* 0x001ea80000300a00 */
[----:B------:R-:W2:Y:S04]  /*e8b30*/  LDL.LU.64 R28, [R1+0x9878] ;  /* 0x00987800011c7983 */ /* 0x000ea80000300a00 */
[----:B------:R-:W3:Y:S04]  /*e8b40*/  LDL.LU.64 R54, [R1+0x9870] ;  /* 0x0098700001367983 */ /* 0x000ee80000300a00 */
[----:B------:R-:W2:Y:S04]  /*e8b50*/  LDL.LU.64 R52, [R1+0x9868] ;  /* 0x0098680001347983 */ /* 0x000ea80000300a00 */
[----:B------:R-:W-:Y:S04]  /*e8b60*/  STL.64 [R1+0x4b0], R20 ;  /* 0x0004b01401007387 */ /* 0x000fe80000100a00 */
[----:B------:R0:W-:Y:S04]  /*e8b70*/  STL.64 [R1+0x4b8], R22 ;  /* 0x0004b81601007387 */ /* 0x0001e80000100a00 */
[----:B0-----:R-:W3:Y:S04]  /*e8b80*/  LDL.LU.64 R22, [R1+0x9860] ;  /* 0x0098600001167983 */ /* 0x001ee80000300a00 */
[----:B------:R-:W3:Y:S04]  /*e8b90*/  LDL.LU.64 R20, [R1+0x9858] ;  /* 0x0098580001147983 */ /* 0x000ee80000300a00 */
[----:B------:R-:W-:Y:S04]  /*e8ba0*/  STL.64 [R1+0x4a0], R32 ;  /* 0x0004a02001007387 */ /* 0x000fe80000100a00 */
[----:B------:R0:W-:Y:S04]  /*e8bb0*/  STL.64 [R1+0x4a8], R34 ;  /* 0x0004a82201007387 */ /* 0x0001e80000100a00 */
[----:B0-----:R-:W5:Y:S04]  /*e8bc0*/  LDL.LU.64 R34, [R1+0x9850] ;  /* 0x0098500001227983 */ /* 0x001f680000300a00 */
[----:B------:R-:W4:Y:S01]  /*e8bd0*/  LDL.LU.64 R32, [R1+0x9848] ;  /* 0x0098480001207983 */ /* 0x000f220000300a00 */
[----:B------:R-:W-:Y:S03]  /*e8be0*/  HMMA.16816.F32 R48, R4, R50, R44 ;  /* 0x000000320430723c */ /* 0x000fe6000000182c */
[----:B------:R-:W5:Y:S04]  /*e8bf0*/  LDL.LU.64 R46, [R1+0x9840] ;  /* 0x00984000012e7983 */ /* 0x000f680000300a00 */
[----:B------:R-:W5:-:S15]  /*e8c00*/  LDL.LU.64 R44, [R1+0x9838] ;  /* 0x00983800012c7983 */ /* 0x000f5e0000300a00 */
        /* <DEDUP_REMOVED lines=9> */
[----:B------:R0:W-:Y:S01]  /*e8ca0*/  STL.64 [R1+0x478], R30 ;  /* 0x0004781e01007387 */ /* 0x0001e20000100a00 */
[C---:B----4-:R-:W-:Y:S03]  /*e8cb0*/  HMMA.16816.F32 R56, R4.reuse, R32, R56 ;  /* 0x000000200438723c */ /* 0x050fe60000001838 */
[----:B0-----:R-:W2:Y:S04]  /*e8cc0*/  LDL.LU.64 R30, [R1+0x9820] ;  /* 0x00982000011e7983 */ /* 0x001ea80000300a00 */
[----:B------:R-:W3:Y:S04]  /*e8cd0*/  LDL.LU.64 R28, [R1+0x9818] ;  /* 0x00981800011c7983 */ /* 0x000ee80000300a00 */
[----:B------:R-:W4:Y:S04]  /*e8ce0*/  LDL.LU.64 R22, [R1+0x9810] ;  /* 0x0098100001167983 */ /* 0x000f280000300a00 */
[----:B------:R-:W4:Y:S04]  /*e8cf0*/  LDL.LU.64 R20, [R1+0x9808] ;  /* 0x0098080001147983 */ /* 0x000f280000300a00 */
[----:B------:R-:W-:Y:S04]  /*e8d00*/  STL.64 [R1+0x460], R52 ;  /* 0x0004603401007387 */ /* 0x000fe80000100a00 */
[----:B------:R0:W-:Y:S04]  /*e8d10*/  STL.64 [R1+0x468], R54 ;  /* 0x0004683601007387 */ /* 0x0001e80000100a00 */
[----:B0-----:R-:W2:Y:S04]  /*e8d20*/  LDL.LU.64 R54, [R1+0x9800] ;  /* 0x0098000001367983 */ /* 0x001ea80000300a00 */
[----:B------:R-:W4:Y:S04]  /*e8d30*/  LDL.LU.64 R52, [R1+0x97f8] ;  /* 0x0097f80001347983 */ /* 0x000f280000300a00 */
[----:B------:R-:W-:Y:S04]  /*e8d40*/  STL.64 [R1+0x440], R56 ;  /* 0x0004403801007387 */ /* 0x000fe80000100a00 */
[----:B------:R0:W-:Y:S04]  /*e8d50*/  STL.64 [R1+0x448], R58 ;  /* 0x0004483a01007387 */ /* 0x0001e80000100a00 */
[----:B0-----:R-:W2:Y:S04]  /*e8d60*/  LDL.LU.64 R58, [R1+0x97f0] ;  /* 0x0097f000013a7983 */ /* 0x001ea80000300a00 */
[----:B------:R-:W2:Y:S01]  /*e8d70*/  LDL.LU.64 R56, [R1+0x97e8] ;  /* 0x0097e80001387983 */ /* 0x000ea20000300a00 */
[----:B-----5:R-:W-:Y:S03]  /*e8d80*/  HMMA.16816.F32 R32, R4, R34, R44 ;  /* 0x000000220420723c */ /* 0x020fe6000000182c */
[----:B------:R-:W5:Y:S04]  /*e8d90*/  LDL.LU.64 R46, [R1+0x97e0] ;  /* 0x0097e000012e7983 */ /* 0x000f680000300a00 */
[----:B------:R-:W5:-:S15]  /*e8da0*/  LDL.LU.64 R44, [R1+0x97d8] ;  /* 0x0097d800012c7983 */ /* 0x000f5e0000300a00 */
[----:B------:R-:W-:-:S01]  /*e8db0*/  NOP ;  /* 0x0000000000007918 */ /* 0x000fc20000000000 */
[----:B------:R-:W-:Y:S04]  /*e8dc0*/  STL.64 [R1+0x430], R32 ;  /* 0x0004302001007387 */ /* 0x000fe80000100a00 */
[----:B------:R0:W-:Y:S04]  /*e8dd0*/  STL.64 [R1+0x438], R34 ;  /* 0x0004382201007387 */ /* 0x0001e80000100a00 */
[----:B0-----:R-:W5:Y:S04]  /*e8de0*/  LDL.LU.64 R34, [R1+0x97d0] ;  /* 0x0097d00001227983 */ /* 0x001f680000300a00 */
[----:B------:R-:W5:Y:S01]  /*e8df0*/  LDL.LU.64 R32, [R1+0x97c8] ;  /* 0x0097c80001207983 */ /* 0x000f620000300a00 */
[C---:B---3--:R-:W-:Y:S06]  /*e8e00*/  HMMA.16816.F32 R48, R4.reuse, R28, R48 ;  /* 0x0000001c0430723c */ /* 0x048fec0000001830 */
[C---:B----4-:R-:W-:Y:S06]  /*e8e10*/  HMMA.16816.F32 R20, R4.reuse, R52, R20 ;  /* 0x000000340414723c */ /* 0x050fec0000001814 */
[C---:B--2---:R-:W-:Y:S11]  /*e8e20*/  HMMA.16816.F32 R52, R4.reuse, R54, R16 ;  /* 0x000000360434723c */ /* 0x044ff60000001810 */
[----:B------:R-:W-:Y:S04]  /*e8e30*/  STL.64 [R1+0x420], R48 ;  /* 0x0004203001007387 */ /* 0x000fe80000100a00 */
[----:B------:R0:W-:Y:S01]  /*e8e40*/  STL.64 [R1+0x428], R50 ;  /* 0x0004283201007387 */ /* 0x0001e20000100a00 */
[----:B------:R-:W-:Y:S03]  /*e8e50*/  HMMA.16816.F32 R28, R4, R30, R56 ;  /* 0x0000001e041c723c */ /* 0x000fe60000001838 */
[----:B0-----:R-:W2:Y:S04]  /*e8e60*/  LDL.LU.64 R50, [R1+0x97c0] ;  /* 0x0097c00001327983 */ /* 0x001ea80000300a00 */
[----:B------:R-:W2:Y:S04]  /*e8e70*/  LDL.LU.64 R48, [R1+0x97b8] ;  /* 0x0097b80001307983 */ /* 0x000ea80000300a00 */
[----:B------:R-:W-:Y:S04]  /*e8e80*/  STL.64 [R1+0x400], R20 ;  /* 0x0004001401007387 */ /* 0x000fe80000100a00 */
[----:B------:R0:W-:Y:S04]  /*e8e90*/  STL.64 [R1+0x408], R22 ;  /* 0x0004081601007387 */ /* 0x0001e80000100a00 */
[----:B0-----:R-:W3:Y:S04]  /*e8ea0*/  LDL.LU.64 R22, [R1+0x97b0] ;  /* 0x0097b00001167983 */ /* 0x001ee80000300a00 */
[----:B------:R-:W3:Y:S04]  /*e8eb0*/  LDL.LU.64 R20, [R1+0x97a8] ;  /* 0x0097a80001147983 */ /* 0x000ee80000300a00 */
[----:B------:R-:W4:Y:S04]  /*e8ec0*/  LDL.LU.64 R18, [R1+0x97a0] ;  /* 0x0097a00001127983 */ /* 0x000f280000300a00 */
[----:B------:R-:W4:Y:S04]  /*e8ed0*/  LDL.LU.64 R16, [R1+0x9798] ;  /* 0x0097980001107983 */ /* 0x000f280000300a00 */
[----:B------:R-:W-:Y:S04]  /*e8ee0*/  STL.64 [R1+0x3f0], R52 ;  /* 0x0003f03401007387 */ /* 0x000fe80000100a00 */
[----:B------:R0:W-:Y:S04]  /*e8ef0*/  STL.64 [R1+0x3f8], R54 ;  /* 0x0003f83601007387 */ /* 0x0001e80000100a00 */
[----:B0-----:R-:W5:Y:S04]  /*e8f00*/  LDL.LU.64 R54, [R1+0x9790] ;  /* 0x0097900001367983 */ /* 0x001f680000300a00 */
[----:B------:R-:W2:Y:S04]  /*e8f10*/  LDL.LU.64 R52, [R1+0x9788] ;  /* 0x0097880001347983 */ /* 0x000ea80000300a00 */
[----:B------:R-:W3:Y:S04]  /*e8f20*/  LDL.LU.64 R58, [R1+0x9780] ;  /* 0x00978000013a7983 */ /* 0x000ee80000300a00 */
[----:B------:R-:W4:Y:S04]  /*e8f30*/  LDL.LU.64 R56, [R1+0x9778] ;  /* 0x0097780001387983 */ /* 0x000f280000300a00 */
[----:B------:R0:W-:Y:S04]  /*e8f40*/  STL.64 [R1+0x3e0], R28 ;  /* 0x0003e01c01007387 */ /* 0x0001e80000100a00 */
[----:B------:R1:W-:Y:S04]  /*e8f50*/  STL.64 [R1+0x3e8], R30 ;  /* 0x0003e81e01007387 */ /* 0x0003e80000100a00 */
[----:B0-----:R-:W5:Y:S04]  /*e8f60*/  LDL.LU R28, [R1+0xe20] ;  /* 0x000e2000011c7983 */ /* 0x001f680000300800 */
[----:B------:R-:W5:Y:S04]  /*e8f70*/  LDL.LU R29, [R1+0xe24] ;  /* 0x000e2400011d7983 */ /* 0x000f680000300800 */
[----:B-1----:R-:W2:Y:S01]  /*e8f80*/  LDL.LU R30, [R1+0xe28] ;  /* 0x000e2800011e7983 */ /* 0x002ea20000300800 */
[----:B------:R-:W-:-:S03]  /*e8f90*/  IMAD.MOV.U32 R31, RZ, RZ, R0 ;  /* 0x000000ffff1f7224 */ /* 0x000fc600078e0000 */
[----:B------:R-:W4:Y:S04]  /*e8fa0*/  LDL.LU R0, [R1+0x9774] ;  /* 0x0097740001007983 */ /* 0x000f280000300800 */
[----:B--2---:R-:W-:Y:S04]  /*e8fb0*/  STL.64 [R1+0x9758], R30 ;  /* 0x0097581e01007387 */ /* 0x004fe80000100a00 */
[----:B-----5:R0:W-:Y:S04]  /*e8fc0*/  STL.64 [R1+0x9750], R28 ;  /* 0x0097501c01007387 */ /* 0x0201e80000100a00 */
[----:B0-----:R-:W2:Y:S04]  /*e8fd0*/  LDL.LU R28, [R1+0xfc0] ;  /* 0x000fc000011c7983 */ /* 0x001ea80000300800 */
[----:B------:R-:W2:Y:S04]  /*e8fe0*/  LDL.LU R29, [R1+0xfc4] ;  /* 0x000fc400011d7983 */ /* 0x000ea80000300800 */
[----:B------:R-:W2:Y:S04]  /*e8ff0*/  LDL.LU R30, [R1+0xfc8] ;  /* 0x000fc800011e7983 */ /* 0x000ea80000300800 */
[----:B------:R-:W2:Y:S01]  /*e9000*/  LDL.LU R31, [R1+0xfcc] ;  /* 0x000fcc00011f7983 */ /* 0x000ea20000300800 */
[C---:B------:R-:W-:Y:S06]  /*e9010*/  HMMA.16816.F32 R40, R4.reuse, R38, R40 ;  /* 0x000000260428723c */ /* 0x040fec0000001828 */
[C---:B------:R-:W-:Y:S06]  /*e9020*/  HMMA.16816.F32 R24, R4.reuse, R60, R24 ;  /* 0x0000003c0418723c */ /* 0x040fec0000001818 */
[C---:B---3--:R-:W-:Y:S06]  /*e9030*/  HMMA.16816.F32 R20, R4.reuse, R58, R20 ;  /* 0x0000003a0414723c */ /* 0x048fec0000001814 */
[C---:B----4-:R-:W-:Y:S06]  /*e9040*/  HMMA.16816.F32 R16, R4.reuse, R56, R16 ;  /* 0x000000380410723c */ /* 0x050fec0000001810 */
[C---:B------:R-:W-:Y:S06]  /*e9050*/  HMMA.16816.F32 R12, R4.reuse, R54, R12 ;  /* 0x00000036040c723c */ /* 0x040fec000000180c */
[----:B------:R-:W-:Y:S01]  /*e9060*/  HMMA.16816.F32 R8, R4, R52, R8 ;  /* 0x000000340408723c */ /* 0x000fe20000001808 */
[----:B------:R-:W-:-:S05]  /*e9070*/  IMAD.MOV.U32 R55, RZ, RZ, R0 ;  /* 0x000000ffff377224 */ /* 0x000fca00078e0000 */
[C---:B--2---:R-:W-:Y:S06]  /*e9080*/  HMMA.16816.F32 R28, R4.reuse, R36, R28 ;  /* 0x00000024041c723c */ /* 0x044fec000000181c */
[----:B------:R-:W-:-:S15]  /*e9090*/  HMMA.16816.F32 R36, R4, R32, R44 ;  /* 0x000000200424723c */ /* 0x000fde000000182c */
[----:B------:R-:W-:-:S02]  /*e90a0*/  NOP ;  /* 0x0000000000007918 */ /* 0x000fc40000000000 */
[----:B------:R-:W-:Y:S04]  /*e90b0*/  STL.64 [R1+0x3c0], R28 ;  /* 0x0003c01c01007387 */ /* 0x000fe80000100a00 */
[----:B------:R0:W-:Y:S02]  /*e90c0*/  STL.64 [R1+0x3c8], R30 ;  /* 0x0003c81e01007387 */ /* 0x0001e40000100a00 */
[C---:B0-----:R-:W-:Y:S02]  /*e90d0*/  HMMA.16816.F32 R28, R4.reuse, R34, R48 ;  /* 0x00000022041c723c */ /* 0x041fe40000001830 */
[----:B------:R-:W-:Y:S04]  /*e90e0*/  STL.64 [R1+0x3b0], R40 ;  /* 0x0003b02801007387 */ /* 0x000fe80000100a00 */
[----:B------:R-:W-:Y:S04]  /*e90f0*/  STL.64 [R1+0x3b8], R42 ;  /* 0x0003b82a01007387 */ /* 0x000fe80000100a00 */
[----:B------:R-:W-:Y:S04]  /*e9100*/  STL.64 [R1+0x3a0], R36 ;  /* 0x0003a02401007387 */ /* 0x000fe80000100a00 */
[----:B------:R-:W-:Y:S09]  /*e9110*/  STL.64 [R1+0x3a8], R38 ;  /* 0x0003a82601007387 */ /* 0x000ff20000100a00 */
[----:B------:R-:W-:Y:S04]  /*e9120*/  STL.64 [R1+0x380], R28 ;  /* 0x0003801c01007387 */ /* 0x000fe80000100a00 */
[----:B------:R-:W-:Y:S04]  /*e9130*/  STL.64 [R1+0x388], R30 ;  /* 0x0003881e01007387 */ /* 0x000fe80000100a00 */
[----:B------:R-:W-:Y:S04]  /*e9140*/  STL.64 [R1+0x370], R24 ;  /* 0x0003701801007387 */ /* 0x000fe80000100a00 */
[----:B------:R-:W-:Y:S04]  /*e9150*/  STL.64 [R1+0x378], R26 ;  /* 0x0003781a01007387 */ /* 0x000fe80000100a00 */
[----:B------:R-:W2:Y:S04]  /*e9160*/  LDL.LU R56, [R1+0xe30] ;  /* 0x000e300001387983 */ /* 0x000ea80000300800 */
[----:B------:R-:W-:Y:S04]  /*e9170*/  STL.64 [R1+0x360], R20 ;  /* 0x0003601401007387 */ /* 0x000fe80000100a00 */
[----:B------:R-:W-:Y:S04]  /*e9180*/  STL.64 [R1+0x368], R22 ;  /* 0x0003681601007387 */ /* 0x000fe80000100a00 */
[----:B------:R0:W-:Y:S04]  /*e9190*/  STL.64 [R1+0x340], R16 ;  /* 0x0003401001007387 */ /* 0x0001e80000100a00 */
[----:B------:R1:W-:Y:S04]  /*e91a0*/  STL.64 [R1+0x348], R18 ;  /* 0x0003481201007387 */ /* 0x0003e80000100a00 */
[----:B------:R-:W2:Y:S04]  /*e91b0*/  LDL.LU R57, [R1+0xe34] ;  /* 0x000e340001397983 */ /* 0x000ea80000300800 */
[----:B------:R-:W2:Y:S04]  /*e91c0*/  LDL.LU R58, [R1+0xe38] ;  /* 0x000e3800013a7983 */ /* 0x000ea80000300800 */
[----:B------:R-:W2:Y:S04]  /*e91d0*/  LDL.LU R59, [R1+0xe3c] ;  /* 0x000e3c00013b7983 */ /* 0x000ea80000300800 */
[----:B------:R-:W3:Y:S04]  /*e91e0*/  LDL.LU R52, [R1+0xe40] ;  /* 0x000e400001347983 */ /* 0x000ee80000300800 */
[----:B------:R-:W-:Y:S04]  /*e91f0*/  STL.64 [R1+0x330], R12 ;  /* 0x0003300c01007387 */ /* 0x000fe80000100a00 */
[----:B------:R-:W-:Y:S04]  /*e9200*/  STL.64 [R1+0x338], R14 ;  /* 0x0003380e01007387 */ /* 0x000fe80000100a00 */
[----:B------:R4:W-:Y:S04]  /*e9210*/  STL.64 [R1+0x320], R8 ;  /* 0x0003200801007387 */ /* 0x0009e80000100a00 */
[----:B------:R5:W-:Y:S04]  /*e9220*/  STL.64 [R1+0x328], R10 ;  /* 0x0003280a01007387 */ /* 0x000be80000100a00 */
[----:B------:R-:W3:Y:S04]  /*e9230*/  LDL.LU R53, [R1+0xe44] ;  /* 0x000e440001357983 */ /* 0x000ee80000300800 */
[----:B------:R-:W3:Y:S04]  /*e9240*/  LDL.LU R54, [R1+0xe48] ;  /* 0x000e480001367983 */ /* 0x000ee80000300800 */
[----:B------:R-:W2:Y:S04]  /*e9250*/  LDL.LU R0, [R1+0x9770] ;  /* 0x0097700001007983 */ /* 0x000ea80000300800 */
[----:B0-----:R-:W3:Y:S04]  /*e9260*/  LDL.LU R16, [R1+0xef0] ;  /* 0x000ef00001107983 */ /* 0x001ee80000300800 */
[----:B------:R-:W3:Y:S04]  /*e9270*/  LDL.LU R17, [R1+0xef4] ;  /* 0x000ef40001117983 */ /* 0x000ee80000300800 */
[----:B-1----:R-:W3:Y:S04]  /*e9280*/  LDL.LU R18, [R1+0xef8] ;  /* 0x000ef80001127983 */ /* 0x002ee80000300800 */
[----:B------:R-:W3:Y:S04]  /*e9290*/  LDL.LU R19, [R1+0xefc] ;  /* 0x000efc0001137983 */ /* 0x000ee80000300800 */
[----:B------:R-:W2:Y:S04]  /*e92a0*/  LDL.LU R28, [R1+0xf20] ;  /* 0x000f2000011c7983 */ /* 0x000ea80000300800 */
[----:B------:R-:W2:Y:S04]  /*e92b0*/  LDL.LU R29, [R1+0xf24] ;  /* 0x000f2400011d7983 */ /* 0x000ea80000300800 */
[----:B------:R-:W2:Y:S04]  /*e92c0*/  LDL.LU R30, [R1+0xf28] ;  /* 0x000f2800011e7983 */ /* 0x000ea80000300800 */
[----:B------:R-:W2:Y:S04]  /*e92d0*/  LDL.LU R31, [R1+0xf2c] ;  /* 0x000f2c00011f7983 */ /* 0x000ea80000300800 */
        /* <DEDUP_REMOVED lines=36> */
[----:B----4-:R-:W-:-:S15]  /*e9520*/  HMMA.16816.F32 R8, R4, R2, R8 ;  /* 0x000000020408723c */ /* 0x010fde0000001808 */
[----:B------:R-:W-:-:S08]  /*e9530*/  NOP ;  /* 0x0000000000007918 */ /* 0x000fd00000000000 */
[----:B------:R-:W-:Y:S04]  /*e9540*/  STL.64 [R1+0x300], R8 ;  /* 0x0003000801007387 */ /* 0x000fe80000100a00 */
[----:B------:R0:W-:Y:S04]  /*e9550*/  STL.64 [R1+0x308], R10 ;  /* 0x0003080a01007387 */ /* 0x0001e80000100a00 */
[----:B0-----:R-:W5:Y:S04]  /*e9560*/  LDL.LU.64 R10, [R1+0x9768] ;  /* 0x00976800010a7983 */ /* 0x001f680000300a00 */
[----:B------:R-:W2:Y:S02]  /*e9570*/  LDL.LU.64 R8, [R1+0x9760] ;  /* 0x0097600001087983 */ /* 0x000ea40000300a00 */
[C---:B--2---:R-:W-:Y:S06]  /*e9580*/  HMMA.16816.F32 R28, R4.reuse, R8, R28 ;  /* 0x00000008041c723c */ /* 0x044fec000000181c */
[----:B-----5:R-:W-:-:S15]  /*e9590*/  HMMA.16816.F32 R8, R4, R10, R12 ;  /* 0x0000000a0408723c */ /* 0x020fde000000180c */
[----:B------:R-:W-:-:S02]  /*e95a0*/  NOP ;  /* 0x0000000000007918 */ /* 0x000fc40000000000 */
[----:B------:R-:W-:Y:S04]  /*e95b0*/  STL.64 [R1+0x2f0], R28 ;  /* 0x0002f01c01007387 */ /* 0x000fe80000100a00 */
[----:B------:R0:W-:Y:S04]  /*e95c0*/  STL.64 [R1+0x2f8], R30 ;  /* 0x0002f81e01007387 */ /* 0x0001e80000100a00 */
[----:B0-----:R-:W2:Y:S04]  /*e95d0*/  LDL.LU.64 R30, [R1+0x9758] ;  /* 0x00975800011e7983 */ /* 0x001ea80000300a00 */
[----:B------:R-:W2:Y:S04]  /*e95e0*/  LDL.LU.64 R28, [R1+0x9750] ;  /* 0x00975000011c7983 */ /* 0x000ea80000300a00 */
[----:B------:R-:W4:Y:S04]  /*e95f0*/  LDL.LU.64 R14, [R1+0x9748] ;  /* 0x00974800010e7983 */ /* 0x000f280000300a00 */
[----:B------:R-:W3:Y:S04]  /*e9600*/  LDL.LU.64 R12, [R1+0x9740] ;  /* 0x00974000010c7983 */ /* 0x000ee80000300a00 */
[----:B------:R0:W-:Y:S04]  /*e9610*/  STL.64 [R1+0x2e0], R8 ;  /* 0x0002e00801007387 */ /* 0x0001e80000100a00 */
[----:B------:R1:W-:Y:S04]  /*e9620*/  STL.64 [R1+0x2e8], R10 ;  /* 0x0002e80a01007387 */ /* 0x0003e80000100a00 */
[----:B0-----:R-:W5:Y:S04]  /*e9630*/  LDL.LU R8, [R1+0xe50] ;  /* 0x000e500001087983 */ /* 0x001f680000300800 */
[----:B------:R-:W5:Y:S04]  /*e9640*/  LDL.LU R9, [R1+0xe54] ;  /* 0x000e540001097983 */ /* 0x000f680000300800 */
[----:B-1----:R-:W5:Y:S04]  /*e9650*/  LDL.LU R10, [R1+0xe58] ;  /* 0x000e5800010a7983 */ /* 0x002f680000300800 */
[----:B------:R-:W5:Y:S01]  /*e9660*/  LDL.LU R11, [R1+0xe5c] ;  /* 0x000e5c00010b7983 */ /* 0x000f620000300800 */
[C---:B---3--:R-:W-:Y:S06]  /*e9670*/  HMMA.16816.F32 R40, R4.reuse, R12, R40 ;  /* 0x0000000c0428723c */ /* 0x048fec0000001828 */
[----:B----4-:R-:W-:-:S15]  /*e9680*/  HMMA.16816.F32 R12, R4, R14, R16 ;  /* 0x0000000e040c723c */ /* 0x010fde0000001810 */
[----:B------:R-:W-:-:S02]  /*e9690*/  NOP ;  /* 0x0000000000007918 */ /* 0x000fc40000000000 */
[----:B------:R-:W-:Y:S04]  /*e96a0*/  STL.64 [R1+0x2c0], R40 ;  /* 0x0002c02801007387 */ /* 0x000fe80000100a00 */
[----:B------:R0:W-:Y:S04]  /*e96b0*/  STL.64 [R1+0x2c8], R42 ;  /* 0x0002c82a01007387 */ /* 0x0001e80000100a00 */
[----:B0-----:R-:W3:Y:S04]  /*e96c0*/  LDL.LU.64 R42, [R1+0x9738] ;  /* 0x00973800012a7983 */ /* 0x001ee80000300a00 */
[----:B------:R-:W4:Y:S04]  /*e96d0*/  LDL.LU.64 R40, [R1+0x9730] ;  /* 0x0097300001287983 */ /* 0x000f280000300a00 */
[----:B------:R-:W2:Y:S04]  /*e96e0*/  LDL.LU.64 R18, [R1+0x9728] ;  /* 0x0097280001127983 */ /* 0x000ea80000300a00 */
[----:B------:R-:W5:Y:S04]  /*e96f0*/  LDL.LU.64 R16, [R1+0x9720] ;  /* 0x0097200001107983 */ /* 0x000f680000300a00 */
[----:B------:R0:W-:Y:S04]  /*e9700*/  STL.64 [R1+0x2b0], R12 ;  /* 0x0002b00c01007387 */ /* 0x0001e80000100a00 */
[----:B------:R1:W-:Y:S04]  /*e9710*/  STL.64 [R1+0x2b8], R14 ;  /* 0x0002b80e01007387 */ /* 0x0003e80000100a00 */
[----:B0-----:R-:W3:Y:S04]  /*e9720*/  LDL.LU R12, [R1+0xe60] ;  /* 0x000e6000010c7983 */ /* 0x001ee80000300800 */
[----:B------:R-:W3:Y:S04]  /*e9730*/  LDL.LU R13, [R1+0xe64] ;  /* 0x000e6400010d7983 */ /* 0x000ee80000300800 */
[----:B-1----:R-:W3:Y:S01]  /*e9740*/  LDL.LU R14, [R1+0xe68] ;  /* 0x000e6800010e7983 */ /* 0x002ee20000300800 */
[C---:B-----5:R-:W-:Y:S06]  /*e9750*/  HMMA.16816.F32 R36, R4.reuse, R16, R36 ;  /* 0x000000100424723c */ /* 0x060fec0000001824 */
[----:B--2---:R-:W-:-:S15]  /*e9760*/  HMMA.16816.F32 R16, R4, R18, R20 ;  /* 0x000000120410723c */ /* 0x004fde0000001814 */
[----:B------:R-:W-:-:S02]  /*e9770*/  NOP ;  /* 0x0000000000007918 */ /* 0x000fc40000000000 */
[----:B------:R-:W-:Y:S04]  /*e9780*/  STL.64 [R1+0x2a0], R36 ;  /* 0x0002a02401007387 */ /* 0x000fe80000100a00 */
[----:B------:R0:W-:Y:S04]  /*e9790*/  STL.64 [R1+0x2a8], R38 ;  /* 0x0002a82601007387 */ /* 0x0001e80000100a00 */
[----:B0-----:R-:W2:Y:S04]  /*e97a0*/  LDL.LU.64 R38, [R1+0x9718] ;  /* 0x0097180001267983 */ /* 0x001ea80000300a00 */
[----:B------:R-:W3:Y:S04]  /*e97b0*/  LDL.LU.64 R36, [R1+0x9710] ;  /* 0x0097100001247983 */ /* 0x000ee80000300a00 */
[----:B------:R-:W5:Y:S04]  /*e97c0*/  LDL.LU.64 R22, [R1+0x9708] ;  /* 0x0097080001167983 */ /* 0x000f680000300a00 */
[----:B------:R-:W4:Y:S01]  /*e97d0*/  LDL.LU.64 R20, [R1+0x9700] ;  /* 0x0097000001147983 */ /* 0x000f220000300a00 */
[----:B------:R-:W-:-:S03]  /*e97e0*/  IMAD.MOV.U32 R15, RZ, RZ, R0 ;  /* 0x000000ffff0f7224 */ /* 0x000fc600078e0000 */
[----:B------:R0:W-:Y:S04]  /*e97f0*/  STL.64 [R1+0x280], R16 ;  /* 0x0002801001007387 */ /* 0x0001e80000100a00 */
[----:B------:R1:W-:Y:S01]  /*e9800*/  STL [R1+0x288], R18 ;  /* 0x0002881201007387 */ /* 0x0003e20000100800 */
[----:B------:R-:W-:-:S03]  /*e9810*/  IMAD.MOV.U32 R0, RZ, RZ, R19 ;  /* 0x000000ffff007224 */ /* 0x000fc600078e0013 */
[----:B0-----:R-:W2:Y:S04]  /*e9820*/  LDL.LU R16, [R1+0xe70] ;  /* 0x000e700001107983 */ /* 0x001ea80000300800 */
[----:B------:R-:W2:Y:S04]  /*e9830*/  LDL.LU R17, [R1+0xe74] ;  /* 0x000e740001117983 */ /* 0x000ea80000300800 */
[----:B-1----:R-:W2:Y:S04]  /*e9840*/  LDL.LU R18, [R1+0xe78] ;  /* 0x000e780001127983 */ /* 0x002ea80000300800 */
[----:B------:R-:W2:Y:S04]  /*e9850*/  LDL.LU R19, [R1+0xe7c] ;  /* 0x000e7c0001137983 */ /* 0x000ea80000300800 */
[----:B------:R-:W-:Y:S01]  /*e9860*/  STL [R1+0x8e38], R0 ;  /* 0x008e380001007387 */ /* 0x000fe20000100800 */
[C---:B----4-:R-:W-:Y:S06]  /*e9870*/  HMMA.16816.F32 R44, R4.reuse, R20, R44 ;  /* 0x00000014042c723c */ /* 0x050fec000000182c */
[----:B-----5:R-:W-:-:S15]  /*e9880*/  HMMA.16816.F32 R20, R4, R22, R24 ;  /* 0x000000160414723c */ /* 0x020fde0000001818 */
[----:B------:R-:W-:-:S02]  /*e9890*/  NOP ;  /* 0x0000000000007918 */ /* 0x000fc40000000000 */
[----:B------:R-:W-:Y:S04]  /*e98a0*/  STL.64 [R1+0x270], R44 ;  /* 0x0002702c01007387 */ /* 0x000fe80000100a00 */
[----:B------:R0:W-:Y:S04]  /*e98b0*/  STL.64 [R1+0x278], R46 ;  /* 0x0002782e01007387 */ /* 0x0001e80000100a00 */
[----:B0-----:R-:W4:Y:S04]  /*e98c0*/  LDL.LU.64 R46, [R1+0x96f8] ;  /* 0x0096f800012e7983 */ /* 0x001f280000300a00 */
[----:B------:R-:W5:Y:S04]  /*e98d0*/  LDL.LU.64 R44, [R1+0x96f0] ;  /* 0x0096f000012c7983 */ /* 0x000f680000300a00 */
[----:B------:R-:W3:Y:S04]  /*e98e0*/  LDL.LU.64 R26, [R1+0x96e8] ;  /* 0x0096e800011a7983 */ /* 0x000ee80000300a00 */
[----:B------:R-:W2:Y:S04]  /*e98f0*/  LDL.LU.64 R24, [R1+0x96e0] ;  /* 0x0096e00001187983 */ /* 0x000ea80000300a00 */
[----:B------:R0:W-:Y:S04]  /*e9900*/  STL.64 [R1+0x260], R20 ;  /* 0x0002601401007387 */ /* 0x0001e80000100a00 */
[----:B------:R1:W-:Y:S01]  /*e9910*/  STL [R1+0x268], R22 ;  /* 0x0002681601007387 */ /* 0x0003e20000100800 */
[----:B------:R-:W-:-:S03]  /*e9920*/  IMAD.MOV.U32 R0, RZ, RZ, R23 ;  /* 0x000000ffff007224 */ /* 0x000fc600078e0017 */
[----:B0-----:R-:W4:Y:S04]  /*e9930*/  LDL.LU R20, [R1+0xe80] ;  /* 0x000e800001147983 */ /* 0x001f280000300800 */
[----:B------:R-:W4:Y:S04]  /*e9940*/  LDL.LU R21, [R1+0xe84] ;  /* 0x000e840001157983 */ /* 0x000f280000300800 */
[----:B-1----:R-:W4:Y:S04]  /*e9950*/  LDL.LU R22, [R1+0xe88] ;  /* 0x000e880001167983 */ /* 0x002f280000300800 */
[----:B------:R-:W4:Y:S04]  /*e9960*/  LDL.LU R23, [R1+0xe8c] ;  /* 0x000e8c0001177983 */ /* 0x000f280000300800 */
[----:B------:R-:W-:Y:S01]  /*e9970*/  STL [R1+0x8f00], R0 ;  /* 0x008f000001007387 */ /* 0x000fe20000100800 */
[C---:B--2---:R-:W-:Y:S06]  /*e9980*/  HMMA.16816.F32 R48, R4.reuse, R24, R48 ;  /* 0x000000180430723c */ /* 0x044fec0000001830 */
[----:B---3--:R-:W-:-:S15]  /*e9990*/  HMMA.16816.F32 R24, R4, R26, R32 ;  /* 0x0000001a0418723c */ /* 0x008fde0000001820 */
[----:B------:R-:W-:-:S02]  /*e99a0*/  NOP ;  /* 0x0000000000007918 */ /* 0x000fc40000000000 */
[----:B------:R-:W-:Y:S04]  /*e99b0*/  STL.64 [R1+0x240], R48 ;  /* 0x0002403001007387 */ /* 0x000fe80000100a00 */
[----:B------:R0:W-:Y:S04]  /*e99c0*/  STL.64 [R1+0x248], R50 ;  /* 0x0002483201007387 */ /* 0x0001e80000100a00 */
[----:B0-----:R-:W2:Y:S04]  /*e99d0*/  LDL.LU.64 R50, [R1+0x96d8] ;  /* 0x0096d80001327983 */ /* 0x001ea80000300a00 */
[----:B------:R-:W3:Y:S04]  /*e99e0*/  LDL.LU.64 R48, [R1+0x96d0] ;  /* 0x0096d00001307983 */ /* 0x000ee80000300a00 */
[----:B------:R-:W5:Y:S04]  /*e99f0*/  LDL.LU.64 R34, [R1+0x96c8] ;  /* 0x0096c80001227983 */ /* 0x000f680000300a00 */
[----:B------:R-:W4:Y:S01]  /*e9a00*/  LDL.LU.64 R32, [R1+0x96c0] ;  /* 0x0096c00001207983 */ /* 0x000f220000300a00 */
[C---:B------:R-:W-:Y:S03]  /*e9a10*/  HMMA.16816.F32 R12, R4.reuse, R36, R12 ;  /* 0x00000024040c723c */ /* 0x040fe6000000180c */
[----:B------:R-:W-:Y:S04]  /*e9a20*/  STL.64 [R1+0x230], R24 ;  /* 0x0002301801007387 */ /* 0x000fe80000100a00 */
[----:B------:R-:W-:Y:S01]  /*e9a30*/  STL.64 [R1+0x238], R26 ;  /* 0x0002381a01007387 */ /* 0x000fe20000100a00 */
[C---:B----4-:R-:W-:Y:S06]  /*e9a40*/  HMMA.16816.F32 R20, R4.reuse, R32, R20 ;  /* 0x000000200414723c */ /* 0x050fec0000001814 */
[C---:B-----5:R-:W-:Y:S06]  /*e9a50*/  HMMA.16816.F32 R16, R4.reuse, R34, R16 ;  /* 0x000000220410723c */ /* 0x060fec0000001810 */
[C---:B--2---:R-:W-:Y:S11]  /*e9a60*/  HMMA.16816.F32 R8, R4.reuse, R50, R8 ;  /* 0x000000320408723c */ /* 0x044ff60000001808 */
[----:B------:R-:W-:Y:S04]  /*e9a70*/  STL.64 [R1+0x220], R20 ;  /* 0x0002201401007387 */ /* 0x000fe80000100a00 */
[----:B------:R-:W-:Y:S04]  /*e9a80*/  STL.64 [R1+0x228], R22 ;  /* 0x0002281601007387 */ /* 0x000fe80000100a00 */
[----:B------:R-:W-:Y:S04]  /*e9a90*/  STL.64 [R1+0x200], R16 ;  /* 0x0002001001007387 */ /* 0x000fe80000100a00 */
[----:B------:R3:W-:Y:S04]  /*e9aa0*/  STL.64 [R1+0x208], R18 ;  /* 0x0002081201007387 */ /* 0x0007e80000100a00 */
[----:B------:R-:W-:Y:S04]  /*e9ab0*/  STL.64 [R1+0x1f0], R12 ;  /* 0x0001f00c01007387 */ /* 0x000fe80000100a00 */
[----:B------:R0:W-:Y:S04]  /*e9ac0*/  STL.64 [R1+0x1f8], R14 ;  /* 0x0001f80e01007387 */ /* 0x0001e80000100a00 */
[----:B------:R-:W-:Y:S04]  /*e9ad0*/  STL.64 [R1+0x1e0], R8 ;  /* 0x0001e00801007387 */ /* 0x000fe80000100a00 */
[----:B------:R1:W-:Y:S01]  /*e9ae0*/  STL.64 [R1+0x1e8], R10 ;  /* 0x0001e80a01007387 */ /* 0x0003e20000100a00 */
[C---:B---3--:R-:W-:Y:S06]  /*e9af0*/  HMMA.16816.F32 R16, R4.reuse, R48, R52 ;  /* 0x000000300410723c */ /* 0x048fec0000001834 */
[C---:B0-----:R-:W-:Y:S06]  /*e9b00*/  HMMA.16816.F32 R12, R4.reuse, R46, R56 ;  /* 0x0000002e040c723c */ /* 0x041fec0000001838 */
[----:B-1----:R-:W-:Y:S11]  /*e9b10*/  HMMA.16816.F32 R8, R4, R44, R28 ;  /* 0x0000002c0408723c */ /* 0x002ff6000000181c */
[----:B------:R-:W-:Y:S04]  /*e9b20*/  STL.64 [R1+0x1c0], R16 ;  /* 0x0001c01001007387 */ /* 0x000fe80000100a00 */
[----:B------:R-:W-:Y:S04]  /*e9b30*/  STL.64 [R1+0x1c8], R18 ;  /* 0x0001c81201007387 */ /* 0x000fe80000100a00 */
[----:B------:R-:W2:Y:S04]  /*e9b40*/  LDL.LU R52, [R1+0x1260] ;  /* 0x0012600001347983 */ /* 0x000ea80000300800 */
[----:B------:R0:W-:Y:S04]  /*e9b50*/  STL.64 [R1+0x1b0], R12 ;  /* 0x0001b00c01007387 */ /* 0x0001e80000100a00 */
[----:B------:R-:W-:Y:S04]  /*e9b60*/  STL.64 [R1+0x1b8], R14 ;  /* 0x0001b80e01007387 */ /* 0x000fe80000100a00 */
[----:B------:R1:W-:Y:S04]  /*e9b70*/  STL.64 [R1+0x1a0], R8 ;  /* 0x0001a00801007387 */ /* 0x0003e80000100a00 */
[----:B------:R3:W-:Y:S04]  /*e9b80*/  STL.64 [R1+0x1a8], R10 ;  /* 0x0001a80a01007387 */ /* 0x0007e80000100a00 */
[----:B------:R-:W2:Y:S04]  /*e9b90*/  LDL.LU R53, [R1+0x1264] ;  /* 0x0012640001357983 */ /* 0x000ea80000300800 */
[----:B------:R-:W4:Y:S04]  /*e9ba0*/  LDL.LU R54, [R1+0x1268] ;  /* 0x0012680001367983 */ /* 0x000f280000300800 */
[----:B------:R-:W4:Y:S04]  /*e9bb0*/  LDL.LU R55, [R1+0x126c] ;  /* 0x00126c0001377983 */ /* 0x000f280000300800 */
[----:B----4-:R-:W-:Y:S04]  /*e9bc0*/  STL.64 [R1+0x96a0], R54 ;  /* 0x0096a03601007387 */ /* 0x010fe80000100a00 */
[----:B--2---:R2:W-:Y:S04]  /*e9bd0*/  STL.64 [R1+0x9698], R52 ;  /* 0x0096983401007387 */ /* 0x0045e80000100a00 */
[----:B0-----:R-:W4:Y:S04]  /*e9be0*/  LDL R12, [R1+0x1a38] ;  /* 0x001a3800010c7983 */ /* 0x001f280000100800 */
[----:B-1----:R-:W5:Y:S04]  /*e9bf0*/  LDL.LU R8, [R1+0x1250] ;  /* 0x0012500001087983 */ /* 0x002f680000300800 */
[----:B------:R-:W5:Y:S04]  /*e9c00*/  LDL.LU R9, [R1+0x1254] ;  /* 0x0012540001097983 */ /* 0x000f680000300800 */
[----:B---3--:R-:W3:Y:S04]  /*e9c10*/  LDL.LU R10, [R1+0x1258] ;  /* 0x00125800010a7983 */ /* 0x008ee80000300800 */
[----:B------:R-:W3:Y:S01]  /*e9c20*/  LDL.LU R11, [R1+0x125c] ;  /* 0x00125c00010b7983 */ /* 0x000ee20000300800 */
[----:B------:R-:W-:-:S02]  /*e9c30*/  IMAD.MOV.U32 R32, RZ, RZ, R42 ;  /* 0x000000ffff207224 */ /* 0x000fc400078e002a */
[----:B------:R-:W-:Y:S01]  /*e9c40*/  IMAD.MOV.U32 R33, RZ, RZ, R43 ;  /* 0x000000ffff217224 */ /* 0x000fe200078e002b */
[----:B---3--:R-:W-:Y:S04]  /*e9c50*/  STL.64 [R1+0x96b0], R10 ;  /* 0x0096b00a01007387 */ /* 0x008fe80000100a00 */
[----:B-----5:R0:W-:Y:S04]  /*e9c60*/  STL.64 [R1+0x96a8], R8 ;  /* 0x0096a80801007387 */ /* 0x0201e80000100a00 */
[----:B------:R-:W3:Y:S04]  /*e9c70*/  LDL.LU R24, [R1+0x1220] ;  /* 0x0012200001187983 */ /* 0x000ee80000300800 */
[----:B------:R-:W3:Y:S04]  /*e9c80*/  LDL.LU R25, [R1+0x1224] ;  /* 0x0012240001197983 */ /* 0x000ee80000300800 */
[----:B------:R-:W3:Y:S04]  /*e9c90*/  LDL.LU R26, [R1+0x1228] ;  /* 0x00122800011a7983 */ /* 0x000ee80000300800 */
[----:B------:R-:W3:Y:S04]  /*e9ca0*/  LDL.LU R27, [R1+0x122c] ;  /* 0x00122c00011b7983 */ /* 0x000ee80000300800 */
[----:B------:R-:W5:Y:S04]  /*e9cb0*/  LDL.LU R44, [R1+0xdf0] ;  /* 0x000df000012c7983 */ /* 0x000f680000300800 */
[----:B------:R-:W5:Y:S04]  /*e9cc0*/  LDL.LU R45, [R1+0xdf4] ;  /* 0x000df400012d7983 */ /* 0x000f680000300800 */
[----:B------:R-:W5:Y:S04]  /*e9cd0*/  LDL.LU R46, [R1+0xdf8] ;  /* 0x000df800012e7983 */ /* 0x000f680000300800 */
[----:B------:R-:W5:Y:S04]  /*e9ce0*/  LDL.LU R47, [R1+0xdfc] ;  /* 0x000dfc00012f7983 */ /* 0x000f680000300800 */
[----:B--2---:R-:W2:Y:S04]  /*e9cf0*/  LDL.LU R52, [R1+0xe00] ;  /* 0x000e000001347983 */ /* 0x004ea80000300800 */
[----:B------:R-:W2:Y:S04]  /*e9d00*/  LDL.LU R53, [R1+0xe04] ;  /* 0x000e040001357983 */ /* 0x000ea80000300800 */
[----:B------:R-:W2:Y:S04]  /*e9d10*/  LDL.LU R54, [R1+0xe08] ;  /* 0x000e080001367983 */ /* 0x000ea80000300800 */
[----:B------:R-:W2:Y:S04]  /*e9d20*/  LDL.LU R55, [R1+0xe0c] ;  /* 0x000e0c0001377983 */ /* 0x000ea80000300800 */
[----:B0-----:R-:W4:Y:S04]  /*e9d30*/  LDL.LU R8, [R1+0xe10] ;  /* 0x000e100001087983 */ /* 0x001f280000300800 */
[----:B------:R-:W4:Y:S04]  /*e9d40*/  LDL.LU R9, [R1+0xe14] ;  /* 0x000e140001097983 */ /* 0x000f280000300800 */
[----:B------:R-:W4:Y:S04]  /*e9d50*/  LDL.LU R10, [R1+0xe18] ;  /* 0x000e1800010a7983 */ /* 0x000f280000300800 */
[----:B------:R-:W4:Y:S04]  /*e9d60*/  LDL.LU R11, [R1+0xe1c] ;  /* 0x000e1c00010b7983 */ /* 0x000f280000300800 */
[----:B------:R-:W3:Y:S04]  /*e9d70*/  LDL.LU R37, [R1+0x304c] ;  /* 0x00304c0001257983 */ /* 0x000ee80000300800 */
[----:B------:R-:W3:Y:S04]  /*e9d80*/  LDL.LU R28, [R1+0x3048] ;  /* 0x00304800011c7983 */ /* 0x000ee80000300800 */
[----:B------:R-:W5:Y:S04]  /*e9d90*/  LDL.LU R34, [R1+0x3054] ;  /* 0x0030540001227983 */ /* 0x000f680000300800 */
[----:B------:R-:W5:Y:S04]  /*e9da0*/  LDL.LU R29, [R1+0x3050] ;  /* 0x00305000011d7983 */ /* 0x000f680000300800 */
[----:B------:R-:W5:Y:S04]  /*e9db0*/  LDL.LU R35, [R1+0x305c] ;  /* 0x00305c0001237983 */ /* 0x000f680000300800 */
[----:B------:R-:W5:Y:S04]  /*e9dc0*/  LDL.LU R30, [R1+0x3058] ;  /* 0x00305800011e7983 */ /* 0x000f680000300800 */
[----:B------:R-:W5:Y:S04]  /*e9dd0*/  LDL.LU R0, [R1+0x3064] ;  /* 0x0030640001007983 */ /* 0x000f680000300800 */
[----:B------:R-:W5:Y:S04]  /*e9de0*/  LDL.LU R31, [R1+0x3060] ;  /* 0x00306000011f7983 */ /* 0x000f680000300800 */
        /* <DEDUP_REMOVED lines=8> */
[----:B------:R-:W5:Y:S04]  /*e9e70*/  LDL R14, [R1+0x1a08] ;  /* 0x001a0800010e7983 */ /* 0x000f680000100800 */
[----:B------:R-:W5:Y:S04]  /*e9e80*/  LDL R15, [R1+0x1a0c] ;  /* 0x001a0c00010f7983 */ /* 0x000f680000100800 */
        /* <DEDUP_REMOVED lines=10> */
[----:B------:R-:W5:Y:S04]  /*e9f30*/  LDL R61, [R1+0x1a8c] ;  /* 0x001a8c00013d7983 */ /* 0x000f680000100800 */
[----:B------:R-:W5:Y:S04]  /*e9f40*/  LDL.LU R56, [R1+0x1280] ;  /* 0x0012800001387983 */ /* 0x000f680000300800 */
[----:B------:R-:W5:Y:S04]  /*e9f50*/  LDL.LU R57, [R1+0x1284] ;  /* 0x0012840001397983 */ /* 0x000f680000300800 */
[----:B------:R-:W5:Y:S04]  /*e9f60*/  LDL.LU R58, [R1+0x1288] ;  /* 0x00128800013a7983 */ /* 0x000f680000300800 */
[----:B------:R-:W5:Y:S01]  /*e9f70*/  LDL.LU R59, [R1+0x128c] ;  /* 0x00128c00013b7983 */ /* 0x000f620000300800 */
[----:B----4-:R-:W-:-:S15]  /*e9f80*/  HMMA.16816.F32 R8, R4, R42, R8 ;  /* 0x0000002a0408723c */ /* 0x010fde0000001808 */
[----:B------:R-:W-:-:S08]  /*e9f90*/  NOP ;  /* 0x0000000000007918 */ /* 0x000fd00000000000 */
[----:B------:R-:W-:Y:S04]  /*e9fa0*/  STL.64 [R1+0x180], R8 ;  /* 0x0001800801007387 */ /* 0x000fe80000100a00 */
[----:B------:R0:W-:Y:S04]  /*e9fb0*/  STL.64 [R1+0x188], R10 ;  /* 0x0001880a01007387 */ /* 0x0001e80000100a00 */
[----:B0-----:R-:W4:Y:S04]  /*e9fc0*/  LDL.LU.64 R10, [R1+0x96b0] ;  /* 0x0096b000010a7983 */ /* 0x001f280000300a00 */
[----:B------:R-:W4:Y:S01]  /*e9fd0*/  LDL.LU.64 R8, [R1+0x96a8] ;  /* 0x0096a80001087983 */ /* 0x000f220000300a00 */
[----:B--2---:R-:W-:Y:S03]  /*e9fe0*/  HMMA.16816.F32 R40, R4, R40, R52 ;  /* 0x000000280428723c */ /* 0x004fe60000001834 */
[----:B------:R-:W2:Y:S04]  /*e9ff0*/  LDL.LU.64 R54, [R1+0x96a0] ;  /* 0x0096a00001367983 */ /* 0x000ea80000300a00 */
[----:B------:R-:W2:Y:S01]  /*ea000*/  LDL.LU.64 R52, [R1+0x9698] ;  /* 0x0096980001347983 */ /* 0x000ea20000300a00 */
[----:B---3--:R-:W-:-:S02]  /*ea010*/  IMAD R28, R28, 0x100, R37 ;  /* 0x000001001c1c7824 */ /* 0x008fc400078e0225 */
[C---:B-----5:R-:W-:Y:S06]  /*ea020*/  HMMA.16816.F32 R36, R4.reuse, R38, R44 ;  /* 0x000000260424723c */ /* 0x060fec000000182c */
[----:B------:R-:W-:Y:S01]  /*ea030*/  HMMA.16816.F32 R4, R4, R32, R48 ;  /* 0x000000200404723c */ /* 0x000fe20000001830 */
[----:B------:R-:W-:Y:S02]  /*ea040*/  IMAD R29, R29, 0x100, R34 ;  /* 0x000001001d1d7824 */ /* 0x000fe400078e0222 */
[----:B------:R-:W-:Y:S02]  /*ea050*/  IMAD R30, R30, 0x100, R35 ;  /* 0x000001001e1e7824 */ /* 0x000fe400078e0223 */
[----:B------:R-:W-:Y:S01]  /*ea060*/  IMAD R31, R31, 0x100, R0 ;  /* 0x000001001f1f7824 */ /* 0x000fe200078e0200 */
[----:B------:R-:W-:-:S02]  /*ea070*/  F2FP.F16.E4M3.UNPACK_B R28, R28 ;  /* 0x0000001cff1c723e */ /* 0x000fc400020006ff */
[----:B------:R-:W-:Y:S02]  /*ea080*/  F2FP.F16.E4M3.UNPACK_B R22, R22 ;  /* 0x00000016ff16723e */ /* 0x000fe400020006ff */
[----:B------:R-:W-:Y:S02]  /*ea090*/  F2FP.F16.E4M3.UNPACK_B R29, R29 ;  /* 0x0000001dff1d723e */ /* 0x000fe400020006ff */
[----:B------:R-:W-:Y:S02]  /*ea0a0*/  F2FP.F16.E4M3.UNPACK_B R30, R30 ;  /* 0x0000001eff1e723e */ /* 0x000fe400020006ff */
[----:B------:R-:W-:Y:S02]  /*ea0b0*/  F2FP.F16.E4M3.UNPACK_B R31, R31 ;  /* 0x0000001fff1f723e */ /* 0x000fe400020006ff */
[----:B------:R-:W-:Y:S02]  /*ea0c0*/  F2FP.F16.E4M3.UNPACK_B R23, R23 ;  /* 0x00000017ff17723e */ /* 0x000fe400020006ff */
[----:B------:R-:W-:-:S02]  /*ea0d0*/  F2FP.F16.E4M3.UNPACK_B R14, R14 ;  /* 0x0000000eff0e723e */ /* 0x000fc400020006ff */
[----:B------:R-:W-:Y:S01]  /*ea0e0*/  F2FP.F16.E4M3.UNPACK_B R15, R15 ;  /* 0x0000000fff0f723e */ /* 0x000fe200020006ff */
[----:B------:R-:W-:Y:S04]  /*ea0f0*/  STL.64 [R1+0x170], R40 ;  /* 0x0001702801007387 */ /* 0x000fe80000100a00 */
[----:B------:R-:W-:Y:S04]  /*ea100*/  STL.64 [R1+0x178], R42 ;  /* 0x0001782a01007387 */ /* 0x000fe80000100a00 */
[----:B------:R-:W-:Y:S04]  /*ea110*/  STL.64 [R1+0x160], R36 ;  /* 0x0001602401007387 */ /* 0x000fe80000100a00 */
[----:B------:R-:W-:Y:S04]  /*ea120*/  STL.64 [R1+0x168], R38 ;  /* 0x0001682601007387 */ /* 0x000fe80000100a00 */
[----:B------:R-:W-:Y:S04]  /*ea130*/  STL [R1+0x130], R22 ;  /* 0x0001301601007387 */ /* 0x000fe80000100800 */
[----:B------:R-:W-:Y:S04]  /*ea140*/  STL.64 [R1+0x150], R4 ;  /* 0x0001500401007387 */ /* 0x000fe80000100a00 */
[----:B------:R0:W-:Y:S01]  /*ea150*/  STL.64 [R1+0x158], R6 ;  /* 0x0001580601007387 */ /* 0x0001e20000100a00 */
[C---:B------:R-:W-:Y:S06]  /*ea160*/  HMMA.16816.F32 R24, R28.reuse, R22, R24 ;  /* 0x000000161c18723c */ /* 0x040fec0000001818 */
[----:B------:R-:W-:Y:S01]  /*ea170*/  HMMA.16816.F32 R16, R28, R14, R16 ;  /* 0x0000000e1c10723c */ /* 0x000fe20000001810 */
[----:B0-----:R-:W-:-:S02]  /*ea180*/  F2FP.F16.E4M3.UNPACK_B R6, R20 ;  /* 0x00000014ff06723e */ /* 0x001fc400020006ff */
[----:B------:R-:W-:Y:S01]  /*ea190*/  F2FP.F16.E4M3.UNPACK_B R7, R21 ;  /* 0x00000015ff07723e */ /* 0x000fe200020006ff */
[----:B------:R-:W-:Y:S04]  /*ea1a0*/  STL [R1+0x134], R23 ;  /* 0x0001341701007387 */ /* 0x000fe80000100800 */
[----:B------:R-:W-:Y:S01]  /*ea1b0*/  STL [R1+0x118], R14 ;  /* 0x0001180e01007387 */ /* 0x000fe20000100800 */
[----:B------:R-:W-:Y:S02]  /*ea1c0*/  F2FP.F16.E4M3.UNPACK_B R4, R12 ;  /* 0x0000000cff04723e */ /* 0x000fe400020006ff */
[----:B------:R-:W-:-:S06]  /*ea1d0*/  F2FP.F16.E4M3.UNPACK_B R5, R13 ;  /* 0x0000000dff05723e */ /* 0x000fcc00020006ff */
[----:B------:R-:W-:Y:S04]  /*ea1e0*/  STL.64 [R1+0x190], R24 ;  /* 0x0001901801007387 */ /* 0x000fe80000100a00 */
[----:B------:R-:W-:Y:S04]  /*ea1f0*/  STL.64 [R1+0x198], R26 ;  /* 0x0001981a01007387 */ /* 0x000fe80000100a00 */
[----:B------:R-:W-:Y:S04]  /*ea200*/  STL [R1+0x11c], R15 ;  /* 0x00011c0f01007387 */ /* 0x000fe80000100800 */
[----:B------:R-:W-:Y:S04]  /*ea210*/  STL [R1+0x110], R6 ;  /* 0x0001100601007387 */ /* 0x000fe80000100800 */
[----:B------:R-:W-:Y:S04]  /*ea220*/  STL.64 [R1+0x1d0], R16 ;  /* 0x0001d01001007387 */ /* 0x000fe80000100a00 */
[----:B------:R-:W-:Y:S04]  /*ea230*/  STL.64 [R1+0x1d8], R18 ;  /* 0x0001d81201007387 */ /* 0x000fe80000100a00 */
[----:B------:R-:W-:Y:S04]  /*ea240*/  STL [R1+0x114], R7 ;  /* 0x0001140701007387 */ /* 0x000fe80000100800 */
[----:B------:R-:W-:Y:S01]  /*ea250*/  STL [R1+0x108], R4 ;  /* 0x0001080401007387 */ /* 0x000fe20000100800 */
[----:B------:R-:W-:-:S02]  /*ea260*/  F2FP.F16.E4M3.UNPACK_B R2, R2 ;  /* 0x00000002ff02723e */ /* 0x000fc400020006ff */
[----:B------:R-:W-:Y:S01]  /*ea270*/  F2FP.F16.E4M3.UNPACK_B R3, R3 ;  /* 0x00000003ff03723e */ /* 0x000fe200020006ff */
[----:B----4-:R-:W-:-:S15]  /*ea280*/  HMMA.16816.F32 R8, R28, R6, R8 ;  /* 0x000000061c08723c */ /* 0x010fde0000001808 */
[----:B------:R-:W-:-:S08]  /*ea290*/  NOP ;  /* 0x0000000000007918 */ /* 0x000fd00000000000 */
[----:B------:R-:W-:Y:S04]  /*ea2a0*/  STL.64 [R1+0x210], R8 ;  /* 0x0002100801007387 */ /* 0x000fe80000100a00 */
[----:B------:R2:W-:Y:S02]  /*ea2b0*/  STL.64 [R1+0x218], R10 ;  /* 0x0002180a01007387 */ /* 0x0005e40000100a00 */
[----:B--2---:R-:W-:Y:S06]  /*ea2c0*/  HMMA.16816.F32 R8, R28, R4, R52 ;  /* 0x000000041c08723c */ /* 0x004fec0000001834 */
[----:B------:R-:W-:Y:S04]  /*ea2d0*/  STL [R1+0x10c], R5 ;  /* 0x00010c0501007387 */ /* 0x000fe80000100800 */
[----:B------:R-:W-:-:S13]  /*ea2e0*/  STL [R1+0x100], R2 ;  /* 0x0001000201007387 */ /* 0x000fda0000100800 */
[----:B------:R-:W-:Y:S04]  /*ea2f0*/  STL.64 [R1+0x250], R8 ;  /* 0x0002500801007387 */ /* 0x000fe80000100a00 */
[----:B------:R0:W-:Y:S02]  /*ea300*/  STL.64 [R1+0x258], R10 ;  /* 0x0002580a01007387 */ /* 0x0001e40000100a00 */
[----:B0-----:R-:W-:Y:S01]  /*ea310*/  HMMA.16816.F32 R8, R28, R2, R56 ;  /* 0x000000021c08723c */ /* 0x001fe20000001838 */
[----:B------:R-:W-:-:S05]  /*ea320*/  F2FP.F16.E4M3.UNPACK_B R4, R60 ;  /* 0x0000003cff04723e */ /* 0x000fca00020006ff */
[----:B------:R-:W-:Y:S01]  /*ea330*/  STL [R1+0x104], R3 ;  /* 0x0001040301007387 */ /* 0x000fe20000100800 */
[----:B------:R-:W-:-:S03]  /*ea340*/  F2FP.F16.E4M3.UNPACK_B R5, R61 ;  /* 0x0000003dff05723e */ /* 0x000fc600020006ff */
[----:B------:R-:W2:-:S13]  /*ea350*/  LDL.LU R52, [R1+0x1360] ;  /* 0x0013600001347983 */ /* 0x000e9a0000300800 */
[----:B------:R0:W-:Y:S04]  /*ea360*/  STL.64 [R1+0x290], R8 ;  /* 0x0002900801007387 */ /* 0x0001e80000100a00 */
[----:B------:R1:W-:Y:S04]  /*ea370*/  STL.64 [R1+0x298], R10 ;  /* 0x0002980a01007387 */ /* 0x0003e80000100a00 */
[----:B------:R-:W-:Y:S04]  /*ea380*/  STL [R1+0xf8], R4 ;  /* 0x0000f80401007387 */ /* 0x000fe80000100800 */
[----:B------:R-:W2:Y:S04]  /*ea390*/  LDL.LU R53, [R1+0x1364] ;  /* 0x0013640001357983 */ /* 0x000ea80000300800 */
[----:B------:R-:W-:Y:S04]  /*ea3a0*/  STL [R1+0xfc], R5 ;  /* 0x0000fc0501007387 */ /* 0x000fe80000100800 */
[----:B------:R-:W3:Y:S04]  /*ea3b0*/  LDL.LU R54, [R1+0x1368] ;  /* 0x0013680001367983 */ /* 0x000ee80000300800 */
[----:B------:R-:W3:Y:S04]  /*ea3c0*/  LDL.LU R55, [R1+0x136c] ;  /* 0x00136c0001377983 */ /* 0x000ee80000300800 */
[----:B---3--:R-:W-:Y:S04]  /*ea3d0*/  STL.64 [R1+0x9680], R54 ;  /* 0x0096803601007387 */ /* 0x008fe80000100a00 */
[----:B--2---:R2:W-:Y:S04]  /*ea3e0*/  STL.64 [R1+0x9678], R52 ;  /* 0x0096783401007387 */ /* 0x0045e80000100a00 */
[----:B0-----:R-:W3:Y:S04]  /*ea3f0*/  LDL.LU R8, [R1+0x1340] ;  /* 0x0013400001087983 */ /* 0x001ee80000300800 */
[----:B------:R-:W3:Y:S04]  /*ea400*/  LDL.LU R9, [R1+0x1344] ;  /* 0x0013440001097983 */ /* 0x000ee80000300800 */
[----:B-1----:R-:W4:Y:S04]  /*ea410*/  LDL.LU R10, [R1+0x1348] ;  /* 0x00134800010a7983 */ /* 0x002f280000300800 */
[----:B------:R-:W4:Y:S04]  /*ea420*/  LDL.LU R11, [R1+0x134c] ;  /* 0x00134c00010b7983 */ /* 0x000f280000300800 */
[----:B----4-:R-:W-:Y:S04]  /*ea430*/  STL.64 [R1+0x9690], R10 ;  /* 0x0096900a01007387 */ /* 0x010fe80000100a00 */
[----:B---3--:R0:W-:Y:S04]  /*ea440*/  STL.64 [R1+0x9688], R8 ;  /* 0x0096880801007387 */ /* 0x0081e80000100a00 */
[----:B------:R-:W3:Y:S04]  /*ea450*/  LDL R14, [R1+0x1ab8] ;  /* 0x001ab800010e7983 */ /* 0x000ee80000100800 */
        /* <DEDUP_REMOVED lines=8> */
[----:B------:R-:W3:Y:S04]  /*ea4e0*/  LDL R37, [R1+0x1a68] ;  /* 0x001a680001257983 */ /* 0x000ee80000100800 */
[----:B------:R-:W4:Y:S04]  /*ea4f0*/  LDL.LU R48, [R1+0x12c0] ;  /* 0x0012c00001307983 */ /* 0x000f280000300800 */
[----:B------:R-:W4:Y:S04]  /*ea500*/  LDL.LU R49, [R1+0x12c4] ;  /* 0x0012c40001317983 */ /* 0x000f280000300800 */
[----:B------:R-:W4:Y:S04]  /*ea510*/  LDL.LU R50, [R1+0x12c8] ;  /* 0x0012c80001327983 */ /* 0x000f280000300800 */
[----:B------:R-:W4:Y:S04]  /*ea520*/  LDL.LU R51, [R1+0x12cc] ;  /* 0x0012cc0001337983 */ /* 0x000f280000300800 */
[----:B--2---:R-:W2:Y:S04]  /*ea530*/  LDL.LU R52, [R1+0x12a0] ;  /* 0x0012a00001347983 */ /* 0x004ea80000300800 */
[----:B------:R-:W2:Y:S04]  /*ea540*/  LDL.LU R53, [R1+0x12a4] ;  /* 0x0012a40001357983 */ /* 0x000ea80000300800 */
[----:B------:R-:W2:Y:S04]  /*ea550*/  LDL.LU R54, [R1+0x12a8] ;  /* 0x0012a80001367983 */ /* 0x000ea80000300800 */
[----:B------:R-:W2:Y:S04]  /*ea560*/  LDL.LU R55, [R1+0x12ac] ;  /* 0x0012ac0001377983 */ /* 0x000ea80000300800 */
[----:B------:R-:W5:Y:S04]  /*ea570*/  LDL R39, [R1+0x1a78] ;  /* 0x001a780001277983 */ /* 0x000f680000100800 */
[----:B------:R-:W3:Y:S04]  /*ea580*/  LDL R40, [R1+0x1a7c] ;  /* 0x001a7c0001287983 */ /* 0x000ee80000100800 */
[----:B0-----:R-:W4:Y:S04]  /*ea590*/  LDL.LU R8, [R1+0x1290] ;  /* 0x0012900001087983 */ /* 0x001f280000300800 */
[----:B------:R-:W4:Y:S04]  /*ea5a0*/  LDL.LU R9, [R1+0x1294] ;  /* 0x0012940001097983 */ /* 0x000f280000300800 */
[----:B------:R-:W4:Y:S04]  /*ea5b0*/  LDL.LU R10, [R1+0x1298] ;  /* 0x00129800010a7983 */ /* 0x000f280000300800 */
[----:B------:R-:W4:Y:S04]  /*ea5c0*/  LDL.LU R11, [R1+0x129c] ;  /* 0x00129c00010b7983 */ /* 0x000f280000300800 */
[----:B------:R-:W2:Y:S04]  /*ea5d0*/  LDL R41, [R1+0x1a28] ;  /* 0x001a280001297983 */ /* 0x000ea80000100800 */
[----:B------:R-:W2:Y:S04]  /*ea5e0*/  LDL R42, [R1+0x1a2c] ;  /* 0x001a2c00012a7983 */ /* 0x000ea80000100800 */
[----:B------:R-:W2:Y:S04]  /*ea5f0*/  LDL R43, [R1+0x1a48] ;  /* 0x001a4800012b7983 */ /* 0x000ea80000100800 */
[----:B------:R-:W2:Y:S04]  /*ea600*/  LDL R36, [R1+0x1a4c] ;  /* 0x001a4c0001247983 */ /* 0x000ea80000100800 */
[----:B------:R-:W2:Y:S04]  /*ea610*/  LDL.LU R44, [R1+0x12b0] ;  /* 0x0012b000012c7983 */ /* 0x000ea80000300800 */
[----:B------:R-:W2:Y:S04]  /*ea620*/  LDL.LU R45, [R1+0x12b4] ;  /* 0x0012b400012d7983 */ /* 0x000ea80000300800 */
[----:B------:R-:W2:Y:S04]  /*ea630*/  LDL.LU R46, [R1+0x12b8] ;  /* 0x0012b800012e7983 */ /* 0x000ea80000300800 */
[----:B------:R-:W2:Y:S04]  /*ea640*/  LDL.LU R47, [R1+0x12bc] ;  /* 0x0012bc00012f7983 */ /* 0x000ea80000300800 */
[----:B------:R-:W2:Y:S04]  /*ea650*/  LDL R26, [R1+0x1a6c] ;  /* 0x001a6c00011a7983 */ /* 0x000ea80000100800 */
        /* <DEDUP_REMOVED lines=18> */
[----:B------:R-:W2:Y:S01]  /*ea780*/  LDL.LU R59, [R1+0x138c] ;  /* 0x00138c00013b7983 */ /* 0x000ea20000300800 */
[----:B----4-:R-:W-:Y:S01]  /*ea790*/  HMMA.16816.F32 R8, R28, R4, R8 ;  /* 0x000000041c08723c */ /* 0x010fe20000001808 */
[----:B-----5:R-:W-:-:S02]  /*ea7a0*/  F2FP.F16.E4M3.UNPACK_B R6, R39 ;  /* 0x00000027ff06723e */ /* 0x020fc400020006ff */
[----:B---3--:R-:W-:-:S07]  /*ea7b0*/  F2FP.F16.E4M3.UNPACK_B R7, R40 ;  /* 0x00000028ff07723e */ /* 0x008fce00020006ff */
[----:B--2---:R-:W-:-:S13]  /*ea7c0*/  HMMA.16816.F32 R52, R28, R6, R52 ;  /* 0x000000061c34723c */ /* 0x004fda0000001834 */
[----:B------:R-:W-:Y:S04]  /*ea7d0*/  STL.64 [R1+0x2d0], R8 ;  /* 0x0002d00801007387 */ /* 0x000fe80000100a00 */
[----:B------:R0:W-:Y:S04]  /*ea7e0*/  STL.64 [R1+0x2d8], R10 ;  /* 0x0002d80a01007387 */ /* 0x0001e80000100a00 */
[----:B0-----:R-:W2:Y:S04]  /*ea7f0*/  LDL.LU.64 R10, [R1+0x9690] ;  /* 0x00969000010a7983 */ /* 0x001ea80000300a00 */
[----:B------:R-:W2:Y:S04]  /*ea800*/  LDL.LU.64 R8, [R1+0x9688] ;  /* 0x0096880001087983 */ /* 0x000ea80000300a00 */
[----:B------:R-:W-:Y:S04]  /*ea810*/  STL [R1+0xf0], R6 ;  /* 0x0000f00601007387 */ /* 0x000fe80000100800 */
[----:B------:R-:W-:Y:S04]  /*ea820*/  STL [R1+0xf4], R7 ;  /* 0x0000f40701007387 */ /* 0x000fe80000100800 */
[----:B------:R-:W-:Y:S04]  /*ea830*/  STL.64 [R1+0x310], R52 ;  /* 0x0003103401007387 */ /* 0x000fe80000100a00 */
[----:B------:R0:W-:Y:S04]  /*ea840*/  STL.64 [R1+0x318], R54 ;  /* 0x0003183601007387 */ /* 0x0001e80000100a00 */
[----:B0-----:R-:W3:Y:S04]  /*ea850*/  LDL.LU.64 R54, [R1+0x9680] ;  /* 0x0096800001367983 */ /* 0x001ee80000300a00 */
[----:B------:R-:W3:Y:S01]  /*ea860*/  LDL.LU.64 R52, [R1+0x9678] ;  /* 0x0096780001347983 */ /* 0x000ee20000300a00 */
[----:B------:R-:W-:-:S02]  /*ea870*/  F2FP.F16.E4M3.UNPACK_B R4, R41 ;  /* 0x00000029ff04723e */ /* 0x000fc400020006ff */
[----:B------:R-:W-:Y:S02]  /*ea880*/  F2FP.F16.E4M3.UNPACK_B R5, R42 ;  /* 0x0000002aff05723e */ /* 0x000fe400020006ff */
[----:B------:R-:W-:Y:S02]  /*ea890*/  F2FP.F16.E4M3.UNPACK_B R6, R43 ;  /* 0x0000002bff06723e */ /* 0x000fe400020006ff */
[----:B------:R-:W-:Y:S01]  /*ea8a0*/  F2FP.F16.E4M3.UNPACK_B R7, R36 ;  /* 0x00000024ff07723e */ /* 0x000fe200020006ff */
[----:B------:R0:W-:Y:S04]  /*ea8b0*/  STL [R1+0xe8], R4 ;  /* 0x0000e80401007387 */ /* 0x0001e80000100800 */
[----:B------:R1:W-:Y:S01]  /*ea8c0*/  STL [R1+0xec], R5 ;  /* 0x0000ec0501007387 */ /* 0x0003e20000100800 */
[----:B------:R-:W-:Y:S07]  /*ea8d0*/  HMMA.16816.F32 R40, R28, R4, R44 ;  /* 0x000000041c28723c */ /* 0x000fee000000182c */
[----:B0-----:R-:W-:-:S02]  /*ea8e0*/  F2FP.F16.E4M3.UNPACK_B R4, R37 ;  /* 0x00000025ff04723e */ /* 0x001fc400020006ff */
[----:B-1----:R-:W-:Y:S01]  /*ea8f0*/  F2FP.F16.E4M3.UNPACK_B R5, R26 ;  /* 0x0000001aff05723e */ /* 0x002fe200020006ff */
[C---:B------:R-:W-:Y:S06]  /*ea900*/  HMMA.16816.F32 R36, R28.reuse, R6, R48 ;  /* 0x000000061c24723c */ /* 0x040fec0000001830 */
[----:B------:R-:W-:Y:S01]  /*ea910*/  HMMA.16816.F32 R32, R28, R4, R32 ;  /* 0x000000041c20723c */ /* 0x000fe20000001820 */
[----:B------:R0:W-:Y:S06]  /*ea920*/  STL [R1+0xe0], R6 ;  /* 0x0000e00601007387 */ /* 0x0001ec0000100800 */
[----:B------:R-:W-:Y:S04]  /*ea930*/  STL.64 [R1+0x350], R40 ;  /* 0x0003502801007387 */ /* 0x000fe80000100a00 */
[----:B------:R-:W-:Y:S04]  /*ea940*/  STL.64 [R1+0x358], R42 ;  /* 0x0003582a01007387 */ /* 0x000fe80000100a00 */
[----:B------:R1:W-:Y:S01]  /*ea950*/  STL [R1+0xe4], R7 ;  /* 0x0000e40701007387 */ /* 0x0003e20000100800 */
[----:B0-----:R-:W-:-:S03]  /*ea960*/  F2FP.F16.E4M3.UNPACK_B R6, R27 ;  /* 0x0000001bff06723e */ /* 0x001fc600020006ff */
[----:B------:R0:W-:Y:S04]  /*ea970*/  STL [R1+0xd8], R4 ;  /* 0x0000d80401007387 */ /* 0x0001e80000100800 */
[----:B------:R-:W-:Y:S04]  /*ea980*/  STL.64 [R1+0x390], R36 ;  /* 0x0003902401007387 */ /* 0x000fe80000100a00 */
[----:B------:R-:W-:Y:S01]  /*ea990*/  STL.64 [R1+0x398], R38 ;  /* 0x0003982601007387 */ /* 0x000fe20000100a00 */
[----:B-1----:R-:W-:-:S03]  /*ea9a0*/  F2FP.F16.E4M3.UNPACK_B R7, R24 ;  /* 0x00000018ff07723e */ /* 0x002fc600020006ff */
[----:B------:R1:W-:Y:S01]  /*ea9b0*/  STL [R1+0xdc], R5 ;  /* 0x0000dc0501007387 */ /* 0x0003e20000100800 */
[----:B0-----:R-:W-:-:S03]  /*ea9c0*/  F2FP.F16.E4M3.UNPACK_B R4, R25 ;  /* 0x00000019ff04723e */ /* 0x001fc600020006ff */
[----:B------:R0:W-:Y:S04]  /*ea9d0*/  STL [R1+0xd0], R6 ;  /* 0x0000d00601007387 */ /* 0x0001e80000100800 */
[----:B------:R-:W-:Y:S04]  /*ea9e0*/  STL.64 [R1+0x3d0], R32 ;  /* 0x0003d02001007387 */ /* 0x000fe80000100a00 */
[----:B------:R-:W-:Y:S04]  /*ea9f0*/  STL.64 [R1+0x3d8], R34 ;  /* 0x0003d82201007387 */ /* 0x000fe80000100a00 */
[----:B------:R4:W-:Y:S01]  /*eaa00*/  STL [R1+0xd4], R7 ;  /* 0x0000d40701007387 */ /* 0x0009e20000100800 */
[----:B------:R-:W-:Y:S01]  /*eaa10*/  HMMA.16816.F32 R20, R28, R6, R20 ;  /* 0x000000061c14723c */ /* 0x000fe20000001814 */
[----:B-1----:R-:W-:-:S06]  /*eaa20*/  F2FP.F16.E4M3.UNPACK_B R5, R0 ;  /* 0x00000000ff05723e */ /* 0x002fcc00020006ff */
[----:B0-----:R-:W-:Y:S02]  /*eaa30*/  F2FP.F16.E4M3.UNPACK_B R6, R14 ;  /* 0x0000000eff06723e */ /* 0x001fe400020006ff */
[----:B----4-:R-:W-:Y:S01]  /*eaa40*/  F2FP.F16.E4M3.UNPACK_B R7, R15 ;  /* 0x0000000fff07723e */ /* 0x010fe200020006ff */
[----:B------:R-:W-:Y:S06]  /*eaa50*/  HMMA.16816.F32 R16, R28, R4, R16 ;  /* 0x000000041c10723c */ /* 0x000fec0000001810 */
[----:B------:R0:W-:Y:S07]  /*eaa60*/  STL [R1+0xc8], R4 ;  /* 0x0000c80401007387 */ /* 0x0001ee0000100800 */
[----:B------:R-:W-:Y:S04]  /*eaa70*/  STL.64 [R1+0x410], R20 ;  /* 0x0004101401007387 */ /* 0x000fe80000100a00 */
[----:B------:R-:W-:Y:S04]  /*eaa80*/  STL.64 [R1+0x418], R22 ;  /* 0x0004181601007387 */ /* 0x000fe80000100a00 */
[----:B------:R1:W-:Y:S01]  /*eaa90*/  STL [R1+0xcc], R5 ;  /* 0x0000cc0501007387 */ /* 0x0003e20000100800 */
[----:B0-----:R-:W-:-:S03]  /*eaaa0*/  F2FP.F16.E4M3.UNPACK_B R4, R12 ;  /* 0x0000000cff04723e */ /* 0x001fc600020006ff */
[----:B------:R-:W-:Y:S04]  /*eaab0*/  STL [R1+0xc0], R6 ;  /* 0x0000c00601007387 */ /* 0x000fe80000100800 */
[----:B------:R-:W-:Y:S01]  /*eaac0*/  STL.64 [R1+0x450], R16 ;  /* 0x0004501001007387 */ /* 0x000fe20000100a00 */
[----:B-1----:R-:W-:-:S03]  /*eaad0*/  F2FP.F16.E4M3.UNPACK_B R5, R13 ;  /* 0x0000000dff05723e */ /* 0x002fc600020006ff */
[----:B------:R-:W-:Y:S04]  /*eaae0*/  STL.64 [R1+0x458], R18 ;  /* 0x0004581201007387 */ /* 0x000fe80000100a00 */
[----:B------:R-:W-:Y:S04]  /*eaaf0*/  STL [R1+0xc4], R7 ;  /* 0x0000c40701007387 */ /* 0x000fe80000100800 */
[----:B------:R-:W-:Y:S01]  /*eab00*/  STL [R1+0xb8], R4 ;  /* 0x0000b80401007387 */ /* 0x000fe20000100800 */
[----:B------:R-:W-:Y:S02]  /*eab10*/  F2FP.F16.E4M3.UNPACK_B R2, R2 ;  /* 0x00000002ff02723e */ /* 0x000fe400020006ff */
[----:B------:R-:W-:Y:S01]  /*eab20*/  F2FP.F16.E4M3.UNPACK_B R3, R3 ;  /* 0x00000003ff03723e */ /* 0x000fe200020006ff */
[----:B--2---:R-:W-:-:S15]  /*eab30*/  HMMA.16816.F32 R8, R28, R6, R8 ;  /* 0x000000061c08723c */ /* 0x004fde0000001808 */
[----:B------:R-:W-:-:S08]  /*eab40*/  NOP ;  /* 0x0000000000007918 */ /* 0x000fd00000000000 */
[----:B------:R-:W-:Y:S04]  /*eab50*/  STL.64 [R1+0x490], R8 ;  /* 0x0004900801007387 */ /* 0x000fe80000100a00 */
[----:B------:R3:W-:Y:S02]  /*eab60*/  STL.64 [R1+0x498], R10 ;  /* 0x0004980a01007387 */ /* 0x0007e40000100a00 */
[----:B---3--:R-:W-:Y:S06]  /*eab70*/  HMMA.16816.F32 R8, R28, R4, R52 ;  /* 0x000000041c08723c */ /* 0x008fec0000001834 */
        /* <DEDUP_REMOVED lines=11> */
[----:B------:R3:W-:Y:S04]  /*eac30*/  STL [R1+0xa8], R6 ;  /* 0x0000a80601007387 */ /* 0x0007e80000100800 */
[----:B------:R-:W2:Y:S04]  /*eac40*/  LDL.LU R17, [R1+0x1404] ;  /* 0x0014040001117983 */ /* 0x000ea80000300800 */
[----:B------:R4:W-:Y:S04]  /*eac50*/  STL [R1+0xac], R7 ;  /* 0x0000ac0701007387 */ /* 0x0009e80000100800 */
[----:B------:R-:W2:Y:S04]  /*eac60*/  LDL.LU R18, [R1+0x1408] ;  /* 0x0014080001127983 */ /* 0x000ea80000300800 */
[----:B------:R-:W2:Y:S04]  /*eac70*/  LDL.LU R19, [R1+0x140c] ;  /* 0x00140c0001137983 */ /* 0x000ea80000300800 */
[----:B------:R-:W5:Y:S04]  /*eac80*/  LDL.LU R32, [R1+0x13c0] ;  /* 0x0013c00001207983 */ /* 0x000f680000300800 */
[----:B------:R-:W5:Y:S04]  /*eac90*/  LDL.LU R33, [R1+0x13c4] ;  /* 0x0013c40001217983 */ /* 0x000f680000300800 */
[----:B------:R-:W5:Y:S04]  /*eaca0*/  LDL.LU R34, [R1+0x13c8] ;  /* 0x0013c80001227983 */ /* 0x000f680000300800 */
[----:B------:R-:W5:Y:S04]  /*eacb0*/  LDL.LU R35, [R1+0x13cc] ;  /* 0x0013cc0001237983 */ /* 0x000f680000300800 */
[----:B------:R-:W3:Y:S04]  /*eacc0*/  LDL R37, [R1+0x1af8] ;  /* 0x001af80001257983 */ /* 0x000ee80000100800 */
[----:B------:R-:W4:Y:S04]  /*eacd0*/  LDL R26, [R1+0x1afc] ;  /* 0x001afc00011a7983 */ /* 0x000f280000100800 */
[----:B------:R-:W2:Y:S04]  /*eace0*/  LDL.LU R48, [R1+0x13a0] ;  /* 0x0013a00001307983 */ /* 0x000ea80000300800 */
[----:B------:R-:W2:Y:S04]  /*eacf0*/  LDL.LU R49, [R1+0x13a4] ;  /* 0x0013a40001317983 */ /* 0x000ea80000300800 */
[----:B------:R-:W2:Y:S04]  /*ead00*/  LDL.LU R50, [R1+0x13a8] ;  /* 0x0013a80001327983 */ /* 0x000ea80000300800 */
[----:B------:R-:W2:Y:S04]  /*ead10*/  LDL.LU R51, [R1+0x13ac] ;  /* 0x0013ac0001337983 */ /* 0x000ea80000300800 */
        /* <DEDUP_REMOVED lines=10> */
[----:B0-----:R-:W5:Y:S04]  /*eadc0*/  LDL.LU R8, [R1+0x1420] ;  /* 0x0014200001087983 */ /* 0x001f680000300800 */
[----:B------:R-:W5:Y:S04]  /*eadd0*/  LDL.LU R9, [R1+0x1424] ;  /* 0x0014240001097983 */ /* 0x000f680000300800 */
[----:B-1----:R-:W5:Y:S04]  /*eade0*/  LDL.LU R10, [R1+0x1428] ;  /* 0x00142800010a7983 */ /* 0x002f680000300800 */
[----:B------:R-:W5:Y:S04]  /*eadf0*/  LDL.LU R11, [R1+0x142c] ;  /* 0x00142c00010b7983 */ /* 0x000f680000300800 */
        /* <DEDUP_REMOVED lines=14> */
[----:B---3--:R-:W-:-:S02]  /*eaee0*/  F2FP.F16.E4M3.UNPACK_B R4, R37 ;  /* 0x00000025ff04723e */ /* 0x008fc400020006ff */
[----:B----4-:R-:W-:Y:S01]  /*eaef0*/  F2FP.F16.E4M3.UNPACK_B R5, R26 ;  /* 0x0000001aff05723e */ /* 0x010fe200020006ff */
[C---:B--2---:R-:W-:Y:S06]  /*eaf00*/  HMMA.16816.F32 R36, R28.reuse, R6, R48 ;  /* 0x000000061c24723c */ /* 0x044fec0000001830 */
[----:B-----5:R-:W-:Y:S06]  /*eaf10*/  HMMA.16816.F32 R32, R28, R4, R32 ;  /* 0x000000041c20723c */ /* 0x020fec0000001820 */
[----:B------:R0:W-:Y:S01]  /*eaf20*/  STL [R1+0xa0], R4 ;  /* 0x0000a00401007387 */ /* 0x0001e20000100800 */
[----:B------:R-:W-:-:S02]  /*eaf30*/  F2FP.F16.E4M3.UNPACK_B R6, R27 ;  /* 0x0000001bff06723e */ /* 0x000fc400020006ff */
[----:B------:R-:W-:Y:S02]  /*eaf40*/  F2FP.F16.E4M3.UNPACK_B R7, R24 ;  /* 0x00000018ff07723e */ /* 0x000fe400020006ff */
[----:B0-----:R-:W-:-:S05]  /*eaf50*/  F2FP.F16.E4M3.UNPACK_B R4, R25 ;  /* 0x00000019ff04723e */ /* 0x001fca00020006ff */
[----:B------:R-:W-:Y:S01]  /*eaf60*/  HMMA.16816.F32 R20, R28, R6, R20 ;  /* 0x000000061c14723c */ /* 0x000fe20000001814 */
[----:B------:R-:W-:Y:S04]  /*eaf70*/  STL.64 [R1+0x550], R36 ;  /* 0x0005502401007387 */ /* 0x000fe80000100a00 */
[----:B------:R-:W-:Y:S04]  /*eaf80*/  STL.64 [R1+0x558], R38 ;  /* 0x0005582601007387 */ /* 0x000fe80000100a00 */
[----:B------:R0:W-:Y:S04]  /*eaf90*/  STL [R1+0xa4], R5 ;  /* 0x0000a40501007387 */ /* 0x0001e80000100800 */
[----:B------:R1:W-:Y:S04]  /*eafa0*/  STL [R1+0x98], R6 ;  /* 0x0000980601007387 */ /* 0x0003e80000100800 */
[----:B------:R-:W-:Y:S04]  /*eafb0*/  STL.64 [R1+0x590], R32 ;  /* 0x0005902001007387 */ /* 0x000fe80000100a00 */
[----:B------:R-:W-:Y:S04]  /*eafc0*/  STL.64 [R1+0x598], R34 ;  /* 0x0005982201007387 */ /* 0x000fe80000100a00 */
[----:B------:R2:W-:Y:S01]  /*eafd0*/  STL [R1+0x9c], R7 ;  /* 0x00009c0701007387 */ /* 0x0005e20000100800 */
[----:B0-----:R-:W-:Y:S01]  /*eafe0*/  F2FP.F16.E4M3.UNPACK_B R5, R0 ;  /* 0x00000000ff05723e */ /* 0x001fe200020006ff */
[----:B------:R-:W-:Y:S01]  /*eaff0*/  IMAD.MOV.U32 R0, RZ, RZ, R7 ;  /* 0x000000ffff007224 */ /* 0x000fe200078e0007 */
[----:B-1----:R-:W-:-:S02]  /*eb000*/  F2FP.F16.E4M3.UNPACK_B R6, R14 ;  /* 0x0000000eff06723e */ /* 0x002fc400020006ff */
[----:B--2---:R-:W-:-:S03]  /*eb010*/  F2FP.F16.E4M3.UNPACK_B R7, R15 ;  /* 0x0000000fff07723e */ /* 0x004fc600020006ff */
[C---:B------:R-:W-:Y:S06]  /*eb020*/  HMMA.16816.F32 R16, R28.reuse, R4, R16 ;  /* 0x000000041c10723c */ /* 0x040fec0000001810 */
[C---:B------:R-:W-:Y:S01]  /*eb030*/  HMMA.16816.F32 R8, R28.reuse, R6, R8 ;  /* 0x000000061c08723c */ /* 0x040fe20000001808 */
[----:B------:R0:W-:Y:S04]  /*eb040*/  STL [R1+0x90], R4 ;  /* 0x0000900401007387 */ /* 0x0001e80000100800 */
[----:B------:R-:W-:Y:S04]  /*eb050*/  STL.64 [R1+0x5d0], R20 ;  /* 0x0005d01401007387 */ /* 0x000fe80000100a00 */
[----:B------:R-:W-:Y:S04]  /*eb060*/  STL.64 [R1+0x5d8], R22 ;  /* 0x0005d81601007387 */ /* 0x000fe80000100a00 */
[----:B------:R1:W-:Y:S04]  /*eb070*/  STL [R1+0x9628], R0 ;  /* 0x0096280001007387 */ /* 0x0003e80000100800 */
[----:B------:R2:W-:Y:S04]  /*eb080*/  STL [R1+0x94], R5 ;  /* 0x0000940501007387 */ /* 0x0005e80000100800 */
[----:B------:R-:W-:Y:S01]  /*eb090*/  STL [R1+0x88], R6 ;  /* 0x0000880601007387 */ /* 0x000fe20000100800 */
[----:B0-----:R-:W-:Y:S01]  /*eb0a0*/  F2FP.F16.E4M3.UNPACK_B R4, R12 ;  /* 0x0000000cff04723e */ /* 0x001fe200020006ff */
[----:B-1----:R-:W-:Y:S01]  /*eb0b0*/  IMAD.MOV.U32 R0, RZ, RZ, R5 ;  /* 0x000000ffff007224 */ /* 0x002fe200078e0005 */
[----:B--2---:R-:W-:Y:S01]  /*eb0c0*/  F2FP.F16.E4M3.UNPACK_B R5, R13 ;  /* 0x0000000dff05723e */ /* 0x004fe200020006ff */
        /* <DEDUP_REMOVED lines=8> */
[----:B------:R-:W-:Y:S01]  /*eb150*/  IMAD.MOV.U32 R0, RZ, RZ, R7 ;  /* 0x000000ffff007224 */ /* 0x000fe200078e0007 */
[----:B------:R-:W-:-:S02]  /*eb160*/  F2FP.F16.E4M3.UNPACK_B R2, R2 ;  /* 0x00000002ff02723e */ /* 0x000fc400020006ff */
[----:B------:R-:W-:Y:S02]  /*eb170*/  F2FP.F16.E4M3.UNPACK_B R3, R3 ;  /* 0x00000003ff03723e */ /* 0x000fe400020006ff */
[----:B------:R-:W-:Y:S04]  /*eb180*/  STL [R1+0x9630], R0 ;  /* 0x0096300001007387 */ /* 0x000fe80000100800 */
[----:B------:R-:W-:Y:S04]  /*eb190*/  STL [R1+0x84], R5 ;  /* 0x0000840501007387 */ /* 0x000fe80000100800 */
[----:B------:R-:W-:Y:S09]  /*eb1a0*/  STL [R1+0x78], R2 ;  /* 0x0000780201007387 */ /* 0x000ff20000100800 */
        /* <DEDUP_REMOVED lines=8> */
[----:B------:R-:W2:Y:S04]  /*eb230*/  LDL R60, [R1+0x1be8] ;  /* 0x001be800013c7983 */ /* 0x000ea80000100800 */
[----:B------:R-:W-:Y:S05]  /*eb240*/  STL.64 [R1+0x70], R4 ;  /* 0x0000700401007387 */ /* 0x000fea0000100a00 */
[----:B------:R0:W-:Y:S04]  /*eb250*/  STL.64 [R1+0x9d0], R8 ;  /* 0x0009d00801007387 */ /* 0x0001e80000100a00 */
[----:B------:R1:W-:Y:S04]  /*eb260*/  STL.64 [R1+0x9d8], R10 ;  /* 0x0009d80a01007387 */ /* 0x0003e80000100a00 */
[----:B0-----:R-:W3:Y:S04]  /*eb270*/  LDL.LU R8, [R1+0x1540] ;  /* 0x0015400001087983 */ /* 0x001ee80000300800 */
[----:B------:R-:W3:Y:S04]  /*eb280*/  LDL.LU R9, [R1+0x1544] ;  /* 0x0015440001097983 */ /* 0x000ee80000300800 */
[----:B-1----:R-:W3:Y:S04]  /*eb290*/  LDL.LU R10, [R1+0x1548] ;  /* 0x00154800010a7983 */ /* 0x002ee80000300800 */
[----:B------:R-:W3:Y:S04]  /*eb2a0*/  LDL.LU R11, [R1+0x154c] ;  /* 0x00154c00010b7983 */ /* 0x000ee80000300800 */
[----:B------:R-:W4:Y:S04]  /*eb2b0*/  LDL R16, [R1+0x1bb8] ;  /* 0x001bb80001107983 */ /* 0x000f280000100800 */
        /* <DEDUP_REMOVED lines=12> */
[----:B------:R-:W4:Y:S04]  /*eb380*/  LDL R44, [R1+0x1b68] ;  /* 0x001b6800012c7983 */ /* 0x000f280000100800 */
[----:B------:R-:W5:Y:S04]  /*eb390*/  LDL R45, [R1+0x1b6c] ;  /* 0x001b6c00012d7983 */ /* 0x000f680000100800 */
[----:B------:R-:W2:Y:S04]  /*eb3a0*/  LDL R46, [R1+0x1b78] ;  /* 0x001b7800012e7983 */ /* 0x000ea80000100800 */
[----:B------:R-:W2:Y:S04]  /*eb3b0*/  LDL.LU R48, [R1+0x14a0] ;  /* 0x0014a00001307983 */ /* 0x000ea80000300800 */
[----:B------:R-:W2:Y:S04]  /*eb3c0*/  LDL.LU R49, [R1+0x14a4] ;  /* 0x0014a40001317983 */ /* 0x000ea80000300800 */
[----:B------:R-:W2:Y:S04]  /*eb3d0*/  LDL.LU R50, [R1+0x14a8] ;  /* 0x0014a80001327983 */ /* 0x000ea80000300800 */
[----:B------:R-:W2:Y:S04]  /*eb3e0*/  LDL.LU R51, [R1+0x14ac] ;  /* 0x0014ac0001337983 */ /* 0x000ea80000300800 */
        /* <DEDUP_REMOVED lines=8> */
[----:B------:R-:W2:Y:S01]  /*eb470*/  LDL R19, [R1+0x1b9c] ;  /* 0x001b9c0001137983 */ /* 0x000ea20000100800 */
[----:B------:R-:W-:-:S03]  /*eb480*/  IMAD.MOV.U32 R0, RZ, RZ, R3 ;  /* 0x000000ffff007224 */ /* 0x000fc600078e0003 */
        /* <DEDUP_REMOVED lines=16> */
[----:B------:R0:W-:Y:S01]  /*eb590*/  STL [R1+0x9638], R0 ;  /* 0x0096380001007387 */ /* 0x0001e20000100800 */
[----:B---3--:R-:W-:Y:S01]  /*eb5a0*/  HMMA.16816.F32 R40, R28, R4, R40 ;  /* 0x000000041c28723c */ /* 0x008fe20000001828 */
[----:B----4-:R-:W-:-:S02]  /*eb5b0*/  F2FP.F16.E4M3.UNPACK_B R6, R44 ;  /* 0x0000002cff06723e */ /* 0x010fc400020006ff */
[----:B-----5:R-:W-:-:S03]  /*eb5c0*/  F2FP.F16.E4M3.UNPACK_B R7, R45 ;  /* 0x0000002dff07723e */ /* 0x020fc600020006ff */
[----:B------:R-:W-:Y:S01]  /*eb5d0*/  STL [R1+0x68], R6 ;  /* 0x0000680601007387 */ /* 0x000fe20000100800 */
[----:B--2---:R-:W-:Y:S02]  /*eb5e0*/  F2FP.F16.E4M3.UNPACK_B R4, R46 ;  /* 0x0000002eff04723e */ /* 0x004fe400020006ff */
[----:B------:R-:W-:Y:S01]  /*eb5f0*/  F2FP.F16.E4M3.UNPACK_B R5, R47 ;  /* 0x0000002fff05723e */ /* 0x000fe200020006ff */
[----:B0-----:R-:W-:-:S06]  /*eb600*/  IMAD.MOV.U32 R0, RZ, RZ, R7 ;  /* 0x000000ffff007224 */ /* 0x001fcc00078e0007 */
[C---:B------:R-:W-:Y:S07]  /*eb610*/  HMMA.16816.F32 R32, R28.reuse, R4, R32 ;  /* 0x000000041c20723c */ /* 0x040fee0000001820 */
[----:B------:R-:W-:Y:S04]  /*eb620*/  STL.64 [R1+0xa10], R40 ;  /* 0x000a102801007387 */ /* 0x000fe80000100a00 */
[----:B------:R0:W-:Y:S04]  /*eb630*/  STL.64 [R1+0xa18], R42 ;  /* 0x000a182a01007387 */ /* 0x0001e80000100a00 */
[----:B------:R1:W-:Y:S01]  /*eb640*/  STL [R1+0x6c], R7 ;  /* 0x00006c0701007387 */ /* 0x0003e20000100800 */
[----:B0-----:R-:W-:Y:S07]  /*eb650*/  HMMA.16816.F32 R40, R28, R6, R48 ;  /* 0x000000061c28723c */ /* 0x001fee0000001830 */
[----:B------:R-:W-:-:S02]  /*eb660*/  F2FP.F16.E4M3.UNPACK_B R6, R36 ;  /* 0x00000024ff06723e */ /* 0x000fc400020006ff */
[----:B-1----:R-:W-:-:S07]  /*eb670*/  F2FP.F16.E4M3.UNPACK_B R7, R37 ;  /* 0x00000025ff07723e */ /* 0x002fce00020006ff */
[----:B------:R-:W-:Y:S01]  /*eb680*/  HMMA.16816.F32 R24, R28, R6, R24 ;  /* 0x000000061c18723c */ /* 0x000fe20000001818 */
[----:B------:R0:W-:Y:S06]  /*eb690*/  STL [R1+0x60], R4 ;  /* 0x0000600401007387 */ /* 0x0001ec0000100800 */
[----:B------:R-:W-:Y:S04]  /*eb6a0*/  STL.64 [R1+0xa30], R40 ;  /* 0x000a302801007387 */ /* 0x000fe80000100a00 */
[----:B------:R-:W-:Y:S04]  /*eb6b0*/  STL.64 [R1+0xa38], R42 ;  /* 0x000a382a01007387 */ /* 0x000fe80000100a00 */
[----:B------:R1:W-:Y:S04]  /*eb6c0*/  STL [R1+0x963c], R0 ;  /* 0x00963c0001007387 */ /* 0x0003e80000100800 */
[----:B------:R2:W-:Y:S01]  /*eb6d0*/  STL [R1+0x64], R5 ;  /* 0x0000640501007387 */ /* 0x0005e20000100800 */
[----:B0-----:R-:W-:-:S03]  /*eb6e0*/  F2FP.F16.E4M3.UNPACK_B R4, R18 ;  /* 0x00000012ff04723e */ /* 0x001fc600020006ff */
[----:B------:R-:W-:Y:S04]  /*eb6f0*/  STL [R1+0x58], R6 ;  /* 0x0000580601007387 */ /* 0x000fe80000100800 */
[----:B------:R-:W-:Y:S04]  /*eb700*/  STL.64 [R1+0xa40], R32 ;  /* 0x000a402001007387 */ /* 0x000fe80000100a00 */
[----:B------:R-:W-:Y:S04]  /*eb710*/  STL.64 [R1+0xa48], R34 ;  /* 0x000a482201007387 */ /* 0x000fe80000100a00 */
[----:B------:R-:W-:Y:S01]  /*eb720*/  STL [R1+0x5c], R7 ;  /* 0x00005c0701007387 */ /* 0x000fe20000100800 */
[----:B-1----:R-:W-:Y:S01]  /*eb730*/  IMAD.MOV.U32 R0, RZ, RZ, R5 ;  /* 0x000000ffff007224 */ /* 0x002fe200078e0005 */
[----:B--2---:R-:W-:-:S02]  /*eb740*/  F2FP.F16.E4M3.UNPACK_B R5, R19 ;  /* 0x00000013ff05723e */ /* 0x004fc400020006ff */
[----:B------:R-:W-:Y:S01]  /*eb750*/  F2FP.F16.E4M3.UNPACK_B R2, R2 ;  /* 0x00000002ff02723e */ /* 0x000fe200020006ff */
[----:B------:R0:W-:Y:S01]  /*eb760*/  STL [R1+0x50], R4 ;  /* 0x0000500401007387 */ /* 0x0001e20000100800 */
[----:B------:R-:W-:-:S03]  /*eb770*/  F2FP.F16.E4M3.UNPACK_B R3, R3 ;  /* 0x00000003ff03723e */ /* 0x000fc600020006ff */
[----:B------:R-:W-:Y:S04]  /*eb780*/  STL.64 [R1+0xa60], R24 ;  /* 0x000a601801007387 */ /* 0x000fe80000100a00 */
[----:B------:R-:W-:Y:S04]  /*eb790*/  STL.64 [R1+0xa68], R26 ;  /* 0x000a681a01007387 */ /* 0x000fe80000100a00 */
[----:B------:R1:W-:Y:S01]  /*eb7a0*/  STL [R1+0x54], R5 ;  /* 0x0000540501007387 */ /* 0x0003e20000100800 */
[C---:B------:R-:W-:Y:S06]  /*eb7b0*/  HMMA.16816.F32 R20, R28.reuse, R4, R20 ;  /* 0x000000041c14723c */ /* 0x040fec0000001814 */
[----:B------:R-:W-:Y:S01]  /*eb7c0*/  HMMA.16816.F32 R12, R28, R2, R12 ;  /* 0x000000021c0c723c */ /* 0x000fe2000000180c */
[----:B0-----:R-:W-:-:S02]  /*eb7d0*/  F2FP.F16.E4M3.UNPACK_B R4, R16 ;  /* 0x00000010ff04723e */ /* 0x001fc400020006ff */
[----:B-1----:R-:W-:-:S07]  /*eb7e0*/  F2FP.F16.E4M3.UNPACK_B R5, R17 ;  /* 0x00000011ff05723e */ /* 0x002fce00020006ff */
[----:B------:R-:W-:Y:S01]  /*eb7f0*/  HMMA.16816.F32 R8, R28, R4, R8 ;  /* 0x000000041c08723c */ /* 0x000fe20000001808 */
[----:B------:R0:W-:Y:S06]  /*eb800*/  STL [R1+0x48], R2 ;  /* 0x0000480201007387 */ /* 0x0001ec0000100800 */
[----:B------:R-:W-:Y:S04]  /*eb810*/  STL.64 [R1+0xae0], R20 ;  /* 0x000ae01401007387 */ /* 0x000fe80000100a00 */
[----:B------:R-:W-:Y:S04]  /*eb820*/  STL.64 [R1+0xae8], R22 ;  /* 0x000ae81601007387 */ /* 0x000fe80000100a00 */
[----:B------:R1:W-:Y:S04]  /*eb830*/  STL [R1+0x4c], R3 ;  /* 0x00004c0301007387 */ /* 0x0003e80000100800 */
[----:B------:R-:W-:Y:S01]  /*eb840*/  STL [R1+0x40], R4 ;  /* 0x0000400401007387 */ /* 0x000fe20000100800 */
[----:B0-----:R-:W-:-:S03]  /*eb850*/  F2FP.F16.E4M3.UNPACK_B R2, R52 ;  /* 0x00000034ff02723e */ /* 0x001fc600020006ff */
[----:B------:R-:W-:Y:S04]  /*eb860*/  STL.64 [R1+0xb10], R12 ;  /* 0x000b100c01007387 */ /* 0x000fe80000100a00 */
[----:B------:R-:W-:Y:S04]  /*eb870*/  STL.64 [R1+0xb18], R14 ;  /* 0x000b180e01007387 */ /* 0x000fe80000100a00 */
[----:B------:R-:W-:Y:S01]  /*eb880*/  STL [R1+0x44], R5 ;  /* 0x0000440501007387 */ /* 0x000fe20000100800 */
[----:B-1----:R-:W-:-:S03]  /*eb890*/  F2FP.F16.E4M3.UNPACK_B R3, R53 ;  /* 0x00000035ff03723e */ /* 0x002fc600020006ff */
[----:B------:R-:W-:Y:S04]  /*eb8a0*/  STL [R1+0x38], R2 ;  /* 0x0000380201007387 */ /* 0x000fe80000100800 */
[----:B------:R-:W-:Y:S04]  /*eb8b0*/  STL.64 [R1+0xb30], R8 ;  /* 0x000b300801007387 */ /* 0x000fe80000100a00 */
[----:B------:R0:W-:Y:S02]  /*eb8c0*/  STL.64 [R1+0xb38], R10 ;  /* 0x000b380a01007387 */ /* 0x0001e40000100a00 */
[----:B0-----:R-:W-:Y:S01]  /*eb8d0*/  HMMA.16816.F32 R8, R28, R2, R56 ;  /* 0x000000021c08723c */ /* 0x001fe20000001838 */
[----:B------:R-:W-:-:S02]  /*eb8e0*/  F2FP.F16.E4M3.UNPACK_B R6, R54 ;  /* 0x00000036ff06723e */ /* 0x000fc400020006ff */
[----:B------:R-:W-:-:S03]  /*eb8f0*/  F2FP.F16.E4M3.UNPACK_B R7, R55 ;  /* 0x00000037ff07723e */ /* 0x000fc600020006ff */
[----:B------:R-:W-:Y:S04]  /*eb900*/  STL [R1+0x3c], R3 ;  /* 0x00003c0301007387 */ /* 0x000fe80000100800 */
[----:B------:R-:W-:Y:S01]  /*eb910*/  STL [R1+0x30], R6 ;  /* 0x0000300601007387 */ /* 0x000fe20000100800 */
[----:B------:R-:W-:Y:S02]  /*eb920*/  F2FP.F16.E4M3.UNPACK_B R4, R60 ;  /* 0x0000003cff04723e */ /* 0x000fe400020006ff */
[----:B------:R-:W-:-:S10]  /*eb930*/  F2FP.F16.E4M3.UNPACK_B R5, R61 ;  /* 0x0000003dff05723e */ /* 0x000fd400020006ff */
[----:B------:R-:W-:Y:S04]  /*eb940*/  STL.64 [R1+0xb60], R8 ;  /* 0x000b600801007387 */ /* 0x000fe80000100a00 */
[----:B------:R-:W-:Y:S04]  /*eb950*/  STL.64 [R1+0xb68], R10 ;  /* 0x000b680a01007387 */ /* 0x000fe80000100a00 */
[----:B------:R-:W-:Y:S04]  /*eb960*/  STL [R1+0x34], R7 ;  /* 0x0000340701007387 */ /* 0x000fe80000100800 */
[----:B------:R-:W2:Y:S04]  /*eb970*/  LDL.LU R12, [R1+0x1680] ;  /* 0x00168000010c7983 */ /* 0x000ea80000300800 */
[----:B------:R-:W2:Y:S04]  /*eb980*/  LDL.LU R13, [R1+0x1684] ;  /* 0x00168400010d7983 */ /* 0x000ea80000300800 */
[----:B------:R-:W-:Y:S04]  /*eb990*/  STL [R1+0x28], R4 ;  /* 0x0000280401007387 */ /* 0x000fe80000100800 */
[----:B------:R-:W3:Y:S04]  /*eb9a0*/  LDL.LU R14, [R1+0x1688] ;  /* 0x00168800010e7983 */ /* 0x000ee80000300800 */
[----:B------:R-:W-:Y:S04]  /*eb9b0*/  STL [R1+0x2c], R5 ;  /* 0x00002c0501007387 */ /* 0x000fe80000100800 */
[----:B------:R-:W-:Y:S04]  /*eb9c0*/  STL.64 [R1+0x9660], R4 ;  /* 0x0096600401007387 */ /* 0x000fe80000100a00 */
        /* <DEDUP_REMOVED lines=9> */
[----:B------:R-:W2:Y:S04]  /*eba60*/  LDL R60, [R1+0x1c48] ;  /* 0x001c4800013c7983 */ /* 0x000ea80000100800 */
        /* <DEDUP_REMOVED lines=9> */
[----:B------:R-:W2:Y:S04]  /*ebb00*/  LDL.LU R48, [R1+0x15e0] ;  /* 0x0015e00001307983 */ /* 0x000ea80000300800 */
[----:B------:R-:W2:Y:S04]  /*ebb10*/  LDL.LU R49, [R1+0x15e4] ;  /* 0x0015e40001317983 */ /* 0x000ea80000300800 */
[----:B------:R-:W2:Y:S04]  /*ebb20*/  LDL.LU R50, [R1+0x15e8] ;  /* 0x0015e80001327983 */ /* 0x000ea80000300800 */
[----:B------:R-:W2:Y:S04]  /*ebb30*/  LDL.LU R51, [R1+0x15ec] ;  /* 0x0015ec0001337983 */ /* 0x000ea80000300800 */
[----:B0-----:R-:W3:Y:S04]  /*ebb40*/  LDL.LU R16, [R1+0x1580] ;  /* 0x0015800001107983 */ /* 0x001ee80000300800 */
        /* <DEDUP_REMOVED lines=8> */
[----:B------:R-:W2:Y:S04]  /*ebbd0*/  LDL R39, [R1+0x1bfc] ;  /* 0x001bfc0001277983 */ /* 0x000ea80000100800 */
[----:B------:R-:W4:Y:S04]  /*ebbe0*/  LDL R44, [R1+0x1c08] ;  /* 0x001c0800012c7983 */ /* 0x000f280000100800 */
[----:B------:R-:W4:Y:S04]  /*ebbf0*/  LDL R45, [R1+0x1c0c] ;  /* 0x001c0c00012d7983 */ /* 0x000f280000100800 */
[----:B------:R-:W4:Y:S04]  /*ebc00*/  LDL.LU R40, [R1+0x15c0] ;  /* 0x0015c00001287983 */ /* 0x000f280000300800 */
[----:B------:R-:W4:Y:S04]  /*ebc10*/  LDL.LU R41, [R1+0x15c4] ;  /* 0x0015c40001297983 */ /* 0x000f280000300800 */
[----:B------:R-:W4:Y:S04]  /*ebc20*/  LDL.LU R42, [R1+0x15c8] ;  /* 0x0015c800012a7983 */ /* 0x000f280000300800 */
[----:B------:R-:W4:Y:S04]  /*ebc30*/  LDL.LU R43, [R1+0x15cc] ;  /* 0x0015cc00012b7983 */ /* 0x000f280000300800 */
[----:B------:R-:W4:Y:S04]  /*ebc40*/  LDL R47, [R1+0x1c1c] ;  /* 0x001c1c00012f7983 */ /* 0x000f280000100800 */
[----:B------:R-:W4:Y:S04]  /*ebc50*/  LDL R36, [R1+0x1c28] ;  /* 0x001c280001247983 */ /* 0x000f280000100800 */
[----:B------:R-:W4:Y:S04]  /*ebc60*/  LDL R37, [R1+0x1c2c] ;  /* 0x001c2c0001257983 */ /* 0x000f280000100800 */
        /* <DEDUP_REMOVED lines=16> */
[----:B------:R-:W4:Y:S01]  /*ebd70*/  LDL.LU R11, [R1+0x16ac] ;  /* 0x0016ac00010b7983 */ /* 0x000f220000300800 */
[----:B---3--:R-:W-:Y:S03]  /*ebd80*/  HMMA.16816.F32 R4, R28, R6, R16 ;  /* 0x000000061c04723c */ /* 0x008fe60000001810 */
[----:B------:R-:W3:Y:S04]  /*ebd90*/  LDL.LU.64 R18, [R1+0x9670] ;  /* 0x0096700001127983 */ /* 0x000ee80000300a00 */
[----:B------:R-:W3:-:S15]  /*ebda0*/  LDL.LU.64 R16, [R1+0x9668] ;  /* 0x0096680001107983 */ /* 0x000ede0000300a00 */
[----:B------:R-:W-:-:S01]  /*ebdb0*/  NOP ;  /* 0x0000000000007918 */ /* 0x000fc20000000000 */
[----:B------:R0:W-:Y:S04]  /*ebdc0*/  STL.64 [R1+0xb90], R4 ;  /* 0x000b900401007387 */ /* 0x0001e80000100a00 */
[----:B------:R5:W-:Y:S04]  /*ebdd0*/  STL.64 [R1+0xb98], R6 ;  /* 0x000b980601007387 */ /* 0x000be80000100a00 */
[----:B0-----:R-:W3:Y:S04]  /*ebde0*/  LDL.LU.64 R4, [R1+0x9660] ;  /* 0x0096600001047983 */ /* 0x001ee80000300a00 */
[----:B------:R-:W3:Y:S04]  /*ebdf0*/  LDL R52, [R1+0x1c88] ;  /* 0x001c880001347983 */ /* 0x000ee80000100800 */
[----:B------:R-:W3:Y:S01]  /*ebe00*/  LDL R53, [R1+0x1c8c] ;  /* 0x001c8c0001357983 */ /* 0x000ee20000100800 */
[----:B-----5:R-:W-:-:S02]  /*ebe10*/  F2FP.F16.E4M3.UNPACK_B R6, R38 ;  /* 0x00000026ff06723e */ /* 0x020fc400020006ff */
[----:B--2---:R-:W-:-:S07]  /*ebe20*/  F2FP.F16.E4M3.UNPACK_B R7, R39 ;  /* 0x00000027ff07723e */ /* 0x004fce00020006ff */
[----:B----4-:R-:W-:Y:S01]  /*ebe30*/  HMMA.16816.F32 R40, R28, R6, R40 ;  /* 0x000000061c28723c */ /* 0x010fe20000001828 */
[----:B------:R-:W-:Y:S02]  /*ebe40*/  F2FP.F16.E4M3.UNPACK_B R2, R2 ;  /* 0x00000002ff02723e */ /* 0x000fe400020006ff */
[----:B------:R-:W-:-:S03]  /*ebe50*/  F2FP.F16.E4M3.UNPACK_B R3, R3 ;  /* 0x00000003ff03723e */ /* 0x000fc600020006ff */
[----:B---3--:R-:W-:-:S15]  /*ebe60*/  HMMA.16816.F32 R12, R28, R4, R12 ;  /* 0x000000041c0c723c */ /* 0x008fde000000180c */
[----:B------:R-:W-:-:S08]  /*ebe70*/  NOP ;  /* 0x0000000000007918 */ /* 0x000fd00000000000 */
[----:B------:R-:W-:Y:S04]  /*ebe80*/  STL.64 [R1+0xba0], R12 ;  /* 0x000ba00c01007387 */ /* 0x000fe80000100a00 */
[----:B------:R0:W-:Y:S04]  /*ebe90*/  STL.64 [R1+0xba8], R14 ;  /* 0x000ba80e01007387 */ /* 0x0001e80000100a00 */
[----:B0-----:R-:W2:Y:S04]  /*ebea0*/  LDL.LU.64 R14, [R1+0x9658] ;  /* 0x00965800010e7983 */ /* 0x001ea80000300a00 */
[----:B------:R-:W2:Y:S01]  /*ebeb0*/  LDL.LU.64 R12, [R1+0x9650] ;  /* 0x00965000010c7983 */ /* 0x000ea20000300a00 */
[----:B------:R-:W-:-:S02]  /*ebec0*/  F2FP.F16.E4M3.UNPACK_B R4, R44 ;  /* 0x0000002cff04723e */ /* 0x000fc400020006ff */
[----:B------:R-:W-:Y:S01]  /*ebed0*/  F2FP.F16.E4M3.UNPACK_B R5, R45 ;  /* 0x0000002dff05723e */ /* 0x000fe200020006ff */
[----:B------:R0:W-:Y:S04]  /*ebee0*/  STL [R1+0x20], R6 ;  /* 0x0000200601007387 */ /* 0x0001e80000100800 */
[----:B------:R1:W-:Y:S04]  /*ebef0*/  STL [R1+0x24], R7 ;  /* 0x0000240701007387 */ /* 0x0003e80000100800 */
[----:B------:R-:W-:Y:S04]  /*ebf00*/  STL [R1+0x18], R4 ;  /* 0x0000180401007387 */ /* 0x000fe80000100800 */
[----:B------:R-:W-:Y:S04]  /*ebf10*/  STL.64 [R1+0xbc0], R40 ;  /* 0x000bc02801007387 */ /* 0x000fe80000100a00 */
[----:B------:R3:W-:Y:S01]  /*ebf20*/  STL.64 [R1+0xbc8], R42 ;  /* 0x000bc82a01007387 */ /* 0x0007e20000100a00 */
[----:B0-----:R-:W-:-:S02]  /*ebf30*/  F2FP.F16.E4M3.UNPACK_B R6, R46 ;  /* 0x0000002eff06723e */ /* 0x001fc400020006ff */
[----:B-1----:R-:W-:Y:S01]  /*ebf40*/  F2FP.F16.E4M3.UNPACK_B R7, R47 ;  /* 0x0000002fff07723e */ /* 0x002fe200020006ff */
[C---:B---3--:R-:W-:Y:S06]  /*ebf50*/  HMMA.16816.F32 R40, R28.reuse, R4, R48 ;  /* 0x000000041c28723c */ /* 0x048fec0000001830 */
[----:B------:R-:W-:Y:S01]  /*ebf60*/  HMMA.16816.F32 R32, R28, R6, R32 ;  /* 0x000000061c20723c */ /* 0x000fe20000001820 */
[----:B------:R0:W-:Y:S05]  /*ebf70*/  STL [R1+0x1c], R5 ;  /* 0x00001c0501007387 */ /* 0x0001ea0000100800 */
[----:B------:R-:W-:Y:S01]  /*ebf80*/  STL [R1+0x10], R6 ;  /* 0x0000100601007387 */ /* 0x000fe20000100800 */
[----:B------:R-:W-:-:S02]  /*ebf90*/  F2FP.F16.E4M3.UNPACK_B R4, R36 ;  /* 0x00000024ff04723e */ /* 0x000fc400020006ff */
[----:B0-----:R-:W-:-:S08]  /*ebfa0*/  F2FP.F16.E4M3.UNPACK_B R5, R37 ;  /* 0x00000025ff05723e */ /* 0x001fd000020006ff */
[----:B------:R-:W-:Y:S04]  /*ebfb0*/  STL.64 [R1+0xbe0], R40 ;  /* 0x000be02801007387 */ /* 0x000fe80000100a00 */
[----:B------:R-:W-:Y:S04]  /*ebfc0*/  STL.64 [R1+0xbe8], R42 ;  /* 0x000be82a01007387 */ /* 0x000fe80000100a00 */
[----:B------:R-:W-:Y:S04]  /*ebfd0*/  STL [R1+0x14], R7 ;  /* 0x0000140701007387 */ /* 0x000fe80000100800 */
[----:B------:R-:W-:Y:S04]  /*ebfe0*/  STL [R1+0x8], R4 ;  /* 0x0000080401007387 */ /* 0x000fe80000100800 */
[----:B------:R-:W-:Y:S04]  /*ebff0*/  STL.64 [R1+0xc10], R32 ;  /* 0x000c102001007387 */ /* 0x000fe80000100a00 */
[----:B------:R-:W-:Y:S04]  /*ec000*/  STL.64 [R1+0xc18], R34 ;  /* 0x000c182201007387 */ /* 0x000fe80000100a00 */
[----:B------:R0:W-:Y:S02]  /*ec010*/  STL [R1+0xc], R5 ;  /* 0x00000c0501007387 */ /* 0x0001e40000100800 */
[----:B0-----:R-:W-:Y:S02]  /*ec020*/  HMMA.16816.F32 R4, R28, R4, R24 ;  /* 0x000000041c04723c */ /* 0x001fe40000001818 */
[----:B------:R-:W-:Y:S01]  /*ec030*/  STL [R1], R2 ;  /* 0x0000000201007387 */ /* 0x000fe20000100800 */
[----:B------:R-:W-:-:S02]  /*ec040*/  F2FP.F16.E4M3.UNPACK_B R60, R60 ;  /* 0x0000003cff3c723e */ /* 0x000fc400020006ff */
[----:B------:R-:W-:-:S15]  /*ec050*/  F2FP.F16.E4M3.UNPACK_B R61, R61 ;  /* 0x0000003dff3d723e */ /* 0x000fde00020006ff */
[----:B------:R-:W-:-:S03]  /*ec060*/  NOP ;  /* 0x0000000000007918 */ /* 0x000fc60000000000 */
[----:B------:R-:W-:Y:S04]  /*ec070*/  STL.64 [R1+0xc20], R4 ;  /* 0x000c200401007387 */ /* 0x000fe80000100a00 */
[----:B------:R0:W-:Y:S02]  /*ec080*/  STL.64 [R1+0xc28], R6 ;  /* 0x000c280601007387 */ /* 0x0001e40000100a00 */
[----:B0-----:R-:W-:Y:S06]  /*ec090*/  HMMA.16816.F32 R4, R28, R2, R20 ;  /* 0x000000021c04723c */ /* 0x001fec0000001814 */
[----:B------:R-:W-:Y:S01]  /*ec0a0*/  STL [R1+0x4], R3 ;  /* 0x0000040301007387 */ /* 0x000fe20000100800 */
[----:B------:R-:W-:-:S02]  /*ec0b0*/  F2FP.F16.E4M3.UNPACK_B R58, R58 ;  /* 0x0000003aff3a723e */ /* 0x000fc400020006ff */
[----:B------:R-:W-:-:S14]  /*ec0c0*/  F2FP.F16.E4M3.UNPACK_B R59, R59 ;  /* 0x0000003bff3b723e */ /* 0x000fdc00020006ff */
[----:B------:R-:W-:Y:S04]  /*ec0d0*/  STL.64 [R1+0xc40], R4 ;  /* 0x000c400401007387 */ /* 0x000fe80000100a00 */
[----:B------:R0:W-:Y:S02]  /*ec0e0*/  STL.64 [R1+0xc48], R6 ;  /* 0x000c480601007387 */ /* 0x0001e40000100a00 */
[----:B0-----:R-:W-:Y:S06]  /*ec0f0*/  HMMA.16816.F32 R4, R28, R60, R16 ;  /* 0x0000003c1c04723c */ /* 0x001fec0000001810 */
[----:B------:R-:W-:Y:S01]  /*ec100*/  STL.64 [R1+0x9618], R60 ;  /* 0x0096183c01007387 */ /* 0x000fe20000100a00 */
[----:B------:R-:W-:-:S02]  /*ec110*/  F2FP.F16.E4M3.UNPACK_B R56, R56 ;  /* 0x00000038ff38723e */ /* 0x000fc400020006ff */
[----:B------:R-:W-:-:S14]  /*ec120*/  F2FP.F16.E4M3.UNPACK_B R57, R57 ;  /* 0x00000039ff39723e */ /* 0x000fdc00020006ff */
[----:B------:R-:W-:Y:S04]  /*ec130*/  STL.64 [R1+0xc60], R4 ;  /* 0x000c600401007387 */ /* 0x000fe80000100a00 */
[----:B------:R2:W-:Y:S02]  /*ec140*/  STL.64 [R1+0xc68], R6 ;  /* 0x000c680601007387 */ /* 0x0005e40000100a00 */
[----:B--2---:R-:W-:-:S15]  /*ec150*/  HMMA.16816.F32 R4, R28, R58, R12 ;  /* 0x0000003a1c04723c */ /* 0x004fde000000180c */
[----:B------:R-:W-:-:S08]  /*ec160*/  NOP ;  /* 0x0000000000007918 */ /* 0x000fd00000000000 */
[----:B------:R-:W-:Y:S04]  /*ec170*/  STL.64 [R1+0xc80], R4 ;  /* 0x000c800401007387 */ /* 0x000fe80000100a00 */
[----:B------:R0:W-:Y:S02]  /*ec180*/  STL.64 [R1+0xc88], R6 ;  /* 0x000c880601007387 */ /* 0x0001e40000100a00 */
[----:B0-----:R-:W-:Y:S02]  /*ec190*/  HMMA.16816.F32 R4, R28, R56, R8 ;  /* 0x000000381c04723c */ /* 0x001fe40000001808 */
[----:B------:R-:W-:Y:S04]  /*ec1a0*/  STL.64 [R1+0x9390], R58 ;  /* 0x0093903a01007387 */ /* 0x000fe80000100a00 */
[----:B------:R0:W-:-:S15]  /*ec1b0*/  STL.64 [R1+0x9388], R56 ;  /* 0x0093883801007387 */ /* 0x0001de0000100a00 */
[----:B------:R-:W-:-:S02]  /*ec1c0*/  NOP ;  /* 0x0000000000007918 */ /* 0x000fc40000000000 */
[----:B------:R-:W-:Y:S04]  /*ec1d0*/  STL.64 [R1+0xca0], R4 ;  /* 0x000ca00401007387 */ /* 0x000fe80000100a00 */
[----:B------:R-:W-:Y:S04]  /*ec1e0*/  STL.64 [R1+0xca8], R6 ;  /* 0x000ca80601007387 */ /* 0x000fe80000100a00 */
[----:B------:R-:W2:Y:S04]  /*ec1f0*/  LDL.LU R32, [R1+0x17a0] ;  /* 0x0017a00001207983 */ /* 0x000ea80000300800 */
[----:B------:R-:W2:Y:S04]  /*ec200*/  LDL.LU R33, [R1+0x17a4] ;  /* 0x0017a40001217983 */ /* 0x000ea80000300800 */
[----:B------:R-:W3:Y:S04]  /*ec210*/  LDL.LU R34, [R1+0x17a8] ;  /* 0x0017a80001227983 */ /* 0x000ee80000300800 */
[----:B------:R-:W3:Y:S04]  /*ec220*/  LDL.LU R35, [R1+0x17ac] ;  /* 0x0017ac0001237983 */ /* 0x000ee80000300800 */
        /* <DEDUP_REMOVED lines=14> */
[----:B-1----:R-:W5:Y:S04]  /*ec310*/  LDL.LU R32, [R1+0x16c0] ;  /* 0x0016c00001207983 */ /* 0x002f680000300800 */
[----:B------:R-:W5:Y:S04]  /*ec320*/  LDL.LU R33, [R1+0x16c4] ;  /* 0x0016c40001217983 */ /* 0x000f680000300800 */
[----:B------:R-:W5:Y:S04]  /*ec330*/  LDL.LU R34, [R1+0x16c8] ;  /* 0x0016c80001227983 */ /* 0x000f680000300800 */
[----:B------:R-:W5:Y:S04]  /*ec340*/  LDL.LU R35, [R1+0x16cc] ;  /* 0x0016cc0001237983 */ /* 0x000f680000300800 */
[----:B------:R-:W2:Y:S04]  /*ec350*/  LDL R2, [R1+0x1c98] ;  /* 0x001c980001027983 */ /* 0x000ea80000100800 */
[----:B------:R-:W3:Y:S04]  /*ec360*/  LDL R3, [R1+0x1c9c] ;  /* 0x001c9c0001037983 */ /* 0x000ee80000100800 */
        /* <DEDUP_REMOVED lines=14> */
[----:B------:R-:W-:-:S02]  /*ec450*/  F2FP.F16.E4M3.UNPACK_B R54, R54 ;  /* 0x00000036ff36723e */ /* 0x000fc400020006ff */
[----:B------:R-:W-:Y:S01]  /*ec460*/  F2FP.F16.E4M3.UNPACK_B R55, R55 ;  /* 0x00000037ff37723e */ /* 0x000fe200020006ff */
        /* <DEDUP_REMOVED lines=18> */
[----:B-----5:R-:W-:-:S15]  /*ec590*/  HMMA.16816.F32 R32, R28, R54, R32 ;  /* 0x000000361c20723c */ /* 0x020fde0000001820 */
[----:B------:R-:W-:-:S08]  /*ec5a0*/  NOP ;  /* 0x0000000000007918 */ /* 0x000fd00000000000 */
[----:B------:R-:W-:Y:S04]  /*ec5b0*/  STL.64 [R1+0xcc0], R32 ;  /* 0x000cc02001007387 */ /* 0x000fe80000100a00 */
[----:B------:R0:W-:Y:S04]  /*ec5c0*/  STL.64 [R1+0xcc8], R34 ;  /* 0x000cc82201007387 */ /* 0x0001e80000100a00 */
[----:B0-----:R-:W5:Y:S04]  /*ec5d0*/  LDL.LU.64 R34, [R1+0x9648] ;  /* 0x0096480001227983 */ /* 0x001f680000300a00 */
[----:B------:R-:W5:Y:S01]  /*ec5e0*/  LDL.LU.64 R32, [R1+0x9640] ;  /* 0x0096400001207983 */ /* 0x000f620000300a00 */
[----:B--2---:R-:W-:-:S02]  /*ec5f0*/  F2FP.F16.E4M3.UNPACK_B R2, R2 ;  /* 0x00000002ff02723e */ /* 0x004fc400020006ff */
[----:B---3--:R-:W-:Y:S01]  /*ec600*/  F2FP.F16.E4M3.UNPACK_B R3, R3 ;  /* 0x00000003ff03723e */ /* 0x008fe200020006ff */
[C---:B----4-:R-:W-:Y:S06]  /*ec610*/  HMMA.16816.F32 R56, R28.reuse, R52, R56 ;  /* 0x000000341c38723c */ /* 0x050fec0000001838 */
[C---:B------:R-:W-:Y:S01]  /*ec620*/  HMMA.16816.F32 R4, R28.reuse, R2, R4 ;  /* 0x000000021c04723c */ /* 0x040fe20000001804 */
[----:B------:R-:W-:Y:S02]  /*ec630*/  F2FP.F16.E4M3.UNPACK_B R8, R8 ;  /* 0x00000008ff08723e */ /* 0x000fe400020006ff */
[----:B------:R-:W-:Y:S01]  /*ec640*/  F2FP.F16.E4M3.UNPACK_B R9, R9 ;  /* 0x00000009ff09723e */ /* 0x000fe200020006ff */
[----:B------:R-:W-:Y:S04]  /*ec650*/  STL.64 [R1+0x93a0], R54 ;  /* 0x0093a03601007387 */ /* 0x000fe80000100a00 */
[----:B------:R-:W-:Y:S09]  /*ec660*/  STL.64 [R1+0x9398], R52 ;  /* 0x0093983401007387 */ /* 0x000ff20000100a00 */
[----:B------:R-:W-:Y:S04]  /*ec670*/  STL.64 [R1+0xce0], R56 ;  /* 0x000ce03801007387 */ /* 0x000fe80000100a00 */
[----:B------:R-:W-:Y:S04]  /*ec680*/  STL.64 [R1+0xce8], R58 ;  /* 0x000ce83a01007387 */ /* 0x000fe80000100a00 */
[----:B------:R-:W-:Y:S04]  /*ec690*/  STL.64 [R1+0xd00], R4 ;  /* 0x000d000401007387 */ /* 0x000fe80000100a00 */
[----:B------:R0:W-:Y:S02]  /*ec6a0*/  STL.64 [R1+0xd08], R6 ;  /* 0x000d080601007387 */ /* 0x0001e40000100a00 */
[----:B0-----:R-:W-:Y:S01]  /*ec6b0*/  HMMA.16816.F32 R4, R28, R8, R36 ;  /* 0x000000081c04723c */ /* 0x001fe20000001824 */
[----:B------:R-:W-:-:S02]  /*ec6c0*/  F2FP.F16.E4M3.UNPACK_B R10, R10 ;  /* 0x0000000aff0a723e */ /* 0x000fc400020006ff */
[----:B------:R-:W-:Y:S02]  /*ec6d0*/  F2FP.F16.E4M3.UNPACK_B R11, R11 ;  /* 0x0000000bff0b723e */ /* 0x000fe400020006ff */
[----:B------:R-:W-:-:S15]  /*ec6e0*/  F2FP.F16.E4M3.UNPACK_B R12, R12 ;  /* 0x0000000cff0c723e */ /* 0x000fde00020006ff */
[----:B------:R-:W-:-:S03]  /*ec6f0*/  NOP ;  /* 0x0000000000007918 */ /* 0x000fc60000000000 */
[----:B------:R-:W-:Y:S04]  /*ec700*/  STL.64 [R1+0xd20], R4 ;  /* 0x000d200401007387 */ /* 0x000fe80000100a00 */
[----:B------:R0:W-:Y:S02]  /*ec710*/  STL.64 [R1+0xd28], R6 ;  /* 0x000d280601007387 */ /* 0x0001e40000100a00 */
[----:B0-----:R-:W-:Y:S01]  /*ec720*/  HMMA.16816.F32 R4, R28, R10, R40 ;  /* 0x0000000a1c04723c */ /* 0x001fe20000001828 */
[----:B------:R-:W-:-:S05]  /*ec730*/  F2FP.F16.E4M3.UNPACK_B R13, R13 ;  /* 0x0000000dff0d723e */ /* 0x000fca00020006ff */
[----:B------:R-:W-:Y:S04]  /*ec740*/  STL.64 [R1+0x93b0], R10 ;  /* 0x0093b00a01007387 */ /* 0x000fe80000100a00 */
[----:B------:R-:W-:-:S13]  /*ec750*/  STL.64 [R1+0x93a8], R8 ;  /* 0x0093a80801007387 */ /* 0x000fda0000100a00 */
[----:B------:R-:W-:Y:S04]  /*ec760*/  STL.64 [R1+0xd40], R4 ;  /* 0x000d400401007387 */ /* 0x000fe80000100a00 */
[----:B------:R0:W-:Y:S02]  /*ec770*/  STL.64 [R1+0xd48], R6 ;  /* 0x000d480601007387 */ /* 0x0001e40000100a00 */
[----:B0-----:R-:W-:Y:S01]  /*ec780*/  HMMA.16816.F32 R4, R28, R12, R44 ;  /* 0x0000000c1c04723c */ /* 0x001fe2000000182c */
[----:B------:R-:W-:Y:S02]  /*ec790*/  F2FP.F16.E4M3.UNPACK_B R14, R14 ;  /* 0x0000000eff0e723e */ /* 0x000fe400020006ff */
        /* <DEDUP_REMOVED lines=10> */
[----:B------:R5:W-:Y:S01]  /*ec840*/  STL.64 [R1+0xd88], R6 ;  /* 0x000d880601007387 */ /* 0x000be20000100a00 */
[----:B------:R-:W-:Y:S02]  /*ec850*/  F2FP.F16.E4M3.UNPACK_B R18, R18 ;  /* 0x00000012ff12723e */ /* 0x000fe400020006ff */
[----:B------:R-:W-:Y:S01]  /*ec860*/  F2FP.F16.E4M3.UNPACK_B R19, R19 ;  /* 0x00000013ff13723e */ /* 0x000fe200020006ff */
[----:B-----5:R-:W-:-:S15]  /*ec870*/  HMMA.16816.F32 R4, R28, R16, R32 ;  /* 0x000000101c04723c */ /* 0x020fde0000001820 */
[----:B------:R-:W-:-:S08]  /*ec880*/  NOP ;  /* 0x0000000000007918 */ /* 0x000fd00000000000 */
        /* <DEDUP_REMOVED lines=22> */
[----:B------:R-:W2:Y:S04]  /*ec9f0*/  LDL R22, [R1+0x1d18] ;  /* 0x001d180001167983 */ /* 0x000ea80000100800 */
[----:B------:R-:W3:Y:S04]  /*eca00*/  LDL R23, [R1+0x1d1c] ;  /* 0x001d1c0001177983 */ /* 0x000ee80000100800 */
[----:B------:R-:W4:Y:S04]  /*eca10*/  LDL R24, [R1+0x1d28] ;  /* 0x001d280001187983 */ /* 0x000f280000100800 */
        /* <DEDUP_REMOVED lines=25> */
[----:B------:R-:W-:Y:S04]  /*ecbb0*/  STL.64 [R1+0x9360], R18 ;  /* 0x0093601201007387 */ /* 0x000fe80000100a00 */
[----:B------:R0:W-:Y:S04]  /*ecbc0*/  STL.64 [R1+0x9358], R16 ;  /* 0x0093581001007387 */ /* 0x0001e80000100a00 */
[----:B0-----:R-:W5:Y:S04]  /*ecbd0*/  LDL.LU R16, [R1+0x17e0] ;  /* 0x0017e00001107983 */ /* 0x001f680000300800 */
[----:B------:R-:W5:Y:S04]  /*ecbe0*/  LDL.LU R17, [R1+0x17e4] ;  /* 0x0017e40001117983 */ /* 0x000f680000300800 */
[----:B------:R-:W5:Y:S04]  /*ecbf0*/  LDL.LU R18, [R1+0x17e8] ;  /* 0x0017e80001127983 */ /* 0x000f680000300800 */
[----:B------:R-:W5:Y:S01]  /*ecc00*/  LDL.LU R19, [R1+0x17ec] ;  /* 0x0017ec0001137983 */ /* 0x000f620000300800 */
[----:B------:R-:W-:-:S02]  /*ecc10*/  F2FP.F16.E4M3.UNPACK_B R20, R20 ;  /* 0x00000014ff14723e */ /* 0x000fc400020006ff */
[----:B------:R-:W-:Y:S02]  /*ecc20*/  F2FP.F16.E4M3.UNPACK_B R21, R21 ;  /* 0x00000015ff15723e */ /* 0x000fe400020006ff */
[----:B--2---:R-:W-:Y:S02]  /*ecc30*/  F2FP.F16.E4M3.UNPACK_B R22, R22 ;  /* 0x00000016ff16723e */ /* 0x004fe400020006ff */
[----:B---3--:R-:W-:Y:S02]  /*ecc40*/  F2FP.F16.E4M3.UNPACK_B R23, R23 ;  /* 0x00000017ff17723e */ /* 0x008fe400020006ff */
[----:B----4-:R-:W-:Y:S02]  /*ecc50*/  F2FP.F16.E4M3.UNPACK_B R24, R24 ;  /* 0x00000018ff18723e */ /* 0x010fe400020006ff */
[----:B-----5:R-:W-:-:S03]  /*ecc60*/  F2FP.F16.E4M3.UNPACK_B R25, R25 ;  /* 0x00000019ff19723e */ /* 0x020fc600020006ff */
[C---:B------:R-:W-:Y:S06]  /*ecc70*/  HMMA.16816.F32 R12, R28.reuse, R22, R12 ;  /* 0x000000161c0c723c */ /* 0x040fec000000180c */
[----:B------:R-:W-:Y:S01]  /*ecc80*/  HMMA.16816.F32 R8, R28, R24, R8 ;  /* 0x000000181c08723c */ /* 0x000fe20000001808 */
[----:B------:R-:W-:Y:S02]  /*ecc90*/  F2FP.F16.E4M3.UNPACK_B R26, R26 ;  /* 0x0000001aff1a723e */ /* 0x000fe400020006ff */
[----:B------:R-:W-:-:S03]  /*ecca0*/  F2FP.F16.E4M3.UNPACK_B R27, R27 ;  /* 0x0000001bff1b723e */ /* 0x000fc600020006ff */
        /* <DEDUP_REMOVED lines=11> */
[----:B------:R-:W-:-:S02]  /*ecd60*/  F2FP.F16.E4M3.UNPACK_B R32, R32 ;  /* 0x00000020ff20723e */ /* 0x000fc400020006ff */
[----:B------:R-:W-:-:S03]  /*ecd70*/  F2FP.F16.E4M3.UNPACK_B R33, R33 ;  /* 0x00000021ff21723e */ /* 0x000fc600020006ff */
[----:B------:R-:W-:Y:S04]  /*ecd80*/  STL.64 [R1+0x9320], R26 ;  /* 0x0093201a01007387 */ /* 0x000fe80000100a00 */
[----:B------:R-:W-:Y:S01]  /*ecd90*/  STL.64 [R1+0x9318], R24 ;  /* 0x0093181801007387 */ /* 0x000fe20000100a00 */
[----:B------:R-:W-:Y:S02]  /*ecda0*/  F2FP.F16.E4M3.UNPACK_B R34, R34 ;  /* 0x00000022ff22723e */ /* 0x000fe400020006ff */
[----:B------:R-:W-:-:S07]  /*ecdb0*/  F2FP.F16.E4M3.UNPACK_B R35, R35 ;  /* 0x00000023ff23723e */ /* 0x000fce00020006ff */
[C---:B------:R-:W-:Y:S03]  /*ecdc0*/  HMMA.16816.F32 R4, R28.reuse, R34, R4 ;  /* 0x000000221c04723c */ /* 0x040fe60000001804 */
[----:B------:R-:W-:Y:S04]  /*ecdd0*/  STL.64 [R1+0xe40], R8 ;  /* 0x000e400801007387 */ /* 0x000fe80000100a00 */
[----:B------:R0:W-:Y:S02]  /*ecde0*/  STL.64 [R1+0xe48], R10 ;  /* 0x000e480a01007387 */ /* 0x0001e40000100a00 */
[----:B0-----:R-:W-:Y:S01]  /*ecdf0*/  HMMA.16816.F32 R8, R28, R32, R56 ;  /* 0x000000201c08723c */ /* 0x001fe20000001838 */
[----:B------:R-:W-:-:S02]  /*ece00*/  F2FP.F16.E4M3.UNPACK_B R36, R36 ;  /* 0x00000024ff24723e */ /* 0x000fc400020006ff */
[----:B------:R-:W-:-:S15]  /*ece10*/  F2FP.F16.E4M3.UNPACK_B R37, R37 ;  /* 0x00000025ff25723e */ /* 0x000fde00020006ff */
        /* <DEDUP_REMOVED lines=9> */
[----:B------:R-:W-:-:S15]  /*eceb0*/  F2FP.F16.E4M3.UNPACK_B R39, R45 ;  /* 0x0000002dff27723e */ /* 0x000fde00020006ff */
        /* <DEDUP_REMOVED lines=21> */
[----:B------:R-:W3:Y:S04]  /*ed010*/  LDL.LU R24, [R1+0x1870] ;  /* 0x0018700001187983 */ /* 0x000ee80000300800 */
[----:B------:R-:W3:Y:S04]  /*ed020*/  LDL.LU R25, [R1+0x1874] ;  /* 0x0018740001197983 */ /* 0x000ee80000300800 */
[----:B------:R-:W3:Y:S04]  /*ed030*/  LDL.LU R26, [R1+0x1878] ;  /* 0x00187800011a7983 */ /* 0x000ee80000300800 */
[----:B------:R-:W3:Y:S04]  /*ed040*/  LDL.LU R27, [R1+0x187c] ;  /* 0x00187c00011b7983 */ /* 0x000ee80000300800 */
[----:B------:R-:W4:Y:S04]  /*ed050*/  LDL R44, [R1+0x1da8] ;  /* 0x001da800012c7983 */ /* 0x000f280000100800 */
[----:B------:R-:W4:Y:S04]  /*ed060*/  LDL R45, [R1+0x1dac] ;  /* 0x001dac00012d7983 */ /* 0x000f280000100800 */
[----:B------:R-:W4:Y:S04]  /*ed070*/  LDL.LU R12, [R1+0x306c] ;  /* 0x00306c00010c7983 */ /* 0x000f280000300800 */
[----:B0-----:R-:W4:Y:S04]  /*ed080*/  LDL.LU R4, [R1+0x3068] ;  /* 0x0030680001047983 */ /* 0x001f280000300800 */
[----:B------:R-:W4:Y:S04]  /*ed090*/  LDL.LU R13, [R1+0x3074] ;  /* 0x00307400010d7983 */ /* 0x000f280000300800 */
[----:B------:R-:W4:Y:S04]  /*ed0a0*/  LDL.LU R5, [R1+0x3070] ;  /* 0x0030700001057983 */ /* 0x000f280000300800 */
[----:B------:R-:W4:Y:S01]  /*ed0b0*/  LDL.LU R14, [R1+0x307c] ;  /* 0x00307c00010e7983 */ /* 0x000f220000300800 */
[----:B------:R-:W-:-:S02]  /*ed0c0*/  F2FP.F16.E4M3.UNPACK_B R40, R46 ;  /* 0x0000002eff28723e */ /* 0x000fc400020006ff */
[----:B------:R-:W-:Y:S01]  /*ed0d0*/  F2FP.F16.E4M3.UNPACK_B R41, R47 ;  /* 0x0000002fff29723e */ /* 0x000fe200020006ff */
[----:B-1----:R-:W4:Y:S04]  /*ed0e0*/  LDL.LU R6, [R1+0x3078] ;  /* 0x0030780001067983 */ /* 0x002f280000300800 */
[----:B------:R-:W4:Y:S04]  /*ed0f0*/  LDL R46, [R1+0x1db8] ;  /* 0x001db800012e7983 */ /* 0x000f280000100800 */
[----:B------:R-:W4:Y:S04]  /*ed100*/  LDL R47, [R1+0x1dbc] ;  /* 0x001dbc00012f7983 */ /* 0x000f280000100800 */
        /* <DEDUP_REMOVED lines=16> */
[----:B------:R-:W-:Y:S04]  /*ed210*/  STL.64 [R1+0x9330], R38 ;  /* 0x0093302601007387 */ /* 0x000fe80000100a00 */
[----:B------:R-:W-:Y:S01]  /*ed220*/  STL.64 [R1+0x9328], R36 ;  /* 0x0093282401007387 */ /* 0x000fe20000100a00 */
[----:B-----5:R-:W-:-:S02]  /*ed230*/  F2FP.F16.E4M3.UNPACK_B R42, R42 ;  /* 0x0000002aff2a723e */ /* 0x020fc400020006ff */
[----:B--2---:R-:W-:Y:S01]  /*ed240*/  F2FP.F16.E4M3.UNPACK_B R43, R43 ;  /* 0x0000002bff2b723e */ /* 0x004fe200020006ff */
[----:B---3--:R-:W-:Y:S01]  /*ed250*/  HMMA.16816.F32 R24, R28, R40, R24 ;  /* 0x000000281c18723c */ /* 0x008fe20000001818 */
[----:B----4-:R-:W-:Y:S02]  /*ed260*/  F2FP.F16.E4M3.UNPACK_B R44, R44 ;  /* 0x0000002cff2c723e */ /* 0x010fe400020006ff */
[----:B------:R-:W-:-:S03]  /*ed270*/  F2FP.F16.E4M3.UNPACK_B R45, R45 ;  /* 0x0000002dff2d723e */ /* 0x000fc600020006ff */
[----:B------:R-:W-:Y:S01]  /*ed280*/  HMMA.16816.F32 R20, R28, R42, R20 ;  /* 0x0000002a1c14723c */ /* 0x000fe20000001814 */
[----:B------:R-:W-:Y:S02]  /*ed290*/  F2FP.F16.E4M3.UNPACK_B R46, R46 ;  /* 0x0000002eff2e723e */ /* 0x000fe400020006ff */
[----:B------:R-:W-:-:S03]  /*ed2a0*/  F2FP.F16.E4M3.UNPACK_B R47, R47 ;  /* 0x0000002fff2f723e */ /* 0x000fc600020006ff */
[C---:B------:R-:W-:Y:S06]  /*ed2b0*/  HMMA.16816.F32 R16, R28.reuse, R44, R16 ;  /* 0x0000002c1c10723c */ /* 0x040fec0000001810 */
[----:B------:R-:W-:Y:S05]  /*ed2c0*/  HMMA.16816.F32 R8, R28, R46, R8 ;  /* 0x0000002e1c08723c */ /* 0x000fea0000001808 */
[----:B------:R-:W-:Y:S04]  /*ed2d0*/  STL.64 [R1+0xee0], R24 ;  /* 0x000ee01801007387 */ /* 0x000fe80000100a00 */
[----:B------:R-:W-:Y:S04]  /*ed2e0*/  STL.64 [R1+0xee8], R26 ;  /* 0x000ee81a01007387 */ /* 0x000fe80000100a00 */
[----:B------:R-:W-:Y:S04]  /*ed2f0*/  STL.64 [R1+0x9350], R42 ;  /* 0x0093502a01007387 */ /* 0x000fe80000100a00 */
[----:B------:R-:W-:Y:S04]  /*ed300*/  STL.64 [R1+0x9348], R40 ;  /* 0x0093482801007387 */ /* 0x000fe80000100a00 */
[----:B------:R-:W-:Y:S04]  /*ed310*/  STL.64 [R1+0xf00], R20 ;  /* 0x000f001401007387 */ /* 0x000fe80000100a00 */
[----:B------:R-:W-:Y:S04]  /*ed320*/  STL.64 [R1+0xf08], R22 ;  /* 0x000f081601007387 */ /* 0x000fe80000100a00 */
[----:B------:R-:W-:Y:S01]  /*ed330*/  STL [R1+0x9304], R44 ;  /* 0x0093042c01007387 */ /* 0x000fe20000100800 */
[----:B------:R-:W-:-:S02]  /*ed340*/  F2FP.F16.E4M3.UNPACK_B R48, R48 ;  /* 0x00000030ff30723e */ /* 0x000fc400020006ff */
[----:B------:R-:W-:Y:S01]  /*ed350*/  F2FP.F16.E4M3.UNPACK_B R49, R49 ;  /* 0x00000031ff31723e */ /* 0x000fe200020006ff */
[----:B------:R-:W-:Y:S04]  /*ed360*/  STL [R1+0x9300], R45 ;  /* 0x0093002d01007387 */ /* 0x000fe80000100800 */
[----:B------:R-:W-:Y:S04]  /*ed370*/  STL.64 [R1+0xf20], R16 ;  /* 0x000f201001007387 */ /* 0x000fe80000100a00 */
[----:B------:R-:W-:Y:S04]  /*ed380*/  STL.64 [R1+0xf28], R18 ;  /* 0x000f281201007387 */ /* 0x000fe80000100a00 */
[----:B------:R-:W-:Y:S04]  /*ed390*/  STL.64 [R1+0x9620], R46 ;  /* 0x0096202e01007387 */ /* 0x000fe80000100a00 */
[----:B------:R-:W-:Y:S04]  /*ed3a0*/  STL.64 [R1+0xf50], R8 ;  /* 0x000f500801007387 */ /* 0x000fe80000100a00 */
[----:B------:R0:W-:Y:S02]  /*ed3b0*/  STL.64 [R1+0xf58], R10 ;  /* 0x000f580a01007387 */ /* 0x0001e40000100a00 */
[----:B0-----:R-:W-:Y:S01]  /*ed3c0*/  HMMA.16816.F32 R8, R28, R48, R52 ;  /* 0x000000301c08723c */ /* 0x001fe20000001834 */
[----:B------:R-:W-:-:S02]  /*ed3d0*/  F2FP.F16.E4M3.UNPACK_B R60, R60 ;  /* 0x0000003cff3c723e */ /* 0x000fc400020006ff */
[----:B------:R-:W-:Y:S02]  /*ed3e0*/  F2FP.F16.E4M3.UNPACK_B R50, R50 ;  /* 0x00000032ff32723e */ /* 0x000fe400020006ff */
[----:B------:R-:W-:Y:S01]  /*ed3f0*/  F2FP.F16.E4M3.UNPACK_B R51, R51 ;  /* 0x00000033ff33723e */ /* 0x000fe200020006ff */
[----:B------:R-:W-:-:S15]  /*ed400*/  STL [R1+0x120], R60 ;  /* 0x0001203c01007387 */ /* 0x000fde0000100800 */
[----:B------:R-:W-:-:S02]  /*ed410*/  NOP ;  /* 0x0000000000007918 */ /* 0x000fc40000000000 */
[----:B------:R-:W-:Y:S04]  /*ed420*/  STL.64 [R1+0xf90], R8 ;  /* 0x000f900801007387 */ /* 0x000fe80000100a00 */
[----:B------:R0:W-:Y:S02]  /*ed430*/  STL.64 [R1+0xf98], R10 ;  /* 0x000f980a01007387 */ /* 0x0001e40000100a00 */
[----:B0-----:R-:W-:Y:S01]  /*ed440*/  HMMA.16816.F32 R8, R28, R50, R56 ;  /* 0x000000321c08723c */ /* 0x001fe20000001838 */
[----:B------:R-:W-:-:S05]  /*ed450*/  F2FP.F16.E4M3.UNPACK_B R61, R61 ;  /* 0x0000003dff3d723e */ /* 0x000fca00020006ff */
[----:B------:R-:W-:Y:S04]  /*ed460*/  STL [R1+0x124], R61 ;  /* 0x0001243d01007387 */ /* 0x000fe80000100800 */
[----:B------:R-:W2:-:S13]  /*ed470*/  LDL.LU R52, [R1+0x1690] ;  /* 0x0016900001347983 */ /* 0x000e9a0000300800 */
[----:B------:R0:W-:Y:S04]  /*ed480*/  STL.64 [R1+0x1990], R8 ;  /* 0x0019900801007387 */ /* 0x0001e80000100a00 */
[----:B------:R1:W-:Y:S04]  /*ed490*/  STL.64 [R1+0x1998], R10 ;  /* 0x0019980a01007387 */ /* 0x0003e80000100a00 */
[----:B------:R-:W2:Y:S04]  /*ed4a0*/  LDL.LU R53, [R1+0x1694] ;  /* 0x0016940001357983 */ /* 0x000ea80000300800 */
[----:B------:R-:W3:Y:S04]  /*ed4b0*/  LDL.LU R54, [R1+0x1698] ;  /* 0x0016980001367983 */ /* 0x000ee80000300800 */
[----:B------:R-:W3:Y:S01]  /*ed4c0*/  LDL.LU R55, [R1+0x169c] ;  /* 0x00169c0001377983 */ /* 0x000ee20000300800 */
[----:B------:R-:W-:-:S03]  /*ed4d0*/  IMAD.MOV.U32 R57, RZ, RZ, R0 ;  /* 0x000000ffff397224 */ /* 0x000fc600078e0000 */
[----:B---3--:R-:W-:Y:S04]  /*ed4e0*/  STL.64 [R1+0x9470], R54 ;  /* 0x0094703601007387 */ /* 0x008fe80000100a00 */
[----:B--2---:R2:W-:Y:S04]  /*ed4f0*/  STL.64 [R1+0x9468], R52 ;  /* 0x0094683401007387 */ /* 0x0045e80000100a00 */
[----:B------:R-:W3:Y:S04]  /*ed500*/  LDL R56, [R1+0x60] ;  /* 0x0000600001387983 */ /* 0x000ee80000100800 */
[----:B------:R-:W4:Y:S04]  /*ed510*/  LDL.LU R0, [R1+0x963c] ;  /* 0x00963c0001007983 */ /* 0x000f280000300800 */
[----:B0-----:R-:W5:Y:S04]  /*ed520*/  LDL.LU R8, [R1+0x16b0] ;  /* 0x0016b00001087983 */ /* 0x001f680000300800 */
[----:B------:R-:W5:Y:S04]  /*ed530*/  LDL.LU R9, [R1+0x16b4] ;  /* 0x0016b40001097983 */ /* 0x000f680000300800 */
[----:B-1----:R-:W2:Y:S04]  /*ed540*/  LDL.LU R10, [R1+0x16b8] ;  /* 0x0016b800010a7983 */ /* 0x002ea80000300800 */
[----:B------:R-:W2:Y:S01]  /*ed550*/  LDL.LU R11, [R1+0x16bc] ;  /* 0x0016bc00010b7983 */ /* 0x000ea20000300800 */
[----:B------:R-:W-:-:S02]  /*ed560*/  IMAD R6, R6, 0x100, R14 ;  /* 0x0000010006067824 */ /* 0x000fc400078e020e */
[----:B------:R-:W-:Y:S02]  /*ed570*/  IMAD R7, R7, 0x100, R15 ;  /* 0x0000010007077824 */ /* 0x000fe400078e020f */
[----:B----4-:R-:W-:Y:S01]  /*ed580*/  IMAD.MOV.U32 R15, RZ, RZ, R0 ;  /* 0x000000ffff0f7224 */ /* 0x010fe200078e0000 */
[----:B--2---:R0:W-:Y:S04]  /*ed590*/  STL.64 [R1+0x9480], R10 ;  /* 0x0094800a01007387 */ /* 0x0041e80000100a00 */
[----:B-----5:R-:W-:Y:S04]  /*ed5a0*/  STL.64 [R1+0x9478], R8 ;  /* 0x0094780801007387 */ /* 0x020fe80000100a00 */
[----:B------:R-:W2:Y:S04]  /*ed5b0*/  LDL R14, [R1+0x68] ;  /* 0x00006800010e7983 */ /* 0x000ea80000100800 */
[----:B------:R-:W4:Y:S04]  /*ed5c0*/  LDL.LU R0, [R1+0x9638] ;  /* 0x0096380001007983 */ /* 0x000f280000300800 */
[----:B------:R-:W5:Y:S04]  /*ed5d0*/  LDL.LU R16, [R1+0x16d0] ;  /* 0x0016d00001107983 */ /* 0x000f680000300800 */
[----:B------:R-:W5:Y:S04]  /*ed5e0*/  LDL.LU R17, [R1+0x16d4] ;  /* 0x0016d40001117983 */ /* 0x000f680000300800 */
[----:B------:R-:W3:Y:S04]  /*ed5f0*/  LDL.LU R18, [R1+0x16d8] ;  /* 0x0016d80001127983 */ /* 0x000ee80000300800 */
[----:B------:R-:W3:Y:S01]  /*ed600*/  LDL.LU R19, [R1+0x16dc] ;  /* 0x0016dc0001137983 */ /* 0x000ee20000300800 */
[----:B------:R-:W-:-:S02]  /*ed610*/  IMAD R4, R4, 0x100, R12 ;  /* 0x0000010004047824 */ /* 0x000fc400078e020c */
[----:B------:R-:W-:Y:S01]  /*ed620*/  IMAD R5, R5, 0x100, R13 ;  /* 0x0000010005057824 */ /* 0x000fe200078e020d */
[----:B---3--:R-:W-:Y:S04]  /*ed630*/  STL.64 [R1+0x9490], R18 ;  /* 0x0094901201007387 */ /* 0x008fe80000100a00 */
[----:B-----5:R1:W-:Y:S04]  /*ed640*/  STL.64 [R1+0x9488], R16 ;  /* 0x0094881001007387 */ /* 0x0203e80000100a00 */
[----:B------:R-:W3:Y:S04]  /*ed650*/  LDL R12, [R1+0x70] ;  /* 0x00007000010c7983 */ /* 0x000ee80000100800 */
[----:B------:R-:W3:Y:S04]  /*ed660*/  LDL R13, [R1+0x74] ;  /* 0x00007400010d7983 */ /* 0x000ee80000100800 */
[----:B--2---:R-:W-:Y:S01]  /*ed670*/  STL.64 [R1+0x94a0], R14 ;  /* 0x0094a00e01007387 */ /* 0x004fe20000100a00 */
[----:B----4-:R-:W-:-:S03]  /*ed680*/  IMAD.MOV.U32 R27, RZ, RZ, R0 ;  /* 0x000000ffff1b7224 */ /* 0x010fc600078e0000 */
[----:B---3--:R2:W-:Y:S04]  /*ed690*/  STL.64 [R1+0x9498], R12 ;  /* 0x0094980c01007387 */ /* 0x0085e80000100a00 */
[----:B------:R-:W3:Y:S04]  /*ed6a0*/  LDL R26, [R1+0x78] ;  /* 0x00007800011a7983 */ /* 0x000ee80000100800 */
[----:B------:R-:W4:Y:S04]  /*ed6b0*/  LDL.LU R0, [R1+0x9634] ;  /* 0x0096340001007983 */ /* 0x000f280000300800 */
[----:B------:R-:W5:Y:S04]  /*ed6c0*/  LDL.LU R32, [R1+0x1710] ;  /* 0x0017100001207983 */ /* 0x000f680000300800 */
[----:B------:R-:W5:Y:S04]  /*ed6d0*/  LDL.LU R33, [R1+0x1714] ;  /* 0x0017140001217983 */ /* 0x000f680000300800 */
[----:B------:R-:W2:Y:S04]  /*ed6e0*/  LDL.LU R34, [R1+0x1718] ;  /* 0x0017180001227983 */ /* 0x000ea80000300800 */
[----:B------:R-:W2:Y:S04]  /*ed6f0*/  LDL.LU R35, [R1+0x171c] ;  /* 0x00171c0001237983 */ /* 0x000ea80000300800 */
[----:B--2---:R2:W-:Y:S04]  /*ed700*/  STL.64 [R1+0x94b0], R34 ;  /* 0x0094b02201007387 */ /* 0x0045e80000100a00 */
[----:B-----5:R-:W-:Y:S04]  /*ed710*/  STL.64 [R1+0x94a8], R32 ;  /* 0x0094a82001007387 */ /* 0x020fe80000100a00 */
[----:B------:R-:W5:Y:S01]  /*ed720*/  LDL R24, [R1+0x80] ;  /* 0x0000800001187983 */ /* 0x000f620000100800 */
[----:B----4-:R-:W-:-:S03]  /*ed730*/  IMAD.MOV.U32 R25, RZ, RZ, R0 ;  /* 0x000000ffff197224 */ /* 0x010fc600078e0000 */
[----:B------:R-:W4:Y:S04]  /*ed740*/  LDL.LU R0, [R1+0x9630] ;  /* 0x0096300001007983 */ /* 0x000f280000300800 */
[----:B---3--:R-:W-:Y:S04]  /*ed750*/  STL.64 [R1+0x94c0], R26 ;  /* 0x0094c01a01007387 */ /* 0x008fe80000100a00 */
[----:B-----5:R3:W-:Y:S04]  /*ed760*/  STL.64 [R1+0x94b8], R24 ;  /* 0x0094b81801007387 */ /* 0x0207e80000100a00 */
[----:B------:R-:W5:Y:S04]  /*ed770*/  LDL.LU R36, [R1+0x1730] ;  /* 0x0017300001247983 */ /* 0x000f680000300800 */
[----:B------:R-:W5:Y:S04]  /*ed780*/  LDL.LU R37, [R1+0x1734] ;  /* 0x0017340001257983 */ /* 0x000f680000300800 */
[----:B------:R-:W2:Y:S04]  /*ed790*/  LDL.LU R38, [R1+0x1738] ;  /* 0x0017380001267983 */ /* 0x000ea80000300800 */
[----:B------:R-:W2:Y:S01]  /*ed7a0*/  LDL.LU R39, [R1+0x173c] ;  /* 0x00173c0001277983 */ /* 0x000ea20000300800 */
[----:B----4-:R-:W-:-:S03]  /*ed7b0*/  IMAD.MOV.U32 R43, RZ, RZ, R0 ;  /* 0x000000ffff2b7224 */ /* 0x010fc600078e0000 */
[----:B--2---:R-:W-:Y:S04]  /*ed7c0*/  STL.64 [R1+0x94d0], R38 ;  /* 0x0094d02601007387 */ /* 0x004fe80000100a00 */
[----:B-----5:R2:W-:Y:S04]  /*ed7d0*/  STL.64 [R1+0x94c8], R36 ;  /* 0x0094c82401007387 */ /* 0x0205e80000100a00 */
[----:B------:R-:W4:Y:S04]  /*ed7e0*/  LDL R42, [R1+0x88] ;  /* 0x00008800012a7983 */ /* 0x000f280000100800 */
[----:B------:R-:W5:Y:S04]  /*ed7f0*/  LDL.LU R0, [R1+0x962c] ;  /* 0x00962c0001007983 */ /* 0x000f680000300800 */
[----:B------:R-:W3:Y:S04]  /*ed800*/  LDL.LU R20, [R1+0x16f0] ;  /* 0x0016f00001147983 */ /* 0x000ee80000300800 */
[----:B------:R-:W3:Y:S04]  /*ed810*/  LDL.LU R21, [R1+0x16f4] ;  /* 0x0016f40001157983 */ /* 0x000ee80000300800 */
[----:B------:R-:W2:Y:S04]  /*ed820*/  LDL.LU R22, [R1+0x16f8] ;  /* 0x0016f80001167983 */ /* 0x000ea80000300800 */
[----:B------:R-:W2:Y:S04]  /*ed830*/  LDL.LU R23, [R1+0x16fc] ;  /* 0x0016fc0001177983 */ /* 0x000ea80000300800 */
[----:B--2---:R2:W-:Y:S04]  /*ed840*/  STL.64 [R1+0x94e0], R22 ;  /* 0x0094e01601007387 */ /* 0x0045e80000100a00 */
[----:B---3--:R3:W-:Y:S04]  /*ed850*/  STL.64 [R1+0x94d8], R20 ;  /* 0x0094d81401007387 */ /* 0x0087e80000100a00 */
[----:B------:R-:W2:Y:S01]  /*ed860*/  LDL R40, [R1+0x90] ;  /* 0x0000900001287983 */ /* 0x000ea20000100800 */
[----:B-----5:R-:W-:-:S03]  /*ed870*/  IMAD.MOV.U32 R41, RZ, RZ, R0 ;  /* 0x000000ffff297224 */ /* 0x020fc600078e0000 */
[----:B------:R-:W5:Y:S04]  /*ed880*/  LDL.LU R0, [R1+0x9628] ;  /* 0x0096280001007983 */ /* 0x000f680000300800 */
[----:B----4-:R-:W-:Y:S04]  /*ed890*/  STL.64 [R1+0x94f0], R42 ;  /* 0x0094f02a01007387 */ /* 0x010fe80000100a00 */
[----:B--2---:R-:W-:Y:S04]  /*ed8a0*/  STL.64 [R1+0x94e8], R40 ;  /* 0x0094e82801007387 */ /* 0x004fe80000100a00 */
[----:B------:R-:W2:Y:S04]  /*ed8b0*/  LDL.LU R52, [R1+0x1790] ;  /* 0x0017900001347983 */ /* 0x000ea80000300800 */
[----:B------:R-:W2:Y:S04]  /*ed8c0*/  LDL.LU R53, [R1+0x1794] ;  /* 0x0017940001357983 */ /* 0x000ea80000300800 */
[----:B------:R-:W4:Y:S04]  /*ed8d0*/  LDL.LU R54, [R1+0x1798] ;  /* 0x0017980001367983 */ /* 0x000f280000300800 */
[----:B------:R-:W4:Y:S04]  /*ed8e0*/  LDL.LU R55, [R1+0x179c] ;  /* 0x00179c0001377983 */ /* 0x000f280000300800 */
[----:B----4-:R-:W-:Y:S04]  /*ed8f0*/  STL.64 [R1+0x9500], R54 ;  /* 0x0095003601007387 */ /* 0x010fe80000100a00 */
[----:B--2---:R2:W-:Y:S04]  /*ed900*/  STL.64 [R1+0x94f8], R52 ;  /* 0x0094f83401007387 */ /* 0x0045e80000100a00 */
[----:B0-----:R-:W4:Y:S04]  /*ed910*/  LDL R10, [R1+0xa0] ;  /* 0x0000a000010a7983 */ /* 0x001f280000100800 */
[----:B------:R-:W4:Y:S04]  /*ed920*/  LDL R11, [R1+0xa4] ;  /* 0x0000a400010b7983 */ /* 0x000f280000100800 */
[----:B-1----:R-:W3:Y:S04]  /*ed930*/  LDL.LU R16, [R1+0x17b0] ;  /* 0x0017b00001107983 */ /* 0x002ee80000300800 */
[----:B------:R-:W3:Y:S04]  /*ed940*/  LDL.LU R17, [R1+0x17b4] ;  /* 0x0017b40001117983 */ /* 0x000ee80000300800 */
[----:B------:R-:W5:Y:S04]  /*ed950*/  LDL.LU R18, [R1+0x17b8] ;  /* 0x0017b80001127983 */ /* 0x000f680000300800 */
[----:B------:R-:W5:Y:S04]  /*ed960*/  LDL.LU R19, [R1+0x17bc] ;  /* 0x0017bc0001137983 */ /* 0x000f680000300800 */
[----:B-----5:R0:W-:Y:S04]  /*ed970*/  STL.64 [R1+0x9510], R18 ;  /* 0x0095101201007387 */ /* 0x0201e80000100a00 */
[----:B---3--:R-:W-:Y:S04]  /*ed980*/  STL.64 [R1+0x9508], R16 ;  /* 0x0095081001007387 */ /* 0x008fe80000100a00 */
[----:B------:R-:W3:Y:S04]  /*ed990*/  LDL R8, [R1+0xa8] ;  /* 0x0000a80001087983 */ /* 0x000ee80000100800 */
[----:B------:R-:W3:Y:S04]  /*ed9a0*/  LDL R9, [R1+0xac] ;  /* 0x0000ac0001097983 */ /* 0x000ee80000100800 */
[----:B----4-:R-:W-:Y:S04]  /*ed9b0*/  STL.64 [R1+0x9520], R10 ;  /* 0x0095200a01007387 */ /* 0x010fe80000100a00 */
[----:B---3--:R1:W-:Y:S04]  /*ed9c0*/  STL.64 [R1+0x9518], R8 ;  /* 0x0095180801007387 */ /* 0x0083e80000100a00 */
        /* <DEDUP_REMOVED lines=8> */
[----:B------:R-:W5:Y:S04]  /*eda50*/  LDL.LU R24, [R1+0x17f0] ;  /* 0x0017f00001187983 */ /* 0x000f680000300800 */
[----:B------:R-:W5:Y:S04]  /*eda60*/  LDL.LU R25, [R1+0x17f4] ;  /* 0x0017f40001197983 */ /* 0x000f680000300800 */
[----:B------:R-:W2:Y:S04]  /*eda70*/  LDL.LU R26, [R1+0x17f8] ;  /* 0x0017f800011a7983 */ /* 0x000ea80000300800 */
[----:B------:R-:W2:Y:S04]  /*eda80*/  LDL.LU R27, [R1+0x17fc] ;  /* 0x0017fc00011b7983 */ /* 0x000ea80000300800 */
[----:B--2---:R2:W-:Y:S04]  /*eda90*/  STL.64 [R1+0x9540], R26 ;  /* 0x0095401a01007387 */ /* 0x0045e80000100a00 */
[----:B-----5:R5:W-:Y:S04]  /*edaa0*/  STL.64 [R1+0x9538], R24 ;  /* 0x0095381801007387 */ /* 0x020be80000100a00 */
[----:B------:R-:W3:Y:S04]  /*edab0*/  LDL R32, [R1+0xb8] ;  /* 0x0000b80001207983 */ /* 0x000ee80000100800 */
[----:B------:R-:W3:Y:S04]  /*edac0*/  LDL R33, [R1+0xbc] ;  /* 0x0000bc0001217983 */ /* 0x000ee80000100800 */
[----:B----4-:R-:W-:Y:S04]  /*edad0*/  STL.64 [R1+0x9550], R34 ;  /* 0x0095502201007387 */ /* 0x010fe80000100a00 */
[----:B---3--:R-:W-:Y:S04]  /*edae0*/  STL.64 [R1+0x9548], R32 ;  /* 0x0095482001007387 */ /* 0x008fe80000100a00 */
        /* <DEDUP_REMOVED lines=8> */
[----:B------:R-:W2:Y:S04]  /*edb70*/  LDL R20, [R1+0xc8] ;  /* 0x0000c80001147983 */ /* 0x000ea80000100800 */
[----:B------:R-:W2:Y:S04]  /*edb80*/  LDL R21, [R1+0xcc] ;  /* 0x0000cc0001157983 */ /* 0x000ea80000100800 */
[----:B----4-:R4:W-:Y:S04]  /*edb90*/  STL.64 [R1+0x9570], R22 ;  /* 0x0095701601007387 */ /* 0x0109e80000100a00 */
[----:B--2---:R-:W-:Y:S04]  /*edba0*/  STL.64 [R1+0x9568], R20 ;  /* 0x0095681401007387 */ /* 0x004fe80000100a00 */
[----:B------:R-:W2:Y:S04]  /*edbb0*/  LDL.LU R52, [R1+0x1860] ;  /* 0x0018600001347983 */ /* 0x000ea80000300800 */
[----:B------:R-:W2:Y:S04]  /*edbc0*/  LDL.LU R53, [R1+0x1864] ;  /* 0x0018640001357983 */ /* 0x000ea80000300800 */
[----:B------:R-:W5:Y:S04]  /*edbd0*/  LDL.LU R54, [R1+0x1868] ;  /* 0x0018680001367983 */ /* 0x000f680000300800 */
[----:B------:R-:W5:Y:S04]  /*edbe0*/  LDL.LU R55, [R1+0x186c] ;  /* 0x00186c0001377983 */ /* 0x000f680000300800 */
[----:B-----5:R-:W-:Y:S04]  /*edbf0*/  STL.64 [R1+0x9580], R54 ;  /* 0x0095803601007387 */ /* 0x020fe80000100a00 */
[----:B--2---:R2:W-:Y:S04]  /*edc00*/  STL.64 [R1+0x9578], R52 ;  /* 0x0095783401007387 */ /* 0x0045e80000100a00 */
[----:B0-----:R-:W5:Y:S04]  /*edc10*/  LDL R18, [R1+0xd0] ;  /* 0x0000d00001127983 */ /* 0x001f680000100800 */
[----:B------:R-:W5:Y:S04]  /*edc20*/  LDL R19, [R1+0xd4] ;  /* 0x0000d40001137983 */ /* 0x000f680000100800 */
[----:B-1----:R-:W3:Y:S04]  /*edc30*/  LDL.LU R8, [R1+0x1890] ;  /* 0x0018900001087983 */ /* 0x002ee80000300800 */
[----:B------:R-:W3:Y:S04]  /*edc40*/  LDL.LU R9, [R1+0x1894] ;  /* 0x0018940001097983 */ /* 0x000ee80000300800 */
[----:B------:R-:W4:Y:S04]  /*edc50*/  LDL.LU R10, [R1+0x1898] ;  /* 0x00189800010a7983 */ /* 0x000f280000300800 */
[----:B------:R-:W4:Y:S04]  /*edc60*/  LDL.LU R11, [R1+0x189c] ;  /* 0x00189c00010b7983 */ /* 0x000f280000300800 */
[----:B----4-:R-:W-:Y:S04]  /*edc70*/  STL.64 [R1+0x9590], R10 ;  /* 0x0095900a01007387 */ /* 0x010fe80000100a00 */
[----:B---3--:R0:W-:Y:S04]  /*edc80*/  STL.64 [R1+0x9588], R8 ;  /* 0x0095880801007387 */ /* 0x0081e80000100a00 */
[----:B------:R-:W3:Y:S04]  /*edc90*/  LDL R16, [R1+0xd8] ;  /* 0x0000d80001107983 */ /* 0x000ee80000100800 */
[----:B------:R-:W3:Y:S04]  /*edca0*/  LDL R17, [R1+0xdc] ;  /* 0x0000dc0001117983 */ /* 0x000ee80000100800 */
[----:B-----5:R1:W-:Y:S04]  /*edcb0*/  STL.64 [R1+0x95a0], R18 ;  /* 0x0095a01201007387 */ /* 0x0203e80000100a00 */
[----:B---3--:R3:W-:Y:S04]  /*edcc0*/  STL.64 [R1+0x9598], R16 ;  /* 0x0095981001007387 */ /* 0x0087e80000100a00 */
[----:B------:R-:W4:Y:S04]  /*edcd0*/  LDL.LU R12, [R1+0x18b0] ;  /* 0x0018b000010c7983 */ /* 0x000f280000300800 */
[----:B------:R-:W4:Y:S04]  /*edce0*/  LDL.LU R13, [R1+0x18b4] ;  /* 0x0018b400010d7983 */ /* 0x000f280000300800 */
[----:B------:R-:W5:Y:S04]  /*edcf0*/  LDL.LU R14, [R1+0x18b8] ;  /* 0x0018b800010e7983 */ /* 0x000f680000300800 */
[----:B------:R-:W5:Y:S04]  /*edd00*/  LDL.LU R15, [R1+0x18bc] ;  /* 0x0018bc00010f7983 */ /* 0x000f680000300800 */
[----:B-----5:R-:W-:Y:S04]  /*edd10*/  STL.64 [R1+0x95b0], R14 ;  /* 0x0095b00e01007387 */ /* 0x020fe80000100a00 */
[----:B----4-:R-:W-:Y:S04]  /*edd20*/  STL.64 [R1+0x95a8], R12 ;  /* 0x0095a80c01007387 */ /* 0x010fe80000100a00 */
[----:B------:R-:W4:Y:S04]  /*edd30*/  LDL R26, [R1+0xe0] ;  /* 0x0000e000011a7983 */ /* 0x000f280000100800 */
[----:B------:R-:W4:Y:S04]  /*edd40*/  LDL R27, [R1+0xe4] ;  /* 0x0000e400011b7983 */ /* 0x000f280000100800 */
[----:B------:R-:W5:Y:S04]  /*edd50*/  LDL R24, [R1+0xe8] ;  /* 0x0000e80001187983 */ /* 0x000f680000100800 */
[----:B------:R-:W5:Y:S04]  /*edd60*/  LDL R25, [R1+0xec] ;  /* 0x0000ec0001197983 */ /* 0x000f680000100800 */
[----:B----4-:R-:W-:Y:S04]  /*edd70*/  STL.64 [R1+0x95c0], R26 ;  /* 0x0095c01a01007387 */ /* 0x010fe80000100a00 */
[----:B-----5:R4:W-:Y:S04]  /*edd80*/  STL.64 [R1+0x95b8], R24 ;  /* 0x0095b81801007387 */ /* 0x0209e80000100a00 */
        /* <DEDUP_REMOVED lines=16> */
[----:B-----5:R-:W-:Y:S04]  /*ede90*/  STL.64 [R1+0x95f0], R22 ;  /* 0x0095f01601007387 */ /* 0x020fe80000100a00 */
[----:B----4-:R4:W-:Y:S04]  /*edea0*/  STL.64 [R1+0x95e8], R20 ;  /* 0x0095e81401007387 */ /* 0x0109e80000100a00 */
        /* <DEDUP_REMOVED lines=8> */
[----:B------:R-:W5:Y:S04]  /*edf30*/  LDL R16, [R1+0x108] ;  /* 0x0001080001107983 */ /* 0x000f680000100800 */
[----:B------:R-:W5:Y:S04]  /*edf40*/  LDL R17, [R1+0x10c] ;  /* 0x00010c0001117983 */ /* 0x000f680000100800 */
[----:B--2---:R-:W-:Y:S04]  /*edf50*/  STL.64 [R1+0x9610], R18 ;  /* 0x0096101201007387 */ /* 0x004fe80000100a00 */
[----:B-----5:R1:W-:Y:S04]  /*edf60*/  STL.64 [R1+0x9608], R16 ;  /* 0x0096081001007387 */ /* 0x0203e80000100a00 */
[----:B------:R-:W2:Y:S04]  /*edf70*/  LDL.LU R24, [R1+0x1940] ;  /* 0x0019400001187983 */ /* 0x000ea80000300800 */
[----:B------:R-:W2:Y:S04]  /*edf80*/  LDL.LU R25, [R1+0x1944] ;  /* 0x0019440001197983 */ /* 0x000ea80000300800 */
[----:B------:R-:W2:Y:S04]  /*edf90*/  LDL.LU R26, [R1+0x1948] ;  /* 0x00194800011a7983 */ /* 0x000ea80000300800 */
[----:B------:R-:W2:Y:S04]  /*edfa0*/  LDL.LU R27, [R1+0x194c] ;  /* 0x00194c00011b7983 */ /* 0x000ea80000300800 */
[----:B------:R-:W5:Y:S04]  /*edfb0*/  LDL R38, [R1+0x110] ;  /* 0x0001100001267983 */ /* 0x000f680000100800 */
[----:B------:R-:W5:Y:S04]  /*edfc0*/  LDL R39, [R1+0x114] ;  /* 0x0001140001277983 */ /* 0x000f680000100800 */
[----:B---3--:R-:W5:Y:S04]  /*edfd0*/  LDL.LU R52, [R1+0x1950] ;  /* 0x0019500001347983 */ /* 0x008f680000300800 */
[----:B------:R-:W5:Y:S04]  /*edfe0*/  LDL.LU R53, [R1+0x1954] ;  /* 0x0019540001357983 */ /* 0x000f680000300800 */
[----:B------:R-:W5:Y:S04]  /*edff0*/  LDL.LU R54, [R1+0x1958] ;  /* 0x0019580001367983 */ /* 0x000f680000300800 */
[----:B------:R-:W5:Y:S04]  /*ee000*/  LDL.LU R55, [R1+0x195c] ;  /* 0x00195c0001377983 */ /* 0x000f680000300800 */
[----:B------:R-:W3:Y:S04]  /*ee010*/  LDL.LU R44, [R1+0x1980] ;  /* 0x00198000012c7983 */ /* 0x000ee80000300800 */
[----:B------:R-:W3:Y:S04]  /*ee020*/  LDL.LU R45, [R1+0x1984] ;  /* 0x00198400012d7983 */ /* 0x000ee80000300800 */
[----:B------:R-:W3:Y:S04]  /*ee030*/  LDL.LU R46, [R1+0x1988] ;  /* 0x00198800012e7983 */ /* 0x000ee80000300800 */
[----:B------:R-:W3:Y:S04]  /*ee040*/  LDL.LU R47, [R1+0x198c] ;  /* 0x00198c00012f7983 */ /* 0x000ee80000300800 */
[----:B------:R-:W2:Y:S04]  /*ee050*/  LDL R36, [R1+0x118] ;  /* 0x0001180001247983 */ /* 0x000ea80000100800 */
[----:B------:R-:W2:Y:S04]  /*ee060*/  LDL R37, [R1+0x11c] ;  /* 0x00011c0001257983 */ /* 0x000ea80000100800 */
[----:B----4-:R-:W2:Y:S04]  /*ee070*/  LDL.LU R20, [R1+0x1960] ;  /* 0x0019600001147983 */ /* 0x010ea80000300800 */
[----:B------:R-:W2:Y:S04]  /*ee080*/  LDL.LU R21, [R1+0x1964] ;  /* 0x0019640001157983 */ /* 0x000ea80000300800 */
[----:B------:R-:W2:Y:S04]  /*ee090*/  LDL.LU R22, [R1+0x1968] ;  /* 0x0019680001167983 */ /* 0x000ea80000300800 */
[----:B------:R-:W2:Y:S04]  /*ee0a0*/  LDL.LU R23, [R1+0x196c] ;  /* 0x00196c0001177983 */ /* 0x000ea80000300800 */
[----:B0-----:R-:W4:Y:S04]  /*ee0b0*/  LDL R10, [R1+0x130] ;  /* 0x00013000010a7983 */ /* 0x001f280000100800 */
[----:B------:R-:W4:Y:S04]  /*ee0c0*/  LDL R11, [R1+0x134] ;  /* 0x00013400010b7983 */ /* 0x000f280000100800 */
[----:B-1----:R-:W4:Y:S04]  /*ee0d0*/  LDL.LU R16, [R1+0x1970] ;  /* 0x0019700001107983 */ /* 0x002f280000300800 */
[----:B------:R-:W4:Y:S04]  /*ee0e0*/  LDL.LU R17, [R1+0x1974] ;  /* 0x0019740001117983 */ /* 0x000f280000300800 */
[----:B------:R-:W4:Y:S04]  /*ee0f0*/  LDL.LU R18, [R1+0x1978] ;  /* 0x0019780001127983 */ /* 0x000f280000300800 */
        /* <DEDUP_REMOVED lines=13> */
[----:B------:R-:W5:Y:S04]  /*ee1d0*/  LDL.64 R58, [R1+0x58] ;  /* 0x00005800013a7983 */ /* 0x000f680000100a00 */
[----:B------:R-:W-:Y:S04]  /*ee1e0*/  STL.64 [R1+0x9370], R50 ;  /* 0x0093703201007387 */ /* 0x000fe80000100a00 */
[----:B------:R0:W-:Y:S04]  /*ee1f0*/  STL.64 [R1+0x9368], R48 ;  /* 0x0093683001007387 */ /* 0x0001e80000100a00 */
[----:B0-----:R-:W5:Y:S04]  /*ee200*/  LDL.LU R48, [R1+0x1750] ;  /* 0x0017500001307983 */ /* 0x001f680000300800 */
[----:B------:R-:W5:Y:S04]  /*ee210*/  LDL.LU R49, [R1+0x1754] ;  /* 0x0017540001317983 */ /* 0x000f680000300800 */
[----:B------:R-:W5:Y:S04]  /*ee220*/  LDL.LU R50, [R1+0x1758] ;  /* 0x0017580001327983 */ /* 0x000f680000300800 */
[----:B------:R-:W5:Y:S01]  /*ee230*/  LDL.LU R51, [R1+0x175c] ;  /* 0x00175c0001337983 */ /* 0x000f620000300800 */
[----:B---3--:R-:W-:Y:S03]  /*ee240*/  HMMA.16816.F32 R28, R28, R60, R44 ;  /* 0x0000003c1c1c723c */ /* 0x008fe6000000182c */
[----:B------:R-:W3:Y:S01]  /*ee250*/  LDL.LU.64 R46, [R1+0x9620] ;  /* 0x00962000012e7983 */ /* 0x000ee20000300a00 */
[----:B------:R-:W-:-:S02]  /*ee260*/  F2FP.F16.E4M3.UNPACK_B R4, R4 ;  /* 0x00000004ff04723e */ /* 0x000fc400020006ff */
[----:B------:R-:W-:Y:S02]  /*ee270*/  F2FP.F16.E4M3.UNPACK_B R5, R5 ;  /* 0x00000005ff05723e */ /* 0x000fe400020006ff */
[----:B------:R-:W-:Y:S02]  /*ee280*/  F2FP.F16.E4M3.UNPACK_B R6, R6 ;  /* 0x00000006ff06723e */ /* 0x000fe400020006ff */
[----:B------:R-:W-:Y:S01]  /*ee290*/  F2FP.F16.E4M3.UNPACK_B R7, R7 ;  /* 0x00000007ff07723e */ /* 0x000fe200020006ff */
[----:B------:R-:W-:Y:S02]  /*ee2a0*/  IMAD.MOV.U32 R44, RZ, RZ, R60 ;  /* 0x000000ffff2c7224 */ /* 0x000fe400078e003c */
[----:B------:R-:W-:-:S04]  /*ee2b0*/  IMAD.MOV.U32 R45, RZ, RZ, R61 ;  /* 0x000000ffff2d7224 */ /* 0x000fc800078e003d */
[C---:B----4-:R-:W-:Y:S06]  /*ee2c0*/  HMMA.16816.F32 R8, R4.reuse, R10, R16 ;  /* 0x0000000a0408723c */ /* 0x050fec0000001810 */
[C---:B--2---:R-:W-:Y:S01]  /*ee2d0*/  HMMA.16816.F32 R20, R4.reuse, R36, R20 ;  /* 0x000000240414723c */ /* 0x044fe20000001814 */
[----:B------:R0:W-:Y:S04]  /*ee2e0*/  STL.64 [R1+0xf80], R28 ;  /* 0x000f801c01007387 */ /* 0x0001e80000100a00 */
[----:B------:R1:W-:Y:S04]  /*ee2f0*/  STL.64 [R1+0xf88], R30 ;  /* 0x000f881e01007387 */ /* 0x0003e80000100a00 */
[----:B------:R-:W2:Y:S04]  /*ee300*/  LDL.LU.64 R60, [R1+0x9618] ;  /* 0x00961800013c7983 */ /* 0x000ea80000300a00 */
[----:B0-----:R-:W4:Y:S04]  /*ee310*/  LDL.LU R28, [R1+0x1770] ;  /* 0x00177000011c7983 */ /* 0x001f280000300800 */
[----:B------:R-:W4:Y:S04]  /*ee320*/  LDL.LU R29, [R1+0x1774] ;  /* 0x00177400011d7983 */ /* 0x000f280000300800 */
[----:B-1----:R-:W4:Y:S04]  /*ee330*/  LDL.LU R30, [R1+0x1778] ;  /* 0x00177800011e7983 */ /* 0x002f280000300800 */
[----:B------:R-:W4:Y:S01]  /*ee340*/  LDL.LU R31, [R1+0x177c] ;  /* 0x00177c00011f7983 */ /* 0x000f220000300800 */
[C---:B-----5:R-:W-:Y:S03]  /*ee350*/  HMMA.16816.F32 R36, R4.reuse, R38, R52 ;  /* 0x000000260424723c */ /* 0x060fe60000001834 */
[----:B---3--:R0:W-:Y:S04]  /*ee360*/  STL.64 [R1+0x93c0], R46 ;  /* 0x0093c02e01007387 */ /* 0x0081e80000100a00 */
[----:B0-----:R-:W3:Y:S04]  /*ee370*/  LDL R46, [R1+0x98] ;  /* 0x00009800012e7983 */ /* 0x001ee80000100800 */
[----:B------:R-:W-:Y:S04]  /*ee380*/  STL.64 [R1+0x93b8], R44 ;  /* 0x0093b82c01007387 */ /* 0x000fe80000100a00 */
[----:B------:R-:W5:Y:S04]  /*ee390*/  LDL.LU.64 R18, [R1+0x9610] ;  /* 0x0096100001127983 */ /* 0x000f680000300a00 */
[----:B------:R-:W2:Y:S04]  /*ee3a0*/  LDL.LU.64 R16, [R1+0x9608] ;  /* 0x0096080001107983 */ /* 0x000ea80000300a00 */
[----:B------:R-:W-:Y:S04]  /*ee3b0*/  STL.64 [R1+0xfc0], R8 ;  /* 0x000fc00801007387 */ /* 0x000fe80000100a00 */
[----:B------:R0:W-:Y:S04]  /*ee3c0*/  STL.64 [R1+0xfc8], R10 ;  /* 0x000fc80a01007387 */ /* 0x0001e80000100a00 */
[----:B0-----:R-:W4:Y:S04]  /*ee3d0*/  LDL.LU.64 R10, [R1+0x9600] ;  /* 0x00960000010a7983 */ /* 0x001f280000300a00 */
[----:B------:R-:W4:Y:S04]  /*ee3e0*/  LDL.LU.64 R8, [R1+0x95f8] ;  /* 0x0095f80001087983 */ /* 0x000f280000300a00 */
        /* <DEDUP_REMOVED lines=10> */
[C---:B--2---:R-:W-:Y:S06]  /*ee490*/  HMMA.16816.F32 R24, R4.reuse, R16, R24 ;  /* 0x000000100418723c */ /* 0x044fec0000001818 */
[----:B-----5:R-:W-:-:S15]  /*ee4a0*/  HMMA.16816.F32 R16, R4, R18, R12 ;  /* 0x000000120410723c */ /* 0x020fde000000180c */
[----:B------:R-:W-:-:S02]  /*ee4b0*/  NOP ;  /* 0x0000000000007918 */ /* 0x000fc40000000000 */
[----:B------:R-:W-:Y:S04]  /*ee4c0*/  STL.64 [R1+0x1940], R24 ;  /* 0x0019401801007387 */ /* 0x000fe80000100a00 */
[----:B------:R0:W-:Y:S01]  /*ee4d0*/  STL.64 [R1+0x1948], R26 ;  /* 0x0019481a01007387 */ /* 0x0001e20000100a00 */
[C---:B----4-:R-:W-:Y:S03]  /*ee4e0*/  HMMA.16816.F32 R8, R4.reuse, R20, R8 ;  /* 0x000000140408723c */ /* 0x050fe60000001808 */
[----:B0-----:R-:W2:Y:S04]  /*ee4f0*/  LDL.LU.64 R26, [R1+0x95c0] ;  /* 0x0095c000011a7983 */ /* 0x001ea80000300a00 */
[----:B------:R-:W4:Y:S04]  /*ee500*/  LDL.LU.64 R24, [R1+0x95b8] ;  /* 0x0095b80001187983 */ /* 0x000f280000300a00 */
[----:B------:R-:W5:Y:S04]  /*ee510*/  LDL.LU.64 R14, [R1+0x95b0] ;  /* 0x0095b000010e7983 */ /* 0x000f680000300a00 */
[----:B------:R-:W5:Y:S04]  /*ee520*/  LDL.LU.64 R12, [R1+0x95a8] ;  /* 0x0095a800010c7983 */ /* 0x000f680000300a00 */
[----:B------:R-:W-:Y:S04]  /*ee530*/  STL.64 [R1+0x1920], R16 ;  /* 0x0019201001007387 */ /* 0x000fe80000100a00 */
[----:B------:R0:W-:Y:S01]  /*ee540*/  STL.64 [R1+0x1928], R18 ;  /* 0x0019281201007387 */ /* 0x0001e20000100a00 */
[C---:B---3--:R-:W-:Y:S03]  /*ee550*/  HMMA.16816.F32 R20, R4.reuse, R22, R52 ;  /* 0x000000160414723c */ /* 0x048fe60000001834 */
[----:B0-----:R-:W3:Y:S04]  /*ee560*/  LDL.LU.64 R18, [R1+0x95a0] ;  /* 0x0095a00001127983 */ /* 0x001ee80000300a00 */
[----:B------:R-:W5:Y:S04]  /*ee570*/  LDL.LU.64 R16, [R1+0x9598] ;  /* 0x0095980001107983 */ /* 0x000f680000300a00 */
[----:B------:R-:W-:Y:S04]  /*ee580*/  STL.64 [R1+0x18e0], R8 ;  /* 0x0018e00801007387 */ /* 0x000fe80000100a00 */
[----:B------:R0:W-:Y:S04]  /*ee590*/  STL.64 [R1+0x18e8], R10 ;  /* 0x0018e80a01007387 */ /* 0x0001e80000100a00 */
[----:B0-----:R-:W3:Y:S04]  /*ee5a0*/  LDL.LU.64 R10, [R1+0x9590] ;  /* 0x00959000010a7983 */ /* 0x001ee80000300a00 */
[----:B------:R-:W3:Y:S04]  /*ee5b0*/  LDL.LU.64 R8, [R1+0x9588] ;  /* 0x0095880001087983 */ /* 0x000ee80000300a00 */
[----:B------:R-:W3:Y:S04]  /*ee5c0*/  LDL.LU.64 R54, [R1+0x9580] ;  /* 0x0095800001367983 */ /* 0x000ee80000300a00 */
[----:B------:R-:W3:Y:S04]  /*ee5d0*/  LDL.LU.64 R52, [R1+0x9578] ;  /* 0x0095780001347983 */ /* 0x000ee80000300a00 */
[----:B------:R-:W-:Y:S04]  /*ee5e0*/  STL.64 [R1+0x18c0], R20 ;  /* 0x0018c01401007387 */ /* 0x000fe80000100a00 */
[----:B------:R0:W-:Y:S04]  /*ee5f0*/  STL.64 [R1+0x18c8], R22 ;  /* 0x0018c81601007387 */ /* 0x0001e80000100a00 */
[----:B0-----:R-:W3:Y:S04]  /*ee600*/  LDL.LU.64 R22, [R1+0x9570] ;  /* 0x0095700001167983 */ /* 0x001ee80000300a00 */
[----:B------:R-:W3:Y:S01]  /*ee610*/  LDL.LU.64 R20, [R1+0x9568] ;  /* 0x0095680001147983 */ /* 0x000ee20000300a00 */
[C---:B----4-:R-:W-:Y:S06]  /*ee620*/  HMMA.16816.F32 R36, R4.reuse, R24, R36 ;  /* 0x000000180424723c */ /* 0x050fec0000001824 */
[C---:B--2---:R-:W-:Y:S06]  /*ee630*/  HMMA.16816.F32 R24, R4.reuse, R26, R32 ;  /* 0x0000001a0418723c */ /* 0x044fec0000001820 */
[C---:B-----5:R-:W-:Y:S11]  /*ee640*/  HMMA.16816.F32 R12, R4.reuse, R16, R12 ;  /* 0x00000010040c723c */ /* 0x060ff6000000180c */
[----:B------:R-:W-:Y:S04]  /*ee650*/  STL.64 [R1+0x18a0], R36 ;  /* 0x0018a02401007387 */ /* 0x000fe80000100a00 */
[----:B------:R0:W-:Y:S01]  /*ee660*/  STL.64 [R1+0x18a8], R38 ;  /* 0x0018a82601007387 */ /* 0x0001e20000100a00 */
[C---:B---3--:R-:W-:Y:S03]  /*ee670*/  HMMA.16816.F32 R16, R4.reuse, R18, R8 ;  /* 0x000000120410723c */ /* 0x048fe60000001808 */
        /* <DEDUP_REMOVED lines=9> */
[----:B------:R0:W-:Y:S01]  /*ee710*/  STL.64 [R1+0x1878], R14 ;  /* 0x0018780e01007387 */ /* 0x0001e20000100a00 */
[C---:B------:R-:W-:Y:S03]  /*ee720*/  HMMA.16816.F32 R52, R4.reuse, R20, R52 ;  /* 0x000000140434723c */ /* 0x040fe60000001834 */
[----:B0-----:R-:W4:Y:S04]  /*ee730*/  LDL.LU.64 R14, [R1+0x9530] ;  /* 0x00953000010e7983 */ /* 0x001f280000300a00 */
[----:B------:R-:W4:Y:S04]  /*ee740*/  LDL.LU.64 R12, [R1+0x9528] ;  /* 0x00952800010c7983 */ /* 0x000f280000300a00 */
[----:B------:R-:W5:Y:S04]  /*ee750*/  LDL.LU.64 R10, [R1+0x9520] ;  /* 0x00952000010a7983 */ /* 0x000f680000300a00 */
[----:B------:R-:W4:Y:S04]  /*ee760*/  LDL.LU.64 R8, [R1+0x9518] ;  /* 0x0095180001087983 */ /* 0x000f280000300a00 */
[----:B------:R-:W-:Y:S04]  /*ee770*/  STL.64 [R1+0x1850], R16 ;  /* 0x0018501001007387 */ /* 0x000fe80000100a00 */
[----:B------:R0:W-:Y:S04]  /*ee780*/  STL.64 [R1+0x1858], R18 ;  /* 0x0018581201007387 */ /* 0x0001e80000100a00 */
[----:B0-----:R-:W5:Y:S04]  /*ee790*/  LDL.LU.64 R18, [R1+0x9510] ;  /* 0x0095100001127983 */ /* 0x001f680000300a00 */
[----:B------:R-:W5:Y:S04]  /*ee7a0*/  LDL.LU.64 R16, [R1+0x9508] ;  /* 0x0095080001107983 */ /* 0x000f680000300a00 */
[----:B------:R-:W-:Y:S04]  /*ee7b0*/  STL.64 [R1+0x1830], R52 ;  /* 0x0018303401007387 */ /* 0x000fe80000100a00 */
[----:B------:R0:W-:Y:S04]  /*ee7c0*/  STL.64 [R1+0x1838], R54 ;  /* 0x0018383601007387 */ /* 0x0001e80000100a00 */
[----:B0-----:R-:W5:Y:S04]  /*ee7d0*/  LDL.LU.64 R54, [R1+0x9500] ;  /* 0x0095000001367983 */ /* 0x001f680000300a00 */
[----:B------:R-:W5:Y:S01]  /*ee7e0*/  LDL.LU.64 R52, [R1+0x94f8] ;  /* 0x0094f80001347983 */ /* 0x000f620000300a00 */
[----:B------:R-:W-:Y:S03]  /*ee7f0*/  HMMA.16816.F32 R20, R4, R22, R40 ;  /* 0x000000160414723c */ /* 0x000fe60000001828 */
[----:B------:R-:W5:Y:S04]  /*ee800*/  LDL.LU.64 R42, [R1+0x94f0] ;  /* 0x0094f000012a7983 */ /* 0x000f680000300a00 */
[----:B------:R-:W5:Y:S01]  /*ee810*/  LDL.LU.64 R40, [R1+0x94e8] ;  /* 0x0094e80001287983 */ /* 0x000f620000300a00 */
[----:B------:R-:W-:-:S15]  /*ee820*/  IMAD.MOV.U32 R47, RZ, RZ, R0 ;  /* 0x000000ffff2f7224 */ /* 0x000fde00078e0000 */
[----:B------:R-:W-:Y:S04]  /*ee830*/  STL.64 [R1+0x1810], R20 ;  /* 0x0018101401007387 */ /* 0x000fe80000100a00 */
[----:B------:R0:W-:Y:S04]  /*ee840*/  STL.64 [R1+0x1818], R22 ;  /* 0x0018181601007387 */ /* 0x0001e80000100a00 */
[----:B0-----:R-:W5:Y:S04]  /*ee850*/  LDL.LU.64 R22, [R1+0x94e0] ;  /* 0x0094e00001167983 */ /* 0x001f680000300a00 */
[----:B------:R-:W5:Y:S01]  /*ee860*/  LDL.LU.64 R20, [R1+0x94d8] ;  /* 0x0094d80001147983 */ /* 0x000f620000300a00 */
[C---:B--2---:R-:W-:Y:S06]  /*ee870*/  HMMA.16816.F32 R36, R4.reuse, R32, R36 ;  /* 0x000000200424723c */ /* 0x044fec0000001824 */
[C---:B---3--:R-:W-:Y:S06]  /*ee880*/  HMMA.16816.F32 R32, R4.reuse, R34, R24 ;  /* 0x000000220420723c */ /* 0x048fec0000001818 */
[C---:B----4-:R-:W-:Y:S11]  /*ee890*/  HMMA.16816.F32 R12, R4.reuse, R8, R12 ;  /* 0x00000008040c723c */ /* 0x050ff6000000180c */
[----:B------:R-:W-:Y:S04]  /*ee8a0*/  STL.64 [R1+0x1800], R36 ;  /* 0x0018002401007387 */ /* 0x000fe80000100a00 */
[----:B------:R0:W-:Y:S04]  /*ee8b0*/  STL.64 [R1+0x1808], R38 ;  /* 0x0018082601007387 */ /* 0x0001e80000100a00 */
[----:B0-----:R-:W2:Y:S01]  /*ee8c0*/  LDL.LU.64 R38, [R1+0x94d0] ;  /* 0x0094d00001267983 */ /* 0x001ea20000300a00 */
[C---:B-----5:R-:W-:Y:S03]  /*ee8d0*/  HMMA.16816.F32 R8, R4.reuse, R10, R16 ;  /* 0x0000000a0408723c */ /* 0x060fe60000001810 */
        /* <DEDUP_REMOVED lines=19> */
[----:B------:R-:W4:Y:S04]  /*eea10*/  LDL.LU.64 R52, [R1+0x9468] ;  /* 0x0094680001347983 */ /* 0x000f280000300a00 */
[----:B------:R-:W-:Y:S04]  /*eea20*/  STL.64 [R1+0x1780], R44 ;  /* 0x0017802c01007387 */ /* 0x000fe80000100a00 */
[----:B------:R0:W-:Y:S02]  /*eea30*/  STL.64 [R1+0x1788], R46 ;  /* 0x0017882e01007387 */ /* 0x0001e40000100a00 */
[C---:B0-----:R-:W-:Y:S06]  /*eea40*/  HMMA.16816.F32 R44, R4.reuse, R40, R28 ;  /* 0x00000028042c723c */ /* 0x041fec000000181c */
[----:B------:R-:W-:-:S15]  /*eea50*/  HMMA.16816.F32 R40, R4, R42, R48 ;  /* 0x0000002a0428723c */ /* 0x000fde0000001830 */
[----:B------:R-:W-:-:S02]  /*eea60*/  NOP ;  /* 0x0000000000007918 */ /* 0x000fc40000000000 */
[----:B------:R-:W-:Y:S04]  /*eea70*/  STL.64 [R1+0x1760], R44 ;  /* 0x0017602c01007387 */ /* 0x000fe80000100a00 */
[----:B------:R-:W-:Y:S04]  /*eea80*/  STL.64 [R1+0x1768], R46 ;  /* 0x0017682e01007387 */ /* 0x000fe80000100a00 */
[----:B------:R-:W-:Y:S04]  /*eea90*/  STL.64 [R1+0x1740], R40 ;  /* 0x0017402801007387 */ /* 0x000fe80000100a00 */
[----:B------:R-:W-:Y:S01]  /*eeaa0*/  STL.64 [R1+0x1748], R42 ;  /* 0x0017482a01007387 */ /* 0x000fe20000100a00 */
[C---:B--2---:R-:W-:Y:S06]  /*eeab0*/  HMMA.16816.F32 R28, R4.reuse, R24, R36 ;  /* 0x00000018041c723c */ /* 0x044fec0000001824 */
[C---:B---3--:R-:W-:Y:S06]  /*eeac0*/  HMMA.16816.F32 R24, R4.reuse, R26, R32 ;  /* 0x0000001a0418723c */ /* 0x048fec0000001820 */
[C---:B-----5:R-:W-:Y:S06]  /*eead0*/  HMMA.16816.F32 R20, R4.reuse, R12, R20 ;  /* 0x0000000c0414723c */ /* 0x060fec0000001814 */
[C---:B----4-:R-:W-:Y:S05]  /*eeae0*/  HMMA.16816.F32 R16, R4.reuse, R14, R16 ;  /* 0x0000000e0410723c */ /* 0x050fea0000001810 */
[----:B------:R-:W-:Y:S01]  /*eeaf0*/  STL.64 [R1+0x1720], R28 ;  /* 0x0017201c01007387 */ /* 0x000fe20000100a00 */
[C---:B------:R-:W-:Y:S06]  /*eeb00*/  HMMA.16816.F32 R12, R4.reuse, R56, R8 ;  /* 0x00000038040c723c */ /* 0x040fec0000001808 */
[----:B------:R-:W-:Y:S01]  /*eeb10*/  HMMA.16816.F32 R8, R4, R58, R52 ;  /* 0x0000003a0408723c */ /* 0x000fe20000001834 */
[----:B------:R-:W-:Y:S04]  /*eeb20*/  STL.64 [R1+0x1728], R30 ;  /* 0x0017281e01007387 */ /* 0x000fe80000100a00 */
[----:B------:R-:W-:Y:S04]  /*eeb30*/  STL.64 [R1+0x1700], R24 ;  /* 0x0017001801007387 */ /* 0x000fe80000100a00 */
[----:B------:R-:W-:Y:S04]  /*eeb40*/  STL.64 [R1+0x1708], R26 ;  /* 0x0017081a01007387 */ /* 0x000fe80000100a00 */
[----:B------:R-:W-:Y:S04]  /*eeb50*/  STL.64 [R1+0x16e0], R20 ;  /* 0x0016e01401007387 */ /* 0x000fe80000100a00 */
[----:B------:R-:W-:Y:S04]  /*eeb60*/  STL.64 [R1+0x16e8], R22 ;  /* 0x0016e81601007387 */ /* 0x000fe80000100a00 */
[----:B------:R0:W-:Y:S04]  /*eeb70*/  STL.64 [R1+0x16c0], R16 ;  /* 0x0016c01001007387 */ /* 0x0001e80000100a00 */
[----:B------:R1:W-:Y:S04]  /*eeb80*/  STL.64 [R1+0x16c8], R18 ;  /* 0x0016c81201007387 */ /* 0x0003e80000100a00 */
[----:B------:R-:W-:Y:S04]  /*eeb90*/  STL.64 [R1+0x16a0], R12 ;  /* 0x0016a00c01007387 */ /* 0x000fe80000100a00 */
[----:B------:R-:W-:Y:S04]  /*eeba0*/  STL.64 [R1+0x16a8], R14 ;  /* 0x0016a80e01007387 */ /* 0x000fe80000100a00 */
[----:B0-----:R-:W2:Y:S04]  /*eebb0*/  LDL.LU R16, [R1+0x1490] ;  /* 0x0014900001107983 */ /* 0x001ea80000300800 */
[----:B------:R0:W-:Y:S04]  /*eebc0*/  STL.64 [R1+0x1680], R8 ;  /* 0x0016800801007387 */ /* 0x0001e80000100a00 */
[----:B------:R3:W-:Y:S04]  /*eebd0*/  STL.64 [R1+0x1688], R10 ;  /* 0x0016880a01007387 */ /* 0x0007e80000100a00 */
[----:B------:R-:W2:Y:S04]  /*eebe0*/  LDL.LU R17, [R1+0x1494] ;  /* 0x0014940001117983 */ /* 0x000ea80000300800 */
[----:B-1----:R-:W4:Y:S04]  /*eebf0*/  LDL.LU R18, [R1+0x1498] ;  /* 0x0014980001127983 */ /* 0x002f280000300800 */
[----:B------:R-:W4:Y:S04]  /*eec00*/  LDL.LU R19, [R1+0x149c] ;  /* 0x00149c0001137983 */ /* 0x000f280000300800 */
        /* <DEDUP_REMOVED lines=8> */
[----:B------:R-:W2:Y:S04]  /*eec90*/  LDL.LU R36, [R1+0x1510] ;  /* 0x0015100001247983 */ /* 0x000ea80000300800 */
[----:B------:R-:W2:Y:S04]  /*eeca0*/  LDL.LU R37, [R1+0x1514] ;  /* 0x0015140001257983 */ /* 0x000ea80000300800 */
[----:B------:R-:W4:Y:S04]  /*eecb0*/  LDL.LU R38, [R1+0x1518] ;  /* 0x0015180001267983 */ /* 0x000f280000300800 */
[----:B------:R-:W4:Y:S04]  /*eecc0*/  LDL.LU R39, [R1+0x151c] ;  /* 0x00151c0001277983 */ /* 0x000f280000300800 */
[----:B----4-:R4:W-:Y:S04]  /*eecd0*/  STL.64 [R1+0x93f0], R38 ;  /* 0x0093f02601007387 */ /* 0x0109e80000100a00 */
[----:B--2---:R-:W-:Y:S04]  /*eece0*/  STL.64 [R1+0x93e8], R36 ;  /* 0x0093e82401007387 */ /* 0x004fe80000100a00 */
[----:B------:R-:W2:Y:S04]  /*eecf0*/  LDL.LU R48, [R1+0x1530] ;  /* 0x0015300001307983 */ /* 0x000ea80000300800 */
[----:B------:R-:W2:Y:S04]  /*eed00*/  LDL.LU R49, [R1+0x1534] ;  /* 0x0015340001317983 */ /* 0x000ea80000300800 */
[----:B------:R-:W5:Y:S04]  /*eed10*/  LDL.LU R50, [R1+0x1538] ;  /* 0x0015380001327983 */ /* 0x000f680000300800 */
[----:B------:R-:W5:Y:S04]  /*eed20*/  LDL.LU R51, [R1+0x153c] ;  /* 0x00153c0001337983 */ /* 0x000f680000300800 */
[----:B-----5:R-:W-:Y:S04]  /*eed30*/  STL.64 [R1+0x9400], R50 ;  /* 0x0094003201007387 */ /* 0x020fe80000100a00 */
[----:B--2---:R-:W-:Y:S04]  /*eed40*/  STL.64 [R1+0x93f8], R48 ;  /* 0x0093f83001007387 */ /* 0x004fe80000100a00 */
[----:B------:R-:W2:Y:S04]  /*eed50*/  LDL R40, [R1+0x8] ;  /* 0x0000080001287983 */ /* 0x000ea80000100800 */
[----:B------:R-:W2:Y:S04]  /*eed60*/  LDL R41, [R1+0xc] ;  /* 0x00000c0001297983 */ /* 0x000ea80000100800 */
[----:B------:R-:W5:Y:S04]  /*eed70*/  LDL.LU R28, [R1+0x1550] ;  /* 0x00155000011c7983 */ /* 0x000f680000300800 */
[----:B------:R-:W5:Y:S04]  /*eed80*/  LDL.LU R29, [R1+0x1554] ;  /* 0x00155400011d7983 */ /* 0x000f680000300800 */
[----:B------:R-:W3:Y:S04]  /*eed90*/  LDL.LU R30, [R1+0x1558] ;  /* 0x00155800011e7983 */ /* 0x000ee80000300800 */
[----:B------:R-:W3:Y:S01]  /*eeda0*/  LDL.LU R31, [R1+0x155c] ;  /* 0x00155c00011f7983 */ /* 0x000ee20000300800 */
[----:B------:R-:W-:-:S03]  /*eedb0*/  IMAD.MOV.U32 R0, RZ, RZ, R59 ;  /* 0x000000ffff007224 */ /* 0x000fc600078e003b */
[----:B---3--:R-:W-:Y:S04]  /*eedc0*/  STL.64 [R1+0x9410], R30 ;  /* 0x0094101e01007387 */ /* 0x008fe80000100a00 */
[----:B-----5:R3:W-:Y:S04]  /*eedd0*/  STL.64 [R1+0x9408], R28 ;  /* 0x0094081c01007387 */ /* 0x0207e80000100a00 */
[----:B------:R-:W5:Y:S04]  /*eede0*/  LDL R58, [R1+0x10] ;  /* 0x00001000013a7983 */ /* 0x000f680000100800 */
[----:B------:R-:W5:Y:S04]  /*eedf0*/  LDL R59, [R1+0x14] ;  /* 0x00001400013b7983 */ /* 0x000f680000100800 */
[----:B0-----:R-:W4:Y:S04]  /*eee00*/  LDL.LU R8, [R1+0x1590] ;  /* 0x0015900001087983 */ /* 0x001f280000300800 */
[----:B------:R-:W4:Y:S04]  /*eee10*/  LDL.LU R9, [R1+0x1594] ;  /* 0x0015940001097983 */ /* 0x000f280000300800 */
[----:B------:R-:W2:Y:S04]  /*eee20*/  LDL.LU R10, [R1+0x1598] ;  /* 0x00159800010a7983 */ /* 0x000ea80000300800 */
[----:B------:R-:W2:Y:S04]  /*eee30*/  LDL.LU R11, [R1+0x159c] ;  /* 0x00159c00010b7983 */ /* 0x000ea80000300800 */
[----:B--2---:R0:W-:Y:S04]  /*eee40*/  STL.64 [R1+0x9420], R10 ;  /* 0x0094200a01007387 */ /* 0x0041e80000100a00 */
[----:B----4-:R-:W-:Y:S04]  /*eee50*/  STL.64 [R1+0x9418], R8 ;  /* 0x0094180801007387 */ /* 0x010fe80000100a00 */
[----:B------:R-:W2:Y:S04]  /*eee60*/  LDL R46, [R1+0x20] ;  /* 0x00002000012e7983 */ /* 0x000ea80000100800 */
[----:B------:R-:W2:Y:S04]  /*eee70*/  LDL R47, [R1+0x24] ;  /* 0x00002400012f7983 */ /* 0x000ea80000100800 */
[----:B-1----:R-:W4:Y:S04]  /*eee80*/  LDL.LU R24, [R1+0x15d0] ;  /* 0x0015d00001187983 */ /* 0x002f280000300800 */
[----:B------:R-:W4:Y:S04]  /*eee90*/  LDL.LU R25, [R1+0x15d4] ;  /* 0x0015d40001197983 */ /* 0x000f280000300800 */
[----:B------:R-:W3:Y:S04]  /*eeea0*/  LDL.LU R26, [R1+0x15d8] ;  /* 0x0015d800011a7983 */ /* 0x000ee80000300800 */
[----:B------:R-:W3:Y:S04]  /*eeeb0*/  LDL.LU R27, [R1+0x15dc] ;  /* 0x0015dc00011b7983 */ /* 0x000ee80000300800 */
[----:B---3--:R-:W-:Y:S04]  /*eeec0*/  STL.64 [R1+0x9430], R26 ;  /* 0x0094301a01007387 */ /* 0x008fe80000100a00 */
[----:B----4-:R1:W-:Y:S04]  /*eeed0*/  STL.64 [R1+0x9428], R24 ;  /* 0x0094281801007387 */ /* 0x0103e80000100a00 */
[----:B------:R-:W3:Y:S04]  /*eeee0*/  LDL R38, [R1+0x30] ;  /* 0x0000300001267983 */ /* 0x000ee80000100800 */
[----:B------:R-:W3:Y:S04]  /*eeef0*/  LDL R39, [R1+0x34] ;  /* 0x0000340001277983 */ /* 0x000ee80000100800 */
[----:B------:R-:W4:Y:S04]  /*eef00*/  LDL.LU R28, [R1+0x1610] ;  /* 0x00161000011c7983 */ /* 0x000f280000300800 */
[----:B------:R-:W4:Y:S04]  /*eef10*/  LDL.LU R29, [R1+0x1614] ;  /* 0x00161400011d7983 */ /* 0x000f280000300800 */
[----:B------:R-:W5:Y:S04]  /*eef20*/  LDL.LU R30, [R1+0x1618] ;  /* 0x00161800011e7983 */ /* 0x000f680000300800 */
[----:B------:R-:W5:Y:S04]  /*eef30*/  LDL.LU R31, [R1+0x161c] ;  /* 0x00161c00011f7983 */ /* 0x000f680000300800 */
[----:B-----5:R-:W-:Y:S04]  /*eef40*/  STL.64 [R1+0x9440], R30 ;  /* 0x0094401e01007387 */ /* 0x020fe80000100a00 */
[----:B----4-:R4:W-:Y:S04]  /*eef50*/  STL.64 [R1+0x9438], R28 ;  /* 0x0094381c01007387 */ /* 0x0109e80000100a00 */
[----:B0-----:R-:W5:Y:S04]  /*eef60*/  LDL R10, [R1+0x40] ;  /* 0x00004000010a7983 */ /* 0x001f680000100800 */
[----:B------:R-:W5:Y:S04]  /*eef70*/  LDL R11, [R1+0x44] ;  /* 0x00004400010b7983 */ /* 0x000f680000100800 */
[----:B-1----:R-:W2:Y:S04]  /*eef80*/  LDL.LU R24, [R1+0x1630] ;  /* 0x0016300001187983 */ /* 0x002ea80000300800 */
[----:B------:R-:W2:Y:S04]  /*eef90*/  LDL.LU R25, [R1+0x1634] ;  /* 0x0016340001197983 */ /* 0x000ea80000300800 */
[----:B------:R-:W3:Y:S04]  /*eefa0*/  LDL.LU R26, [R1+0x1638] ;  /* 0x00163800011a7983 */ /* 0x000ee80000300800 */
[----:B------:R-:W3:Y:S04]  /*eefb0*/  LDL.LU R27, [R1+0x163c] ;  /* 0x00163c00011b7983 */ /* 0x000ee80000300800 */
[----:B---3--:R0:W-:Y:S04]  /*eefc0*/  STL.64 [R1+0x9450], R26 ;  /* 0x0094501a01007387 */ /* 0x0081e80000100a00 */
[----:B--2---:R-:W-:Y:S04]  /*eefd0*/  STL.64 [R1+0x9448], R24 ;  /* 0x0094481801007387 */ /* 0x004fe80000100a00 */
[----:B----4-:R-:W2:Y:S04]  /*eefe0*/  LDL.LU R28, [R1+0x1650] ;  /* 0x00165000011c7983 */ /* 0x010ea80000300800 */
[----:B------:R-:W2:Y:S04]  /*eeff0*/  LDL.LU R29, [R1+0x1654] ;  /* 0x00165400011d7983 */ /* 0x000ea80000300800 */
[----:B------:R-:W3:Y:S04]  /*ef000*/  LDL.LU R30, [R1+0x1658] ;  /* 0x00165800011e7983 */ /* 0x000ee80000300800 */
[----:B------:R-:W3:Y:S04]  /*ef010*/  LDL.LU R31, [R1+0x165c] ;  /* 0x00165c00011f7983 */ /* 0x000ee80000300800 */
[----:B---3--:R-:W-:Y:S04]  /*ef020*/  STL.64 [R1+0x9460], R30 ;  /* 0x0094601e01007387 */ /* 0x008fe80000100a00 */
[----:B--2---:R1:W-:Y:S04]  /*ef030*/  STL.64 [R1+0x9458], R28 ;  /* 0x0094581c01007387 */ /* 0x0043e80000100a00 */
[----:B0-----:R-:W2:Y:S04]  /*ef040*/  LDL R26, [R1+0x50] ;  /* 0x00005000011a7983 */ /* 0x001ea80000100800 */
[----:B------:R-:W2:Y:S04]  /*ef050*/  LDL R27, [R1+0x54] ;  /* 0x00005400011b7983 */ /* 0x000ea80000100800 */
[----:B-1----:R-:W2:Y:S04]  /*ef060*/  LDL.LU R28, [R1+0x1670] ;  /* 0x00167000011c7983 */ /* 0x002ea80000300800 */
[----:B------:R-:W2:Y:S04]  /*ef070*/  LDL.LU R29, [R1+0x1674] ;  /* 0x00167400011d7983 */ /* 0x000ea80000300800 */
[----:B------:R-:W2:Y:S04]  /*ef080*/  LDL.LU R30, [R1+0x1678] ;  /* 0x00167800011e7983 */ /* 0x000ea80000300800 */
[----:B------:R-:W2:Y:S04]  /*ef090*/  LDL.LU R31, [R1+0x167c] ;  /* 0x00167c00011f7983 */ /* 0x000ea80000300800 */
[----:B------:R-:W3:Y:S04]  /*ef0a0*/  LDL.64 R8, [R1+0x48] ;  /* 0x0000480001087983 */ /* 0x000ee80000100a00 */
[----:B------:R-:W4:Y:S04]  /*ef0b0*/  LDL.64 R36, [R1+0x38] ;  /* 0x0000380001247983 */ /* 0x000f280000100a00 */
        /* <DEDUP_REMOVED lines=14> */
[----:B------:R-:W4:Y:S04]  /*ef1a0*/  LDL.64 R42, [R1] ;  /* 0x00000000012a7983 */ /* 0x000f280000100a00 */
        /* <DEDUP_REMOVED lines=12> */
[----:B------:R-:W-:Y:S01]  /*ef270*/  STL [R1+0x92a0], R0 ;  /* 0x0092a00001007387 */ /* 0x000fe20000100800 */
[----:B--2---:R-:W-:Y:S03]  /*ef280*/  HMMA.16816.F32 R24, R4, R26, R28 ;  /* 0x0000001a0418723c */ /* 0x004fe6000000181c */
[----:B------:R-:W2:Y:S04]  /*ef290*/  LDL.LU.64 R30, [R1+0x9460] ;  /* 0x00946000011e7983 */ /* 0x000ea80000300a00 */
[----:B------:R-:W2:-:S15]  /*ef2a0*/  LDL.LU.64 R28, [R1+0x9458] ;  /* 0x00945800011c7983 */ /* 0x000e9e0000300a00 */
[----:B------:R-:W-:-:S01]  /*ef2b0*/  NOP ;  /* 0x0000000000007918 */ /* 0x000fc20000000000 */
[----:B------:R-:W-:Y:S04]  /*ef2c0*/  STL.64 [R1+0x1660], R24 ;  /* 0x0016601801007387 */ /* 0x000fe80000100a00 */
[----:B------:R0:W-:Y:S04]  /*ef2d0*/  STL.64 [R1+0x1668], R26 ;  /* 0x0016681a01007387 */ /* 0x0001e80000100a00 */
[----:B0-----:R-:W5:Y:S04]  /*ef2e0*/  LDL.LU.64 R26, [R1+0x9450] ;  /* 0x00945000011a7983 */ /* 0x001f680000300a00 */
[----:B------:R-:W5:Y:S01]  /*ef2f0*/  LDL.LU.64 R24, [R1+0x9448] ;  /* 0x0094480001187983 */ /* 0x000f620000300a00 */
[----:B---3--:R-:W-:Y:S01]  /*ef300*/  IMAD.MOV.U32 R0, RZ, RZ, R9 ;  /* 0x000000ffff007224 */ /* 0x008fe200078e0009 */
[----:B--2---:R-:W-:-:S15]  /*ef310*/  HMMA.16816.F32 R28, R4, R8, R28 ;  /* 0x00000008041c723c */ /* 0x004fde000000181c */
[----:B------:R-:W-:-:S08]  /*ef320*/  NOP ;  /* 0x0000000000007918 */ /* 0x000fd00000000000 */
[----:B------:R-:W-:Y:S04]  /*ef330*/  STL.64 [R1+0x1640], R28 ;  /* 0x0016401c01007387 */ /* 0x000fe80000100a00 */
[----:B------:R0:W-:Y:S04]  /*ef340*/  STL.64 [R1+0x1648], R30 ;  /* 0x0016481e01007387 */ /* 0x0001e80000100a00 */
[----:B0-----:R-:W2:Y:S04]  /*ef350*/  LDL.LU.64 R30, [R1+0x9440] ;  /* 0x00944000011e7983 */ /* 0x001ea80000300a00 */
[----:B------:R-:W2:Y:S01]  /*ef360*/  LDL.LU.64 R28, [R1+0x9438] ;  /* 0x00943800011c7983 */ /* 0x000ea20000300a00 */
[----:B-----5:R-:W-:Y:S03]  /*ef370*/  HMMA.16816.F32 R8, R4, R10, R24 ;  /* 0x0000000a0408723c */ /* 0x020fe60000001818 */
[----:B------:R-:W-:Y:S04]  /*ef380*/  STL [R1+0x92a4], R0 ;  /* 0x0092a40001007387 */ /* 0x000fe80000100800 */
[----:B------:R-:W3:Y:S04]  /*ef390*/  LDL.LU.64 R26, [R1+0x9430] ;  /* 0x00943000011a7983 */ /* 0x000ee80000300a00 */
[----:B------:R-:W3:-:S12]  /*ef3a0*/  LDL.LU.64 R24, [R1+0x9428] ;  /* 0x0094280001187983 */ /* 0x000ed80000300a00 */
[----:B------:R-:W-:Y:S04]  /*ef3b0*/  STL.64 [R1+0x1620], R8 ;  /* 0x0016200801007387 */ /* 0x000fe80000100a00 */
[----:B------:R0:W-:Y:S04]  /*ef3c0*/  STL.64 [R1+0x1628], R10 ;  /* 0x0016280a01007387 */ /* 0x0001e80000100a00 */
[----:B0-----:R-:W5:Y:S04]  /*ef3d0*/  LDL.LU.64 R10, [R1+0x9420] ;  /* 0x00942000010a7983 */ /* 0x001f680000300a00 */
[----:B------:R-:W5:Y:S01]  /*ef3e0*/  LDL.LU.64 R8, [R1+0x9418] ;  /* 0x0094180001087983 */ /* 0x000f620000300a00 */
[----:B----4-:R-:W-:Y:S01]  /*ef3f0*/  IMAD.MOV.U32 R0, RZ, RZ, R37 ;  /* 0x000000ffff007224 */ /* 0x010fe200078e0025 */
[C---:B--2---:R-:W-:Y:S06]  /*ef400*/  HMMA.16816.F32 R28, R4.reuse, R36, R28 ;  /* 0x00000024041c723c */ /* 0x044fec000000181c */
[C---:B------:R-:W-:Y:S06]  /*ef410*/  HMMA.16816.F32 R36, R4.reuse, R38, R48 ;  /* 0x000000260424723c */ /* 0x040fec0000001830 */
[C---:B---3--:R-:W-:Y:S11]  /*ef420*/  HMMA.16816.F32 R24, R4.reuse, R44, R24 ;  /* 0x0000002c0418723c */ /* 0x048ff60000001818 */
[----:B------:R-:W-:Y:S04]  /*ef430*/  STL.64 [R1+0x1600], R28 ;  /* 0x0016001c01007387 */ /* 0x000fe80000100a00 */
[----:B------:R0:W-:Y:S04]  /*ef440*/  STL.64 [R1+0x1608], R30 ;  /* 0x0016081e01007387 */ /* 0x0001e80000100a00 */
[----:B0-----:R-:W2:Y:S04]  /*ef450*/  LDL.LU.64 R30, [R1+0x9410] ;  /* 0x00941000011e7983 */ /* 0x001ea80000300a00 */
[----:B------:R-:W2:Y:S04]  /*ef460*/  LDL.LU.64 R28, [R1+0x9408] ;  /* 0x00940800011c7983 */ /* 0x000ea80000300a00 */
[----:B------:R0:W-:Y:S04]  /*ef470*/  STL [R1+0x92a8], R0 ;  /* 0x0092a80001007387 */ /* 0x0001e80000100800 */
[----:B------:R-:W3:Y:S04]  /*ef480*/  LDL.LU.64 R50, [R1+0x9400] ;  /* 0x0094000001327983 */ /* 0x000ee80000300a00 */
[----:B------:R-:W3:Y:S04]  /*ef490*/  LDL.LU.64 R48, [R1+0x93f8] ;  /* 0x0093f80001307983 */ /* 0x000ee80000300a00 */
[----:B------:R-:W-:Y:S04]  /*ef4a0*/  STL.64 [R1+0x15e0], R36 ;  /* 0x0015e02401007387 */ /* 0x000fe80000100a00 */
[----:B------:R1:W-:Y:S01]  /*ef4b0*/  STL.64 [R1+0x15e8], R38 ;  /* 0x0015e82601007387 */ /* 0x0003e20000100a00 */
[----:B-----5:R-:W-:Y:S01]  /*ef4c0*/  HMMA.16816.F32 R8, R4, R56, R8 ;  /* 0x000000380408723c */ /* 0x020fe20000001808 */
[----:B0-----:R-:W-:-:S05]  /*ef4d0*/  IMAD.MOV.U32 R0, RZ, RZ, R45 ;  /* 0x000000ffff007224 */ /* 0x001fca00078e002d */
[----:B------:R-:W-:Y:S01]  /*ef4e0*/  HMMA.16816.F32 R44, R4, R46, R16 ;  /* 0x0000002e042c723c */ /* 0x000fe20000001810 */
[----:B-1----:R-:W4:Y:S04]  /*ef4f0*/  LDL.LU.64 R38, [R1+0x93f0] ;  /* 0x0093f00001267983 */ /* 0x002f280000300a00 */
        /* <DEDUP_REMOVED lines=8> */
[----:B0-----:R-:W-:-:S02]  /*ef580*/  IMAD.MOV.U32 R0, RZ, RZ, R57 ;  /* 0x000000ffff007224 */ /* 0x001fc400078e0039 */
[C---:B------:R-:W-:Y:S01]  /*ef590*/  HMMA.16816.F32 R56, R4.reuse, R58, R52 ;  /* 0x0000003a0438723c */ /* 0x040fe20000001834 */
        /* <DEDUP_REMOVED lines=8> */
[----:B------:R-:W-:Y:S04]  /*ef620*/  STL [R1+0x92b0], R0 ;  /* 0x0092b00001007387 */ /* 0x000fe80000100800 */
[----:B------:R-:W5:Y:S04]  /*ef630*/  LDL.LU.64 R54, [R1+0x93a0] ;  /* 0x0093a00001367983 */ /* 0x000f680000300a00 */
[----:B------:R-:W5:Y:S04]  /*ef640*/  LDL.LU.64 R52, [R1+0x9398] ;  /* 0x0093980001347983 */ /* 0x000f680000300a00 */
[----:B------:R-:W-:Y:S04]  /*ef650*/  STL.64 [R1+0x1560], R56 ;  /* 0x0015603801007387 */ /* 0x000fe80000100a00 */
[----:B------:R0:W-:Y:S04]  /*ef660*/  STL.64 [R1+0x1568], R58 ;  /* 0x0015683a01007387 */ /* 0x0001e80000100a00 */
[----:B0-----:R-:W5:Y:S04]  /*ef670*/  LDL.LU.64 R58, [R1+0x9390] ;  /* 0x00939000013a7983 */ /* 0x001f680000300a00 */
[----:B------:R-:W5:Y:S01]  /*ef680*/  LDL.LU.64 R56, [R1+0x9388] ;  /* 0x0093880001387983 */ /* 0x000f620000300a00 */
[C---:B------:R-:W-:Y:S06]  /*ef690*/  HMMA.16816.F32 R12, R4.reuse, R2, R12 ;  /* 0x00000002040c723c */ /* 0x040fec000000180c */
[----:B--2---:R-:W-:-:S15]  /*ef6a0*/  HMMA.16816.F32 R28, R4, R40, R28 ;  /* 0x00000028041c723c */ /* 0x004fde000000181c */
[----:B------:R-:W-:-:S08]  /*ef6b0*/  NOP ;  /* 0x0000000000007918 */ /* 0x000fd00000000000 */
[----:B------:R-:W-:Y:S04]  /*ef6c0*/  STL.64 [R1+0x1540], R28 ;  /* 0x0015401c01007387 */ /* 0x000fe80000100a00 */
[----:B------:R3:W-:Y:S02]  /*ef6d0*/  STL.64 [R1+0x1548], R30 ;  /* 0x0015481e01007387 */ /* 0x0007e40000100a00 */
[C---:B---3--:R-:W-:Y:S06]  /*ef6e0*/  HMMA.16816.F32 R28, R4.reuse, R42, R48 ;  /* 0x0000002a041c723c */ /* 0x048fec0000001830 */
[----:B----4-:R-:W-:-:S15]  /*ef6f0*/  HMMA.16816.F32 R36, R4, R60, R36 ;  /* 0x0000003c0424723c */ /* 0x010fde0000001824 */
[----:B------:R-:W-:-:S02]  /*ef700*/  NOP ;  /* 0x0000000000007918 */ /* 0x000fc40000000000 */
[----:B------:R-:W-:Y:S04]  /*ef710*/  STL.64 [R1+0x1520], R28 ;  /* 0x0015201c01007387 */ /* 0x000fe80000100a00 */
[----:B------:R0:W-:Y:S04]  /*ef720*/  STL.64 [R1+0x1528], R30 ;  /* 0x0015281e01007387 */ /* 0x0001e80000100a00 */
[----:B------:R-:W-:Y:S04]  /*ef730*/  STL.64 [R1+0x91d8], R60 ;  /* 0x0091d83c01007387 */ /* 0x000fe80000100a00 */
[----:B------:R-:W-:Y:S04]  /*ef740*/  STL.64 [R1+0x1500], R36 ;  /* 0x0015002401007387 */ /* 0x000fe80000100a00 */
[----:B------:R-:W-:Y:S01]  /*ef750*/  STL.64 [R1+0x1508], R38 ;  /* 0x0015082601007387 */ /* 0x000fe20000100a00 */
[C---:B-----5:R-:W-:Y:S06]  /*ef760*/  HMMA.16816.F32 R20, R4.reuse, R54, R20 ;  /* 0x000000360414723c */ /* 0x060fec0000001814 */
[C---:B------:R-:W-:Y:S06]  /*ef770*/  HMMA.16816.F32 R16, R4.reuse, R52, R16 ;  /* 0x000000340410723c */ /* 0x040fec0000001810 */
[C---:B0-----:R-:W-:Y:S06]  /*ef780*/  HMMA.16816.F32 R28, R4.reuse, R58, R32 ;  /* 0x0000003a041c723c */ /* 0x041fec0000001820 */
        /* <DEDUP_REMOVED lines=8> */
[----:B------:R-:W-:Y:S04]  /*ef810*/  STL.64 [R1+0x9158], R54 ;  /* 0x0091583601007387 */ /* 0x000fe80000100a00 */
[----:B------:R-:W-:Y:S04]  /*ef820*/  STL.64 [R1+0x14b0], R20 ;  /* 0x0014b01401007387 */ /* 0x000fe80000100a00 */
[----:B------:R-:W-:Y:S04]  /*ef830*/  STL.64 [R1+0x14b8], R22 ;  /* 0x0014b81601007387 */ /* 0x000fe80000100a00 */
[----:B------:R1:W-:Y:S04]  /*ef840*/  STL.64 [R1+0x9150], R52 ;  /* 0x0091503401007387 */ /* 0x0003e80000100a00 */
[----:B------:R-:W-:Y:S04]  /*ef850*/  STL.64 [R1+0x14a0], R16 ;  /* 0x0014a01001007387 */ /* 0x000fe80000100a00 */
[----:B------:R-:W-:Y:S04]  /*ef860*/  STL.64 [R1+0x14a8], R18 ;  /* 0x0014a81201007387 */ /* 0x000fe80000100a00 */
[----:B0-----:R-:W2:Y:S04]  /*ef870*/  LDL.LU R56, [R1+0x1210] ;  /* 0x0012100001387983 */ /* 0x001ea80000300800 */
[----:B------:R0:W-:Y:S04]  /*ef880*/  STL.64 [R1+0x1490], R12 ;  /* 0x0014900c01007387 */ /* 0x0001e80000100a00 */
[----:B------:R3:W-:Y:S04]  /*ef890*/  STL.64 [R1+0x1498], R14 ;  /* 0x0014980e01007387 */ /* 0x0007e80000100a00 */
[----:B------:R-:W2:Y:S04]  /*ef8a0*/  LDL.LU R57, [R1+0x1214] ;  /* 0x0012140001397983 */ /* 0x000ea80000300800 */
[----:B------:R-:W2:Y:S04]  /*ef8b0*/  LDL.LU R58, [R1+0x1218] ;  /* 0x00121800013a7983 */ /* 0x000ea80000300800 */
[----:B------:R-:W2:Y:S04]  /*ef8c0*/  LDL.LU R59, [R1+0x121c] ;  /* 0x00121c00013b7983 */ /* 0x000ea80000300800 */
[----:B-1----:R-:W4:Y:S04]  /*ef8d0*/  LDL.LU R52, [R1+0xc00] ;  /* 0x000c000001347983 */ /* 0x002f280000300800 */
[----:B------:R-:W4:Y:S04]  /*ef8e0*/  LDL.LU R53, [R1+0xc04] ;  /* 0x000c040001357983 */ /* 0x000f280000300800 */
[----:B------:R-:W4:Y:S04]  /*ef8f0*/  LDL.LU R54, [R1+0xc08] ;  /* 0x000c080001367983 */ /* 0x000f280000300800 */
[----:B------:R-:W4:Y:S04]  /*ef900*/  LDL.LU R55, [R1+0xc0c] ;  /* 0x000c0c0001377983 */ /* 0x000f280000300800 */
[----:B0-----:R-:W5:Y:S04]  /*ef910*/  LDL.LU R12, [R1+0x1450] ;  /* 0x00145000010c7983 */ /* 0x001f680000300800 */
[----:B------:R-:W5:Y:S04]  /*ef920*/  LDL.LU R13, [R1+0x1454] ;  /* 0x00145400010d7983 */ /* 0x000f680000300800 */
[----:B---3--:R-:W5:Y:S04]  /*ef930*/  LDL.LU R14, [R1+0x1458] ;  /* 0x00145800010e7983 */ /* 0x008f680000300800 */
[----:B------:R-:W5:Y:S04]  /*ef940*/  LDL.LU R15, [R1+0x145c] ;  /* 0x00145c00010f7983 */ /* 0x000f680000300800 */
[----:B------:R-:W3:Y:S04]  /*ef950*/  LDL.LU R32, [R1+0x1430] ;  /* 0x0014300001207983 */ /* 0x000ee80000300800 */
        /* <DEDUP_REMOVED lines=11> */
[----:B------:R-:W2:Y:S04]  /*efa10*/  LDL.LU R16, [R1+0x13f0] ;  /* 0x0013f00001107983 */ /* 0x000ea80000300800 */
[----:B------:R-:W2:Y:S04]  /*efa20*/  LDL.LU R17, [R1+0x13f4] ;  /* 0x0013f40001117983 */ /* 0x000ea80000300800 */
[----:B------:R-:W2:Y:S04]  /*efa30*/  LDL.LU R18, [R1+0x13f8] ;  /* 0x0013f80001127983 */ /* 0x000ea80000300800 */
[----:B------:R-:W2:Y:S04]  /*efa40*/  LDL.LU R19, [R1+0x13fc] ;  /* 0x0013fc0001137983 */ /* 0x000ea80000300800 */
        /* <DEDUP_REMOVED lines=17> */
[----:B------:R-:W-:Y:S01]  /*efb60*/  STL.64 [R1+0x92b8], R2 ;  /* 0x0092b80201007387 */ /* 0x000fe20000100a00 */
[----:B-----5:R-:W-:-:S15]  /*efb70*/  HMMA.16816.F32 R12, R4, R8, R12 ;  /* 0x00000008040c723c */ /* 0x020fde000000180c */
[----:B------:R-:W-:-:S08]  /*efb80*/  NOP ;  /* 0x0000000000007918 */ /* 0x000fd00000000000 */
[----:B------:R-:W-:Y:S04]  /*efb90*/  STL.64 [R1+0x1480], R12 ;  /* 0x0014800c01007387 */ /* 0x000fe80000100a00 */
[----:B------:R0:W-:Y:S04]  /*efba0*/  STL.64 [R1+0x1488], R14 ;  /* 0x0014880e01007387 */ /* 0x0001e80000100a00 */
[----:B0-----:R-:W2:Y:S04]  /*efbb0*/  LDL.LU.64 R14, [R1+0x9380] ;  /* 0x00938000010e7983 */ /* 0x001ea80000300a00 */
[----:B------:R-:W4:Y:S01]  /*efbc0*/  LDL.LU.64 R12, [R1+0x9378] ;  /* 0x00937800010c7983 */ /* 0x000f220000300a00 */
[----:B---3--:R-:W-:-:S15]  /*efbd0*/  HMMA.16816.F32 R32, R4, R10, R32 ;  /* 0x0000000a0420723c */ /* 0x008fde0000001820 */
[----:B------:R-:W-:-:S08]  /*efbe0*/  NOP ;  /* 0x0000000000007918 */ /* 0x000fd00000000000 */
[----:B------:R0:W-:Y:S04]  /*efbf0*/  STL.64 [R1+0x1470], R32 ;  /* 0x0014702001007387 */ /* 0x0001e80000100a00 */
[----:B------:R1:W-:Y:S04]  /*efc00*/  STL.64 [R1+0x1478], R34 ;  /* 0x0014782201007387 */ /* 0x0003e80000100a00 */
[----:B0-----:R-:W3:Y:S04]  /*efc10*/  LDL.LU R32, [R1+0x1350] ;  /* 0x0013500001207983 */ /* 0x001ee80000300800 */
[----:B------:R-:W3:Y:S04]  /*efc20*/  LDL.LU R33, [R1+0x1354] ;  /* 0x0013540001217983 */ /* 0x000ee80000300800 */
[----:B-1----:R-:W3:Y:S04]  /*efc30*/  LDL.LU R34, [R1+0x1358] ;  /* 0x0013580001227983 */ /* 0x002ee80000300800 */
[----:B------:R-:W3:Y:S04]  /*efc40*/  LDL.LU R35, [R1+0x135c] ;  /* 0x00135c0001237983 */ /* 0x000ee80000300800 */
[----:B------:R-:W-:Y:S04]  /*efc50*/  STL.64 [R1+0x9168], R10 ;  /* 0x0091680a01007387 */ /* 0x000fe80000100a00 */
[----:B------:R0:W-:Y:S04]  /*efc60*/  STL.64 [R1+0x9160], R8 ;  /* 0x0091600801007387 */ /* 0x0001e80000100a00 */
[----:B0-----:R-:W5:Y:S04]  /*efc70*/  LDL.LU R8, [R1+0x12d0] ;  /* 0x0012d00001087983 */ /* 0x001f680000300800 */
[----:B------:R-:W5:Y:S04]  /*efc80*/  LDL.LU R9, [R1+0x12d4] ;  /* 0x0012d40001097983 */ /* 0x000f680000300800 */
[----:B------:R-:W5:Y:S04]  /*efc90*/  LDL.LU R10, [R1+0x12d8] ;  /* 0x0012d800010a7983 */ /* 0x000f680000300800 */
[----:B------:R-:W5:Y:S01]  /*efca0*/  LDL.LU R11, [R1+0x12dc] ;  /* 0x0012dc00010b7983 */ /* 0x000f620000300800 */
[C---:B----4-:R-:W-:Y:S06]  /*efcb0*/  HMMA.16816.F32 R48, R4.reuse, R12, R48 ;  /* 0x0000000c0430723c */ /* 0x050fec0000001830 */
[----:B--2---:R-:W-:-:S15]  /*efcc0*/  HMMA.16816.F32 R16, R4, R14, R16 ;  /* 0x0000000e0410723c */ /* 0x004fde0000001810 */
[----:B------:R-:W-:-:S02]  /*efcd0*/  NOP ;  /* 0x0000000000007918 */ /* 0x000fc40000000000 */
[----:B------:R-:W-:Y:S04]  /*efce0*/  STL.64 [R1+0x1460], R48 ;  /* 0x0014603001007387 */ /* 0x000fe80000100a00 */
[----:B------:R0:W-:Y:S04]  /*efcf0*/  STL.64 [R1+0x1468], R50 ;  /* 0x0014683201007387 */ /* 0x0001e80000100a00 */
[----:B0-----:R-:W2:Y:S04]  /*efd00*/  LDL.LU.64 R50, [R1+0x9370] ;  /* 0x0093700001327983 */ /* 0x001ea80000300a00 */
[----:B------:R-:W4:Y:S04]  /*efd10*/  LDL.LU.64 R48, [R1+0x9368] ;  /* 0x0093680001307983 */ /* 0x000f280000300a00 */
[----:B------:R-:W-:Y:S04]  /*efd20*/  STL.64 [R1+0x1450], R16 ;  /* 0x0014501001007387 */ /* 0x000fe80000100a00 */
[----:B------:R0:W-:Y:S04]  /*efd30*/  STL.64 [R1+0x1458], R18 ;  /* 0x0014581201007387 */ /* 0x0001e80000100a00 */
[----:B0-----:R-:W3:Y:S04]  /*efd40*/  LDL.LU.64 R18, [R1+0x9360] ;  /* 0x0093600001127983 */ /* 0x001ee80000300a00 */
        /* <DEDUP_REMOVED lines=8> */
[----:B---3--:R-:W-:-:S15]  /*efdd0*/  HMMA.16816.F32 R20, R4, R18, R20 ;  /* 0x000000120414723c */ /* 0x008fde0000001814 */
[----:B------:R-:W-:-:S02]  /*efde0*/  NOP ;  /* 0x0000000000007918 */ /* 0x000fc40000000000 */
[----:B------:R-:W-:Y:S04]  /*efdf0*/  STL.64 [R1+0x1440], R40 ;  /* 0x0014402801007387 */ /* 0x000fe80000100a00 */
[----:B------:R0:W-:Y:S04]  /*efe00*/  STL.64 [R1+0x1448], R42 ;  /* 0x0014482a01007387 */ /* 0x0001e80000100a00 */
[----:B0-----:R-:W3:Y:S04]  /*efe10*/  LDL.LU.64 R42, [R1+0x9350] ;  /* 0x00935000012a7983 */ /* 0x001ee80000300a00 */
[----:B------:R-:W5:Y:S04]  /*efe20*/  LDL.LU.64 R40, [R1+0x9348] ;  /* 0x0093480001287983 */ /* 0x000f680000300a00 */
[----:B------:R-:W-:Y:S04]  /*efe30*/  STL.64 [R1+0x1430], R20 ;  /* 0x0014301401007387 */ /* 0x000fe80000100a00 */
[----:B------:R0:W-:Y:S04]  /*efe40*/  STL.64 [R1+0x1438], R22 ;  /* 0x0014381601007387 */ /* 0x0001e80000100a00 */
[----:B0-----:R-:W4:Y:S04]  /*efe50*/  LDL.LU.64 R22, [R1+0x9340] ;  /* 0x0093400001167983 */ /* 0x001f280000300a00 */
[----:B------:R-:W2:Y:S04]  /*efe60*/  LDL.LU.64 R20, [R1+0x9338] ;  /* 0x0093380001147983 */ /* 0x000ea80000300a00 */
[----:B------:R-:W-:Y:S04]  /*efe70*/  STL.64 [R1+0x9198], R18 ;  /* 0x0091981201007387 */ /* 0x000fe80000100a00 */
[----:B------:R0:W-:Y:S04]  /*efe80*/  STL.64 [R1+0x9190], R16 ;  /* 0x0091901001007387 */ /* 0x0001e80000100a00 */
[----:B0-----:R-:W3:Y:S04]  /*efe90*/  LDL.LU R16, [R1+0x1310] ;  /* 0x0013100001107983 */ /* 0x001ee80000300800 */
[----:B------:R-:W3:Y:S04]  /*efea0*/  LDL.LU R17, [R1+0x1314] ;  /* 0x0013140001117983 */ /* 0x000ee80000300800 */
[----:B------:R-:W3:Y:S04]  /*efeb0*/  LDL.LU R18, [R1+0x1318] ;  /* 0x0013180001127983 */ /* 0x000ee80000300800 */
[----:B------:R-:W3:Y:S01]  /*efec0*/  LDL.LU R19, [R1+0x131c] ;  /* 0x00131c0001137983 */ /* 0x000ee20000300800 */
[C---:B--2---:R-:W-:Y:S06]  /*efed0*/  HMMA.16816.F32 R36, R4.reuse, R20, R36 ;  /* 0x000000140424723c */ /* 0x044fec0000001824 */
[----:B----4-:R-:W-:-:S15]  /*efee0*/  HMMA.16816.F32 R24, R4, R22, R24 ;  /* 0x000000160418723c */ /* 0x010fde0000001818 */
[----:B------:R-:W-:-:S02]  /*efef0*/  NOP ;  /* 0x0000000000007918 */ /* 0x000fc40000000000 */
[----:B------:R-:W-:Y:S04]  /*eff00*/  STL.64 [R1+0x1420], R36 ;  /* 0x0014202401007387 */ /* 0x000fe80000100a00 */
[----:B------:R0:W-:Y:S04]  /*eff10*/  STL.64 [R1+0x1428], R38 ;  /* 0x0014282601007387 */ /* 0x0001e80000100a00 */
[----:B0-----:R-:W2:Y:S04]  /*eff20*/  LDL.LU.64 R38, [R1+0x9330] ;  /* 0x0093300001267983 */ /* 0x001ea80000300a00 */
[----:B------:R-:W4:Y:S04]  /*eff30*/  LDL.LU.64 R36, [R1+0x9328] ;  /* 0x0093280001247983 */ /* 0x000f280000300a00 */
[----:B------:R-:W-:Y:S04]  /*eff40*/  STL.64 [R1+0x1410], R24 ;  /* 0x0014101801007387 */ /* 0x000fe80000100a00 */
[----:B------:R0:W-:Y:S04]  /*eff50*/  STL.64 [R1+0x1418], R26 ;  /* 0x0014181a01007387 */ /* 0x0001e80000100a00 */
[----:B0-----:R-:W5:Y:S04]  /*eff60*/  LDL.LU.64 R26, [R1+0x9320] ;  /* 0x00932000011a7983 */ /* 0x001f680000300a00 */
[----:B------:R-:W3:Y:S04]  /*eff70*/  LDL.LU.64 R24, [R1+0x9318] ;  /* 0x0093180001187983 */ /* 0x000ee80000300a00 */
[----:B------:R-:W-:Y:S04]  /*eff80*/  STL.64 [R1+0x9138], R22 ;  /* 0x0091381601007387 */ /* 0x000fe80000100a00 */
[----:B------:R0:W-:Y:S04]  /*eff90*/  STL.64 [R1+0x9130], R20 ;  /* 0x0091301401007387 */ /* 0x0001e80000100a00 */
[----:B0-----:R-:W5:Y:S04]  /*effa0*/  LDL.LU R20, [R1+0x1330] ;  /* 0x0013300001147983 */ /* 0x001f680000300800 */
[----:B------:R-:W5:Y:S04]  /*effb0*/  LDL.LU R21, [R1+0x1334] ;  /* 0x0013340001157983 */ /* 0x000f680000300800 */
[----:B------:R-:W5:Y:S04]  /*effc0*/  LDL.LU R22, [R1+0x1338] ;  /* 0x0013380001167983 */ /* 0x000f680000300800 */
[----:B------:R-:W5:Y:S01]  /*effd0*/  LDL.LU R23, [R1+0x133c] ;  /* 0x00133c0001177983 */ /* 0x000f620000300800 */
[----:B---3--:R-:W-:-:S15]  /*effe0*/  HMMA.16816.F32 R32, R4, R24, R32 ;  /* 0x000000180420723c */ /* 0x008fde0000001820 */
[----:B------:R-:W-:-:S08]  /*efff0*/  NOP ;  /* 0x0000000000007918 */ /* 0x000fd00000000000 */
[----:B------:R-:W-:Y:S04]  /*f0000*/  STL.64 [R1+0x1400], R32 ;  /* 0x0014002001007387 */ /* 0x000fe80000100a00 */
[----:B------:R0:W-:Y:S04]  /*f0010*/  STL.64 [R1+0x1408], R34 ;  /* 0x0014082201007387 */ /* 0x0001e80000100a00 */
[----:B0-----:R-:W3:Y:S04]  /*f0020*/  LDL.LU.64 R34, [R1+0x9310] ;  /* 0x0093100001227983 */ /* 0x001ee80000300a00 */
[----:B------:R-:W2:Y:S01]  /*f0030*/  LDL.LU.64 R32, [R1+0x9308] ;  /* 0x0093080001207983 */ /* 0x000ea20000300a00 */
[----:B-----5:R-:W-:Y:S06]  /*f0040*/  HMMA.16816.F32 R20, R4, R26, R20 ;  /* 0x0000001a0414723c */ /* 0x020fec0000001814 */
[----:B------:R-:W-:Y:S04]  /*f0050*/  STL.64 [R1+0x9118], R26 ;  /* 0x0091181a01007387 */ /* 0x000fe80000100a00 */
[----:B------:R-:W-:-:S13]  /*f0060*/  STL.64 [R1+0x9110], R24 ;  /* 0x0091101801007387 */ /* 0x000fda0000100a00 */
[----:B------:R-:W-:Y:S04]  /*f0070*/  STL.64 [R1+0x13f0], R20 ;  /* 0x0013f01401007387 */ /* 0x000fe80000100a00 */
[----:B------:R-:W-:Y:S01]  /*f0080*/  STL.64 [R1+0x13f8], R22 ;  /* 0x0013f81601007387 */ /* 0x000fe20000100a00 */
[----:B------:R-:W-:Y:S02]  /*f0090*/  IMAD.MOV.U32 R2, RZ, RZ, R44 ;  /* 0x000000ffff027224 */ /* 0x000fe400078e002c */
[----:B------:R-:W-:Y:S01]  /*f00a0*/  IMAD.MOV.U32 R3, RZ, RZ, R45 ;  /* 0x000000ffff037224 */ /* 0x000fe200078e002d */
        /* <DEDUP_REMOVED lines=8> */
[C---:B----4-:R-:W-:Y:S06]  /*f0130*/  HMMA.16816.F32 R12, R4.reuse, R36, R8 ;  /* 0x00000024040c723c */ /* 0x050fec0000001808 */
[C---:B------:R-:W-:Y:S06]  /*f0140*/  HMMA.16816.F32 R8, R4.reuse, R38, R52 ;  /* 0x000000260408723c */ /* 0x040fec0000001834 */
[----:B------:R-:W-:Y:S01]  /*f0150*/  STL.64 [R1+0x90d8], R38 ;  /* 0x0090d82601007387 */ /* 0x000fe20000100a00 */
[C---:B------:R-:W-:Y:S10]  /*f0160*/  HMMA.16816.F32 R16, R4.reuse, R40, R56 ;  /* 0x000000280410723c */ /* 0x040ff40000001838 */
[----:B------:R0:W-:Y:S04]  /*f0170*/  STL.64 [R1+0x13c0], R12 ;  /* 0x0013c00c01007387 */ /* 0x0001e80000100a00 */
[----:B------:R-:W-:Y:S04]  /*f0180*/  STL.64 [R1+0x13c8], R14 ;  /* 0x0013c80e01007387 */ /* 0x000fe80000100a00 */
[----:B------:R-:W-:Y:S04]  /*f0190*/  STL.64 [R1+0x90d0], R36 ;  /* 0x0090d02401007387 */ /* 0x000fe80000100a00 */
[----:B------:R-:W-:Y:S04]  /*f01a0*/  STL.64 [R1+0x13b0], R8 ;  /* 0x0013b00801007387 */ /* 0x000fe80000100a00 */
[----:B------:R1:W-:Y:S04]  /*f01b0*/  STL.64 [R1+0x13b8], R10 ;  /* 0x0013b80a01007387 */ /* 0x0003e80000100a00 */
[----:B0-----:R-:W2:Y:S01]  /*f01c0*/  LDL.LU R12, [R1+0xbb0] ;  /* 0x000bb000010c7983 */ /* 0x001ea20000300800 */
[----:B-1----:R-:W-:Y:S03]  /*f01d0*/  HMMA.16816.F32 R8, R4, R42, R28 ;  /* 0x0000002a0408723c */ /* 0x002fe6000000181c */
[----:B------:R0:W-:Y:S04]  /*f01e0*/  STL.64 [R1+0x13a0], R16 ;  /* 0x0013a01001007387 */ /* 0x0001e80000100a00 */
[----:B------:R1:W-:-:S15]  /*f01f0*/  STL.64 [R1+0x13a8], R18 ;  /* 0x0013a81201007387 */ /* 0x0003de0000100a00 */
[----:B------:R-:W-:-:S01]  /*f0200*/  NOP ;  /* 0x0000000000007918 */ /* 0x000fc20000000000 */
[----:B------:R3:W-:Y:S04]  /*f0210*/  STL.64 [R1+0x1390], R8 ;  /* 0x0013900801007387 */ /* 0x0007e80000100a00 */
[----:B------:R4:W-:Y:S04]  /*f0220*/  STL.64 [R1+0x1398], R10 ;  /* 0x0013980a01007387 */ /* 0x0009e80000100a00 */
[----:B------:R-:W2:Y:S04]  /*f0230*/  LDL.LU R13, [R1+0xbb4] ;  /* 0x000bb400010d7983 */ /* 0x000ea80000300800 */
[----:B------:R-:W2:Y:S04]  /*f0240*/  LDL.LU R14, [R1+0xbb8] ;  /* 0x000bb800010e7983 */ /* 0x000ea80000300800 */
[----:B------:R-:W2:Y:S04]  /*f0250*/  LDL.LU R15, [R1+0xbbc] ;  /* 0x000bbc00010f7983 */ /* 0x000ea80000300800 */
[----:B------:R-:W5:Y:S04]  /*f0260*/  LDL.LU R44, [R1+0x9304] ;  /* 0x00930400012c7983 */ /* 0x000f680000300800 */
[----:B------:R-:W5:Y:S04]  /*f0270*/  LDL.LU R45, [R1+0x9300] ;  /* 0x00930000012d7983 */ /* 0x000f680000300800 */
[----:B------:R-:W2:Y:S04]  /*f0280*/  LDL.LU R36, [R1+0x19a0] ;  /* 0x0019a00001247983 */ /* 0x000ea80000300800 */
[----:B------:R-:W2:Y:S04]  /*f0290*/  LDL.LU R37, [R1+0x19a4] ;  /* 0x0019a40001257983 */ /* 0x000ea80000300800 */
[----:B------:R-:W2:Y:S04]  /*f02a0*/  LDL.LU R38, [R1+0x19a8] ;  /* 0x0019a80001267983 */ /* 0x000ea80000300800 */
[----:B------:R-:W2:Y:S04]  /*f02b0*/  LDL.LU R39, [R1+0x19ac] ;  /* 0x0019ac0001277983 */ /* 0x000ea80000300800 */
        /* <DEDUP_REMOVED lines=18> */
[----:B-1----:R-:W5:Y:S04]  /*f03e0*/  LDL.LU R18, [R1+0xbd8] ;  /* 0x000bd80001127983 */ /* 0x002f680000300800 */
[----:B------:R-:W5:Y:S04]  /*f03f0*/  LDL.LU R19, [R1+0xbdc] ;  /* 0x000bdc0001137983 */ /* 0x000f680000300800 */
[----:B------:R-:W5:Y:S04]  /*f0400*/  LDL.LU.64 R52, [R1+0x130] ;  /* 0x0001300001347983 */ /* 0x000f680000300a00 */
[----:B---3--:R-:W3:Y:S04]  /*f0410*/  LDL.LU R8, [R1+0xb80] ;  /* 0x000b800001087983 */ /* 0x008ee80000300800 */
[----:B------:R-:W3:Y:S04]  /*f0420*/  LDL.LU R9, [R1+0xb84] ;  /* 0x000b840001097983 */ /* 0x000ee80000300800 */
[----:B----4-:R-:W3:Y:S04]  /*f0430*/  LDL.LU R10, [R1+0xb88] ;  /* 0x000b8800010a7983 */ /* 0x010ee80000300800 */
[----:B------:R-:W3:Y:S04]  /*f0440*/  LDL.LU R11, [R1+0xb8c] ;  /* 0x000b8c00010b7983 */ /* 0x000ee80000300800 */
[----:B------:R-:W3:Y:S04]  /*f0450*/  LDL.LU.64 R54, [R1+0x118] ;  /* 0x0001180001367983 */ /* 0x000ee80000300a00 */
[----:B------:R-:W4:Y:S04]  /*f0460*/  LDL.LU R56, [R1+0xb50] ;  /* 0x000b500001387983 */ /* 0x000f280000300800 */
[----:B------:R-:W4:Y:S04]  /*f0470*/  LDL.LU R57, [R1+0xb54] ;  /* 0x000b540001397983 */ /* 0x000f280000300800 */
[----:B------:R-:W4:Y:S04]  /*f0480*/  LDL.LU R58, [R1+0xb58] ;  /* 0x000b5800013a7983 */ /* 0x000f280000300800 */
[----:B------:R-:W4:Y:S04]  /*f0490*/  LDL.LU R59, [R1+0xb5c] ;  /* 0x000b5c00013b7983 */ /* 0x000f280000300800 */
[----:B------:R-:W4:Y:S04]  /*f04a0*/  LDL.LU.64 R60, [R1+0x110] ;  /* 0x00011000013c7983 */ /* 0x000f280000300a00 */
[----:B------:R-:W-:Y:S04]  /*f04b0*/  STL.64 [R1+0x90e8], R42 ;  /* 0x0090e82a01007387 */ /* 0x000fe80000100a00 */
[----:B------:R0:W-:Y:S04]  /*f04c0*/  STL.64 [R1+0x90e0], R40 ;  /* 0x0090e02801007387 */ /* 0x0001e80000100a00 */
[----:B0-----:R-:W3:Y:S04]  /*f04d0*/  LDL.LU R40, [R1+0x1270] ;  /* 0x0012700001287983 */ /* 0x001ee80000300800 */
[----:B------:R-:W3:Y:S04]  /*f04e0*/  LDL.LU R41, [R1+0x1274] ;  /* 0x0012740001297983 */ /* 0x000ee80000300800 */
[----:B------:R-:W3:Y:S04]  /*f04f0*/  LDL.LU R42, [R1+0x1278] ;  /* 0x00127800012a7983 */ /* 0x000ee80000300800 */
[----:B------:R-:W3:Y:S01]  /*f0500*/  LDL.LU R43, [R1+0x127c] ;  /* 0x00127c00012b7983 */ /* 0x000ee20000300800 */
[----:B--2---:R-:W-:Y:S01]  /*f0510*/  HMMA.16816.F32 R36, R4, R46, R36 ;  /* 0x0000002e0424723c */ /* 0x004fe20000001824 */
[----:B-----5:R-:W-:-:S02]  /*f0520*/  IMAD R28, R28, 0x100, R32 ;  /* 0x000001001c1c7824 */ /* 0x020fc400078e0220 */
[----:B------:R-:W-:Y:S02]  /*f0530*/  IMAD R29, R29, 0x100, R33 ;  /* 0x000001001d1d7824 */ /* 0x000fe400078e0221 */
[----:B------:R-:W-:Y:S02]  /*f0540*/  IMAD R30, R30, 0x100, R34 ;  /* 0x000001001e1e7824 */ /* 0x000fe400078e0222 */
[----:B------:R-:W-:Y:S01]  /*f0550*/  IMAD R31, R31, 0x100, R35 ;  /* 0x000001001f1f7824 */ /* 0x000fe200078e0223 */
[----:B------:R-:W-:Y:S02]  /*f0560*/  F2FP.F16.E4M3.UNPACK_B R28, R28 ;  /* 0x0000001cff1c723e */ /* 0x000fe400020006ff */
[----:B------:R-:W-:Y:S02]  /*f0570*/  F2FP.F16.E4M3.UNPACK_B R29, R29 ;  /* 0x0000001dff1d723e */ /* 0x000fe400020006ff */
[----:B------:R-:W-:Y:S01]  /*f0580*/  F2FP.F16.E4M3.UNPACK_B R30, R30 ;  /* 0x0000001eff1e723e */ /* 0x000fe200020006ff */
[----:B------:R-:W-:Y:S01]  /*f0590*/  HMMA.16816.F32 R24, R4, R48, R24 ;  /* 0x000000300418723c */ /* 0x000fe20000001818 */
[----:B------:R-:W-:-:S05]  /*f05a0*/  F2FP.F16.E4M3.UNPACK_B R31, R31 ;  /* 0x0000001fff1f723e */ /* 0x000fca00020006ff */
[C---:B------:R-:W-:Y:S06]  /*f05b0*/  HMMA.16816.F32 R20, R4.reuse, R50, R20 ;  /* 0x000000320414723c */ /* 0x040fec0000001814 */
[C---:B------:R-:W-:Y:S06]  /*f05c0*/  HMMA.16816.F32 R16, R4.reuse, R2, R16 ;  /* 0x000000020410723c */ /* 0x040fec0000001810 */
[----:B---3--:R-:W-:Y:S06]  /*f05d0*/  HMMA.16816.F32 R40, R4, R44, R40 ;  /* 0x0000002c0428723c */ /* 0x008fec0000001828 */
[----:B------:R-:W-:-:S15]  /*f05e0*/  HMMA.16816.F32 R4, R28, R52, R12 ;  /* 0x000000341c04723c */ /* 0x000fde000000180c */
[----:B------:R-:W-:-:S02]  /*f05f0*/  NOP ;  /* 0x0000000000007918 */ /* 0x000fc40000000000 */
[----:B------:R-:W-:Y:S04]  /*f0600*/  STL.64 [R1+0x1380], R40 ;  /* 0x0013802801007387 */ /* 0x000fe80000100a00 */
[----:B------:R-:W-:Y:S04]  /*f0610*/  STL.64 [R1+0x1388], R42 ;  /* 0x0013882a01007387 */ /* 0x000fe80000100a00 */
[----:B------:R-:W-:Y:S04]  /*f0620*/  STL.64 [R1+0x9108], R46 ;  /* 0x0091082e01007387 */ /* 0x000fe80000100a00 */
[----:B------:R-:W-:Y:S04]  /*f0630*/  STL.64 [R1+0x9100], R44 ;  /* 0x0091002c01007387 */ /* 0x000fe80000100a00 */
[----:B------:R-:W-:Y:S04]  /*f0640*/  STL.64 [R1+0x1510], R36 ;  /* 0x0015102401007387 */ /* 0x000fe80000100a00 */
[----:B------:R-:W-:Y:S04]  /*f0650*/  STL.64 [R1+0x1518], R38 ;  /* 0x0015182601007387 */ /* 0x000fe80000100a00 */
[----:B------:R-:W-:Y:S04]  /*f0660*/  STL [R1+0x9064], R48 ;  /* 0x0090643001007387 */ /* 0x000fe80000100800 */
[----:B------:R-:W-:Y:S04]  /*f0670*/  STL [R1+0x9060], R49 ;  /* 0x0090603101007387 */ /* 0x000fe80000100800 */
[----:B------:R-:W-:Y:S04]  /*f0680*/  STL.64 [R1+0x1550], R24 ;  /* 0x0015501801007387 */ /* 0x000fe80000100a00 */
[----:B------:R-:W-:Y:S04]  /*f0690*/  STL.64 [R1+0x1558], R26 ;  /* 0x0015581a01007387 */ /* 0x000fe80000100a00 */
[----:B------:R-:W-:Y:S04]  /*f06a0*/  STL [R1+0x906c], R50 ;  /* 0x00906c3201007387 */ /* 0x000fe80000100800 */
[----:B------:R-:W-:Y:S04]  /*f06b0*/  STL [R1+0x9068], R51 ;  /* 0x0090683301007387 */ /* 0x000fe80000100800 */
[----:B------:R-:W-:Y:S04]  /*f06c0*/  STL.64 [R1+0x1570], R20 ;  /* 0x0015701401007387 */ /* 0x000fe80000100a00 */
[----:B------:R-:W-:Y:S04]  /*f06d0*/  STL.64 [R1+0x1578], R22 ;  /* 0x0015781601007387 */ /* 0x000fe80000100a00 */
[----:B------:R-:W-:Y:S04]  /*f06e0*/  STL.64 [R1+0x14f0], R16 ;  /* 0x0014f01001007387 */ /* 0x000fe80000100a00 */
[----:B------:R-:W-:Y:S04]  /*f06f0*/  STL.64 [R1+0x14f8], R18 ;  /* 0x0014f81201007387 */ /* 0x000fe80000100a00 */
[----:B------:R-:W-:Y:S04]  /*f0700*/  STL.64 [R1+0x14d0], R4 ;  /* 0x0014d00401007387 */ /* 0x000fe80000100a00 */
[----:B------:R0:W-:Y:S02]  /*f0710*/  STL.64 [R1+0x14d8], R6 ;  /* 0x0014d80601007387 */ /* 0x0001e40000100a00 */
[----:B0-----:R-:W-:Y:S01]  /*f0720*/  HMMA.16816.F32 R4, R28, R54, R8 ;  /* 0x000000361c04723c */ /* 0x001fe20000001808 */
[----:B------:R-:W-:-:S02]  /*f0730*/  IMAD.MOV.U32 R49, RZ, RZ, R53 ;  /* 0x000000ffff317224 */ /* 0x000fc400078e0035 */
[----:B------:R-:W-:-:S03]  /*f0740*/  IMAD.MOV.U32 R48, RZ, RZ, R52 ;  /* 0x000000ffff307224 */ /* 0x000fc600078e0034 */
[----:B------:R-:W-:Y:S04]  /*f0750*/  STL [R1+0x9074], R49 ;  /* 0x0090743101007387 */ /* 0x000fe80000100800 */
[----:B------:R-:W-:-:S13]  /*f0760*/  STL [R1+0x9070], R48 ;  /* 0x0090703001007387 */ /* 0x000fda0000100800 */
[----:B------:R-:W-:Y:S04]  /*f0770*/  STL.64 [R1+0x1370], R4 ;  /* 0x0013700401007387 */ /* 0x000fe80000100a00 */
[----:B------:R4:W-:Y:S02]  /*f0780*/  STL.64 [R1+0x1378], R6 ;  /* 0x0013780601007387 */ /* 0x0009e40000100a00 */
[----:B----4-:R-:W-:Y:S01]  /*f0790*/  HMMA.16816.F32 R4, R28, R60, R56 ;  /* 0x0000003c1c04723c */ /* 0x010fe20000001838 */
[----:B------:R-:W-:Y:S02]  /*f07a0*/  IMAD.MOV.U32 R51, RZ, RZ, R55 ;  /* 0x000000ffff337224 */ /* 0x000fe400078e0037 */
[----:B------:R-:W-:-:S03]  /*f07b0*/  IMAD.MOV.U32 R50, RZ, RZ, R54 ;  /* 0x000000ffff327224 */ /* 0x000fc600078e0036 */
[----:B------:R-:W-:Y:S04]  /*f07c0*/  STL [R1+0x907c], R51 ;  /* 0x00907c3301007387 */ /* 0x000fe80000100800 */
[----:B------:R-:W-:-:S13]  /*f07d0*/  STL [R1+0x9078], R50 ;  /* 0x0090783201007387 */ /* 0x000fda0000100800 */
[----:B------:R-:W-:Y:S04]  /*f07e0*/  STL.64 [R1+0x1360], R4 ;  /* 0x0013600401007387 */ /* 0x000fe80000100a00 */
[----:B------:R0:W-:Y:S04]  /*f07f0*/  STL.64 [R1+0x1368], R6 ;  /* 0x0013680601007387 */ /* 0x0001e80000100a00 */
[----:B------:R-:W2:Y:S04]  /*f0800*/  LDL.LU R12, [R1+0xa50] ;  /* 0x000a5000010c7983 */ /* 0x000ea80000300800 */
[----:B------:R-:W2:Y:S04]  /*f0810*/  LDL.LU R13, [R1+0xa54] ;  /* 0x000a5400010d7983 */ /* 0x000ea80000300800 */
[----:B------:R-:W2:Y:S04]  /*f0820*/  LDL.LU R14, [R1+0xa58] ;  /* 0x000a5800010e7983 */ /* 0x000ea80000300800 */
[----:B------:R-:W2:Y:S04]  /*f0830*/  LDL.LU R15, [R1+0xa5c] ;  /* 0x000a5c00010f7983 */ /* 0x000ea80000300800 */
[----:B------:R-:W3:Y:S04]  /*f0840*/  LDL R2, [R1+0xe8] ;  /* 0x0000e80001027983 */ /* 0x000ee80000100800 */
[----:B------:R-:W3:Y:S04]  /*f0850*/  LDL R3, [R1+0xec] ;  /* 0x0000ec0001037983 */ /* 0x000ee80000100800 */
[----:B------:R-:W0:Y:S04]  /*f0860*/  LDL.LU R44, [R1+0xb20] ;  /* 0x000b2000012c7983 */ /* 0x000e280000300800 */
[----:B------:R-:W0:Y:S04]  /*f0870*/  LDL.LU R45, [R1+0xb24] ;  /* 0x000b2400012d7983 */ /* 0x000e280000300800 */
[----:B------:R-:W0:Y:S04]  /*f0880*/  LDL.LU R46, [R1+0xb28] ;  /* 0x000b2800012e7983 */ /* 0x000e280000300800 */
[----:B------:R-:W0:Y:S04]  /*f0890*/  LDL.LU R47, [R1+0xb2c] ;  /* 0x000b2c00012f7983 */ /* 0x000e280000300800 */
[----:B------:R-:W0:Y:S04]  /*f08a0*/  LDL.LU.64 R36, [R1+0x108] ;  /* 0x0001080001247983 */ /* 0x000e280000300a00 */
[----:B------:R-:W4:Y:S04]  /*f08b0*/  LDL.LU R40, [R1+0xb00] ;  /* 0x000b000001287983 */ /* 0x000f280000300800 */
[----:B------:R-:W4:Y:S04]  /*f08c0*/  LDL.LU R41, [R1+0xb04] ;  /* 0x000b040001297983 */ /* 0x000f280000300800 */
[----:B------:R-:W4:Y:S04]  /*f08d0*/  LDL.LU R42, [R1+0xb08] ;  /* 0x000b0800012a7983 */ /* 0x000f280000300800 */
[----:B------:R-:W4:Y:S04]  /*f08e0*/  LDL.LU R43, [R1+0xb0c] ;  /* 0x000b0c00012b7983 */ /* 0x000f280000300800 */
[----:B------:R-:W4:Y:S04]  /*f08f0*/  LDL.LU.64 R38, [R1+0x100] ;  /* 0x0001000001267983 */ /* 0x000f280000300a00 */
[----:B------:R-:W5:Y:S04]  /*f0900*/  LDL.LU R32, [R1+0xad0] ;  /* 0x000ad00001207983 */ /* 0x000f680000300800 */
[----:B------:R-:W5:Y:S04]  /*f0910*/  LDL.LU R33, [R1+0xad4] ;  /* 0x000ad40001217983 */ /* 0x000f680000300800 */
[----:B------:R-:W5:Y:S04]  /*f0920*/  LDL.LU R34, [R1+0xad8] ;  /* 0x000ad80001227983 */ /* 0x000f680000300800 */
[----:B------:R-:W5:Y:S04]  /*f0930*/  LDL.LU R35, [R1+0xadc] ;  /* 0x000adc0001237983 */ /* 0x000f680000300800 */
[----:B------:R-:W5:Y:S04]  /*f0940*/  LDL.LU.64 R20, [R1+0xf8] ;  /* 0x0000f80001147983 */ /* 0x000f680000300a00 */
[----:B------:R-:W2:Y:S04]  /*f0950*/  LDL.LU R24, [R1+0xaa0] ;  /* 0x000aa00001187983 */ /* 0x000ea80000300800 */
[----:B------:R-:W2:Y:S04]  /*f0960*/  LDL.LU R25, [R1+0xaa4] ;  /* 0x000aa40001197983 */ /* 0x000ea80000300800 */
[----:B------:R-:W2:Y:S04]  /*f0970*/  LDL.LU R26, [R1+0xaa8] ;  /* 0x000aa800011a7983 */ /* 0x000ea80000300800 */
[----:B------:R-:W2:Y:S04]  /*f0980*/  LDL.LU R27, [R1+0xaac] ;  /* 0x000aac00011b7983 */ /* 0x000ea80000300800 */
[----:B------:R-:W2:Y:S04]  /*f0990*/  LDL.LU.64 R22, [R1+0xf0] ;  /* 0x0000f00001167983 */ /* 0x000ea80000300a00 */
[----:B------:R-:W3:Y:S04]  /*f09a0*/  LDL.LU R16, [R1+0xa70] ;  /* 0x000a700001107983 */ /* 0x000ee80000300800 */
[----:B------:R-:W3:Y:S04]  /*f09b0*/  LDL.LU R17, [R1+0xa74] ;  /* 0x000a740001117983 */ /* 0x000ee80000300800 */
[----:B------:R-:W3:Y:S04]  /*f09c0*/  LDL.LU R18, [R1+0xa78] ;  /* 0x000a780001127983 */ /* 0x000ee80000300800 */
[----:B------:R-:W3:Y:S04]  /*f09d0*/  LDL.LU R19, [R1+0xa7c] ;  /* 0x000a7c0001137983 */ /* 0x000ee80000300800 */
[----:B------:R-:W3:Y:S04]  /*f09e0*/  LDL.LU.64 R52, [R1+0xe0] ;  /* 0x0000e00001347983 */ /* 0x000ee80000300a00 */
[----:B------:R-:W3:Y:S04]  /*f09f0*/  LDL.LU R8, [R1+0xa20] ;  /* 0x000a200001087983 */ /* 0x000ee80000300800 */
[----:B------:R-:W3:Y:S04]  /*f0a00*/  LDL.LU R9, [R1+0xa24] ;  /* 0x000a240001097983 */ /* 0x000ee80000300800 */
[----:B------:R-:W3:Y:S04]  /*f0a10*/  LDL.LU R10, [R1+0xa28] ;  /* 0x000a2800010a7983 */ /* 0x000ee80000300800 */
[----:B------:R-:W3:Y:S04]  /*f0a20*/  LDL.LU R11, [R1+0xa2c] ;  /* 0x000a2c00010b7983 */ /* 0x000ee80000300800 */
[----:B------:R-:W3:Y:S04]  /*f0a30*/  LDL.LU.64 R54, [R1+0xd8] ;  /* 0x0000d80001367983 */ /* 0x000ee80000300a00 */
[----:B------:R-:W3:Y:S04]  /*f0a40*/  LDL.LU R56, [R1+0xa00] ;  /* 0x000a000001387983 */ /* 0x000ee80000300800 */
[----:B------:R-:W3:Y:S04]  /*f0a50*/  LDL.LU R57, [R1+0xa04] ;  /* 0x000a040001397983 */ /* 0x000ee80000300800 */
[----:B------:R-:W3:Y:S01]  /*f0a60*/  LDL.LU R58, [R1+0xa08] ;  /* 0x000a0800013a7983 */ /* 0x000ee20000300800 */
[----:B------:R-:W-:-:S02]  /*f0a70*/  IMAD.MOV.U32 R49, RZ, RZ, R60 ;  /* 0x000000ffff317224 */ /* 0x000fc400078e003c */
[----:B------:R-:W-:Y:S01]  /*f0a80*/  IMAD.MOV.U32 R48, RZ, RZ, R61 ;  /* 0x000000ffff307224 */ /* 0x000fe200078e003d */
[----:B------:R-:W3:Y:S04]  /*f0a90*/  LDL.LU R59, [R1+0xa0c] ;  /* 0x000a0c00013b7983 */ /* 0x000ee80000300800 */
[----:B------:R-:W3:Y:S04]  /*f0aa0*/  LDL.LU.64 R60, [R1+0xd0] ;  /* 0x0000d000013c7983 */ /* 0x000ee80000300a00 */
[----:B------:R-:W-:Y:S04]  /*f0ab0*/  STL [R1+0x9084], R48 ;  /* 0x0090843001007387 */ /* 0x000fe80000100800 */
[----:B------:R-:W-:Y:S01]  /*f0ac0*/  STL [R1+0x9080], R49 ;  /* 0x0090803101007387 */ /* 0x000fe20000100800 */
[----:B0-----:R-:W-:Y:S06]  /*f0ad0*/  HMMA.16816.F32 R4, R28, R36, R44 ;  /* 0x000000241c04723c */ /* 0x001fec000000182c */
[----:B------:R-:W-:-:S02]  /*f0ae0*/  IMAD.MOV.U32 R50, RZ, RZ, R37 ;  /* 0x000000ffff327224 */ /* 0x000fc400078e0025 */
[----:B------:R-:W-:-:S15]  /*f0af0*/  IMAD.MOV.U32 R51, RZ, RZ, R36 ;  /* 0x000000ffff337224 */ /* 0x000fde00078e0024 */
[----:B------:R-:W-:Y:S04]  /*f0b00*/  STL.64 [R1+0x1350], R4 ;  /* 0x0013500401007387 */ /* 0x000fe80000100a00 */
[----:B------:R4:W-:Y:S02]  /*f0b10*/  STL.64 [R1+0x1358], R6 ;  /* 0x0013580601007387 */ /* 0x0009e40000100a00 */
[----:B----4-:R-:W-:Y:S02]  /*f0b20*/  HMMA.16816.F32 R4, R28, R38, R40 ;  /* 0x000000261c04723c */ /* 0x010fe40000001828 */
[----:B------:R-:W-:Y:S04]  /*f0b30*/  STL [R1+0x908c], R50 ;  /* 0x00908c3201007387 */ /* 0x000fe80000100800 */
[----:B------:R-:W-:Y:S01]  /*f0b40*/  STL [R1+0x9088], R51 ;  /* 0x0090883301007387 */ /* 0x000fe20000100800 */
[----:B------:R-:W-:-:S02]  /*f0b50*/  IMAD.MOV.U32 R49, RZ, RZ, R39 ;  /* 0x000000ffff317224 */ /* 0x000fc400078e0027 */
[----:B------:R-:W-:-:S14]  /*f0b60*/  IMAD.MOV.U32 R48, RZ, RZ, R38 ;  /* 0x000000ffff307224 */ /* 0x000fdc00078e0026 */
[----:B------:R-:W-:Y:S04]  /*f0b70*/  STL.64 [R1+0x1340], R4 ;  /* 0x0013400401007387 */ /* 0x000fe80000100a00 */
[----:B------:R5:W-:Y:S02]  /*f0b80*/  STL.64 [R1+0x1348], R6 ;  /* 0x0013480601007387 */ /* 0x000be40000100a00 */
[----:B-----5:R-:W-:Y:S02]  /*f0b90*/  HMMA.16816.F32 R4, R28, R20, R32 ;  /* 0x000000141c04723c */ /* 0x020fe40000001820 */
[----:B------:R-:W-:Y:S04]  /*f0ba0*/  STL [R1+0x9094], R49 ;  /* 0x0090943101007387 */ /* 0x000fe80000100800 */
[----:B------:R-:W-:Y:S01]  /*f0bb0*/  STL [R1+0x9090], R48 ;  /* 0x0090903001007387 */ /* 0x000fe20000100800 */
[----:B------:R-:W-:-:S02]  /*f0bc0*/  IMAD.MOV.U32 R51, RZ, RZ, R21 ;  /* 0x000000ffff337224 */ /* 0x000fc400078e0015 */
[----:B------:R-:W-:-:S14]  /*f0bd0*/  IMAD.MOV.U32 R50, RZ, RZ, R20 ;  /* 0x000000ffff327224 */ /* 0x000fdc00078e0014 */
[----:B------:R-:W-:Y:S04]  /*f0be0*/  STL.64 [R1+0x1330], R4 ;  /* 0x0013300401007387 */ /* 0x000fe80000100a00 */
[----:B------:R2:W-:Y:S02]  /*f0bf0*/  STL.64 [R1+0x1338], R6 ;  /* 0x0013380601007387 */ /* 0x0005e40000100a00 */
[C---:B--2---:R-:W-:Y:S02]  /*f0c00*/  HMMA.16816.F32 R4, R28.reuse, R22, R24 ;  /* 0x000000161c04723c */ /* 0x044fe40000001818 */
[----:B------:R-:W-:Y:S04]  /*f0c10*/  STL [R1+0x909c], R51 ;  /* 0x00909c3301007387 */ /* 0x000fe80000100800 */
[----:B------:R-:W-:Y:S01]  /*f0c20*/  STL [R1+0x9098], R50 ;  /* 0x0090983201007387 */ /* 0x000fe20000100800 */
[----:B---3--:R-:W-:Y:S01]  /*f0c30*/  HMMA.16816.F32 R16, R28, R2, R16 ;  /* 0x000000021c10723c */ /* 0x008fe20000001810 */
[----:B------:R-:W-:-:S02]  /*f0c40*/  IMAD.MOV.U32 R49, RZ, RZ, R22 ;  /* 0x000000ffff317224 */ /* 0x000fc400078e0016 */
[----:B------:R-:W-:-:S13]  /*f0c50*/  IMAD.MOV.U32 R48, RZ, RZ, R23 ;  /* 0x000000ffff307224 */ /* 0x000fda00078e0017 */
[----:B------:R-:W-:Y:S04]  /*f0c60*/  STL.64 [R1+0x1320], R4 ;  /* 0x0013200401007387 */ /* 0x000fe80000100a00 */
[----:B------:R0:W-:Y:S02]  /*f0c70*/  STL.64 [R1+0x1328], R6 ;  /* 0x0013280601007387 */ /* 0x0001e40000100a00 */
[----:B0-----:R-:W-:Y:S02]  /*f0c80*/  HMMA.16816.F32 R4, R28, R52, R12 ;  /* 0x000000341c04723c */ /* 0x001fe4000000180c */
[----:B------:R-:W-:Y:S04]  /*f0c90*/  STL [R1+0x90a4], R49 ;  /* 0x0090a43101007387 */ /* 0x000fe80000100800 */
[----:B------:R-:W-:Y:S04]  /*f0ca0*/  STL [R1+0x90a0], R48 ;  /* 0x0090a03001007387 */ /* 0x000fe80000100800 */
[----:B------:R-:W-:Y:S04]  /*f0cb0*/  STL.64 [R1+0x1310], R16 ;  /* 0x0013101001007387 */ /* 0x000fe80000100a00 */
[----:B------:R-:W-:Y:S01]  /*f0cc0*/  STL.64 [R1+0x1318], R18 ;  /* 0x0013181201007387 */ /* 0x000fe20000100a00 */
[----:B------:R-:W-:-:S08]  /*f0cd0*/  IMAD.MOV.U32 R50, RZ, RZ, R53 ;  /* 0x000000ffff327224 */ /* 0x000fd000078e0035 */
[----:B------:R-:W-:Y:S04]  /*f0ce0*/  STL.64 [R1+0x1300], R4 ;  /* 0x0013000401007387 */ /* 0x000fe80000100a00 */
[----:B------:R0:W-:Y:S02]  /*f0cf0*/  STL.64 [R1+0x1308], R6 ;  /* 0x0013080601007387 */ /* 0x0001e40000100a00 */
[----:B0-----:R-:W-:Y:S01]  /*f0d00*/  HMMA.16816.F32 R4, R28, R54, R8 ;  /* 0x000000361c04723c */ /* 0x001fe20000001808 */
[----:B------:R-:W-:Y:S01]  /*f0d10*/  IMAD.MOV.U32 R51, RZ, RZ, R52 ;  /* 0x000000ffff337224 */ /* 0x000fe200078e0034 */
[----:B------:R-:W-:Y:S04]  /*f0d20*/  STL [R1+0x90ac], R50 ;  /* 0x0090ac3201007387 */ /* 0x000fe80000100800 */
[----:B------:R-:W-:-:S15]  /*f0d30*/  STL [R1+0x90a8], R51 ;  /* 0x0090a83301007387 */ /* 0x000fde0000100800 */
[----:B------:R-:W-:-:S02]  /*f0d40*/  NOP ;  /* 0x0000000000007918 */ /* 0x000fc40000000000 */
[----:B------:R-:W-:Y:S04]  /*f0d50*/  STL.64 [R1+0x12f0], R4 ;  /* 0x0012f00401007387 */ /* 0x000fe80000100a00 */
[----:B------:R0:W-:Y:S02]  /*f0d60*/  STL.64 [R1+0x12f8], R6 ;  /* 0x0012f80601007387 */ /* 0x0001e40000100a00 */
[----:B0-----:R-:W-:Y:S01]  /*f0d70*/  HMMA.16816.F32 R4, R28, R60, R56 ;  /* 0x0000003c1c04723c */ /* 0x001fe20000001838 */
[----:B------:R-:W-:Y:S02]  /*f0d80*/  IMAD.MOV.U32 R48, RZ, RZ, R55 ;  /* 0x000000ffff307224 */ /* 0x000fe400078e0037 */
[----:B------:R-:W-:-:S03]  /*f0d90*/  IMAD.MOV.U32 R49, RZ, RZ, R54 ;  /* 0x000000ffff317224 */ /* 0x000fc600078e0036 */
[----:B------:R-:W-:Y:S01]  /*f0da0*/  IMAD.MOV.U32 R50, RZ, RZ, R60 ;  /* 0x000000ffff327224 */ /* 0x000fe200078e003c */
[----:B------:R-:W-:Y:S04]  /*f0db0*/  STL [R1+0x90b4], R48 ;  /* 0x0090b43001007387 */ /* 0x000fe80000100800 */
[----:B------:R-:W-:Y:S01]  /*f0dc0*/  STL [R1+0x90b0], R49 ;  /* 0x0090b03101007387 */ /* 0x000fe20000100800 */
[----:B------:R-:W-:-:S11]  /*f0dd0*/  IMAD.MOV.U32 R51, RZ, RZ, R61 ;  /* 0x000000ffff337224 */ /* 0x000fd600078e003d */
        /* <DEDUP_REMOVED lines=20> */
[----:B---3--:R-:W-:Y:S04]  /*f0f20*/  STL.64 [R1+0x92e8], R54 ;  /* 0x0092e83601007387 */ /* 0x008fe80000100a00 */
[----:B----4-:R-:W-:Y:S04]  /*f0f30*/  STL.64 [R1+0x92e0], R52 ;  /* 0x0092e03401007387 */ /* 0x010fe80000100a00 */
        /* <DEDUP_REMOVED lines=24> */
[----:B------:R-:W2:Y:S04]  /*f10c0*/  LDL.LU.64 R48, [R1+0xc8] ;  /* 0x0000c80001307983 */ /* 0x000ea80000300a00 */
[----:B------:R-:W3:Y:S04]  /*f10d0*/  LDL R32, [R1+0x90] ;  /* 0x0000900001207983 */ /* 0x000ee80000100800 */
[----:B------:R-:W3:Y:S04]  /*f10e0*/  LDL R33, [R1+0x94] ;  /* 0x0000940001217983 */ /* 0x000ee80000100800 */
[----:B------:R-:W4:Y:S04]  /*f10f0*/  LDL.LU R52, [R1+0x9b0] ;  /* 0x0009b00001347983 */ /* 0x000f280000300800 */
[----:B------:R-:W4:Y:S04]  /*f1100*/  LDL.LU R53, [R1+0x9b4] ;  /* 0x0009b40001357983 */ /* 0x000f280000300800 */
[----:B------:R-:W4:Y:S04]  /*f1110*/  LDL.LU R54, [R1+0x9b8] ;  /* 0x0009b80001367983 */ /* 0x000f280000300800 */
[----:B------:R-:W4:Y:S04]  /*f1120*/  LDL.LU R55, [R1+0x9bc] ;  /* 0x0009bc0001377983 */ /* 0x000f280000300800 */
[----:B------:R-:W5:Y:S04]  /*f1130*/  LDL R46, [R1+0x98] ;  /* 0x00009800012e7983 */ /* 0x000f680000100800 */
[----:B------:R-:W5:Y:S04]  /*f1140*/  LDL R47, [R1+0x9c] ;  /* 0x00009c00012f7983 */ /* 0x000f680000100800 */
[----:B------:R-:W3:Y:S04]  /*f1150*/  LDL.LU R8, [R1+0x990] ;  /* 0x0009900001087983 */ /* 0x000ee80000300800 */
[----:B------:R-:W3:Y:S04]  /*f1160*/  LDL.LU R9, [R1+0x994] ;  /* 0x0009940001097983 */ /* 0x000ee80000300800 */
[----:B------:R-:W3:Y:S04]  /*f1170*/  LDL.LU R10, [R1+0x998] ;  /* 0x00099800010a7983 */ /* 0x000ee80000300800 */
[----:B------:R-:W3:Y:S04]  /*f1180*/  LDL.LU R11, [R1+0x99c] ;  /* 0x00099c00010b7983 */ /* 0x000ee80000300800 */
[----:B------:R-:W3:Y:S04]  /*f1190*/  LDL.LU.64 R4, [R1+0xb0] ;  /* 0x0000b00001047983 */ /* 0x000ee80000300a00 */
[----:B------:R-:W5:Y:S04]  /*f11a0*/  LDL.LU R56, [R1+0x980] ;  /* 0x0009800001387983 */ /* 0x000f680000300800 */
[----:B------:R-:W5:Y:S04]  /*f11b0*/  LDL.LU R57, [R1+0x984] ;  /* 0x0009840001397983 */ /* 0x000f680000300800 */
[----:B------:R-:W5:Y:S04]  /*f11c0*/  LDL.LU R58, [R1+0x988] ;  /* 0x00098800013a7983 */ /* 0x000f680000300800 */
[----:B------:R-:W5:Y:S04]  /*f11d0*/  LDL.LU R59, [R1+0x98c] ;  /* 0x00098c00013b7983 */ /* 0x000f680000300800 */
[----:B------:R-:W5:Y:S04]  /*f11e0*/  LDL.LU.64 R2, [R1+0xa8] ;  /* 0x0000a80001027983 */ /* 0x000f680000300a00 */
[----:B------:R-:W5:Y:S04]  /*f11f0*/  LDL.LU R40, [R1+0x950] ;  /* 0x0009500001287983 */ /* 0x000f680000300800 */
[----:B------:R-:W5:Y:S04]  /*f1200*/  LDL.LU R41, [R1+0x954] ;  /* 0x0009540001297983 */ /* 0x000f680000300800 */
[----:B------:R-:W5:Y:S04]  /*f1210*/  LDL.LU R42, [R1+0x958] ;  /* 0x00095800012a7983 */ /* 0x000f680000300800 */
[----:B------:R-:W5:Y:S04]  /*f1220*/  LDL.LU R43, [R1+0x95c] ;  /* 0x00095c00012b7983 */ /* 0x000f680000300800 */
[----:B------:R-:W5:Y:S04]  /*f1230*/  LDL R44, [R1+0xa0] ;  /* 0x0000a000012c7983 */ /* 0x000f680000100800 */
[----:B------:R-:W5:Y:S04]  /*f1240*/  LDL R45, [R1+0xa4] ;  /* 0x0000a400012d7983 */ /* 0x000f680000100800 */
[----:B------:R-:W5:Y:S04]  /*f1250*/  LDL.LU R12, [R1+0x910] ;  /* 0x00091000010c7983 */ /* 0x000f680000300800 */
[----:B------:R-:W5:Y:S04]  /*f1260*/  LDL.LU R13, [R1+0x914] ;  /* 0x00091400010d7983 */ /* 0x000f680000300800 */
[----:B------:R-:W5:Y:S04]  /*f1270*/  LDL.LU R14, [R1+0x918] ;  /* 0x00091800010e7983 */ /* 0x000f680000300800 */
[----:B------:R-:W5:Y:S04]  /*f1280*/  LDL.LU R15, [R1+0x91c] ;  /* 0x00091c00010f7983 */ /* 0x000f680000300800 */
[----:B------:R-:W-:Y:S04]  /*f1290*/  STL [R1+0x90bc], R51 ;  /* 0x0090bc3301007387 */ /* 0x000fe80000100800 */
[----:B------:R0:W-:Y:S04]  /*f12a0*/  STL [R1+0x90b8], R50 ;  /* 0x0090b83201007387 */ /* 0x0001e80000100800 */
[----:B0-----:R-:W4:Y:S01]  /*f12b0*/  LDL.LU.64 R50, [R1+0xc0] ;  /* 0x0000c00001327983 */ /* 0x001f220000300a00 */
[----:B--2---:R-:W-:Y:S06]  /*f12c0*/  HMMA.16816.F32 R20, R28, R48, R20 ;  /* 0x000000301c14723c */ /* 0x004fec0000001814 */
[----:B------:R-:W-:-:S02]  /*f12d0*/  IMAD.MOV.U32 R6, RZ, RZ, R49 ;  /* 0x000000ffff067224 */ /* 0x000fc400078e0031 */
[----:B------:R-:W-:-:S15]  /*f12e0*/  IMAD.MOV.U32 R7, RZ, RZ, R48 ;  /* 0x000000ffff077224 */ /* 0x000fde00078e0030 */
[----:B------:R-:W-:Y:S01]  /*f12f0*/  STL.64 [R1+0x12d0], R20 ;  /* 0x0012d01401007387 */ /* 0x000fe20000100a00 */
[C---:B----4-:R-:W-:Y:S03]  /*f1300*/  HMMA.16816.F32 R52, R28.reuse, R50, R52 ;  /* 0x000000321c34723c */ /* 0x050fe60000001834 */
[----:B------:R0:W-:Y:S03]  /*f1310*/  STL.64 [R1+0x12d8], R22 ;  /* 0x0012d81601007387 */ /* 0x0001e60000100a00 */
[----:B------:R-:W-:Y:S02]  /*f1320*/  IMAD.MOV.U32 R49, RZ, RZ, R51 ;  /* 0x000000ffff317224 */ /* 0x000fe400078e0033 */
[----:B------:R-:W-:Y:S01]  /*f1330*/  IMAD.MOV.U32 R48, RZ, RZ, R50 ;  /* 0x000000ffff307224 */ /* 0x000fe200078e0032 */
[----:B0-----:R-:W2:Y:S04]  /*f1340*/  LDL.LU.64 R22, [R1+0x92f8] ;  /* 0x0092f80001167983 */ /* 0x001ea80000300a00 */
[----:B------:R-:W2:Y:S04]  /*f1350*/  LDL.LU.64 R20, [R1+0x92f0] ;  /* 0x0092f00001147983 */ /* 0x000ea80000300a00 */
[----:B------:R-:W-:Y:S04]  /*f1360*/  STL [R1+0x90c4], R6 ;  /* 0x0090c40601007387 */ /* 0x000fe80000100800 */
[----:B------:R0:W-:Y:S04]  /*f1370*/  STL [R1+0x90c0], R7 ;  /* 0x0090c00701007387 */ /* 0x0001e80000100800 */
[----:B0-----:R-:W4:Y:S04]  /*f1380*/  LDL.LU.64 R6, [R1+0xb8] ;  /* 0x0000b80001067983 */ /* 0x001f280000300a00 */
[----:B------:R-:W-:Y:S04]  /*f1390*/  STL.64 [R1+0x12c0], R52 ;  /* 0x0012c03401007387 */ /* 0x000fe80000100a00 */
[----:B------:R0:W-:Y:S04]  /*f13a0*/  STL.64 [R1+0x12c8], R54 ;  /* 0x0012c83601007387 */ /* 0x0001e80000100a00 */
[----:B0-----:R-:W2:Y:S04]  /*f13b0*/  LDL.LU.64 R54, [R1+0x92e8] ;  /* 0x0092e80001367983 */ /* 0x001ea80000300a00 */
[----:B------:R-:W2:Y:S04]  /*f13c0*/  LDL.LU.64 R52, [R1+0x92e0] ;  /* 0x0092e00001347983 */ /* 0x000ea80000300a00 */
[----:B------:R-:W-:Y:S04]  /*f13d0*/  STL [R1+0x90cc], R49 ;  /* 0x0090cc3101007387 */ /* 0x000fe80000100800 */
[----:B------:R0:W-:Y:S04]  /*f13e0*/  STL [R1+0x90c8], R48 ;  /* 0x0090c83001007387 */ /* 0x0001e80000100800 */
[----:B0-----:R-:W4:Y:S04]  /*f13f0*/  LDL.LU R48, [R1+0x9a0] ;  /* 0x0009a00001307983 */ /* 0x001f280000300800 */
[----:B------:R-:W4:Y:S04]  /*f1400*/  LDL.LU R49, [R1+0x9a4] ;  /* 0x0009a40001317983 */ /* 0x000f280000300800 */
[----:B------:R-:W4:Y:S04]  /*f1410*/  LDL.LU R50, [R1+0x9a8] ;  /* 0x0009a80001327983 */ /* 0x000f280000300800 */
[----:B------:R-:W4:Y:S01]  /*f1420*/  LDL.LU R51, [R1+0x9ac] ;  /* 0x0009ac0001337983 */ /* 0x000f220000300800 */
[C---:B---3--:R-:W-:Y:S06]  /*f1430*/  HMMA.16816.F32 R8, R28.reuse, R4, R8 ;  /* 0x000000041c08723c */ /* 0x048fec0000001808 */
[C---:B-----5:R-:W-:Y:S06]  /*f1440*/  HMMA.16816.F32 R56, R28.reuse, R2, R56 ;  /* 0x000000021c38723c */ /* 0x060fec0000001838 */
[----:B----4-:R-:W-:-:S15]  /*f1450*/  HMMA.16816.F32 R48, R28, R6, R48 ;  /* 0x000000061c30723c */ /* 0x010fde0000001830 */
[----:B------:R-:W-:-:S08]  /*f1460*/  NOP ;  /* 0x0000000000007918 */ /* 0x000fd00000000000 */
[----:B------:R-:W-:Y:S04]  /*f1470*/  STL.64 [R1+0x12b0], R48 ;  /* 0x0012b03001007387 */ /* 0x000fe80000100a00 */
[----:B------:R0:W-:Y:S04]  /*f1480*/  STL.64 [R1+0x12b8], R50 ;  /* 0x0012b83201007387 */ /* 0x0001e80000100a00 */
[----:B------:R-:W-:Y:S04]  /*f1490*/  STL.64 [R1+0x12a0], R8 ;  /* 0x0012a00801007387 */ /* 0x000fe80000100a00 */
[----:B------:R1:W-:Y:S01]  /*f14a0*/  STL.64 [R1+0x12a8], R10 ;  /* 0x0012a80a01007387 */ /* 0x0003e20000100a00 */
[----:B0-----:R-:W-:-:S02]  /*f14b0*/  IMAD.MOV.U32 R51, RZ, RZ, R6 ;  /* 0x000000ffff337224 */ /* 0x001fc400078e0006 */
[----:B------:R-:W-:Y:S02]  /*f14c0*/  IMAD.MOV.U32 R50, RZ, RZ, R7 ;  /* 0x000000ffff327224 */ /* 0x000fe400078e0007 */
[----:B------:R-:W-:Y:S02]  /*f14d0*/  IMAD.MOV.U32 R6, RZ, RZ, R4 ;  /* 0x000000ffff067224 */ /* 0x000fe400078e0004 */
[----:B------:R-:W-:Y:S01]  /*f14e0*/  IMAD.MOV.U32 R7, RZ, RZ, R5 ;  /* 0x000000ffff077224 */ /* 0x000fe200078e0005 */
[----:B-1----:R-:W3:Y:S04]  /*f14f0*/  LDL.LU.64 R10, [R1+0x92d8] ;  /* 0x0092d800010a7983 */ /* 0x002ee80000300a00 */
[----:B------:R-:W3:Y:S04]  /*f1500*/  LDL.LU.64 R8, [R1+0x92d0] ;  /* 0x0092d00001087983 */ /* 0x000ee80000300a00 */
[----:B------:R0:W-:Y:S04]  /*f1510*/  STL.64 [R1+0x91a0], R6 ;  /* 0x0091a00601007387 */ /* 0x0001e80000100a00 */
[----:B------:R-:W4:Y:S04]  /*f1520*/  LDL.LU R4, [R1+0x960] ;  /* 0x0009600001047983 */ /* 0x000f280000300800 */
[----:B------:R-:W4:Y:S01]  /*f1530*/  LDL.LU R5, [R1+0x964] ;  /* 0x0009640001057983 */ /* 0x000f220000300800 */
[----:B------:R-:W-:-:S02]  /*f1540*/  IMAD.MOV.U32 R49, RZ, RZ, R2 ;  /* 0x000000ffff317224 */ /* 0x000fc400078e0002 */
[----:B------:R-:W-:Y:S01]  /*f1550*/  IMAD.MOV.U32 R48, RZ, RZ, R3 ;  /* 0x000000ffff307224 */ /* 0x000fe200078e0003 */
[----:B0-----:R-:W4:Y:S04]  /*f1560*/  LDL.LU R6, [R1+0x968] ;  /* 0x0009680001067983 */ /* 0x001f280000300800 */
[----:B------:R-:W4:Y:S04]  /*f1570*/  LDL.LU R7, [R1+0x96c] ;  /* 0x00096c0001077983 */ /* 0x000f280000300800 */
[----:B------:R-:W-:Y:S04]  /*f1580*/  STL.64 [R1+0x1290], R56 ;  /* 0x0012903801007387 */ /* 0x000fe80000100a00 */
[----:B------:R0:W-:Y:S04]  /*f1590*/  STL.64 [R1+0x1298], R58 ;  /* 0x0012983a01007387 */ /* 0x0001e80000100a00 */
[----:B0-----:R-:W5:Y:S04]  /*f15a0*/  LDL.LU.64 R58, [R1+0x92c8] ;  /* 0x0092c800013a7983 */ /* 0x001f680000300a00 */
[----:B------:R-:W5:Y:S04]  /*f15b0*/  LDL.LU.64 R56, [R1+0x92c0] ;  /* 0x0092c00001387983 */ /* 0x000f680000300a00 */
[----:B------:R-:W5:Y:S04]  /*f15c0*/  LDL.LU.64 R2, [R1+0x92b8] ;  /* 0x0092b80001027983 */ /* 0x000f680000300a00 */
[----:B------:R-:W-:Y:S04]  /*f15d0*/  STL.64 [R1+0x9128], R50 ;  /* 0x0091283201007387 */ /* 0x000fe80000100a00 */
[----:B------:R0:W-:Y:S04]  /*f15e0*/  STL.64 [R1+0x9120], R48 ;  /* 0x0091203001007387 */ /* 0x0001e80000100a00 */
[----:B0-----:R-:W3:Y:S04]  /*f15f0*/  LDL.LU R48, [R1+0x970] ;  /* 0x0009700001307983 */ /* 0x001ee80000300800 */
[----:B------:R-:W3:Y:S04]  /*f1600*/  LDL.LU R49, [R1+0x974] ;  /* 0x0009740001317983 */ /* 0x000ee80000300800 */
[----:B------:R-:W3:Y:S04]  /*f1610*/  LDL.LU R50, [R1+0x978] ;  /* 0x0009780001327983 */ /* 0x000ee80000300800 */
[----:B------:R-:W3:Y:S01]  /*f1620*/  LDL.LU R51, [R1+0x97c] ;  /* 0x00097c0001337983 */ /* 0x000ee20000300800 */
[C---:B------:R-:W-:Y:S06]  /*f1630*/  HMMA.16816.F32 R24, R28.reuse, R16, R24 ;  /* 0x000000101c18723c */ /* 0x040fec0000001818 */
[C---:B--2---:R-:W-:Y:S06]  /*f1640*/  HMMA.16816.F32 R12, R28.reuse, R52, R12 ;  /* 0x000000341c0c723c */ /* 0x044fec000000180c */
[C---:B---3--:R-:W-:Y:S06]  /*f1650*/  HMMA.16816.F32 R48, R28.reuse, R44, R48 ;  /* 0x0000002c1c30723c */ /* 0x048fec0000001830 */
[C---:B----4-:R-:W-:Y:S06]  /*f1660*/  HMMA.16816.F32 R44, R28.reuse, R46, R4 ;  /* 0x0000002e1c2c723c */ /* 0x050fec0000001804 */
[C---:B------:R-:W-:Y:S06]  /*f1670*/  HMMA.16816.F32 R4, R28.reuse, R32, R40 ;  /* 0x000000201c04723c */ /* 0x040fec0000001828 */
[C---:B------:R-:W-:Y:S05]  /*f1680*/  HMMA.16816.F32 R32, R28.reuse, R34, R36 ;  /* 0x000000221c20723c */ /* 0x040fea0000001824 */
[----:B------:R-:W-:Y:S04]  /*f1690*/  STL.64 [R1+0x1280], R48 ;  /* 0x0012803001007387 */ /* 0x000fe80000100a00 */
[----:B------:R-:W-:Y:S04]  /*f16a0*/  STL.64 [R1+0x1288], R50 ;  /* 0x0012883201007387 */ /* 0x000fe80000100a00 */
[----:B------:R-:W-:Y:S04]  /*f16b0*/  STL.64 [R1+0x1270], R44 ;  /* 0x0012702c01007387 */ /* 0x000fe80000100a00 */
[----:B------:R-:W-:Y:S04]  /*f16c0*/  STL.64 [R1+0x1278], R46 ;  /* 0x0012782e01007387 */ /* 0x000fe80000100a00 */
[----:B------:R-:W-:Y:S04]  /*f16d0*/  STL.64 [R1+0x1260], R4 ;  /* 0x0012600401007387 */ /* 0x000fe80000100a00 */
[----:B------:R0:W-:Y:S02]  /*f16e0*/  STL.64 [R1+0x1268], R6 ;  /* 0x0012680601007387 */ /* 0x0001e40000100a00 */
[C---:B0-----:R-:W-:Y:S02]  /*f16f0*/  HMMA.16816.F32 R4, R28.reuse, R18, R20 ;  /* 0x000000121c04723c */ /* 0x041fe40000001814 */
[----:B------:R-:W-:Y:S04]  /*f1700*/  STL.64 [R1+0x1250], R32 ;  /* 0x0012502001007387 */ /* 0x000fe80000100a00 */
[----:B------:R-:W-:Y:S04]  /*f1710*/  STL.64 [R1+0x1258], R34 ;  /* 0x0012582201007387 */ /* 0x000fe80000100a00 */
[----:B------:R-:W-:Y:S04]  /*f1720*/  STL.64 [R1+0x1240], R24 ;  /* 0x0012401801007387 */ /* 0x000fe80000100a00 */
[----:B------:R-:W-:Y:S01]  /*f1730*/  STL.64 [R1+0x1248], R26 ;  /* 0x0012481a01007387 */ /* 0x000fe20000100a00 */
[C---:B------:R-:W-:Y:S08]  /*f1740*/  HMMA.16816.F32 R8, R28.reuse, R54, R8 ;  /* 0x000000361c08723c */ /* 0x040ff00000001808 */
[----:B------:R-:W-:Y:S04]  /*f1750*/  STL.64 [R1+0x1230], R4 ;  /* 0x0012300401007387 */ /* 0x000fe80000100a00 */
[----:B------:R5:W-:Y:S02]  /*f1760*/  STL.64 [R1+0x1238], R6 ;  /* 0x0012380601007387 */ /* 0x000be40000100a00 */
[----:B-----5:R-:W-:Y:S02]  /*f1770*/  HMMA.16816.F32 R4, R28, R60, R56 ;  /* 0x0000003c1c04723c */ /* 0x020fe40000001838 */
[----:B------:R-:W-:Y:S04]  /*f1780*/  STL.64 [R1+0x1220], R12 ;  /* 0x0012200c01007387 */ /* 0x000fe80000100a00 */
[----:B------:R-:W-:Y:S04]  /*f1790*/  STL.64 [R1+0x1228], R14 ;  /* 0x0012280e01007387 */ /* 0x000fe80000100a00 */
[----:B------:R-:W2:Y:S04]  /*f17a0*/  LDL.LU R24, [R1+0x7a0] ;  /* 0x0007a00001187983 */ /* 0x000ea80000300800 */
[----:B------:R0:W-:Y:S04]  /*f17b0*/  STL.64 [R1+0x1210], R8 ;  /* 0x0012100801007387 */ /* 0x0001e80000100a00 */
[----:B------:R1:W-:Y:S05]  /*f17c0*/  STL.64 [R1+0x1218], R10 ;  /* 0x0012180a01007387 */ /* 0x0003ea0000100a00 */
[----:B------:R3:W-:Y:S04]  /*f17d0*/  STL.64 [R1+0x1200], R4 ;  /* 0x0012000401007387 */ /* 0x0007e80000100a00 */
[----:B------:R4:W-:Y:S04]  /*f17e0*/  STL.64 [R1+0x1208], R6 ;  /* 0x0012080601007387 */ /* 0x0009e80000100a00 */
[----:B------:R-:W2:Y:S04]  /*f17f0*/  LDL.LU R25, [R1+0x7a4] ;  /* 0x0007a40001197983 */ /* 0x000ea80000300800 */
[----:B------:R-:W5:Y:S04]  /*f1800*/  LDL.LU R26, [R1+0x7a8] ;  /* 0x0007a800011a7983 */ /* 0x000f680000300800 */
[----:B------:R-:W5:Y:S04]  /*f1810*/  LDL.LU R27, [R1+0x7ac] ;  /* 0x0007ac00011b7983 */ /* 0x000f680000300800 */
[----:B-----5:R5:W-:Y:S04]  /*f1820*/  STL.64 [R1+0x91b0], R26 ;  /* 0x0091b01a01007387 */ /* 0x020be80000100a00 */
[----:B--2---:R-:W-:Y:S04]  /*f1830*/  STL.64 [R1+0x91a8], R24 ;  /* 0x0091a81801007387 */ /* 0x004fe80000100a00 */
[----:B------:R-:W2:Y:S04]  /*f1840*/  LDL.LU R36, [R1+0x7c0] ;  /* 0x0007c00001247983 */ /* 0x000ea80000300800 */
        /* <DEDUP_REMOVED lines=17> */
[----:B0-----:R-:W4:Y:S04]  /*f1960*/  LDL.LU R8, [R1+0x810] ;  /* 0x0008100001087983 */ /* 0x001f280000300800 */
[----:B------:R-:W4:Y:S04]  /*f1970*/  LDL.LU R9, [R1+0x814] ;  /* 0x0008140001097983 */ /* 0x000f280000300800 */
[----:B-1----:R-:W5:Y:S04]  /*f1980*/  LDL.LU R10, [R1+0x818] ;  /* 0x00081800010a7983 */ /* 0x002f680000300800 */
[----:B------:R-:W5:Y:S04]  /*f1990*/  LDL.LU R11, [R1+0x81c] ;  /* 0x00081c00010b7983 */ /* 0x000f680000300800 */
[----:B-----5:R0:W-:Y:S04]  /*f19a0*/  STL.64 [R1+0x91f8], R10 ;  /* 0x0091f80a01007387 */ /* 0x0201e80000100a00 */
[----:B----4-:R-:W-:Y:S04]  /*f19b0*/  STL.64 [R1+0x91f0], R8 ;  /* 0x0091f00801007387 */ /* 0x010fe80000100a00 */
[----:B------:R-:W4:Y:S04]  /*f19c0*/  LDL.LU R56, [R1+0x820] ;  /* 0x0008200001387983 */ /* 0x000f280000300800 */
[----:B------:R-:W4:Y:S04]  /*f19d0*/  LDL.LU R57, [R1+0x824] ;  /* 0x0008240001397983 */ /* 0x000f280000300800 */
[----:B------:R-:W5:Y:S04]  /*f19e0*/  LDL.LU R58, [R1+0x828] ;  /* 0x00082800013a7983 */ /* 0x000f680000300800 */
[----:B------:R-:W5:Y:S01]  /*f19f0*/  LDL.LU R59, [R1+0x82c] ;  /* 0x00082c00013b7983 */ /* 0x000f620000300800 */
[----:B------:R-:W-:-:S03]  /*f1a00*/  IMAD.MOV.U32 R15, RZ, RZ, R0 ;  /* 0x000000ffff0f7224 */ /* 0x000fc600078e0000 */
[----:B-----5:R-:W-:Y:S04]  /*f1a10*/  STL.64 [R1+0x9208], R58 ;  /* 0x0092083a01007387 */ /* 0x020fe80000100a00 */
[----:B----4-:R1:W-:Y:S04]  /*f1a20*/  STL.64 [R1+0x9200], R56 ;  /* 0x0092003801007387 */ /* 0x0103e80000100a00 */
[----:B------:R-:W4:Y:S04]  /*f1a30*/  LDL R14, [R1] ;  /* 0x00000000010e7983 */ /* 0x000f280000100800 */
[----:B------:R-:W5:Y:S04]  /*f1a40*/  LDL.LU R0, [R1+0x92b0] ;  /* 0x0092b00001007983 */ /* 0x000f680000300800 */
[----:B------:R-:W2:Y:S04]  /*f1a50*/  LDL.LU R4, [R1+0x840] ;  /* 0x0008400001047983 */ /* 0x000ea80000300800 */
[----:B------:R-:W2:Y:S04]  /*f1a60*/  LDL.LU R5, [R1+0x844] ;  /* 0x0008440001057983 */ /* 0x000ea80000300800 */
[----:B------:R-:W3:Y:S04]  /*f1a70*/  LDL.LU R6, [R1+0x848] ;  /* 0x0008480001067983 */ /* 0x000ee80000300800 */
[----:B------:R-:W3:Y:S04]  /*f1a80*/  LDL.LU R7, [R1+0x84c] ;  /* 0x00084c0001077983 */ /* 0x000ee80000300800 */
[----:B---3--:R-:W-:Y:S04]  /*f1a90*/  STL.64 [R1+0x9218], R6 ;  /* 0x0092180601007387 */ /* 0x008fe80000100a00 */
[----:B--2---:R2:W-:Y:S04]  /*f1aa0*/  STL.64 [R1+0x9210], R4 ;  /* 0x0092100401007387 */ /* 0x0045e80000100a00 */
[----:B------:R-:W3:Y:S04]  /*f1ab0*/  LDL R26, [R1+0x10] ;  /* 0x00001000011a7983 */ /* 0x000ee80000100800 */
[----:B------:R-:W3:Y:S04]  /*f1ac0*/  LDL R27, [R1+0x14] ;  /* 0x00001400011b7983 */ /* 0x000ee80000100800 */
[----:B------:R-:W4:Y:S04]  /*f1ad0*/  LDL.LU R36, [R1+0x850] ;  /* 0x0008500001247983 */ /* 0x000f280000300800 */
[----:B------:R-:W4:Y:S04]  /*f1ae0*/  LDL.LU R37, [R1+0x854] ;  /* 0x0008540001257983 */ /* 0x000f280000300800 */
[----:B------:R-:W2:Y:S04]  /*f1af0*/  LDL.LU R38, [R1+0x858] ;  /* 0x0008580001267983 */ /* 0x000ea80000300800 */
[----:B------:R-:W2:Y:S01]  /*f1b00*/  LDL.LU R39, [R1+0x85c] ;  /* 0x00085c0001277983 */ /* 0x000ea20000300800 */
[----:B-----5:R-:W-:-:S03]  /*f1b10*/  IMAD.MOV.U32 R25, RZ, RZ, R0 ;  /* 0x000000ffff197224 */ /* 0x020fc600078e0000 */
[----:B--2---:R2:W-:Y:S04]  /*f1b20*/  STL.64 [R1+0x9228], R38 ;  /* 0x0092282601007387 */ /* 0x0045e80000100a00 */
[----:B----4-:R4:W-:Y:S04]  /*f1b30*/  STL.64 [R1+0x9220], R36 ;  /* 0x0092202401007387 */ /* 0x0109e80000100a00 */
[----:B------:R-:W5:Y:S04]  /*f1b40*/  LDL R24, [R1+0x18] ;  /* 0x0000180001187983 */ /* 0x000f680000100800 */
[----:B------:R-:W0:Y:S04]  /*f1b50*/  LDL.LU R0, [R1+0x92ac] ;  /* 0x0092ac0001007983 */ /* 0x000e280000300800 */
[----:B---3--:R-:W-:Y:S04]  /*f1b60*/  STL.64 [R1+0x9238], R26 ;  /* 0x0092381a01007387 */ /* 0x008fe80000100a00 */
[----:B-----5:R-:W-:Y:S04]  /*f1b70*/  STL.64 [R1+0x9230], R24 ;  /* 0x0092301801007387 */ /* 0x020fe80000100a00 */
[----:B------:R-:W3:Y:S04]  /*f1b80*/  LDL.LU R52, [R1+0x870] ;  /* 0x0008700001347983 */ /* 0x000ee80000300800 */
[----:B------:R-:W3:Y:S04]  /*f1b90*/  LDL.LU R53, [R1+0x874] ;  /* 0x0008740001357983 */ /* 0x000ee80000300800 */
[----:B------:R-:W5:Y:S04]  /*f1ba0*/  LDL.LU R54, [R1+0x878] ;  /* 0x0008780001367983 */ /* 0x000f680000300800 */
[----:B------:R-:W5:Y:S01]  /*f1bb0*/  LDL.LU R55, [R1+0x87c] ;  /* 0x00087c0001377983 */ /* 0x000f620000300800 */
[----:B0-----:R-:W-:-:S03]  /*f1bc0*/  IMAD.MOV.U32 R11, RZ, RZ, R0 ;  /* 0x000000ffff0b7224 */ /* 0x001fc600078e0000 */
[----:B-----5:R-:W-:Y:S04]  /*f1bd0*/  STL.64 [R1+0x9248], R54 ;  /* 0x0092483601007387 */ /* 0x020fe80000100a00 */
[----:B---3--:R0:W-:Y:S04]  /*f1be0*/  STL.64 [R1+0x9240], R52 ;  /* 0x0092403401007387 */ /* 0x0081e80000100a00 */
[----:B------:R-:W3:Y:S04]  /*f1bf0*/  LDL R10, [R1+0x28] ;  /* 0x00002800010a7983 */ /* 0x000ee80000100800 */
[----:B------:R-:W2:Y:S04]  /*f1c00*/  LDL.LU R0, [R1+0x92a8] ;  /* 0x0092a80001007983 */ /* 0x000ea80000300800 */
[----:B-1----:R-:W5:Y:S04]  /*f1c10*/  LDL.LU R56, [R1+0x880] ;  /* 0x0008800001387983 */ /* 0x002f680000300800 */
[----:B------:R-:W5:Y:S04]  /*f1c20*/  LDL.LU R57, [R1+0x884] ;  /* 0x0008840001397983 */ /* 0x000f680000300800 */
[----:B------:R-:W4:Y:S04]  /*f1c30*/  LDL.LU R58, [R1+0x888] ;  /* 0x00088800013a7983 */ /* 0x000f280000300800 */
[----:B------:R-:W4:Y:S04]  /*f1c40*/  LDL.LU R59, [R1+0x88c] ;  /* 0x00088c00013b7983 */ /* 0x000f280000300800 */
[----:B----4-:R1:W-:Y:S04]  /*f1c50*/  STL.64 [R1+0x9258], R58 ;  /* 0x0092583a01007387 */ /* 0x0103e80000100a00 */
[----:B-----5:R-:W-:Y:S04]  /*f1c60*/  STL.64 [R1+0x9250], R56 ;  /* 0x0092503801007387 */ /* 0x020fe80000100a00 */
[----:B------:R-:W4:Y:S04]  /*f1c70*/  LDL R8, [R1+0x30] ;  /* 0x0000300001087983 */ /* 0x000f280000100800 */
[----:B------:R-:W4:Y:S04]  /*f1c80*/  LDL R9, [R1+0x34] ;  /* 0x0000340001097983 */ /* 0x000f280000100800 */
[----:B---3--:R-:W-:Y:S04]  /*f1c90*/  STL.64 [R1+0x9268], R10 ;  /* 0x0092680a01007387 */ /* 0x008fe80000100a00 */
[----:B----4-:R3:W-:Y:S04]  /*f1ca0*/  STL.64 [R1+0x9260], R8 ;  /* 0x0092600801007387 */ /* 0x0107e80000100a00 */
[----:B------:R-:W4:Y:S04]  /*f1cb0*/  LDL.LU R4, [R1+0x890] ;  /* 0x0008900001047983 */ /* 0x000f280000300800 */
[----:B------:R-:W4:Y:S04]  /*f1cc0*/  LDL.LU R5, [R1+0x894] ;  /* 0x0008940001057983 */ /* 0x000f280000300800 */
[----:B------:R-:W5:Y:S04]  /*f1cd0*/  LDL.LU R6, [R1+0x898] ;  /* 0x0008980001067983 */ /* 0x000f680000300800 */
[----:B------:R-:W5:Y:S01]  /*f1ce0*/  LDL.LU R7, [R1+0x89c] ;  /* 0x00089c0001077983 */ /* 0x000f620000300800 */
[----:B--2---:R-:W-:-:S03]  /*f1cf0*/  IMAD.MOV.U32 R39, RZ, RZ, R0 ;  /* 0x000000ffff277224 */ /* 0x004fc600078e0000 */
[----:B-----5:R-:W-:Y:S04]  /*f1d00*/  STL.64 [R1+0x9278], R6 ;  /* 0x0092780601007387 */ /* 0x020fe80000100a00 */
[----:B----4-:R2:W-:Y:S04]  /*f1d10*/  STL.64 [R1+0x9270], R4 ;  /* 0x0092700401007387 */ /* 0x0105e80000100a00 */
[----:B------:R-:W4:Y:S04]  /*f1d20*/  LDL R38, [R1+0x38] ;  /* 0x0000380001267983 */ /* 0x000f280000100800 */
[----:B------:R-:W1:Y:S04]  /*f1d30*/  LDL.LU R0, [R1+0x92a4] ;  /* 0x0092a40001007983 */ /* 0x000e680000300800 */
[----:B------:R-:W5:Y:S04]  /*f1d40*/  LDL R36, [R1+0x40] ;  /* 0x0000400001247983 */ /* 0x000f680000100800 */
[----:B------:R-:W5:Y:S04]  /*f1d50*/  LDL R37, [R1+0x44] ;  /* 0x0000440001257983 */ /* 0x000f680000100800 */
[----:B----4-:R4:W-:Y:S04]  /*f1d60*/  STL.64 [R1+0x9288], R38 ;  /* 0x0092882601007387 */ /* 0x0109e80000100a00 */
[----:B-----5:R-:W-:Y:S04]  /*f1d70*/  STL.64 [R1+0x9280], R36 ;  /* 0x0092802401007387 */ /* 0x020fe80000100a00 */
[----:B0-----:R-:W5:Y:S04]  /*f1d80*/  LDL.LU R52, [R1+0x8b0] ;  /* 0x0008b00001347983 */ /* 0x001f680000300800 */
[----:B------:R-:W5:Y:S04]  /*f1d90*/  LDL.LU R53, [R1+0x8b4] ;  /* 0x0008b40001357983 */ /* 0x000f680000300800 */
[----:B------:R-:W3:Y:S04]  /*f1da0*/  LDL.LU R54, [R1+0x8b8] ;  /* 0x0008b80001367983 */ /* 0x000ee80000300800 */
[----:B------:R-:W3:Y:S01]  /*f1db0*/  LDL.LU R55, [R1+0x8bc] ;  /* 0x0008bc0001377983 */ /* 0x000ee20000300800 */
[----:B-1----:R-:W-:-:S03]  /*f1dc0*/  IMAD.MOV.U32 R59, RZ, RZ, R0 ;  /* 0x000000ffff3b7224 */ /* 0x002fc600078e0000 */
[----:B---3--:R-:W-:Y:S04]  /*f1dd0*/  STL.64 [R1+0x9298], R54 ;  /* 0x0092983601007387 */ /* 0x008fe80000100a00 */
[----:B-----5:R0:W-:Y:S04]  /*f1de0*/  STL.64 [R1+0x9290], R52 ;  /* 0x0092903401007387 */ /* 0x0201e80000100a00 */
[----:B------:R-:W3:Y:S04]  /*f1df0*/  LDL R58, [R1+0x48] ;  /* 0x00004800013a7983 */ /* 0x000ee80000100800 */
[----:B------:R-:W5:Y:S04]  /*f1e00*/  LDL.LU R0, [R1+0x92a0] ;  /* 0x0092a00001007983 */ /* 0x000f680000300800 */
[----:B------:R-:W3:Y:S04]  /*f1e10*/  LDL.LU R8, [R1+0x8c0] ;  /* 0x0008c00001087983 */ /* 0x000ee80000300800 */
[----:B------:R-:W3:Y:S04]  /*f1e20*/  LDL.LU R9, [R1+0x8c4] ;  /* 0x0008c40001097983 */ /* 0x000ee80000300800 */
[----:B------:R-:W3:Y:S04]  /*f1e30*/  LDL.LU R10, [R1+0x8c8] ;  /* 0x0008c800010a7983 */ /* 0x000ee80000300800 */
[----:B------:R-:W3:Y:S04]  /*f1e40*/  LDL.LU R11, [R1+0x8cc] ;  /* 0x0008cc00010b7983 */ /* 0x000ee80000300800 */
[----:B------:R-:W3:Y:S04]  /*f1e50*/  LDL R56, [R1+0x50] ;  /* 0x0000500001387983 */ /* 0x000ee80000100800 */
[----:B------:R-:W3:Y:S04]  /*f1e60*/  LDL R57, [R1+0x54] ;  /* 0x0000540001397983 */ /* 0x000ee80000100800 */
[----:B--2---:R-:W3:Y:S04]  /*f1e70*/  LDL.LU R4, [R1+0x8d0] ;  /* 0x0008d00001047983 */ /* 0x004ee80000300800 */
[----:B------:R-:W3:Y:S04]  /*f1e80*/  LDL.LU R5, [R1+0x8d4] ;  /* 0x0008d40001057983 */ /* 0x000ee80000300800 */
[----:B------:R-:W3:Y:S04]  /*f1e90*/  LDL.LU R6, [R1+0x8d8] ;  /* 0x0008d80001067983 */ /* 0x000ee80000300800 */
[----:B------:R-:W3:Y:S04]  /*f1ea0*/  LDL.LU R7, [R1+0x8dc] ;  /* 0x0008dc0001077983 */ /* 0x000ee80000300800 */
[----:B----4-:R-:W2:Y:S04]  /*f1eb0*/  LDL R38, [R1+0x58] ;  /* 0x0000580001267983 */ /* 0x010ea80000100800 */
        /* <DEDUP_REMOVED lines=34> */
[----:B-----5:R-:W-:-:S07]  /*f20e0*/  IMAD.MOV.U32 R39, RZ, RZ, R0 ;  /* 0x000000ffff277224 */ /* 0x020fce00078e0000 */
[----:B--2---:R-:W-:Y:S01]  /*f20f0*/  HMMA.16816.F32 R36, R28, R38, R52 ;  /* 0x000000261c24723c */ /* 0x004fe20000001834 */
[----:B------:R-:W2:Y:S04]  /*f2100*/  LDL.LU.64 R54, [R1+0x9298] ;  /* 0x0092980001367983 */ /* 0x000ea80000300a00 */
[----:B------:R-:W2:-:S15]  /*f2110*/  LDL.LU.64 R52, [R1+0x9290] ;  /* 0x0092900001347983 */ /* 0x000e9e0000300a00 */
[----:B------:R-:W-:-:S03]  /*f2120*/  NOP ;  /* 0x0000000000007918 */ /* 0x000fc60000000000 */
[----:B------:R-:W-:Y:S04]  /*f2130*/  STL.64 [R1+0x11f0], R36 ;  /* 0x0011f02401007387 */ /* 0x000fe80000100a00 */
[----:B------:R0:W-:Y:S04]  /*f2140*/  STL.64 [R1+0x11f8], R38 ;  /* 0x0011f82601007387 */ /* 0x0001e80000100a00 */
[----:B0-----:R-:W4:Y:S04]  /*f2150*/  LDL.LU.64 R38, [R1+0x9288] ;  /* 0x0092880001267983 */ /* 0x001f280000300a00 */
[----:B------:R-:W2:Y:S01]  /*f2160*/  LDL.LU.64 R36, [R1+0x9280] ;  /* 0x0092800001247983 */ /* 0x000ea20000300a00 */
[C---:B---3--:R-:W-:Y:S06]  /*f2170*/  HMMA.16816.F32 R4, R28.reuse, R56, R4 ;  /* 0x000000381c04723c */ /* 0x048fec0000001804 */
[----:B------:R-:W-:-:S15]  /*f2180*/  HMMA.16816.F32 R56, R28, R58, R8 ;  /* 0x0000003a1c38723c */ /* 0x000fde0000001808 */
[----:B------:R-:W-:-:S02]  /*f2190*/  NOP ;  /* 0x0000000000007918 */ /* 0x000fc40000000000 */
[----:B------:R-:W-:Y:S04]  /*f21a0*/  STL.64 [R1+0x11e0], R4 ;  /* 0x0011e00401007387 */ /* 0x000fe80000100a00 */
[----:B------:R0:W-:Y:S04]  /*f21b0*/  STL.64 [R1+0x11e8], R6 ;  /* 0x0011e80601007387 */ /* 0x0001e80000100a00 */
[----:B0-----:R-:W3:Y:S04]  /*f21c0*/  LDL.LU.64 R6, [R1+0x9278] ;  /* 0x0092780001067983 */ /* 0x001ee80000300a00 */
[----:B------:R-:W3:Y:S04]  /*f21d0*/  LDL.LU.64 R4, [R1+0x9270] ;  /* 0x0092700001047983 */ /* 0x000ee80000300a00 */
[----:B------:R-:W5:Y:S04]  /*f21e0*/  LDL.LU.64 R10, [R1+0x9268] ;  /* 0x00926800010a7983 */ /* 0x000f680000300a00 */
[----:B------:R-:W3:Y:S04]  /*f21f0*/  LDL.LU.64 R8, [R1+0x9260] ;  /* 0x0092600001087983 */ /* 0x000ee80000300a00 */
        /* <DEDUP_REMOVED lines=8> */
[----:B0-----:R-:W2:Y:S04]  /*f2280*/  LDL.LU.64 R54, [R1+0x9248] ;  /* 0x0092480001367983 */ /* 0x001ea80000300a00 */
[----:B------:R-:W2:Y:S01]  /*f2290*/  LDL.LU.64 R52, [R1+0x9240] ;  /* 0x0092400001347983 */ /* 0x000ea20000300a00 */
[C---:B----4-:R-:W-:Y:S06]  /*f22a0*/  HMMA.16816.F32 R36, R28.reuse, R38, R24 ;  /* 0x000000261c24723c */ /* 0x050fec0000001818 */
[C---:B---3--:R-:W-:Y:S01]  /*f22b0*/  HMMA.16816.F32 R4, R28.reuse, R8, R4 ;  /* 0x000000081c04723c */ /* 0x048fe20000001804 */
[----:B------:R-:W3:Y:S04]  /*f22c0*/  LDL.LU.64 R26, [R1+0x9238] ;  /* 0x00923800011a7983 */ /* 0x000ee80000300a00 */
[----:B------:R-:W4:Y:S01]  /*f22d0*/  LDL.LU.64 R24, [R1+0x9230] ;  /* 0x0092300001187983 */ /* 0x000f220000300a00 */
[----:B-----5:R-:W-:Y:S11]  /*f22e0*/  HMMA.16816.F32 R8, R28, R10, R56 ;  /* 0x0000000a1c08723c */ /* 0x020ff60000001838 */
[----:B------:R-:W-:Y:S04]  /*f22f0*/  STL.64 [R1+0x11b0], R36 ;  /* 0x0011b02401007387 */ /* 0x000fe80000100a00 */
[----:B------:R0:W-:Y:S04]  /*f2300*/  STL.64 [R1+0x11b8], R38 ;  /* 0x0011b82601007387 */ /* 0x0001e80000100a00 */
[----:B0-----:R-:W3:Y:S04]  /*f2310*/  LDL.LU.64 R38, [R1+0x9228] ;  /* 0x0092280001267983 */ /* 0x001ee80000300a00 */
[----:B------:R-:W3:Y:S04]  /*f2320*/  LDL.LU.64 R36, [R1+0x9220] ;  /* 0x0092200001247983 */ /* 0x000ee80000300a00 */
[----:B------:R-:W-:Y:S04]  /*f2330*/  STL.64 [R1+0x11a0], R4 ;  /* 0x0011a00401007387 */ /* 0x000fe80000100a00 */
[----:B------:R0:W-:Y:S01]  /*f2340*/  STL.64 [R1+0x11a8], R6 ;  /* 0x0011a80601007387 */ /* 0x0001e20000100a00 */
[----:B------:R-:W-:-:S03]  /*f2350*/  IMAD.MOV.U32 R0, RZ, RZ, R61 ;  /* 0x000000ffff007224 */ /* 0x000fc600078e003d */
        /* <DEDUP_REMOVED lines=13> */
[----:B------:R-:W2:Y:S04]  /*f2430*/  LDL.LU.64 R52, [R1+0x91e0] ;  /* 0x0091e00001347983 */ /* 0x000ea80000300a00 */
[----:B------:R-:W2:Y:S01]  /*f2440*/  LDL.LU.64 R60, [R1+0x91d8] ;  /* 0x0091d800013c7983 */ /* 0x000ea20000300a00 */
[C---:B----4-:R-:W-:Y:S06]  /*f2450*/  HMMA.16816.F32 R44, R28.reuse, R24, R44 ;  /* 0x000000181c2c723c */ /* 0x050fec000000182c */
[C---:B---3--:R-:W-:Y:S01]  /*f2460*/  HMMA.16816.F32 R24, R28.reuse, R26, R36 ;  /* 0x0000001a1c18723c */ /* 0x048fe20000001824 */
[----:B------:R0:W-:Y:S05]  /*f2470*/  STL [R1+0x8f04], R0 ;  /* 0x008f040001007387 */ /* 0x0001ea0000100800 */
[----:B-----5:R-:W-:Y:S06]  /*f2480*/  HMMA.16816.F32 R4, R28, R12, R4 ;  /* 0x0000000c1c04723c */ /* 0x020fec0000001804 */
[----:B0-----:R-:W-:-:S02]  /*f2490*/  IMAD.MOV.U32 R0, RZ, RZ, R13 ;  /* 0x000000ffff007224 */ /* 0x001fc400078e000d */
[C---:B------:R-:W-:Y:S03]  /*f24a0*/  HMMA.16816.F32 R12, R28.reuse, R14, R16 ;  /* 0x0000000e1c0c723c */ /* 0x040fe60000001810 */
        /* <DEDUP_REMOVED lines=9> */
[----:B------:R-:W5:Y:S04]  /*f2540*/  LDL.LU.64 R24, [R1+0x91a8] ;  /* 0x0091a80001187983 */ /* 0x000f680000300a00 */
[----:B------:R-:W-:Y:S04]  /*f2550*/  STL.64 [R1+0x1150], R4 ;  /* 0x0011500401007387 */ /* 0x000fe80000100a00 */
[----:B------:R0:W-:Y:S04]  /*f2560*/  STL.64 [R1+0x1158], R6 ;  /* 0x0011580601007387 */ /* 0x0001e80000100a00 */
[----:B0-----:R-:W3:Y:S04]  /*f2570*/  LDL.LU.64 R6, [R1+0x91a0] ;  /* 0x0091a00001067983 */ /* 0x001ee80000300a00 */
[----:B------:R-:W3:Y:S04]  /*f2580*/  LDL.LU.64 R18, [R1+0x9198] ;  /* 0x0091980001127983 */ /* 0x000ee80000300a00 */
[----:B------:R-:W3:Y:S04]  /*f2590*/  LDL.LU.64 R16, [R1+0x9190] ;  /* 0x0091900001107983 */ /* 0x000ee80000300a00 */
[----:B------:R-:W-:Y:S04]  /*f25a0*/  STL.64 [R1+0x1140], R12 ;  /* 0x0011400c01007387 */ /* 0x000fe80000100a00 */
[----:B------:R0:W-:Y:S04]  /*f25b0*/  STL.64 [R1+0x1148], R14 ;  /* 0x0011480e01007387 */ /* 0x0001e80000100a00 */
[----:B0-----:R-:W4:Y:S04]  /*f25c0*/  LDL.LU.64 R14, [R1+0x9188] ;  /* 0x00918800010e7983 */ /* 0x001f280000300a00 */
[----:B------:R-:W5:Y:S01]  /*f25d0*/  LDL.LU.64 R12, [R1+0x9180] ;  /* 0x00918000010c7983 */ /* 0x000f620000300a00 */
[----:B--2---:R-:W-:-:S15]  /*f25e0*/  HMMA.16816.F32 R56, R28, R60, R56 ;  /* 0x0000003c1c38723c */ /* 0x004fde0000001838 */
[----:B------:R-:W-:-:S08]  /*f25f0*/  NOP ;  /* 0x0000000000007918 */ /* 0x000fd00000000000 */
[----:B------:R-:W-:Y:S04]  /*f2600*/  STL.64 [R1+0x1130], R56 ;  /* 0x0011303801007387 */ /* 0x000fe80000100a00 */
[----:B------:R0:W-:Y:S04]  /*f2610*/  STL.64 [R1+0x1138], R58 ;  /* 0x0011383a01007387 */ /* 0x0001e80000100a00 */
[----:B0-----:R-:W2:Y:S04]  /*f2620*/  LDL.LU.64 R58, [R1+0x9178] ;  /* 0x00917800013a7983 */ /* 0x001ea80000300a00 */
[----:B------:R-:W3:Y:S01]  /*f2630*/  LDL.LU.64 R56, [R1+0x9170] ;  /* 0x0091700001387983 */ /* 0x000ee20000300a00 */
        /* <DEDUP_REMOVED lines=9> */
[----:B0-----:R-:W2:Y:S04]  /*f26d0*/  LDL.LU.64 R54, [R1+0x9158] ;  /* 0x0091580001367983 */ /* 0x001ea80000300a00 */
[----:B------:R-:W2:Y:S01]  /*f26e0*/  LDL.LU.64 R52, [R1+0x9150] ;  /* 0x0091500001347983 */ /* 0x000ea20000300a00 */
[C---:B------:R-:W-:Y:S06]  /*f26f0*/  HMMA.16816.F32 R40, R28.reuse, R2, R40 ;  /* 0x000000021c28723c */ /* 0x040fec0000001828 */
[C---:B-----5:R-:W-:Y:S06]  /*f2700*/  HMMA.16816.F32 R24, R28.reuse, R12, R24 ;  /* 0x0000000c1c18723c */ /* 0x060fec0000001818 */
[C---:B----4-:R-:W-:Y:S01]  /*f2710*/  HMMA.16816.F32 R20, R28.reuse, R14, R20 ;  /* 0x0000000e1c14723c */ /* 0x050fe20000001814 */
[----:B------:R-:W-:Y:S04]  /*f2720*/  STL.64 [R1+0x8e88], R58 ;  /* 0x008e883a01007387 */ /* 0x000fe80000100a00 */
[----:B------:R-:W-:Y:S01]  /*f2730*/  STL.64 [R1+0x8e80], R56 ;  /* 0x008e803801007387 */ /* 0x000fe20000100a00 */
[C---:B---3--:R-:W-:Y:S06]  /*f2740*/  HMMA.16816.F32 R36, R28.reuse, R8, R36 ;  /* 0x000000081c24723c */ /* 0x048fec0000001824 */
[C---:B--2---:R-:W-:Y:S06]  /*f2750*/  HMMA.16816.F32 R32, R28.reuse, R10, R32 ;  /* 0x0000000a1c20723c */ /* 0x044fec0000001820 */
[C---:B------:R-:W-:Y:S06]  /*f2760*/  HMMA.16816.F32 R48, R28.reuse, R54, R48 ;  /* 0x000000361c30723c */ /* 0x040fec0000001830 */
[----:B------:R-:W-:Y:S01]  /*f2770*/  HMMA.16816.F32 R44, R28, R52, R44 ;  /* 0x000000341c2c723c */ /* 0x000fe2000000182c */
[----:B------:R-:W-:-:S15]  /*f2780*/  STL.64 [R1+0x8e68], R54 ;  /* 0x008e683601007387 */ /* 0x000fde0000100a00 */
[----:B------:R-:W-:-:S01]  /*f2790*/  NOP ;  /* 0x0000000000007918 */ /* 0x000fc20000000000 */
        /* <DEDUP_REMOVED lines=14> */
[----:B------:R-:W-:Y:S04]  /*f2880*/  STL.64 [R1+0x10b0], R24 ;  /* 0x0010b01801007387 */ /* 0x000fe80000100a00 */
[----:B------:R-:W-:Y:S04]  /*f2890*/  STL.64 [R1+0x10b8], R26 ;  /* 0x0010b81a01007387 */ /* 0x000fe80000100a00 */
        /* <DEDUP_REMOVED lines=11> */
[----:B------:R-:W5:Y:S04]  /*f2950*/  LDL.LU R56, [R1+0x6b0] ;  /* 0x0006b00001387983 */ /* 0x000f680000300800 */
[----:B------:R-:W5:Y:S04]  /*f2960*/  LDL.LU R57, [R1+0x6b4] ;  /* 0x0006b40001397983 */ /* 0x000f680000300800 */
[----:B------:R-:W5:Y:S04]  /*f2970*/  LDL.LU R58, [R1+0x6b8] ;  /* 0x0006b800013a7983 */ /* 0x000f680000300800 */
[----:B------:R-:W5:Y:S04]  /*f2980*/  LDL.LU R59, [R1+0x6bc] ;  /* 0x0006bc00013b7983 */ /* 0x000f680000300800 */
[----:B0-----:R-:W3:Y:S04]  /*f2990*/  LDL.LU R20, [R1+0x770] ;  /* 0x0007700001147983 */ /* 0x001ee80000300800 */
[----:B------:R-:W3:Y:S04]  /*f29a0*/  LDL.LU R21, [R1+0x774] ;  /* 0x0007740001157983 */ /* 0x000ee80000300800 */
[----:B-1----:R-:W3:Y:S04]  /*f29b0*/  LDL.LU R22, [R1+0x778] ;  /* 0x0007780001167983 */ /* 0x002ee80000300800 */
[----:B------:R-:W3:Y:S04]  /*f29c0*/  LDL.LU R23, [R1+0x77c] ;  /* 0x00077c0001177983 */ /* 0x000ee80000300800 */
[----:B--2---:R-:W2:Y:S04]  /*f29d0*/  LDL.LU R8, [R1+0x780] ;  /* 0x0007800001087983 */ /* 0x004ea80000300800 */
        /* <DEDUP_REMOVED lines=28> */
[----:B------:R0:W-:Y:S04]  /*f2ba0*/  STL.64 [R1+0x8e08], R12 ;  /* 0x008e080c01007387 */ /* 0x0001e80000100a00 */
[----:B0-----:R-:W4:Y:S04]  /*f2bb0*/  LDL.LU R12, [R1+0x6d0] ;  /* 0x0006d000010c7983 */ /* 0x001f280000300800 */
[----:B------:R-:W4:Y:S04]  /*f2bc0*/  LDL.LU R13, [R1+0x6d4] ;  /* 0x0006d400010d7983 */ /* 0x000f280000300800 */
[----:B------:R-:W4:Y:S04]  /*f2bd0*/  LDL.LU R14, [R1+0x6d8] ;  /* 0x0006d800010e7983 */ /* 0x000f280000300800 */
[----:B------:R-:W4:Y:S01]  /*f2be0*/  LDL.LU R15, [R1+0x6dc] ;  /* 0x0006dc00010f7983 */ /* 0x000f220000300800 */
[C---:B---3--:R-:W-:Y:S06]  /*f2bf0*/  HMMA.16816.F32 R20, R28.reuse, R18, R20 ;  /* 0x000000121c14723c */ /* 0x048fec0000001814 */
[----:B--2---:R-:W-:-:S15]  /*f2c00*/  HMMA.16816.F32 R8, R28, R16, R8 ;  /* 0x000000101c08723c */ /* 0x004fde0000001808 */
[----:B------:R-:W-:-:S08]  /*f2c10*/  NOP ;  /* 0x0000000000007918 */ /* 0x000fd00000000000 */
[----:B------:R-:W-:Y:S04]  /*f2c20*/  STL.64 [R1+0x1090], R8 ;  /* 0x0010900801007387 */ /* 0x000fe80000100a00 */
[----:B------:R0:W-:Y:S04]  /*f2c30*/  STL.64 [R1+0x1098], R10 ;  /* 0x0010980a01007387 */ /* 0x0001e80000100a00 */
[----:B0-----:R-:W2:Y:S04]  /*f2c40*/  LDL.LU.64 R10, [R1+0x9148] ;  /* 0x00914800010a7983 */ /* 0x001ea80000300a00 */
[----:B------:R-:W2:Y:S04]  /*f2c50*/  LDL.LU.64 R8, [R1+0x9140] ;  /* 0x0091400001087983 */ /* 0x000ea80000300a00 */
        /* <DEDUP_REMOVED lines=54> */
[----:B------:R-:W2:Y:S01]  /*f2fc0*/  LDL.LU.64 R36, [R1+0x90d0] ;  /* 0x0090d00001247983 */ /* 0x000ea20000300a00 */
[----:B---3--:R-:W-:Y:S03]  /*f2fd0*/  HMMA.16816.F32 R8, R28, R44, R8 ;  /* 0x0000002c1c08723c */ /* 0x008fe60000001808 */
[----:B------:R-:W-:Y:S04]  /*f2fe0*/  STL.64 [R1+0x8e20], R34 ;  /* 0x008e202201007387 */ /* 0x000fe80000100a00 */
[----:B------:R-:W-:Y:S01]  /*f2ff0*/  STL.64 [R1+0x8e18], R32 ;  /* 0x008e182001007387 */ /* 0x000fe20000100a00 */
[----:B------:R-:W-:-:S02]  /*f3000*/  IMAD R4, R4, 0x100, R54 ;  /* 0x0000010004047824 */ /* 0x000fc400078e0236 */
[----:B------:R-:W-:Y:S01]  /*f3010*/  IMAD R5, R5, 0x100, R55 ;  /* 0x0000010005057824 */ /* 0x000fe200078e0237 */
[C---:B-----5:R-:W-:Y:S06]  /*f3020*/  HMMA.16816.F32 R16, R28.reuse, R40, R16 ;  /* 0x000000281c10723c */ /* 0x060fec0000001810 */
[C---:B----4-:R-:W-:Y:S06]  /*f3030*/  HMMA.16816.F32 R12, R28.reuse, R42, R12 ;  /* 0x0000002a1c0c723c */ /* 0x050fec000000180c */
[C---:B--2---:R-:W-:Y:S06]  /*f3040*/  HMMA.16816.F32 R24, R28.reuse, R36, R24 ;  /* 0x000000241c18723c */ /* 0x044fec0000001818 */
[C---:B------:R-:W-:Y:S06]  /*f3050*/  HMMA.16816.F32 R20, R28.reuse, R38, R20 ;  /* 0x000000261c14723c */ /* 0x040fec0000001814 */
[----:B------:R-:W-:Y:S11]  /*f3060*/  STL [R1+0x8dd4], R38 ;  /* 0x008dd42601007387 */ /* 0x000ff60000100800 */
[----:B------:R-:W-:Y:S04]  /*f3070*/  STL.64 [R1+0x1000], R24 ;  /* 0x0010001801007387 */ /* 0x000fe80000100a00 */
[----:B------:R-:W-:Y:S04]  /*f3080*/  STL.64 [R1+0x1008], R26 ;  /* 0x0010081a01007387 */ /* 0x000fe80000100a00 */
[----:B------:R-:W-:Y:S04]  /*f3090*/  STL [R1+0x8dd0], R39 ;  /* 0x008dd02701007387 */ /* 0x000fe80000100800 */
        /* <DEDUP_REMOVED lines=11> */
[----:B0-----:R-:W-:Y:S07]  /*f3150*/  HMMA.16816.F32 R8, R28, R46, R56 ;  /* 0x0000002e1c08723c */ /* 0x001fee0000001838 */
[----:B------:R-:W-:-:S02]  /*f3160*/  IMAD.MOV.U32 R58, RZ, RZ, R49 ;  /* 0x000000ffff3a7224 */ /* 0x000fc400078e0031 */
[----:B------:R-:W2:Y:S01]  /*f3170*/  LDL.LU R49, [R1+0x90cc] ;  /* 0x0090cc0001317983 */ /* 0x000ea20000300800 */
[----:B------:R-:W-:-:S13]  /*f3180*/  IMAD.MOV.U32 R59, RZ, RZ, R48 ;  /* 0x000000ffff3b7224 */ /* 0x000fda00078e0030 */
[----:B------:R0:W-:Y:S04]  /*f3190*/  STL.64 [R1+0xf70], R8 ;  /* 0x000f700801007387 */ /* 0x0001e80000100a00 */
[----:B------:R1:W-:Y:S04]  /*f31a0*/  STL.64 [R1+0xf78], R10 ;  /* 0x000f780a01007387 */ /* 0x0003e80000100a00 */
        /* <DEDUP_REMOVED lines=8> */
[----:B----4-:R-:W-:Y:S04]  /*f3230*/  STL.64 [R1+0x8f78], R52 ;  /* 0x008f783401007387 */ /* 0x010fe80000100a00 */
[----:B------:R-:W4:Y:S04]  /*f3240*/  LDL.LU R6, [R1+0x90c4] ;  /* 0x0090c40001067983 */ /* 0x000f280000300800 */
[----:B------:R-:W5:Y:S04]  /*f3250*/  LDL.LU R7, [R1+0x90c0] ;  /* 0x0090c00001077983 */ /* 0x000f680000300800 */
[----:B------:R-:W-:Y:S04]  /*f3260*/  STL.64 [R1+0x8f90], R58 ;  /* 0x008f903a01007387 */ /* 0x000fe80000100a00 */
[----:B------:R-:W-:Y:S04]  /*f3270*/  STL.64 [R1+0x8f88], R56 ;  /* 0x008f883801007387 */ /* 0x000fe80000100a00 */
[----:B0-----:R-:W4:Y:S04]  /*f3280*/  LDL.LU R8, [R1+0x560] ;  /* 0x0005600001087983 */ /* 0x001f280000300800 */
[----:B------:R-:W4:Y:S04]  /*f3290*/  LDL.LU R9, [R1+0x564] ;  /* 0x0005640001097983 */ /* 0x000f280000300800 */
[----:B-1----:R-:W5:Y:S04]  /*f32a0*/  LDL.LU R10, [R1+0x568] ;  /* 0x00056800010a7983 */ /* 0x002f680000300800 */
[----:B------:R-:W5:Y:S01]  /*f32b0*/  LDL.LU R11, [R1+0x56c] ;  /* 0x00056c00010b7983 */ /* 0x000f620000300800 */
[----:B------:R-:W-:-:S02]  /*f32c0*/  IMAD.MOV.U32 R14, RZ, RZ, R51 ;  /* 0x000000ffff0e7224 */ /* 0x000fc400078e0033 */
[----:B------:R-:W-:Y:S02]  /*f32d0*/  IMAD.MOV.U32 R15, RZ, RZ, R50 ;  /* 0x000000ffff0f7224 */ /* 0x000fe400078e0032 */
[----:B---3--:R-:W-:Y:S02]  /*f32e0*/  IMAD.MOV.U32 R12, RZ, RZ, R48 ;  /* 0x000000ffff0c7224 */ /* 0x008fe400078e0030 */
[----:B--2---:R-:W-:Y:S01]  /*f32f0*/  IMAD.MOV.U32 R13, RZ, RZ, R49 ;  /* 0x000000ffff0d7224 */ /* 0x004fe200078e0031 */
[----:B-----5:R-:W-:Y:S04]  /*f3300*/  STL.64 [R1+0x8fa0], R10 ;  /* 0x008fa00a01007387 */ /* 0x020fe80000100a00 */
[----:B----4-:R-:W-:Y:S04]  /*f3310*/  STL.64 [R1+0x8f98], R8 ;  /* 0x008f980801007387 */ /* 0x010fe80000100a00 */
[----:B------:R-:W2:Y:S04]  /*f3320*/  LDL.LU R51, [R1+0x90bc] ;  /* 0x0090bc0001337983 */ /* 0x000ea80000300800 */
[----:B------:R-:W3:Y:S04]  /*f3330*/  LDL.LU R50, [R1+0x90b8] ;  /* 0x0090b80001327983 */ /* 0x000ee80000300800 */
[----:B------:R-:W4:Y:S04]  /*f3340*/  LDL.LU R48, [R1+0x90b4] ;  /* 0x0090b40001307983 */ /* 0x000f280000300800 */
[----:B------:R-:W5:Y:S04]  /*f3350*/  LDL.LU R49, [R1+0x90b0] ;  /* 0x0090b00001317983 */ /* 0x000f680000300800 */
[----:B------:R-:W-:Y:S04]  /*f3360*/  STL.64 [R1+0x8fb0], R14 ;  /* 0x008fb00e01007387 */ /* 0x000fe80000100a00 */
[----:B------:R-:W-:Y:S04]  /*f3370*/  STL.64 [R1+0x8fa8], R12 ;  /* 0x008fa80c01007387 */ /* 0x000fe80000100a00 */
[----:B------:R-:W2:Y:S04]  /*f3380*/  LDL.LU R20, [R1+0x580] ;  /* 0x0005800001147983 */ /* 0x000ea80000300800 */
[----:B------:R-:W2:Y:S04]  /*f3390*/  LDL.LU R21, [R1+0x584] ;  /* 0x0005840001157983 */ /* 0x000ea80000300800 */
[----:B------:R-:W3:Y:S04]  /*f33a0*/  LDL.LU R22, [R1+0x588] ;  /* 0x0005880001167983 */ /* 0x000ee80000300800 */
[----:B------:R-:W3:Y:S01]  /*f33b0*/  LDL.LU R23, [R1+0x58c] ;  /* 0x00058c0001177983 */ /* 0x000ee20000300800 */
[----:B------:R-:W-:-:S02]  /*f33c0*/  IMAD.MOV.U32 R27, RZ, RZ, R6 ;  /* 0x000000ffff1b7224 */ /* 0x000fc400078e0006 */
[----:B------:R-:W-:Y:S01]  /*f33d0*/  IMAD.MOV.U32 R26, RZ, RZ, R7 ;  /* 0x000000ffff1a7224 */ /* 0x000fe200078e0007 */
[----:B---3--:R-:W-:Y:S04]  /*f33e0*/  STL.64 [R1+0x8fc0], R22 ;  /* 0x008fc01601007387 */ /* 0x008fe80000100a00 */
[----:B--2---:R-:W-:Y:S04]  /*f33f0*/  STL.64 [R1+0x8fb8], R20 ;  /* 0x008fb81401007387 */ /* 0x004fe80000100a00 */
[----:B------:R-:W2:Y:S04]  /*f3400*/  LDL.LU R39, [R1+0x30bc] ;  /* 0x0030bc0001277983 */ /* 0x000ea80000300800 */
[----:B------:R-:W2:Y:S04]  /*f3410*/  LDL.LU R6, [R1+0x30b8] ;  /* 0x0030b80001067983 */ /* 0x000ea80000300800 */
[----:B------:R-:W3:Y:S04]  /*f3420*/  LDL.LU R38, [R1+0x30c4] ;  /* 0x0030c40001267983 */ /* 0x000ee80000300800 */
        /* <DEDUP_REMOVED lines=13> */
[----:B------:R-:W2:Y:S04]  /*f3500*/  LDL.LU R40, [R1+0x5b0] ;  /* 0x0005b00001287983 */ /* 0x000ea80000300800 */
        /* <DEDUP_REMOVED lines=10> */
[----:B--2---:R-:W-:Y:S04]  /*f35b0*/  STL.64 [R1+0x8ff8], R16 ;  /* 0x008ff81001007387 */ /* 0x004fe80000100a00 */
[----:B------:R0:W-:Y:S02]  /*f35c0*/  STL.64 [R1+0x8da8], R46 ;  /* 0x008da82e01007387 */ /* 0x0001e40000100a00 */
[----:B0-----:R-:W-:-:S02]  /*f35d0*/  IMAD.MOV.U32 R46, RZ, RZ, R49 ;  /* 0x000000ffff2e7224 */ /* 0x001fc400078e0031 */
[----:B------:R-:W-:Y:S01]  /*f35e0*/  IMAD.MOV.U32 R47, RZ, RZ, R48 ;  /* 0x000000ffff2f7224 */ /* 0x000fe200078e0030 */
[----:B------:R-:W2:Y:S04]  /*f35f0*/  LDL.LU R49, [R1+0x90a4] ;  /* 0x0090a40001317983 */ /* 0x000ea80000300800 */
[----:B------:R-:W3:Y:S04]  /*f3600*/  LDL.LU R48, [R1+0x90a0] ;  /* 0x0090a00001307983 */ /* 0x000ee80000300800 */
[----:B------:R5:W-:Y:S02]  /*f3610*/  STL.64 [R1+0x8da0], R44 ;  /* 0x008da02c01007387 */ /* 0x000be40000100a00 */
[----:B-----5:R-:W-:-:S02]  /*f3620*/  IMAD.MOV.U32 R44, RZ, RZ, R51 ;  /* 0x000000ffff2c7224 */ /* 0x020fc400078e0033 */
[----:B----4-:R-:W-:Y:S01]  /*f3630*/  IMAD.MOV.U32 R45, RZ, RZ, R50 ;  /* 0x000000ffff2d7224 */ /* 0x010fe200078e0032 */
[----:B------:R-:W4:Y:S04]  /*f3640*/  LDL.LU R51, [R1+0x909c] ;  /* 0x00909c0001337983 */ /* 0x000f280000300800 */
[----:B------:R-:W5:Y:S04]  /*f3650*/  LDL.LU R50, [R1+0x9098] ;  /* 0x0090980001327983 */ /* 0x000f680000300800 */
[----:B------:R-:W-:Y:S04]  /*f3660*/  STL.64 [R1+0x9010], R46 ;  /* 0x0090102e01007387 */ /* 0x000fe80000100a00 */
[----:B------:R-:W-:Y:S01]  /*f3670*/  STL.64 [R1+0x9008], R44 ;  /* 0x0090082c01007387 */ /* 0x000fe20000100a00 */
[----:B--2---:R-:W-:-:S02]  /*f3680*/  IMAD.MOV.U32 R58, RZ, RZ, R49 ;  /* 0x000000ffff3a7224 */ /* 0x004fc400078e0031 */
[----:B---3--:R-:W-:Y:S01]  /*f3690*/  IMAD.MOV.U32 R59, RZ, RZ, R48 ;  /* 0x000000ffff3b7224 */ /* 0x008fe200078e0030 */
[----:B------:R-:W2:Y:S04]  /*f36a0*/  LDL.LU R49, [R1+0x9094] ;  /* 0x0090940001317983 */ /* 0x000ea80000300800 */
[----:B------:R-:W3:Y:S04]  /*f36b0*/  LDL.LU R48, [R1+0x9090] ;  /* 0x0090900001307983 */ /* 0x000ee80000300800 */
[----:B------:R-:W2:Y:S04]  /*f36c0*/  LDL.LU R8, [R1+0x600] ;  /* 0x0006000001087983 */ /* 0x000ea80000300800 */
[----:B------:R-:W2:Y:S04]  /*f36d0*/  LDL.LU R9, [R1+0x604] ;  /* 0x0006040001097983 */ /* 0x000ea80000300800 */
[----:B------:R-:W3:Y:S04]  /*f36e0*/  LDL.LU R10, [R1+0x608] ;  /* 0x00060800010a7983 */ /* 0x000ee80000300800 */
[----:B------:R-:W3:Y:S01]  /*f36f0*/  LDL.LU R11, [R1+0x60c] ;  /* 0x00060c00010b7983 */ /* 0x000ee20000300800 */
[----:B----4-:R-:W-:-:S02]  /*f3700*/  IMAD.MOV.U32 R57, RZ, RZ, R51 ;  /* 0x000000ffff397224 */ /* 0x010fc400078e0033 */
[----:B-----5:R-:W-:Y:S01]  /*f3710*/  IMAD.MOV.U32 R56, RZ, RZ, R50 ;  /* 0x000000ffff387224 */ /* 0x020fe200078e0032 */
[----:B---3--:R-:W-:Y:S04]  /*f3720*/  STL.64 [R1+0x9020], R10 ;  /* 0x0090200a01007387 */ /* 0x008fe80000100a00 */
[----:B--2---:R-:W-:Y:S04]  /*f3730*/  STL.64 [R1+0x9018], R8 ;  /* 0x0090180801007387 */ /* 0x004fe80000100a00 */
[----:B------:R-:W2:Y:S04]  /*f3740*/  LDL.LU R50, [R1+0x908c] ;  /* 0x00908c0001327983 */ /* 0x000ea80000300800 */
[----:B------:R-:W3:Y:S04]  /*f3750*/  LDL.LU R51, [R1+0x9088] ;  /* 0x0090880001337983 */ /* 0x000ee80000300800 */
[----:B------:R-:W-:Y:S04]  /*f3760*/  STL.64 [R1+0x9030], R58 ;  /* 0x0090303a01007387 */ /* 0x000fe80000100a00 */
[----:B------:R-:W-:Y:S04]  /*f3770*/  STL.64 [R1+0x9028], R56 ;  /* 0x0090283801007387 */ /* 0x000fe80000100a00 */
        /* <DEDUP_REMOVED lines=10> */
[----:B------:R-:W4:Y:S04]  /*f3820*/  LDL.LU R32, [R1+0x630] ;  /* 0x0006300001207983 */ /* 0x000f280000300800 */
[----:B------:R-:W4:Y:S04]  /*f3830*/  LDL.LU R33, [R1+0x634] ;  /* 0x0006340001217983 */ /* 0x000f280000300800 */
[----:B------:R-:W5:Y:S04]  /*f3840*/  LDL.LU R34, [R1+0x638] ;  /* 0x0006380001227983 */ /* 0x000f680000300800 */
[----:B------:R-:W5:Y:S01]  /*f3850*/  LDL.LU R35, [R1+0x63c] ;  /* 0x00063c0001237983 */ /* 0x000f620000300800 */
[----:B---3--:R-:W-:-:S02]  /*f3860*/  IMAD.MOV.U32 R20, RZ, RZ, R51 ;  /* 0x000000ffff147224 */ /* 0x008fc400078e0033 */
[----:B--2---:R-:W-:Y:S01]  /*f3870*/  IMAD.MOV.U32 R21, RZ, RZ, R50 ;  /* 0x000000ffff157224 */ /* 0x004fe200078e0032 */
[----:B-----5:R-:W-:Y:S04]  /*f3880*/  STL.64 [R1+0x9058], R34 ;  /* 0x0090582201007387 */ /* 0x020fe80000100a00 */
[----:B----4-:R0:W-:Y:S04]  /*f3890*/  STL.64 [R1+0x9050], R32 ;  /* 0x0090502001007387 */ /* 0x0101e80000100a00 */
[----:B------:R-:W2:Y:S04]  /*f38a0*/  LDL.LU R51, [R1+0x907c] ;  /* 0x00907c0001337983 */ /* 0x000ea80000300800 */
[----:B------:R-:W3:Y:S01]  /*f38b0*/  LDL.LU R50, [R1+0x9078] ;  /* 0x0090780001327983 */ /* 0x000ee20000300800 */
[----:B------:R-:W-:-:S02]  /*f38c0*/  IMAD.MOV.U32 R42, RZ, RZ, R49 ;  /* 0x000000ffff2a7224 */ /* 0x000fc400078e0031 */
[----:B------:R-:W-:Y:S01]  /*f38d0*/  IMAD.MOV.U32 R43, RZ, RZ, R48 ;  /* 0x000000ffff2b7224 */ /* 0x000fe200078e0030 */
[----:B------:R-:W4:Y:S04]  /*f38e0*/  LDL.LU R49, [R1+0x9074] ;  /* 0x0090740001317983 */ /* 0x000f280000300800 */
[----:B------:R-:W5:Y:S04]  /*f38f0*/  LDL.LU R48, [R1+0x9070] ;  /* 0x0090700001307983 */ /* 0x000f680000300800 */
        /* <DEDUP_REMOVED lines=11> */
[----:B------:R-:W4:Y:S01]  /*f39b0*/  LDL.LU R15, [R1+0x9ec] ;  /* 0x0009ec00010f7983 */ /* 0x000f220000300800 */
[----:B------:R-:W-:-:S02]  /*f39c0*/  IMAD R7, R7, 0x100, R38 ;  /* 0x0000010007077824 */ /* 0x000fc400078e0226 */
[----:B------:R-:W-:Y:S02]  /*f39d0*/  IMAD R6, R6, 0x100, R39 ;  /* 0x0000010006067824 */ /* 0x000fe400078e0227 */
[----:B--2---:R-:W-:Y:S02]  /*f39e0*/  IMAD.MOV.U32 R41, RZ, RZ, R51 ;  /* 0x000000ffff297224 */ /* 0x004fe400078e0033 */
[----:B---3--:R-:W-:Y:S02]  /*f39f0*/  IMAD.MOV.U32 R40, RZ, RZ, R50 ;  /* 0x000000ffff287224 */ /* 0x008fe400078e0032 */
[----:B------:R-:W2:Y:S04]  /*f3a00*/  LDL.LU R50, [R1+0x906c] ;  /* 0x00906c0001327983 */ /* 0x000ea80000300800 */
[----:B------:R-:W2:Y:S04]  /*f3a10*/  LDL.LU R51, [R1+0x9068] ;  /* 0x0090680001337983 */ /* 0x000ea80000300800 */
        /* <DEDUP_REMOVED lines=8> */
[----:B------:R-:W3:Y:S01]  /*f3aa0*/  LDL.LU R47, [R1+0x67c] ;  /* 0x00067c00012f7983 */ /* 0x000ee20000300800 */
[----:B-----5:R-:W-:-:S02]  /*f3ab0*/  IMAD.MOV.U32 R10, RZ, RZ, R48 ;  /* 0x000000ffff0a7224 */ /* 0x020fc400078e0030 */
[----:B----4-:R-:W-:Y:S01]  /*f3ac0*/  IMAD.MOV.U32 R11, RZ, RZ, R49 ;  /* 0x000000ffff0b7224 */ /* 0x010fe200078e0031 */
        /* <DEDUP_REMOVED lines=14> */
[C---:B--2---:R-:W-:Y:S06]  /*f3bb0*/  HMMA.16816.F32 R12, R28.reuse, R50, R12 ;  /* 0x000000321c0c723c */ /* 0x044fec000000180c */
[C---:B----4-:R-:W-:Y:S06]  /*f3bc0*/  HMMA.16816.F32 R32, R28.reuse, R48, R32 ;  /* 0x000000301c20723c */ /* 0x050fec0000001820 */
[----:B---3--:R-:W-:-:S15]  /*f3bd0*/  HMMA.16816.F32 R28, R28, R8, R36 ;  /* 0x000000081c1c723c */ /* 0x008fde0000001824 */
[----:B------:R-:W-:-:S02]  /*f3be0*/  NOP ;  /* 0x0000000000007918 */ /* 0x000fc40000000000 */
[----:B------:R-:W-:Y:S04]  /*f3bf0*/  STL.64 [R1+0x1530], R32 ;  /* 0x0015302001007387 */ /* 0x000fe80000100a00 */
[----:B------:R0:W-:Y:S04]  /*f3c00*/  STL.64 [R1+0x1538], R34 ;  /* 0x0015382201007387 */ /* 0x0001e80000100a00 */
[----:B0-----:R-:W2:Y:S04]  /*f3c10*/  LDL.LU.64 R34, [R1+0x9058] ;  /* 0x0090580001227983 */ /* 0x001ea80000300a00 */
[----:B------:R-:W2:Y:S04]  /*f3c20*/  LDL.LU.64 R32, [R1+0x9050] ;  /* 0x0090500001207983 */ /* 0x000ea80000300a00 */
[----:B------:R-:W-:Y:S04]  /*f3c30*/  STL.64 [R1+0xf60], R12 ;  /* 0x000f600c01007387 */ /* 0x000fe80000100a00 */
[----:B------:R0:W-:Y:S04]  /*f3c40*/  STL.64 [R1+0xf68], R14 ;  /* 0x000f680e01007387 */ /* 0x0001e80000100a00 */
[----:B0-----:R-:W3:Y:S04]  /*f3c50*/  LDL.LU.64 R14, [R1+0x9048] ;  /* 0x00904800010e7983 */ /* 0x001ee80000300a00 */
[----:B------:R-:W3:Y:S04]  /*f3c60*/  LDL.LU.64 R12, [R1+0x9040] ;  /* 0x00904000010c7983 */ /* 0x000ee80000300a00 */
[----:B------:R-:W-:Y:S04]  /*f3c70*/  STL.64 [R1+0x8d98], R50 ;  /* 0x008d983201007387 */ /* 0x000fe80000100a00 */
[----:B------:R0:W-:Y:S04]  /*f3c80*/  STL.64 [R1+0x8d90], R48 ;  /* 0x008d903001007387 */ /* 0x0001e80000100a00 */
[----:B0-----:R-:W4:Y:S04]  /*f3c90*/  LDL.LU R48, [R1+0x5c0] ;  /* 0x0005c00001307983 */ /* 0x001f280000300800 */
[----:B------:R-:W4:Y:S04]  /*f3ca0*/  LDL.LU R49, [R1+0x5c4] ;  /* 0x0005c40001317983 */ /* 0x000f280000300800 */
[----:B------:R-:W4:Y:S04]  /*f3cb0*/  LDL.LU R50, [R1+0x5c8] ;  /* 0x0005c80001327983 */ /* 0x000f280000300800 */
[----:B------:R-:W4:Y:S04]  /*f3cc0*/  LDL.LU R51, [R1+0x5cc] ;  /* 0x0005cc0001337983 */ /* 0x000f280000300800 */
[----:B------:R-:W2:Y:S01]  /*f3cd0*/  LDL.LU.64 R36, [R1+0x9038] ;  /* 0x0090380001247983 */ /* 0x000ea20000300a00 */
[----:B------:R-:W-:-:S02]  /*f3ce0*/  F2FP.F16.E4M3.UNPACK_B R4, R4 ;  /* 0x00000004ff04723e */ /* 0x000fc400020006ff */
[----:B------:R-:W-:Y:S02]  /*f3cf0*/  F2FP.F16.E4M3.UNPACK_B R5, R5 ;  /* 0x00000005ff05723e */ /* 0x000fe400020006ff */
[----:B------:R-:W-:Y:S02]  /*f3d00*/  F2FP.F16.E4M3.UNPACK_B R6, R6 ;  /* 0x00000006ff06723e */ /* 0x000fe400020006ff */
[----:B------:R-:W-:Y:S01]  /*f3d10*/  F2FP.F16.E4M3.UNPACK_B R7, R7 ;  /* 0x00000007ff07723e */ /* 0x000fe200020006ff */
[----:B------:R-:W-:Y:S02]  /*f3d20*/  IMAD.MOV.U32 R38, RZ, RZ, R8 ;  /* 0x000000ffff267224 */ /* 0x000fe400078e0008 */
[----:B------:R-:W-:-:S04]  /*f3d30*/  IMAD.MOV.U32 R39, RZ, RZ, R9 ;  /* 0x000000ffff277224 */ /* 0x000fc800078e0009 */
[C---:B-----5:R-:W-:Y:S01]  /*f3d40*/  HMMA.16816.F32 R8, R4.reuse, R10, R56 ;  /* 0x0000000a0408723c */ /* 0x060fe20000001838 */
[----:B------:R0:W-:Y:S04]  /*f3d50*/  STL.64 [R1+0xf40], R28 ;  /* 0x000f401c01007387 */ /* 0x0001e80000100a00 */
[----:B------:R1:W-:Y:S04]  /*f3d60*/  STL.64 [R1+0xf48], R30 ;  /* 0x000f481e01007387 */ /* 0x0003e80000100a00 */
[----:B0-----:R-:W5:Y:S04]  /*f3d70*/  LDL.LU R28, [R1+0x5e0] ;  /* 0x0005e000011c7983 */ /* 0x001f680000300800 */
[----:B------:R-:W5:Y:S04]  /*f3d80*/  LDL.LU R29, [R1+0x5e4] ;  /* 0x0005e400011d7983 */ /* 0x000f680000300800 */
[----:B-1----:R-:W5:Y:S04]  /*f3d90*/  LDL.LU R30, [R1+0x5e8] ;  /* 0x0005e800011e7983 */ /* 0x002f680000300800 */
[----:B------:R-:W5:Y:S04]  /*f3da0*/  LDL.LU R31, [R1+0x5ec] ;  /* 0x0005ec00011f7983 */ /* 0x000f680000300800 */
[----:B------:R0:W-:Y:S04]  /*f3db0*/  STL.64 [R1+0x8e48], R38 ;  /* 0x008e482601007387 */ /* 0x0001e80000100a00 */
[----:B0-----:R-:W3:Y:S04]  /*f3dc0*/  LDL.LU R38, [R1+0xe8] ;  /* 0x0000e80001267983 */ /* 0x001ee80000300800 */
[----:B------:R-:W3:Y:S04]  /*f3dd0*/  LDL.LU R39, [R1+0xec] ;  /* 0x0000ec0001277983 */ /* 0x000ee80000300800 */
[----:B--2---:R-:W-:Y:S04]  /*f3de0*/  STL.64 [R1+0x8e40], R36 ;  /* 0x008e402401007387 */ /* 0x004fe80000100a00 */
[----:B------:R-:W2:Y:S04]  /*f3df0*/  LDL.LU.64 R58, [R1+0x9030] ;  /* 0x00903000013a7983 */ /* 0x000ea80000300a00 */
[----:B------:R-:W4:Y:S04]  /*f3e00*/  LDL.LU.64 R56, [R1+0x9028] ;  /* 0x0090280001387983 */ /* 0x000f280000300a00 */
[----:B------:R-:W-:Y:S04]  /*f3e10*/  STL.64 [R1+0xf30], R8 ;  /* 0x000f300801007387 */ /* 0x000fe80000100a00 */
[----:B------:R0:W-:Y:S04]  /*f3e20*/  STL.64 [R1+0xf38], R10 ;  /* 0x000f380a01007387 */ /* 0x0001e80000100a00 */
[----:B0-----:R-:W2:Y:S04]  /*f3e30*/  LDL.LU.64 R10, [R1+0x9020] ;  /* 0x00902000010a7983 */ /* 0x001ea80000300a00 */
[----:B------:R-:W2:Y:S01]  /*f3e40*/  LDL.LU.64 R8, [R1+0x9018] ;  /* 0x0090180001087983 */ /* 0x000ea20000300a00 */
[C---:B------:R-:W-:Y:S06]  /*f3e50*/  HMMA.16816.F32 R44, R4.reuse, R40, R44 ;  /* 0x00000028042c723c */ /* 0x040fec000000182c */
[C---:B------:R-:W-:Y:S06]  /*f3e60*/  HMMA.16816.F32 R40, R4.reuse, R42, R16 ;  /* 0x0000002a0428723c */ /* 0x040fec0000001810 */
[C---:B------:R-:W-:Y:S06]  /*f3e70*/  HMMA.16816.F32 R24, R4.reuse, R20, R24 ;  /* 0x000000140418723c */ /* 0x040fec0000001818 */
[C---:B------:R-:W-:Y:S05]  /*f3e80*/  HMMA.16816.F32 R20, R4.reuse, R22, R32 ;  /* 0x000000160414723c */ /* 0x040fea0000001820 */
        /* <DEDUP_REMOVED lines=17> */
[----:B------:R0:W-:Y:S01]  /*f3fa0*/  STL.64 [R1+0xeb8], R22 ;  /* 0x000eb81601007387 */ /* 0x0001e20000100a00 */
[C---:B---3--:R-:W-:Y:S03]  /*f3fb0*/  HMMA.16816.F32 R36, R4.reuse, R38, R52 ;  /* 0x000000260424723c */ /* 0x048fe60000001834 */
[----:B0-----:R-:W3:Y:S04]  /*f3fc0*/  LDL.LU.64 R22, [R1+0x8fc0] ;  /* 0x008fc00001167983 */ /* 0x001ee80000300a00 */
[----:B------:R-:W3:Y:S01]  /*f3fd0*/  LDL.LU.64 R20, [R1+0x8fb8] ;  /* 0x008fb80001147983 */ /* 0x000ee20000300a00 */
[C---:B----4-:R-:W-:Y:S06]  /*f3fe0*/  HMMA.16816.F32 R12, R4.reuse, R56, R12 ;  /* 0x00000038040c723c */ /* 0x050fec000000180c */
[----:B--2---:R-:W-:-:S15]  /*f3ff0*/  HMMA.16816.F32 R56, R4, R58, R8 ;  /* 0x0000003a0438723c */ /* 0x004fde0000001808 */
[----:B------:R-:W-:-:S02]  /*f4000*/  NOP ;  /* 0x0000000000007918 */ /* 0x000fc40000000000 */
[----:B------:R-:W-:Y:S04]  /*f4010*/  STL.64 [R1+0xe90], R12 ;  /* 0x000e900c01007387 */ /* 0x000fe80000100a00 */
[----:B------:R0:W-:Y:S04]  /*f4020*/  STL.64 [R1+0xe98], R14 ;  /* 0x000e980e01007387 */ /* 0x0001e80000100a00 */
[----:B0-----:R-:W2:Y:S04]  /*f4030*/  LDL.LU.64 R14, [R1+0x8fb0] ;  /* 0x008fb000010e7983 */ /* 0x001ea80000300a00 */
[----:B------:R-:W3:Y:S04]  /*f4040*/  LDL.LU.64 R12, [R1+0x8fa8] ;  /* 0x008fa800010c7983 */ /* 0x000ee80000300a00 */
        /* <DEDUP_REMOVED lines=8> */
[C---:B-----5:R-:W-:Y:S03]  /*f40d0*/  HMMA.16816.F32 R28, R4.reuse, R44, R28 ;  /* 0x0000002c041c723c */ /* 0x060fe6000000181c */
[----:B------:R-:W-:Y:S04]  /*f40e0*/  STL.64 [R1+0xe50], R36 ;  /* 0x000e502401007387 */ /* 0x000fe80000100a00 */
[----:B------:R0:W-:Y:S02]  /*f40f0*/  STL.64 [R1+0xe58], R38 ;  /* 0x000e582601007387 */ /* 0x0001e40000100a00 */
[----:B0-----:R-:W-:-:S14]  /*f4100*/  HMMA.16816.F32 R36, R4, R46, R48 ;  /* 0x0000002e0424723c */ /* 0x001fdc0000001830 */
[----:B------:R-:W-:Y:S04]  /*f4110*/  STL.64 [R1+0xe30], R28 ;  /* 0x000e301c01007387 */ /* 0x000fe80000100a00 */
[----:B------:R0:W-:Y:S02]  /*f4120*/  STL.64 [R1+0xe38], R30 ;  /* 0x000e381e01007387 */ /* 0x0001e40000100a00 */
[C---:B0-----:R-:W-:Y:S06]  /*f4130*/  HMMA.16816.F32 R28, R4.reuse, R24, R40 ;  /* 0x00000018041c723c */ /* 0x041fec0000001828 */
[----:B------:R-:W-:Y:S01]  /*f4140*/  HMMA.16816.F32 R24, R4, R26, R32 ;  /* 0x0000001a0418723c */ /* 0x000fe20000001820 */
[----:B------:R-:W-:Y:S04]  /*f4150*/  STL.64 [R1+0xe10], R36 ;  /* 0x000e102401007387 */ /* 0x000fe80000100a00 */
[----:B------:R-:W-:-:S12]  /*f4160*/  STL.64 [R1+0xe18], R38 ;  /* 0x000e182601007387 */ /* 0x000fd80000100a00 */
[----:B------:R-:W-:Y:S04]  /*f4170*/  STL.64 [R1+0xdf0], R28 ;  /* 0x000df01c01007387 */ /* 0x000fe80000100a00 */
[----:B------:R-:W-:Y:S04]  /*f4180*/  STL.64 [R1+0xdf8], R30 ;  /* 0x000df81e01007387 */ /* 0x000fe80000100a00 */
[----:B------:R-:W-:Y:S04]  /*f4190*/  STL.64 [R1+0xdd0], R24 ;  /* 0x000dd01801007387 */ /* 0x000fe80000100a00 */
[----:B------:R-:W-:Y:S01]  /*f41a0*/  STL.64 [R1+0xdd8], R26 ;  /* 0x000dd81a01007387 */ /* 0x000fe20000100a00 */
[C---:B---3--:R-:W-:Y:S06]  /*f41b0*/  HMMA.16816.F32 R20, R4.reuse, R12, R20 ;  /* 0x0000000c0414723c */ /* 0x048fec0000001814 */
[C---:B--2---:R-:W-:Y:S06]  /*f41c0*/  HMMA.16816.F32 R12, R4.reuse, R14, R16 ;  /* 0x0000000e040c723c */ /* 0x044fec0000001810 */
[C---:B----4-:R-:W-:Y:S06]  /*f41d0*/  HMMA.16816.F32 R16, R4.reuse, R56, R8 ;  /* 0x000000380410723c */ /* 0x050fec0000001808 */
[C---:B------:R-:W-:Y:S05]  /*f41e0*/  HMMA.16816.F32 R8, R4.reuse, R58, R52 ;  /* 0x0000003a0408723c */ /* 0x040fea0000001834 */
[----:B------:R-:W-:Y:S04]  /*f41f0*/  STL.64 [R1+0xdb0], R20 ;  /* 0x000db01401007387 */ /* 0x000fe80000100a00 */
[----:B------:R-:W-:Y:S04]  /*f4200*/  STL.64 [R1+0xdb8], R22 ;  /* 0x000db81601007387 */ /* 0x000fe80000100a00 */
[----:B------:R0:W-:Y:S04]  /*f4210*/  STL.64 [R1+0xd90], R12 ;  /* 0x000d900c01007387 */ /* 0x0001e80000100a00 */
        /* <DEDUP_REMOVED lines=9> */
[----:B------:R-:W4:Y:S04]  /*f42b0*/  LDL.LU R56, [R1+0x68] ;  /* 0x0000680001387983 */ /* 0x000f280000300800 */
[----:B------:R-:W4:Y:S04]  /*f42c0*/  LDL.LU R57, [R1+0x6c] ;  /* 0x00006c0001397983 */ /* 0x000f280000300800 */
[----:B---3--:R-:W-:Y:S04]  /*f42d0*/  STL.64 [R1+0x8f10], R58 ;  /* 0x008f103a01007387 */ /* 0x008fe80000100a00 */
[----:B----4-:R-:W-:Y:S04]  /*f42e0*/  STL.64 [R1+0x8f08], R56 ;  /* 0x008f083801007387 */ /* 0x010fe80000100a00 */
[----:B0-----:R-:W3:Y:S04]  /*f42f0*/  LDL.LU R8, [R1+0x4a0] ;  /* 0x0004a00001087983 */ /* 0x001ee80000300800 */
[----:B------:R-:W3:Y:S04]  /*f4300*/  LDL.LU R9, [R1+0x4a4] ;  /* 0x0004a40001097983 */ /* 0x000ee80000300800 */
[----:B-1----:R-:W4:Y:S04]  /*f4310*/  LDL.LU R10, [R1+0x4a8] ;  /* 0x0004a800010a7983 */ /* 0x002f280000300800 */
[----:B------:R-:W4:Y:S04]  /*f4320*/  LDL.LU R11, [R1+0x4ac] ;  /* 0x0004ac00010b7983 */ /* 0x000f280000300800 */
[----:B----4-:R-:W-:Y:S04]  /*f4330*/  STL.64 [R1+0x8f20], R10 ;  /* 0x008f200a01007387 */ /* 0x010fe80000100a00 */
[----:B---3--:R0:W-:Y:S04]  /*f4340*/  STL.64 [R1+0x8f18], R8 ;  /* 0x008f180801007387 */ /* 0x0081e80000100a00 */
[----:B------:R-:W3:Y:S04]  /*f4350*/  LDL.LU R14, [R1+0x70] ;  /* 0x00007000010e7983 */ /* 0x000ee80000300800 */
[----:B------:R-:W3:Y:S04]  /*f4360*/  LDL.LU R15, [R1+0x74] ;  /* 0x00007400010f7983 */ /* 0x000ee80000300800 */
[----:B---3--:R1:W-:Y:S04]  /*f4370*/  STL.64 [R1+0x8f30], R14 ;  /* 0x008f300e01007387 */ /* 0x0083e80000100a00 */
        /* <DEDUP_REMOVED lines=18> */
[----:B------:R-:W2:Y:S04]  /*f44a0*/  LDL.LU R37, [R1+0x8c] ;  /* 0x00008c0001257983 */ /* 0x000ea80000300800 */
[----:B-----5:R5:W-:Y:S04]  /*f44b0*/  STL.64 [R1+0x8f60], R38 ;  /* 0x008f602601007387 */ /* 0x020be80000100a00 */
[----:B--2---:R-:W-:Y:S04]  /*f44c0*/  STL.64 [R1+0x8f58], R36 ;  /* 0x008f582401007387 */ /* 0x004fe80000100a00 */
[----:B0-----:R-:W2:Y:S04]  /*f44d0*/  LDL.LU R8, [R1+0x4f0] ;  /* 0x0004f00001087983 */ /* 0x001ea80000300800 */
[----:B------:R-:W2:Y:S04]  /*f44e0*/  LDL.LU R9, [R1+0x4f4] ;  /* 0x0004f40001097983 */ /* 0x000ea80000300800 */
[----:B------:R-:W3:Y:S04]  /*f44f0*/  LDL.LU R10, [R1+0x4f8] ;  /* 0x0004f800010a7983 */ /* 0x000ee80000300800 */
[----:B------:R-:W3:Y:S04]  /*f4500*/  LDL.LU R11, [R1+0x4fc] ;  /* 0x0004fc00010b7983 */ /* 0x000ee80000300800 */
[----:B---3--:R-:W-:Y:S04]  /*f4510*/  STL.64 [R1+0x8f70], R10 ;  /* 0x008f700a01007387 */ /* 0x008fe80000100a00 */
[----:B--2---:R0:W-:Y:S04]  /*f4520*/  STL.64 [R1+0x8f68], R8 ;  /* 0x008f680801007387 */ /* 0x0041e80000100a00 */
[----:B-1----:R-:W2:Y:S04]  /*f4530*/  LDL.LU R14, [R1+0x90] ;  /* 0x00009000010e7983 */ /* 0x002ea80000300800 */
[----:B------:R-:W2:Y:S04]  /*f4540*/  LDL.LU R15, [R1+0x94] ;  /* 0x00009400010f7983 */ /* 0x000ea80000300800 */
[----:B------:R-:W2:Y:S04]  /*f4550*/  LDL.LU R16, [R1+0x500] ;  /* 0x0005000001107983 */ /* 0x000ea80000300800 */
[----:B------:R-:W2:Y:S04]  /*f4560*/  LDL.LU R17, [R1+0x504] ;  /* 0x0005040001117983 */ /* 0x000ea80000300800 */
[----:B------:R-:W2:Y:S04]  /*f4570*/  LDL.LU R18, [R1+0x508] ;  /* 0x0005080001127983 */ /* 0x000ea80000300800 */
[----:B------:R-:W2:Y:S04]  /*f4580*/  LDL.LU R19, [R1+0x50c] ;  /* 0x00050c0001137983 */ /* 0x000ea80000300800 */
[----:B------:R-:W3:Y:S04]  /*f4590*/  LDL.LU R12, [R1+0x98] ;  /* 0x00009800010c7983 */ /* 0x000ee80000300800 */
[----:B------:R-:W3:Y:S04]  /*f45a0*/  LDL.LU R13, [R1+0x9c] ;  /* 0x00009c00010d7983 */ /* 0x000ee80000300800 */
[----:B----4-:R-:W3:Y:S04]  /*f45b0*/  LDL.LU R28, [R1+0x520] ;  /* 0x00052000011c7983 */ /* 0x010ee80000300800 */
[----:B------:R-:W3:Y:S04]  /*f45c0*/  LDL.LU R29, [R1+0x524] ;  /* 0x00052400011d7983 */ /* 0x000ee80000300800 */
[----:B------:R-:W3:Y:S04]  /*f45d0*/  LDL.LU R30, [R1+0x528] ;  /* 0x00052800011e7983 */ /* 0x000ee80000300800 */
[----:B------:R-:W3:Y:S04]  /*f45e0*/  LDL.LU R31, [R1+0x52c] ;  /* 0x00052c00011f7983 */ /* 0x000ee80000300800 */
[----:B-----5:R-:W4:Y:S04]  /*f45f0*/  LDL.LU R38, [R1+0xa0] ;  /* 0x0000a00001267983 */ /* 0x020f280000300800 */
[----:B------:R-:W4:Y:S04]  /*f4600*/  LDL.LU R39, [R1+0xa4] ;  /* 0x0000a40001277983 */ /* 0x000f280000300800 */
        /* <DEDUP_REMOVED lines=34> */
[----:B----4-:R-:W-:Y:S03]  /*f4830*/  HMMA.16816.F32 R36, R4, R38, R8 ;  /* 0x000000260424723c */ /* 0x010fe60000001808 */
[----:B------:R-:W4:Y:S04]  /*f4840*/  LDL.LU.64 R10, [R1+0x8f70] ;  /* 0x008f7000010a7983 */ /* 0x000f280000300a00 */
[----:B------:R-:W4:-:S15]  /*f4850*/  LDL.LU.64 R8, [R1+0x8f68] ;  /* 0x008f680001087983 */ /* 0x000f1e0000300a00 */
[----:B------:R-:W-:-:S01]  /*f4860*/  NOP ;  /* 0x0000000000007918 */ /* 0x000fc20000000000 */
[----:B------:R-:W-:Y:S04]  /*f4870*/  STL.64 [R1+0xd30], R36 ;  /* 0x000d302401007387 */ /* 0x000fe80000100a00 */
[----:B------:R0:W-:Y:S04]  /*f4880*/  STL.64 [R1+0xd38], R38 ;  /* 0x000d382601007387 */ /* 0x0001e80000100a00 */
[----:B0-----:R-:W5:Y:S04]  /*f4890*/  LDL.LU.64 R38, [R1+0x8f60] ;  /* 0x008f600001267983 */ /* 0x001f680000300a00 */
[----:B------:R-:W4:Y:S01]  /*f48a0*/  LDL.LU.64 R36, [R1+0x8f58] ;  /* 0x008f580001247983 */ /* 0x000f220000300a00 */
[C---:B---3--:R-:W-:Y:S06]  /*f48b0*/  HMMA.16816.F32 R28, R4.reuse, R12, R28 ;  /* 0x0000000c041c723c */ /* 0x048fec000000181c */
[----:B--2---:R-:W-:-:S15]  /*f48c0*/  HMMA.16816.F32 R12, R4, R14, R16 ;  /* 0x0000000e040c723c */ /* 0x004fde0000001810 */
[----:B------:R-:W-:-:S02]  /*f48d0*/  NOP ;  /* 0x0000000000007918 */ /* 0x000fc40000000000 */
        /* <DEDUP_REMOVED lines=16> */
[----:B------:R-:W4:Y:S04]  /*f49e0*/  LDL.LU.64 R8, [R1+0x8f18] ;  /* 0x008f180001087983 */ /* 0x000f280000300a00 */
[----:B------:R-:W5:Y:S04]  /*f49f0*/  LDL.LU.64 R58, [R1+0x8f10] ;  /* 0x008f1000013a7983 */ /* 0x000f680000300a00 */
[----:B------:R-:W4:Y:S04]  /*f4a00*/  LDL.LU.64 R56, [R1+0x8f08] ;  /* 0x008f080001387983 */ /* 0x000f280000300a00 */
[----:B------:R-:W-:Y:S04]  /*f4a10*/  STL.64 [R1+0xcb0], R36 ;  /* 0x000cb02401007387 */ /* 0x000fe80000100a00 */
[----:B------:R2:W-:Y:S02]  /*f4a20*/  STL.64 [R1+0xcb8], R38 ;  /* 0x000cb82601007387 */ /* 0x0005e40000100a00 */
[C---:B--2---:R-:W-:Y:S06]  /*f4a30*/  HMMA.16816.F32 R36, R4.reuse, R44, R28 ;  /* 0x0000002c0424723c */ /* 0x044fec000000181c */
[C---:B---3--:R-:W-:Y:S06]  /*f4a40*/  HMMA.16816.F32 R28, R4.reuse, R14, R16 ;  /* 0x0000000e041c723c */ /* 0x048fec0000001810 */
[C---:B------:R-:W-:Y:S11]  /*f4a50*/  HMMA.16816.F32 R20, R4.reuse, R12, R20 ;  /* 0x0000000c0414723c */ /* 0x040ff60000001814 */
[----:B------:R-:W-:Y:S04]  /*f4a60*/  STL.64 [R1+0xc90], R36 ;  /* 0x000c902401007387 */ /* 0x000fe80000100a00 */
[----:B------:R0:W-:Y:S04]  /*f4a70*/  STL.64 [R1+0xc98], R38 ;  /* 0x000c982601007387 */ /* 0x0001e80000100a00 */
[----:B------:R-:W-:Y:S04]  /*f4a80*/  STL.64 [R1+0xc70], R28 ;  /* 0x000c701c01007387 */ /* 0x000fe80000100a00 */
[----:B------:R1:W-:Y:S01]  /*f4a90*/  STL.64 [R1+0xc78], R30 ;  /* 0x000c781e01007387 */ /* 0x0003e20000100a00 */
[C---:B0-----:R-:W-:Y:S06]  /*f4aa0*/  HMMA.16816.F32 R36, R4.reuse, R46, R48 ;  /* 0x0000002e0424723c */ /* 0x041fec0000001830 */
[C---:B-1----:R-:W-:Y:S06]  /*f4ab0*/  HMMA.16816.F32 R28, R4.reuse, R24, R40 ;  /* 0x00000018041c723c */ /* 0x042fec0000001828 */
[C---:B------:R-:W-:Y:S06]  /*f4ac0*/  HMMA.16816.F32 R24, R4.reuse, R26, R32 ;  /* 0x0000001a0418723c */ /* 0x040fec0000001820 */
[C---:B----4-:R-:W-:Y:S06]  /*f4ad0*/  HMMA.16816.F32 R16, R4.reuse, R56, R8 ;  /* 0x000000380410723c */ /* 0x050fec0000001808 */
[----:B-----5:R-:W-:Y:S01]  /*f4ae0*/  HMMA.16816.F32 R8, R4, R58, R52 ;  /* 0x0000003a0408723c */ /* 0x020fe20000001834 */
[----:B------:R-:W2:-:S15]  /*f4af0*/  LDL.LU R58, [R1+0x28] ;  /* 0x00002800013a7983 */ /* 0x000e9e0000300800 */
[----:B------:R-:W-:-:S01]  /*f4b00*/  NOP ;  /* 0x0000000000007918 */ /* 0x000fc20000000000 */
[----:B------:R-:W-:Y:S04]  /*f4b10*/  STL.64 [R1+0xc50], R16 ;  /* 0x000c501001007387 */ /* 0x000fe80000100a00 */
[----:B------:R-:W-:Y:S04]  /*f4b20*/  STL.64 [R1+0xc58], R18 ;  /* 0x000c581201007387 */ /* 0x000fe80000100a00 */
[----:B------:R0:W-:Y:S04]  /*f4b30*/  STL.64 [R1+0xc30], R8 ;  /* 0x000c300801007387 */ /* 0x0001e80000100a00 */
[----:B------:R1:W-:Y:S04]  /*f4b40*/  STL.64 [R1+0xc38], R10 ;  /* 0x000c380a01007387 */ /* 0x0003e80000100a00 */
[----:B------:R-:W2:Y:S04]  /*f4b50*/  LDL.LU R59, [R1+0x2c] ;  /* 0x00002c00013b7983 */ /* 0x000ea80000300800 */
[----:B------:R-:W3:Y:S04]  /*f4b60*/  LDL.LU R56, [R1+0x30] ;  /* 0x0000300001387983 */ /* 0x000ee80000300800 */
[----:B------:R-:W3:Y:S04]  /*f4b70*/  LDL.LU R57, [R1+0x34] ;  /* 0x0000340001397983 */ /* 0x000ee80000300800 */
        /* <DEDUP_REMOVED lines=14> */
[----:B------:R-:W-:Y:S04]  /*f4c60*/  STL.64 [R1+0xc00], R36 ;  /* 0x000c002401007387 */ /* 0x000fe80000100a00 */
[----:B------:R-:W-:Y:S04]  /*f4c70*/  STL.64 [R1+0xc08], R38 ;  /* 0x000c082601007387 */ /* 0x000fe80000100a00 */
[----:B------:R0:W-:Y:S04]  /*f4c80*/  STL.64 [R1+0xbf0], R28 ;  /* 0x000bf01c01007387 */ /* 0x0001e80000100a00 */
[----:B------:R1:W-:Y:S04]  /*f4c90*/  STL.64 [R1+0xbf8], R30 ;  /* 0x000bf81e01007387 */ /* 0x0003e80000100a00 */
[----:B------:R-:W5:Y:S04]  /*f4ca0*/  LDL.LU R44, [R1+0x200] ;  /* 0x00020000012c7983 */ /* 0x000f680000300800 */
[----:B------:R-:W-:Y:S04]  /*f4cb0*/  STL.64 [R1+0xbd0], R24 ;  /* 0x000bd01801007387 */ /* 0x000fe80000100a00 */
[----:B------:R-:W-:Y:S04]  /*f4cc0*/  STL.64 [R1+0xbd8], R26 ;  /* 0x000bd81a01007387 */ /* 0x000fe80000100a00 */
[----:B------:R-:W-:Y:S04]  /*f4cd0*/  STL.64 [R1+0xbb0], R20 ;  /* 0x000bb01401007387 */ /* 0x000fe80000100a00 */
[----:B------:R-:W-:Y:S04]  /*f4ce0*/  STL.64 [R1+0xbb8], R22 ;  /* 0x000bb81601007387 */ /* 0x000fe80000100a00 */
[----:B------:R-:W5:Y:S04]  /*f4cf0*/  LDL.LU R45, [R1+0x204] ;  /* 0x00020400012d7983 */ /* 0x000f680000300800 */
[----:B------:R-:W3:Y:S04]  /*f4d00*/  LDL.LU R46, [R1+0x208] ;  /* 0x00020800012e7983 */ /* 0x000ee80000300800 */
[----:B------:R-:W3:Y:S04]  /*f4d10*/  LDL.LU R47, [R1+0x20c] ;  /* 0x00020c00012f7983 */ /* 0x000ee80000300800 */
[----:B---3--:R-:W-:Y:S04]  /*f4d20*/  STL.64 [R1+0x8e58], R46 ;  /* 0x008e582e01007387 */ /* 0x008fe80000100a00 */
[----:B-----5:R-:W-:Y:S04]  /*f4d30*/  STL.64 [R1+0x8e50], R44 ;  /* 0x008e502c01007387 */ /* 0x020fe80000100a00 */
        /* <DEDUP_REMOVED lines=9> */
[----:B------:R-:W5:Y:S01]  /*f4dd0*/  LDL.LU R51, [R1+0x22c] ;  /* 0x00022c0001337983 */ /* 0x000f620000300800 */
[C---:B----4-:R-:W-:Y:S06]  /*f4de0*/  HMMA.16816.F32 R12, R4.reuse, R14, R16 ;  /* 0x0000000e040c723c */ /* 0x050fec0000001810 */
[C---:B------:R-:W-:Y:S06]  /*f4df0*/  HMMA.16816.F32 R16, R4.reuse, R56, R8 ;  /* 0x000000380410723c */ /* 0x040fec0000001808 */
[----:B--2---:R-:W-:Y:S01]  /*f4e00*/  HMMA.16816.F32 R8, R4, R58, R52 ;  /* 0x0000003a0408723c */ /* 0x004fe20000001834 */
[----:B-----5:R-:W-:Y:S04]  /*f4e10*/  STL.64 [R1+0x8e98], R50 ;  /* 0x008e983201007387 */ /* 0x020fe80000100a00 */
[----:B---3--:R-:W-:Y:S04]  /*f4e20*/  STL.64 [R1+0x8e90], R48 ;  /* 0x008e903001007387 */ /* 0x008fe80000100a00 */
[----:B------:R-:W2:Y:S04]  /*f4e30*/  LDL.LU R40, [R1+0x1f0] ;  /* 0x0001f00001287983 */ /* 0x000ea80000300800 */
[----:B------:R-:W2:Y:S04]  /*f4e40*/  LDL.LU R41, [R1+0x1f4] ;  /* 0x0001f40001297983 */ /* 0x000ea80000300800 */
[----:B------:R-:W3:Y:S04]  /*f4e50*/  LDL.LU R42, [R1+0x1f8] ;  /* 0x0001f800012a7983 */ /* 0x000ee80000300800 */
[----:B------:R-:W3:Y:S04]  /*f4e60*/  LDL.LU R43, [R1+0x1fc] ;  /* 0x0001fc00012b7983 */ /* 0x000ee80000300800 */
[----:B---3--:R-:W-:Y:S04]  /*f4e70*/  STL.64 [R1+0x8ea8], R42 ;  /* 0x008ea82a01007387 */ /* 0x008fe80000100a00 */
[----:B--2---:R-:W-:Y:S04]  /*f4e80*/  STL.64 [R1+0x8ea0], R40 ;  /* 0x008ea02801007387 */ /* 0x004fe80000100a00 */
        /* <DEDUP_REMOVED lines=29> */
[----:B---3--:R-:W-:Y:S04]  /*f5060*/  STL.64 [R1+0x8ee0], R56 ;  /* 0x008ee03801007387 */ /* 0x008fe80000100a00 */
[----:B------:R-:W3:Y:S04]  /*f5070*/  LDL.LU R50, [R1] ;  /* 0x0000000001327983 */ /* 0x000ee80000300800 */
[----:B------:R-:W3:Y:S04]  /*f5080*/  LDL.LU R51, [R1+0x4] ;  /* 0x0000040001337983 */ /* 0x000ee80000300800 */
[----:B------:R-:W4:Y:S04]  /*f5090*/  LDL.LU R40, [R1+0x380] ;  /* 0x0003800001287983 */ /* 0x000f280000300800 */
[----:B------:R-:W4:Y:S04]  /*f50a0*/  LDL.LU R41, [R1+0x384] ;  /* 0x0003840001297983 */ /* 0x000f280000300800 */
[----:B------:R-:W5:Y:S04]  /*f50b0*/  LDL.LU R42, [R1+0x388] ;  /* 0x00038800012a7983 */ /* 0x000f680000300800 */
[----:B------:R-:W5:Y:S01]  /*f50c0*/  LDL.LU R43, [R1+0x38c] ;  /* 0x00038c00012b7983 */ /* 0x000f620000300800 */
[----:B------:R-:W-:-:S03]  /*f50d0*/  IMAD.MOV.U32 R49, RZ, RZ, R0 ;  /* 0x000000ffff317224 */ /* 0x000fc600078e0000 */
[----:B-----5:R-:W-:Y:S04]  /*f50e0*/  STL.64 [R1+0x8ef8], R42 ;  /* 0x008ef82a01007387 */ /* 0x020fe80000100a00 */
[----:B----4-:R4:W-:Y:S04]  /*f50f0*/  STL.64 [R1+0x8ef0], R40 ;  /* 0x008ef02801007387 */ /* 0x0109e80000100a00 */
[----:B------:R-:W5:Y:S04]  /*f5100*/  LDL.LU R48, [R1+0x8] ;  /* 0x0000080001307983 */ /* 0x000f680000300800 */
[----:B------:R-:W3:Y:S04]  /*f5110*/  LDL.LU R0, [R1+0x8f04] ;  /* 0x008f040001007983 */ /* 0x000ee80000300800 */
[----:B0-----:R-:W5:Y:S04]  /*f5120*/  LDL.LU R12, [R1+0x3a0] ;  /* 0x0003a000010c7983 */ /* 0x001f680000300800 */
[----:B------:R-:W5:Y:S04]  /*f5130*/  LDL.LU R13, [R1+0x3a4] ;  /* 0x0003a400010d7983 */ /* 0x000f680000300800 */
[----:B------:R-:W5:Y:S04]  /*f5140*/  LDL.LU R14, [R1+0x3a8] ;  /* 0x0003a800010e7983 */ /* 0x000f680000300800 */
[----:B------:R-:W5:Y:S04]  /*f5150*/  LDL.LU R15, [R1+0x3ac] ;  /* 0x0003ac00010f7983 */ /* 0x000f680000300800 */
[----:B-1----:R-:W5:Y:S04]  /*f5160*/  LDL.LU R38, [R1+0x10] ;  /* 0x0000100001267983 */ /* 0x002f680000300800 */
[----:B------:R-:W5:Y:S04]  /*f5170*/  LDL.LU R39, [R1+0x14] ;  /* 0x0000140001277983 */ /* 0x000f680000300800 */
[----:B--2---:R-:W2:Y:S04]  /*f5180*/  LDL.LU R36, [R1+0x18] ;  /* 0x0000180001247983 */ /* 0x004ea80000300800 */
[----:B------:R-:W2:Y:S04]  /*f5190*/  LDL.LU R37, [R1+0x1c] ;  /* 0x00001c0001257983 */ /* 0x000ea80000300800 */
[----:B------:R-:W5:Y:S01]  /*f51a0*/  LDL.LU R22, [R1+0x20] ;  /* 0x0000200001167983 */ /* 0x000f620000300800 */
[----:B---3--:R-:W-:-:S03]  /*f51b0*/  IMAD.MOV.U32 R23, RZ, RZ, R0 ;  /* 0x000000ffff177224 */ /* 0x008fc600078e0000 */
[----:B------:R-:W3:Y:S04]  /*f51c0*/  LDL.LU R0, [R1+0x8f00] ;  /* 0x008f000001007983 */ /* 0x000ee80000300800 */
[----:B----4-:R-:W5:Y:S04]  /*f51d0*/  LDL.LU R40, [R1+0x3e0] ;  /* 0x0003e00001287983 */ /* 0x010f680000300800 */
[----:B------:R-:W5:Y:S04]  /*f51e0*/  LDL.LU R41, [R1+0x3e4] ;  /* 0x0003e40001297983 */ /* 0x000f680000300800 */
[----:B------:R-:W5:Y:S04]  /*f51f0*/  LDL.LU R42, [R1+0x3e8] ;  /* 0x0003e800012a7983 */ /* 0x000f680000300800 */
[----:B------:R-:W5:Y:S04]  /*f5200*/  LDL.LU R43, [R1+0x3ec] ;  /* 0x0003ec00012b7983 */ /* 0x000f680000300800 */
        /* <DEDUP_REMOVED lines=33> */
[----:B--2---:R-:W-:Y:S01]  /*f5420*/  HMMA.16816.F32 R56, R4, R36, R56 ;  /* 0x000000240438723c */ /* 0x004fe20000001838 */
[----:B------:R-:W2:Y:S04]  /*f5430*/  LDL.LU.64 R42, [R1+0x8ef8] ;  /* 0x008ef800012a7983 */ /* 0x000ea80000300a00 */
[----:B------:R-:W2:-:S12]  /*f5440*/  LDL.LU.64 R40, [R1+0x8ef0] ;  /* 0x008ef00001287983 */ /* 0x000e980000300a00 */
[----:B------:R0:W-:Y:S04]  /*f5450*/  STL.64 [R1+0xb40], R20 ;  /* 0x000b401401007387 */ /* 0x0001e80000100a00 */
[----:B------:R1:W-:Y:S04]  /*f5460*/  STL.64 [R1+0xb48], R22 ;  /* 0x000b481601007387 */ /* 0x0003e80000100a00 */
[----:B0-----:R-:W5:Y:S04]  /*f5470*/  LDL.LU R20, [R1+0x2a0] ;  /* 0x0002a00001147983 */ /* 0x001f680000300800 */
[----:B------:R-:W5:Y:S04]  /*f5480*/  LDL.LU R21, [R1+0x2a4] ;  /* 0x0002a40001157983 */ /* 0x000f680000300800 */
[----:B-1----:R-:W5:Y:S04]  /*f5490*/  LDL.LU R22, [R1+0x2a8] ;  /* 0x0002a80001167983 */ /* 0x002f680000300800 */
[----:B------:R-:W5:Y:S04]  /*f54a0*/  LDL.LU R23, [R1+0x2ac] ;  /* 0x0002ac0001177983 */ /* 0x000f680000300800 */
[----:B------:R-:W-:Y:S04]  /*f54b0*/  STL.64 [R1+0xb20], R56 ;  /* 0x000b203801007387 */ /* 0x000fe80000100a00 */
[----:B------:R0:W-:Y:S04]  /*f54c0*/  STL.64 [R1+0xb28], R58 ;  /* 0x000b283a01007387 */ /* 0x0001e80000100a00 */
[----:B0-----:R-:W3:Y:S04]  /*f54d0*/  LDL.LU.64 R58, [R1+0x8ee8] ;  /* 0x008ee800013a7983 */ /* 0x001ee80000300a00 */
[----:B------:R-:W3:Y:S01]  /*f54e0*/  LDL.LU.64 R56, [R1+0x8ee0] ;  /* 0x008ee00001387983 */ /* 0x000ee20000300a00 */
[C---:B----4-:R-:W-:Y:S06]  /*f54f0*/  HMMA.16816.F32 R36, R4.reuse, R38, R52 ;  /* 0x000000260424723c */ /* 0x050fec0000001834 */
[----:B------:R-:W-:Y:S01]  /*f5500*/  HMMA.16816.F32 R12, R4, R48, R12 ;  /* 0x00000030040c723c */ /* 0x000fe2000000180c */
[----:B------:R-:W4:Y:S04]  /*f5510*/  LDL.LU.64 R54, [R1+0x8ed8] ;  /* 0x008ed80001367983 */ /* 0x000f280000300a00 */
[----:B------:R-:W4:-:S12]  /*f5520*/  LDL.LU.64 R52, [R1+0x8ed0] ;  /* 0x008ed00001347983 */ /* 0x000f180000300a00 */
        /* <DEDUP_REMOVED lines=8> */
[----:B--2---:R-:W-:Y:S03]  /*f55b0*/  HMMA.16816.F32 R48, R4, R50, R40 ;  /* 0x000000320430723c */ /* 0x004fe60000001828 */
[----:B------:R-:W2:Y:S04]  /*f55c0*/  LDL.LU.64 R42, [R1+0x8ea8] ;  /* 0x008ea800012a7983 */ /* 0x000ea80000300a00 */
[----:B------:R-:W2:-:S15]  /*f55d0*/  LDL.LU.64 R40, [R1+0x8ea0] ;  /* 0x008ea00001287983 */ /* 0x000e9e0000300a00 */
[----:B------:R-:W-:-:S01]  /*f55e0*/  NOP ;  /* 0x0000000000007918 */ /* 0x000fc20000000000 */
[----:B------:R-:W-:Y:S04]  /*f55f0*/  STL.64 [R1+0xad0], R48 ;  /* 0x000ad03001007387 */ /* 0x000fe80000100a00 */
[----:B------:R0:W-:Y:S04]  /*f5600*/  STL.64 [R1+0xad8], R50 ;  /* 0x000ad83201007387 */ /* 0x0001e80000100a00 */
[----:B0-----:R-:W2:Y:S04]  /*f5610*/  LDL.LU.64 R50, [R1+0x8e98] ;  /* 0x008e980001327983 */ /* 0x001ea80000300a00 */
[----:B------:R-:W2:Y:S01]  /*f5620*/  LDL.LU.64 R48, [R1+0x8e90] ;  /* 0x008e900001307983 */ /* 0x000ea20000300a00 */
[----:B---3--:R-:W-:-:S15]  /*f5630*/  HMMA.16816.F32 R56, R4, R60, R56 ;  /* 0x0000003c0438723c */ /* 0x008fde0000001838 */
[----:B------:R-:W-:-:S08]  /*f5640*/  NOP ;  /* 0x0000000000007918 */ /* 0x000fd00000000000 */
[----:B------:R-:W-:Y:S04]  /*f5650*/  STL.64 [R1+0xac0], R56 ;  /* 0x000ac03801007387 */ /* 0x000fe80000100a00 */
[----:B------:R0:W-:Y:S04]  /*f5660*/  STL.64 [R1+0xac8], R58 ;  /* 0x000ac83a01007387 */ /* 0x0001e80000100a00 */
[----:B0-----:R-:W3:Y:S04]  /*f5670*/  LDL.LU.64 R58, [R1+0x8e88] ;  /* 0x008e8800013a7983 */ /* 0x001ee80000300a00 */
[----:B------:R-:W4:Y:S01]  /*f5680*/  LDL.LU.64 R56, [R1+0x8e80] ;  /* 0x008e800001387983 */ /* 0x000f220000300a00 */
[C---:B---3--:R-:W-:Y:S06]  /*f5690*/  HMMA.16816.F32 R28, R4.reuse, R58, R28 ;  /* 0x0000003a041c723c */ /* 0x048fec000000181c */
[----:B----4-:R-:W-:-:S15]  /*f56a0*/  HMMA.16816.F32 R56, R4, R56, R52 ;  /* 0x000000380438723c */ /* 0x010fde0000001834 */
[----:B------:R-:W-:-:S02]  /*f56b0*/  NOP ;  /* 0x0000000000007918 */ /* 0x000fc40000000000 */
[----:B------:R-:W-:Y:S04]  /*f56c0*/  STL.64 [R1+0xab0], R28 ;  /* 0x000ab01c01007387 */ /* 0x000fe80000100a00 */
[----:B------:R0:W-:Y:S04]  /*f56d0*/  STL.64 [R1+0xab8], R30 ;  /* 0x000ab81e01007387 */ /* 0x0001e80000100a00 */
[----:B0-----:R-:W3:Y:S04]  /*f56e0*/  LDL.LU.64 R30, [R1+0x8e78] ;  /* 0x008e7800011e7983 */ /* 0x001ee80000300a00 */
[----:B------:R-:W3:Y:S04]  /*f56f0*/  LDL.LU.64 R28, [R1+0x8e70] ;  /* 0x008e7000011c7983 */ /* 0x000ee80000300a00 */
[----:B------:R-:W4:Y:S04]  /*f5700*/  LDL.LU.64 R54, [R1+0x8e68] ;  /* 0x008e680001367983 */ /* 0x000f280000300a00 */
[----:B------:R-:W5:Y:S01]  /*f5710*/  LDL.LU.64 R52, [R1+0x8e60] ;  /* 0x008e600001347983 */ /* 0x000f620000300a00 */
[C---:B------:R-:W-:Y:S03]  /*f5720*/  HMMA.16816.F32 R8, R4.reuse, R2, R8 ;  /* 0x000000020408723c */ /* 0x040fe60000001808 */
[----:B------:R0:W-:Y:S04]  /*f5730*/  STL.64 [R1+0xaa0], R56 ;  /* 0x000aa03801007387 */ /* 0x0001e80000100a00 */
[----:B------:R1:W-:Y:S04]  /*f5740*/  STL.64 [R1+0xaa8], R58 ;  /* 0x000aa83a01007387 */ /* 0x0003e80000100a00 */
[----:B0-----:R-:W2:Y:S04]  /*f5750*/  LDL.LU R56, [R1+0x240] ;  /* 0x0002400001387983 */ /* 0x001ea80000300800 */
[----:B------:R-:W2:Y:S04]  /*f5760*/  LDL.LU R57, [R1+0x244] ;  /* 0x0002440001397983 */ /* 0x000ea80000300800 */
[----:B-1----:R-:W2:Y:S04]  /*f5770*/  LDL.LU R58, [R1+0x248] ;  /* 0x00024800013a7983 */ /* 0x002ea80000300800 */
[----:B------:R-:W2:Y:S01]  /*f5780*/  LDL.LU R59, [R1+0x24c] ;  /* 0x00024c00013b7983 */ /* 0x000ea20000300800 */
        /* <DEDUP_REMOVED lines=9> */
[----:B------:R0:W-:Y:S04]  /*f5820*/  STL.64 [R1+0xa80], R52 ;  /* 0x000a803401007387 */ /* 0x0001e80000100a00 */
[----:B------:R1:W-:Y:S04]  /*f5830*/  STL.64 [R1+0xa88], R54 ;  /* 0x000a883601007387 */ /* 0x0003e80000100a00 */
[----:B0-----:R-:W3:Y:S04]  /*f5840*/  LDL.LU R52, [R1+0x260] ;  /* 0x0002600001347983 */ /* 0x001ee80000300800 */
[----:B------:R-:W3:Y:S04]  /*f5850*/  LDL.LU R53, [R1+0x264] ;  /* 0x0002640001357983 */ /* 0x000ee80000300800 */
[----:B-1----:R-:W3:Y:S01]  /*f5860*/  LDL.LU R54, [R1+0x268] ;  /* 0x0002680001367983 */ /* 0x002ee20000300800 */
[----:B------:R-:W-:-:S03]  /*f5870*/  IMAD.MOV.U32 R55, RZ, RZ, R0 ;  /* 0x000000ffff377224 */ /* 0x000fc600078e0000 */
[----:B------:R-:W2:Y:S04]  /*f5880*/  LDL.LU R0, [R1+0x8e38] ;  /* 0x008e380001007983 */ /* 0x000ea80000300800 */
        /* <DEDUP_REMOVED lines=14> */
[----:B------:R1:W-:Y:S04]  /*f5970*/  STL.64 [R1+0x5f8], R10 ;  /* 0x0005f80a01007387 */ /* 0x0003e80000100a00 */
[----:B0-----:R-:W4:Y:S04]  /*f5980*/  LDL.LU R8, [R1+0x270] ;  /* 0x0002700001087983 */ /* 0x001f280000300800 */
[----:B------:R-:W4:Y:S04]  /*f5990*/  LDL.LU R9, [R1+0x274] ;  /* 0x0002740001097983 */ /* 0x000f280000300800 */
[----:B-1----:R-:W4:Y:S04]  /*f59a0*/  LDL.LU R10, [R1+0x278] ;  /* 0x00027800010a7983 */ /* 0x002f280000300800 */
        /* <DEDUP_REMOVED lines=9> */
[----:B------:R-:W4:Y:S04]  /*f5a40*/  LDL.LU.64 R16, [R1+0x8de8] ;  /* 0x008de80001107983 */ /* 0x000f280000300a00 */
[----:B------:R0:W-:Y:S04]  /*f5a50*/  STL.64 [R1+0x570], R12 ;  /* 0x0005700c01007387 */ /* 0x0001e80000100a00 */
[----:B------:R1:W-:Y:S04]  /*f5a60*/  STL.64 [R1+0x578], R14 ;  /* 0x0005780e01007387 */ /* 0x0003e80000100a00 */
[----:B0-----:R-:W5:Y:S04]  /*f5a70*/  LDL.LU R12, [R1+0x280] ;  /* 0x00028000010c7983 */ /* 0x001f680000300800 */
[----:B------:R-:W5:Y:S04]  /*f5a80*/  LDL.LU R13, [R1+0x284] ;  /* 0x00028400010d7983 */ /* 0x000f680000300800 */
[----:B-1----:R-:W5:Y:S01]  /*f5a90*/  LDL.LU R14, [R1+0x288] ;  /* 0x00028800010e7983 */ /* 0x002f620000300800 */
[----:B----4-:R-:W-:-:S15]  /*f5aa0*/  HMMA.16816.F32 R20, R4, R16, R20 ;  /* 0x000000100414723c */ /* 0x010fde0000001814 */
[----:B------:R-:W-:-:S08]  /*f5ab0*/  NOP ;  /* 0x0000000000007918 */ /* 0x000fd00000000000 */
[----:B------:R-:W-:Y:S04]  /*f5ac0*/  STL.64 [R1+0x530], R20 ;  /* 0x0005301401007387 */ /* 0x000fe80000100a00 */
[----:B------:R0:W-:Y:S04]  /*f5ad0*/  STL.64 [R1+0x538], R22 ;  /* 0x0005381601007387 */ /* 0x0001e80000100a00 */
[----:B0-----:R-:W4:Y:S04]  /*f5ae0*/  LDL.LU.64 R22, [R1+0x8de0] ;  /* 0x008de00001167983 */ /* 0x001f280000300a00 */
[----:B------:R-:W2:Y:S01]  /*f5af0*/  LDL.LU.64 R20, [R1+0x8dd8] ;  /* 0x008dd80001147983 */ /* 0x000ea20000300a00 */
[----:B------:R-:W-:-:S07]  /*f5b00*/  IMAD.MOV.U32 R15, RZ, RZ, R0 ;  /* 0x000000ffff0f7224 */ /* 0x000fce00078e0000 */
[----:B-----5:R-:W-:-:S15]  /*f5b10*/  HMMA.16816.F32 R12, R4, R18, R12 ;  /* 0x00000012040c723c */ /* 0x020fde000000180c */
[----:B------:R-:W-:-:S09]  /*f5b20*/  NOP ;  /* 0x0000000000007918 */ /* 0x000fd20000000000 */
[----:B------:R-:W-:Y:S01]  /*f5b30*/  IMAD.MOV.U32 R0, RZ, RZ, R15 ;  /* 0x000000ffff007224 */ /* 0x000fe200078e000f */
[----:B------:R-:W-:Y:S04]  /*f5b40*/  STL.64 [R1+0x4f0], R12 ;  /* 0x0004f00c01007387 */ /* 0x000fe80000100a00 */
[----:B------:R3:W-:Y:S04]  /*f5b50*/  STL [R1+0x4f8], R14 ;  /* 0x0004f80e01007387 */ /* 0x0007e80000100800 */
[----:B------:R-:W-:Y:S01]  /*f5b60*/  STL [R1+0x8500], R0 ;  /* 0x0085000001007387 */ /* 0x000fe20000100800 */
[C---:B---3--:R-:W-:Y:S06]  /*f5b70*/  HMMA.16816.F32 R12, R4.reuse, R24, R56 ;  /* 0x00000018040c723c */ /* 0x048fec0000001838 */
[C---:B--2---:R-:W-:Y:S06]  /*f5b80*/  HMMA.16816.F32 R8, R4.reuse, R20, R8 ;  /* 0x000000140408723c */ /* 0x044fec0000001808 */
[----:B----4-:R-:W-:-:S15]  /*f5b90*/  HMMA.16816.F32 R16, R4, R22, R52 ;  /* 0x000000160410723c */ /* 0x010fde0000001834 */
[----:B------:R-:W-:-:S02]  /*f5ba0*/  NOP ;  /* 0x0000000000007918 */ /* 0x000fc40000000000 */
[----:B------:R-:W-:Y:S04]  /*f5bb0*/  STL.64 [R1+0x4b0], R8 ;  /* 0x0004b00801007387 */ /* 0x000fe80000100a00 */
[----:B------:R0:W-:Y:S02]  /*f5bc0*/  STL.64 [R1+0x4b8], R10 ;  /* 0x0004b80a01007387 */ /* 0x0001e40000100a00 */
[C---:B0-----:R-:W-:Y:S02]  /*f5bd0*/  HMMA.16816.F32 R8, R4.reuse, R26, R28 ;  /* 0x0000001a0408723c */ /* 0x041fe4000000181c */
[----:B------:R-:W-:Y:S04]  /*f5be0*/  STL.64 [R1+0x470], R16 ;  /* 0x0004701001007387 */ /* 0x000fe80000100a00 */
[----:B------:R0:W-:Y:S02]  /*f5bf0*/  STL.64 [R1+0x478], R18 ;  /* 0x0004781201007387 */ /* 0x0001e40000100a00 */
[----:B0-----:R-:W-:-:S15]  /*f5c00*/  HMMA.16816.F32 R16, R4, R32, R48 ;  /* 0x000000200410723c */ /* 0x001fde0000001830 */
[----:B------:R-:W-:Y:S04]  /*f5c10*/  STL.64 [R1+0x3f0], R8 ;  /* 0x0003f00801007387 */ /* 0x000fe80000100a00 */
[----:B------:R-:W-:Y:S04]  /*f5c20*/  STL.64 [R1+0x430], R12 ;  /* 0x0004300c01007387 */ /* 0x000fe80000100a00 */
[----:B------:R-:W-:Y:S04]  /*f5c30*/  STL.64 [R1+0x438], R14 ;  /* 0x0004380e01007387 */ /* 0x000fe80000100a00 */
[----:B------:R0:W-:Y:S01]  /*f5c40*/  STL [R1+0x3f8], R10 ;  /* 0x0003f80a01007387 */ /* 0x0001e20000100800 */
[----:B------:R-:W-:-:S02]  /*f5c50*/  IMAD.MOV.U32 R0, RZ, RZ, R11 ;  /* 0x000000ffff007224 */ /* 0x000fc400078e000b */
[C---:B0-----:R-:W-:Y:S06]  /*f5c60*/  HMMA.16816.F32 R8, R4.reuse, R36, R40 ;  /* 0x000000240408723c */ /* 0x041fec0000001828 */
[----:B------:R-:W-:Y:S01]  /*f5c70*/  HMMA.16816.F32 R12, R4, R34, R44 ;  /* 0x00000022040c723c */ /* 0x000fe2000000182c */
[----:B------:R0:W-:Y:S04]  /*f5c80*/  STL [R1+0x8504], R0 ;  /* 0x0085040001007387 */ /* 0x0001e80000100800 */
[----:B------:R1:W-:Y:S04]  /*f5c90*/  STL.64 [R1+0x3b0], R16 ;  /* 0x0003b01001007387 */ /* 0x0003e80000100a00 */
[----:B------:R-:W-:Y:S08]  /*f5ca0*/  STL.64 [R1+0x3b8], R18 ;  /* 0x0003b81201007387 */ /* 0x000ff00000100a00 */
[----:B------:R-:W-:Y:S06]  /*f5cb0*/  STL.64 [R1+0x330], R8 ;  /* 0x0003300801007387 */ /* 0x000fec0000100a00 */
[----:B------:R-:W-:Y:S04]  /*f5cc0*/  STL.64 [R1+0x370], R12 ;  /* 0x0003700c01007387 */ /* 0x000fe80000100a00 */
[----:B------:R-:W-:Y:S04]  /*f5cd0*/  STL.64 [R1+0x378], R14 ;  /* 0x0003780e01007387 */ /* 0x000fe80000100a00 */
[----:B------:R-:W-:Y:S04]  /*f5ce0*/  STL [R1+0x338], R10 ;  /* 0x0003380a01007387 */ /* 0x000fe80000100800 */
[----:B------:R-:W2:Y:S04]  /*f5cf0*/  LDL.LU R52, [R1+0x1d0] ;  /* 0x0001d00001347983 */ /* 0x000ea80000300800 */
[----:B------:R-:W2:Y:S04]  /*f5d00*/  LDL.LU R53, [R1+0x1d4] ;  /* 0x0001d40001357983 */ /* 0x000ea80000300800 */
[----:B------:R-:W3:Y:S04]  /*f5d10*/  LDL.LU R54, [R1+0x1d8] ;  /* 0x0001d80001367983 */ /* 0x000ee80000300800 */
[----:B------:R-:W3:Y:S01]  /*f5d20*/  LDL.LU R55, [R1+0x1dc] ;  /* 0x0001dc0001377983 */ /* 0x000ee20000300800 */
[----:B0-----:R-:W-:-:S02]  /*f5d30*/  IMAD.MOV.U32 R0, RZ, RZ, R11 ;  /* 0x000000ffff007224 */ /* 0x001fc400078e000b */
[----:B-1----:R-:W-:Y:S02]  /*f5d40*/  IMAD.MOV.U32 R16, RZ, RZ, R38 ;  /* 0x000000ffff107224 */ /* 0x002fe400078e0026 */
        /* <DEDUP_REMOVED lines=53> */
[----:B------:R-:W-:Y:S01]  /*f60a0*/  STL [R1+0x86d8], R0 ;  /* 0x0086d80001007387 */ /* 0x000fe20000100800 */
[----:B--2---:R-:W-:Y:S03]  /*f60b0*/  HMMA.16816.F32 R36, R4, R38, R40 ;  /* 0x000000260424723c */ /* 0x004fe60000001828 */
[----:B------:R-:W4:Y:S04]  /*f60c0*/  LDL.LU.64 R42, [R1+0x8dc8] ;  /* 0x008dc800012a7983 */ /* 0x000f280000300a00 */
[----:B------:R-:W5:-:S15]  /*f60d0*/  LDL.LU.64 R40, [R1+0x8dc0] ;  /* 0x008dc00001287983 */ /* 0x000f5e0000300a00 */
[----:B------:R-:W-:-:S01]  /*f60e0*/  NOP ;  /* 0x0000000000007918 */ /* 0x000fc20000000000 */
[----:B------:R0:W-:Y:S04]  /*f60f0*/  STL.64 [R1+0x2f0], R36 ;  /* 0x0002f02401007387 */ /* 0x0001e80000100a00 */
[----:B------:R1:W-:Y:S04]  /*f6100*/  STL.64 [R1+0x2f8], R38 ;  /* 0x0002f82601007387 */ /* 0x0003e80000100a00 */
[----:B0-----:R-:W2:Y:S04]  /*f6110*/  LDL.LU R36, [R1+0x170] ;  /* 0x0001700001247983 */ /* 0x001ea80000300800 */
[----:B------:R-:W2:Y:S04]  /*f6120*/  LDL.LU R37, [R1+0x174] ;  /* 0x0001740001257983 */ /* 0x000ea80000300800 */
[----:B-1----:R-:W2:Y:S04]  /*f6130*/  LDL.LU R38, [R1+0x178] ;  /* 0x0001780001267983 */ /* 0x002ea80000300800 */
[----:B------:R-:W2:Y:S01]  /*f6140*/  LDL.LU R39, [R1+0x17c] ;  /* 0x00017c0001277983 */ /* 0x000ea20000300800 */
[C---:B-----5:R-:W-:Y:S06]  /*f6150*/  HMMA.16816.F32 R52, R4.reuse, R40, R52 ;  /* 0x000000280434723c */ /* 0x060fec0000001834 */
[----:B----4-:R-:W-:-:S15]  /*f6160*/  HMMA.16816.F32 R40, R4, R42, R44 ;  /* 0x0000002a0428723c */ /* 0x010fde000000182c */
[----:B------:R-:W-:-:S02]  /*f6170*/  NOP ;  /* 0x0000000000007918 */ /* 0x000fc40000000000 */
[----:B------:R-:W-:Y:S04]  /*f6180*/  STL.64 [R1+0x2b0], R52 ;  /* 0x0002b03401007387 */ /* 0x000fe80000100a00 */
[----:B------:R0:W-:Y:S04]  /*f6190*/  STL.64 [R1+0x2b8], R54 ;  /* 0x0002b83601007387 */ /* 0x0001e80000100a00 */
[----:B0-----:R-:W4:Y:S04]  /*f61a0*/  LDL.LU.64 R54, [R1+0x8db8] ;  /* 0x008db80001367983 */ /* 0x001f280000300a00 */
[----:B------:R-:W4:Y:S04]  /*f61b0*/  LDL.LU.64 R52, [R1+0x8db0] ;  /* 0x008db00001347983 */ /* 0x000f280000300a00 */
[----:B------:R-:W5:Y:S04]  /*f61c0*/  LDL.LU.64 R46, [R1+0x8da8] ;  /* 0x008da800012e7983 */ /* 0x000f680000300a00 */
[----:B------:R-:W3:Y:S04]  /*f61d0*/  LDL.LU.64 R44, [R1+0x8da0] ;  /* 0x008da000012c7983 */ /* 0x000ee80000300a00 */
[----:B------:R0:W-:Y:S04]  /*f61e0*/  STL.64 [R1+0x270], R40 ;  /* 0x0002702801007387 */ /* 0x0001e80000100a00 */
[----:B------:R1:W-:Y:S04]  /*f61f0*/  STL.64 [R1+0x278], R42 ;  /* 0x0002782a01007387 */ /* 0x0003e80000100a00 */
[----:B0-----:R-:W5:Y:S04]  /*f6200*/  LDL.LU R40, [R1+0x180] ;  /* 0x0001800001287983 */ /* 0x001f680000300800 */
[----:B------:R-:W5:Y:S04]  /*f6210*/  LDL.LU R41, [R1+0x184] ;  /* 0x0001840001297983 */ /* 0x000f680000300800 */
[----:B-1----:R-:W5:Y:S04]  /*f6220*/  LDL.LU R42, [R1+0x188] ;  /* 0x00018800012a7983 */ /* 0x002f680000300800 */
[----:B------:R-:W5:Y:S01]  /*f6230*/  LDL.LU R43, [R1+0x18c] ;  /* 0x00018c00012b7983 */ /* 0x000f620000300800 */
[----:B---3--:R-:W-:-:S15]  /*f6240*/  HMMA.16816.F32 R48, R4, R44, R48 ;  /* 0x0000002c0430723c */ /* 0x008fde0000001830 */
[----:B------:R-:W-:-:S08]  /*f6250*/  NOP ;  /* 0x0000000000007918 */ /* 0x000fd00000000000 */
[----:B------:R-:W-:Y:S04]  /*f6260*/  STL.64 [R1+0x230], R48 ;  /* 0x0002303001007387 */ /* 0x000fe80000100a00 */
[----:B------:R0:W-:Y:S04]  /*f6270*/  STL.64 [R1+0x238], R50 ;  /* 0x0002383201007387 */ /* 0x0001e80000100a00 */
[----:B0-----:R-:W3:Y:S04]  /*f6280*/  LDL.LU.64 R50, [R1+0x8d98] ;  /* 0x008d980001327983 */ /* 0x001ee80000300a00 */
[----:B------:R-:W2:Y:S01]  /*f6290*/  LDL.LU.64 R48, [R1+0x8d90] ;  /* 0x008d900001307983 */ /* 0x000ea20000300a00 */
[----:B-----5:R-:W-:Y:S01]  /*f62a0*/  HMMA.16816.F32 R40, R4, R46, R40 ;  /* 0x0000002e0428723c */ /* 0x020fe20000001828 */
[----:B------:R-:W-:-:S02]  /*f62b0*/  IMAD R28, R28, 0x100, R32 ;  /* 0x000001001c1c7824 */ /* 0x000fc400078e0220 */
[----:B------:R-:W-:Y:S02]  /*f62c0*/  IMAD R29, R29, 0x100, R33 ;  /* 0x000001001d1d7824 */ /* 0x000fe400078e0221 */
[----:B------:R-:W-:Y:S02]  /*f62d0*/  IMAD R30, R30, 0x100, R18 ;  /* 0x000001001e1e7824 */ /* 0x000fe400078e0212 */
[----:B------:R-:W-:Y:S01]  /*f62e0*/  IMAD R31, R31, 0x100, R19 ;  /* 0x000001001f1f7824 */ /* 0x000fe200078e0213 */
[----:B------:R-:W-:Y:S02]  /*f62f0*/  F2FP.F16.E4M3.UNPACK_B R10, R10.H1 ;  /* 0x0000000aff0a723e */ /* 0x000fe400030006ff */
[----:B------:R-:W-:Y:S02]  /*f6300*/  F2FP.F16.E4M3.UNPACK_B R11, R11.H1 ;  /* 0x0000000bff0b723e */ /* 0x000fe400030006ff */
[----:B------:R-:W-:Y:S02]  /*f6310*/  F2FP.F16.E4M3.UNPACK_B R28, R28 ;  /* 0x0000001cff1c723e */ /* 0x000fe400020006ff */
[----:B------:R-:W-:-:S02]  /*f6320*/  F2FP.F16.E4M3.UNPACK_B R29, R29 ;  /* 0x0000001dff1d723e */ /* 0x000fc400020006ff */
[----:B------:R-:W-:Y:S02]  /*f6330*/  F2FP.F16.E4M3.UNPACK_B R30, R30 ;  /* 0x0000001eff1e723e */ /* 0x000fe400020006ff */
[----:B------:R-:W-:-:S05]  /*f6340*/  F2FP.F16.E4M3.UNPACK_B R31, R31 ;  /* 0x0000001fff1f723e */ /* 0x000fca00020006ff */
[----:B------:R-:W-:Y:S04]  /*f6350*/  STL.64 [R1+0x1f0], R40 ;  /* 0x0001f02801007387 */ /* 0x000fe80000100a00 */
[----:B------:R-:W-:Y:S01]  /*f6360*/  STL.64 [R1+0x1f8], R42 ;  /* 0x0001f82a01007387 */ /* 0x000fe20000100a00 */
[----:B------:R-:W-:Y:S02]  /*f6370*/  F2FP.F16.E4M3.UNPACK_B R8, R8.H1 ;  /* 0x00000008ff08723e */ /* 0x000fe400030006ff */
[----:B------:R-:W-:Y:S01]  /*f6380*/  F2FP.F16.E4M3.UNPACK_B R9, R9.H1 ;  /* 0x00000009ff09723e */ /* 0x000fe200030006ff */
[----:B------:R-:W-:Y:S01]  /*f6390*/  IMAD.MOV.U32 R0, RZ, RZ, R11 ;  /* 0x000000ffff007224 */ /* 0x000fe200078e000b */
[----:B------:R-:W-:Y:S02]  /*f63a0*/  F2FP.F16.E4M3.UNPACK_B R2, R2.H1 ;  /* 0x00000002ff02723e */ /* 0x000fe400030006ff */
[----:B------:R-:W-:Y:S01]  /*f63b0*/  F2FP.F16.E4M3.UNPACK_B R3, R3.H1 ;  /* 0x00000003ff03723e */ /* 0x000fe200030006ff */
[C---:B--2---:R-:W-:Y:S06]  /*f63c0*/  HMMA.16816.F32 R36, R4.reuse, R48, R36 ;  /* 0x000000300424723c */ /* 0x044fec0000001824 */
[C---:B---3--:R-:W-:Y:S06]  /*f63d0*/  HMMA.16816.F32 R24, R4.reuse, R50, R24 ;  /* 0x000000320418723c */ /* 0x048fec0000001818 */
[----:B------:R-:W-:Y:S11]  /*f63e0*/  HMMA.16816.F32 R4, R4, R16, R20 ;  /* 0x000000100404723c */ /* 0x000ff60000001814 */
[----:B------:R-:W-:Y:S04]  /*f63f0*/  STL.64 [R1+0x1b0], R36 ;  /* 0x0001b02401007387 */ /* 0x000fe80000100a00 */
[----:B------:R-:W-:Y:S04]  /*f6400*/  STL.64 [R1+0x1b8], R38 ;  /* 0x0001b82601007387 */ /* 0x000fe80000100a00 */
[----:B------:R-:W-:Y:S04]  /*f6410*/  STL [R1+0x130], R10 ;  /* 0x0001300a01007387 */ /* 0x000fe80000100800 */
[----:B------:R-:W-:Y:S04]  /*f6420*/  STL.64 [R1+0x170], R24 ;  /* 0x0001701801007387 */ /* 0x000fe80000100a00 */
[----:B------:R-:W-:Y:S04]  /*f6430*/  STL.64 [R1+0x178], R26 ;  /* 0x0001781a01007387 */ /* 0x000fe80000100a00 */
[----:B------:R-:W-:Y:S04]  /*f6440*/  STL [R1+0x134], R11 ;  /* 0x0001340b01007387 */ /* 0x000fe80000100800 */
[----:B------:R-:W-:Y:S04]  /*f6450*/  STL.64 [R1+0x150], R4 ;  /* 0x0001500401007387 */ /* 0x000fe80000100a00 */
[----:B------:R0:W-:Y:S02]  /*f6460*/  STL.64 [R1+0x158], R6 ;  /* 0x0001580601007387 */ /* 0x0001e40000100a00 */
[----:B0-----:R-:W-:Y:S02]  /*f6470*/  HMMA.16816.F32 R4, R28, R10, R12 ;  /* 0x0000000a1c04723c */ /* 0x001fe4000000180c */
[----:B------:R-:W-:-:S15]  /*f6480*/  STL [R1+0x118], R8 ;  /* 0x0001180801007387 */ /* 0x000fde0000100800 */
[----:B------:R-:W-:-:S06]  /*f6490*/  NOP ;  /* 0x0000000000007918 */ /* 0x000fcc0000000000 */
[----:B------:R-:W-:Y:S04]  /*f64a0*/  STL.64 [R1+0x160], R4 ;  /* 0x0001600401007387 */ /* 0x000fe80000100a00 */
[----:B------:R-:W-:Y:S04]  /*f64b0*/  STL.64 [R1+0x168], R6 ;  /* 0x0001680601007387 */ /* 0x000fe80000100a00 */
[----:B------:R-:W-:Y:S04]  /*f64c0*/  STL [R1+0x8d10], R0 ;  /* 0x008d100001007387 */ /* 0x000fe80000100800 */
[----:B------:R4:W-:Y:S02]  /*f64d0*/  STL [R1+0x11c], R9 ;  /* 0x00011c0901007387 */ /* 0x0009e40000100800 */
[----:B----4-:R-:W-:Y:S02]  /*f64e0*/  HMMA.16816.F32 R8, R28, R8, R52 ;  /* 0x000000081c08723c */ /* 0x010fe40000001834 */
[----:B------:R-:W-:Y:S01]  /*f64f0*/  STL [R1+0x110], R2 ;  /* 0x0001100201007387 */ /* 0x000fe20000100800 */
[----:B------:R-:W-:-:S15]  /*f6500*/  F2FP.F16.E4M3.UNPACK_B R6, R60.H1 ;  /* 0x0000003cff06723e */ /* 0x000fde00030006ff */
[----:B------:R-:W-:-:S05]  /*f6510*/  NOP ;  /* 0x0000000000007918 */ /* 0x000fca0000000000 */
[----:B------:R-:W-:Y:S04]  /*f6520*/  STL.64 [R1+0x180], R8 ;  /* 0x0001800801007387 */ /* 0x000fe80000100a00 */
[----:B------:R0:W-:Y:S02]  /*f6530*/  STL.64 [R1+0x188], R10 ;  /* 0x0001880a01007387 */ /* 0x0001e40000100a00 */
[----:B0-----:R-:W-:Y:S01]  /*f6540*/  HMMA.16816.F32 R8, R28, R2, R56 ;  /* 0x000000021c08723c */ /* 0x001fe20000001838 */
[----:B------:R-:W-:-:S05]  /*f6550*/  F2FP.F16.E4M3.UNPACK_B R7, R61.H1 ;  /* 0x0000003dff07723e */ /* 0x000fca00030006ff */
[----:B------:R-:W-:Y:S04]  /*f6560*/  STL [R1+0x114], R3 ;  /* 0x0001140301007387 */ /* 0x000fe80000100800 */
[----:B------:R-:W-:-:S13]  /*f6570*/  STL [R1+0x108], R6 ;  /* 0x0001080601007387 */ /* 0x000fda0000100800 */
[----:B------:R0:W-:Y:S04]  /*f6580*/  STL.64 [R1+0x190], R8 ;  /* 0x0001900801007387 */ /* 0x0001e80000100a00 */
[----:B------:R1:W-:Y:S04]  /*f6590*/  STL.64 [R1+0x198], R10 ;  /* 0x0001980a01007387 */ /* 0x0003e80000100a00 */
[----:B------:R-:W2:Y:S04]  /*f65a0*/  LDL.LU R52, [R1+0x390] ;  /* 0x0003900001347983 */ /* 0x000ea80000300800 */
[----:B------:R-:W-:Y:S04]  /*f65b0*/  STL [R1+0x10c], R7 ;  /* 0x00010c0701007387 */ /* 0x000fe80000100800 */
[----:B------:R-:W2:Y:S04]  /*f65c0*/  LDL.LU R53, [R1+0x394] ;  /* 0x0003940001357983 */ /* 0x000ea80000300800 */
[----:B------:R-:W2:Y:S04]  /*f65d0*/  LDL.LU R54, [R1+0x398] ;  /* 0x0003980001367983 */ /* 0x000ea80000300800 */
[----:B------:R-:W2:Y:S04]  /*f65e0*/  LDL.LU R55, [R1+0x39c] ;  /* 0x00039c0001377983 */ /* 0x000ea80000300800 */
        /* <DEDUP_REMOVED lines=26> */
[----:B-1----:R-:W4:Y:S04]  /*f6790*/  LDL.LU R10, [R1+0x358] ;  /* 0x00035800010a7983 */ /* 0x002f280000300800 */
        /* <DEDUP_REMOVED lines=12> */
[----:B------:R0:W-:Y:S02]  /*f6860*/  STL [R1+0x8d14], R0 ;  /* 0x008d140001007387 */ /* 0x0001e40000100800 */
[----:B0-----:R-:W-:Y:S01]  /*f6870*/  IMAD.MOV.U32 R0, RZ, RZ, R7 ;  /* 0x000000ffff007224 */ /* 0x001fe200078e0007 */
[----:B-----5:R-:W-:-:S02]  /*f6880*/  F2FP.F16.E4M3.UNPACK_B R4, R40.H1 ;  /* 0x00000028ff04723e */ /* 0x020fc400030006ff */
[----:B--2---:R-:W-:Y:S01]  /*f6890*/  F2FP.F16.E4M3.UNPACK_B R5, R41.H1 ;  /* 0x00000029ff05723e */ /* 0x004fe200030006ff */
[C---:B---3--:R-:W-:Y:S06]  /*f68a0*/  HMMA.16816.F32 R36, R28.reuse, R6, R36 ;  /* 0x000000061c24723c */ /* 0x048fec0000001824 */
[----:B----4-:R-:W-:Y:S06]  /*f68b0*/  HMMA.16816.F32 R32, R28, R4, R32 ;  /* 0x000000041c20723c */ /* 0x010fec0000001820 */
[----:B------:R0:W-:Y:S01]  /*f68c0*/  STL [R1+0x100], R4 ;  /* 0x0001000401007387 */ /* 0x0001e20000100800 */
[----:B------:R-:W-:-:S02]  /*f68d0*/  F2FP.F16.E4M3.UNPACK_B R6, R26.H1 ;  /* 0x0000001aff06723e */ /* 0x000fc400030006ff */
[----:B------:R-:W-:Y:S02]  /*f68e0*/  F2FP.F16.E4M3.UNPACK_B R7, R27.H1 ;  /* 0x0000001bff07723e */ /* 0x000fe400030006ff */
[----:B0-----:R-:W-:-:S05]  /*f68f0*/  F2FP.F16.E4M3.UNPACK_B R4, R24.H1 ;  /* 0x00000018ff04723e */ /* 0x001fca00030006ff */
[----:B------:R-:W-:Y:S01]  /*f6900*/  HMMA.16816.F32 R20, R28, R6, R20 ;  /* 0x000000061c14723c */ /* 0x000fe20000001814 */
[----:B------:R-:W-:Y:S04]  /*f6910*/  STL.64 [R1+0x1a0], R36 ;  /* 0x0001a02401007387 */ /* 0x000fe80000100a00 */
[----:B------:R-:W-:Y:S04]  /*f6920*/  STL.64 [R1+0x1a8], R38 ;  /* 0x0001a82601007387 */ /* 0x000fe80000100a00 */
[----:B------:R0:W-:Y:S04]  /*f6930*/  STL [R1+0x8d18], R0 ;  /* 0x008d180001007387 */ /* 0x0001e80000100800 */
[----:B------:R1:W-:Y:S04]  /*f6940*/  STL [R1+0x104], R5 ;  /* 0x0001040501007387 */ /* 0x0003e80000100800 */
[----:B------:R2:W-:Y:S04]  /*f6950*/  STL [R1+0xf8], R6 ;  /* 0x0000f80601007387 */ /* 0x0005e80000100800 */
[----:B------:R-:W-:Y:S04]  /*f6960*/  STL.64 [R1+0x1c0], R32 ;  /* 0x0001c02001007387 */ /* 0x000fe80000100a00 */
[----:B------:R-:W-:Y:S01]  /*f6970*/  STL.64 [R1+0x1c8], R34 ;  /* 0x0001c82201007387 */ /* 0x000fe20000100a00 */
[----:B0-----:R-:W-:Y:S01]  /*f6980*/  IMAD.MOV.U32 R0, RZ, RZ, R5 ;  /* 0x000000ffff007224 */ /* 0x001fe200078e0005 */
[----:B-1----:R-:W-:-:S02]  /*f6990*/  F2FP.F16.E4M3.UNPACK_B R5, R25.H1 ;  /* 0x00000019ff05723e */ /* 0x002fc400030006ff */
[----:B--2---:R-:W-:Y:S02]  /*f69a0*/  F2FP.F16.E4M3.UNPACK_B R6, R14.H1 ;  /* 0x0000000eff06723e */ /* 0x004fe400030006ff */
[----:B------:R-:W-:Y:S04]  /*f69b0*/  STL [R1+0x8d1c], R0 ;  /* 0x008d1c0001007387 */ /* 0x000fe80000100800 */
[----:B------:R0:W-:Y:S01]  /*f69c0*/  STL [R1+0xfc], R7 ;  /* 0x0000fc0701007387 */ /* 0x0001e20000100800 */
[----:B------:R-:W-:Y:S01]  /*f69d0*/  HMMA.16816.F32 R16, R28, R4, R16 ;  /* 0x000000041c10723c */ /* 0x000fe20000001810 */
[----:B0-----:R-:W-:-:S07]  /*f69e0*/  F2FP.F16.E4M3.UNPACK_B R7, R15.H1 ;  /* 0x0000000fff07723e */ /* 0x001fce00030006ff */
[----:B------:R-:W-:Y:S01]  /*f69f0*/  HMMA.16816.F32 R8, R28, R6, R8 ;  /* 0x000000061c08723c */ /* 0x000fe20000001808 */
[----:B------:R0:W-:Y:S04]  /*f6a00*/  STL [R1+0xf0], R4 ;  /* 0x0000f00401007387 */ /* 0x0001e80000100800 */
[----:B------:R-:W-:Y:S04]  /*f6a10*/  STL.64 [R1+0x1d0], R20 ;  /* 0x0001d01401007387 */ /* 0x000fe80000100a00 */
[----:B------:R-:W-:Y:S01]  /*f6a20*/  STL.64 [R1+0x1d8], R22 ;  /* 0x0001d81601007387 */ /* 0x000fe20000100a00 */
[----:B------:R-:W-:-:S03]  /*f6a30*/  IMAD.MOV.U32 R0, RZ, RZ, R5 ;  /* 0x000000ffff007224 */ /* 0x000fc600078e0005 */
[----:B------:R1:W-:Y:S04]  /*f6a40*/  STL [R1+0xf4], R5 ;  /* 0x0000f40501007387 */ /* 0x0003e80000100800 */
[----:B------:R-:W-:Y:S04]  /*f6a50*/  STL [R1+0xe8], R6 ;  /* 0x0000e80601007387 */ /* 0x000fe80000100800 */
[----:B------:R-:W-:Y:S04]  /*f6a60*/  STL.64 [R1+0x1e0], R16 ;  /* 0x0001e01001007387 */ /* 0x000fe80000100a00 */
[----:B------:R-:W-:Y:S01]  /*f6a70*/  STL.64 [R1+0x1e8], R18 ;  /* 0x0001e81201007387 */ /* 0x000fe20000100a00 */
[----:B0-----:R-:W-:-:S03]  /*f6a80*/  F2FP.F16.E4M3.UNPACK_B R4, R12.H1 ;  /* 0x0000000cff04723e */ /* 0x001fc600030006ff */
[----:B------:R-:W-:Y:S01]  /*f6a90*/  STL [R1+0x8d20], R0 ;  /* 0x008d200001007387 */ /* 0x000fe20000100800 */
[----:B-1----:R-:W-:-:S03]  /*f6aa0*/  F2FP.F16.E4M3.UNPACK_B R5, R13.H1 ;  /* 0x0000000dff05723e */ /* 0x002fc600030006ff */
[----:B------:R-:W-:Y:S04]  /*f6ab0*/  STL [R1+0xec], R7 ;  /* 0x0000ec0701007387 */ /* 0x000fe80000100800 */
[----:B------:R-:W-:Y:S01]  /*f6ac0*/  STL [R1+0xe0], R4 ;  /* 0x0000e00401007387 */ /* 0x000fe20000100800 */
[----:B------:R-:W-:Y:S02]  /*f6ad0*/  F2FP.F16.E4M3.UNPACK_B R2, R2.H1 ;  /* 0x00000002ff02723e */ /* 0x000fe400030006ff */
[----:B------:R-:W-:Y:S01]  /*f6ae0*/  F2FP.F16.E4M3.UNPACK_B R3, R3.H1 ;  /* 0x00000003ff03723e */ /* 0x000fe200030006ff */
[----:B------:R-:W-:Y:S04]  /*f6af0*/  STL.64 [R1+0x200], R8 ;  /* 0x0002000801007387 */ /* 0x000fe80000100a00 */
[----:B------:R0:W-:Y:S02]  /*f6b00*/  STL.64 [R1+0x208], R10 ;  /* 0x0002080a01007387 */ /* 0x0001e40000100a00 */
[C---:B------:R-:W-:Y:S06]  /*f6b10*/  HMMA.16816.F32 R12, R28.reuse, R2, R56 ;  /* 0x000000021c0c723c */ /* 0x040fec0000001838 */
[----:B0-----:R-:W-:Y:S01]  /*f6b20*/  HMMA.16816.F32 R8, R28, R4, R52 ;  /* 0x000000041c08723c */ /* 0x001fe20000001834 */
[----:B------:R-:W-:Y:S01]  /*f6b30*/  IMAD.MOV.U32 R0, RZ, RZ, R7 ;  /* 0x000000ffff007224 */ /* 0x000fe200078e0007 */
[----:B------:R-:W-:-:S04]  /*f6b40*/  F2FP.F16.E4M3.UNPACK_B R6, R60.H1 ;  /* 0x0000003cff06723e */ /* 0x000fc800030006ff */
[----:B------:R-:W-:Y:S04]  /*f6b50*/  STL [R1+0x8d24], R0 ;  /* 0x008d240001007387 */ /* 0x000fe80000100800 */
[----:B------:R-:W-:Y:S04]  /*f6b60*/  STL [R1+0xe4], R5 ;  /* 0x0000e40501007387 */ /* 0x000fe80000100800 */
[----:B------:R-:W-:Y:S01]  /*f6b70*/  STL [R1+0xd8], R2 ;  /* 0x0000d80201007387 */ /* 0x000fe20000100800 */
[----:B------:R-:W-:-:S08]  /*f6b80*/  F2FP.F16.E4M3.UNPACK_B R7, R61.H1 ;  /* 0x0000003dff07723e */ /* 0x000fd000030006ff */
[----:B------:R0:W-:Y:S04]  /*f6b90*/  STL.64 [R1+0x210], R8 ;  /* 0x0002100801007387 */ /* 0x0001e80000100a00 */
[----:B------:R1:W-:Y:S04]  /*f6ba0*/  STL.64 [R1+0x218], R10 ;  /* 0x0002180a01007387 */ /* 0x0003e80000100a00 */
[----:B------:R2:W-:Y:S04]  /*f6bb0*/  STL [R1+0xdc], R3 ;  /* 0x0000dc0301007387 */ /* 0x0005e80000100800 */
[----:B0-----:R-:W3:Y:S04]  /*f6bc0*/  LDL.LU R8, [R1+0x550] ;  /* 0x0005500001087983 */ /* 0x001ee80000300800 */
[----:B------:R0:W-:Y:S04]  /*f6bd0*/  STL.64 [R1+0x220], R12 ;  /* 0x0002200c01007387 */ /* 0x0001e80000100a00 */
[----:B------:R4:W-:Y:S04]  /*f6be0*/  STL.64 [R1+0x228], R14 ;  /* 0x0002280e01007387 */ /* 0x0009e80000100a00 */
[----:B------:R5:W-:Y:S04]  /*f6bf0*/  STL [R1+0xd0], R6 ;  /* 0x0000d00601007387 */ /* 0x000be80000100800 */
[----:B------:R-:W3:Y:S04]  /*f6c00*/  LDL.LU R9, [R1+0x554] ;  /* 0x0005540001097983 */ /* 0x000ee80000300800 */
[----:B------:R5:W-:Y:S04]  /*f6c10*/  STL [R1+0xd4], R7 ;  /* 0x0000d40701007387 */ /* 0x000be80000100800 */
[----:B-1----:R-:W3:Y:S04]  /*f6c20*/  LDL.LU R10, [R1+0x558] ;  /* 0x00055800010a7983 */ /* 0x002ee80000300800 */
[----:B------:R-:W3:Y:S04]  /*f6c30*/  LDL.LU R11, [R1+0x55c] ;  /* 0x00055c00010b7983 */ /* 0x000ee80000300800 */
        /* <DEDUP_REMOVED lines=23> */
[----:B--2---:R-:W2:Y:S04]  /*f6db0*/  LDL.LU R3, [R1+0x1adc] ;  /* 0x001adc0001037983 */ /* 0x004ea80000300800 */
[----:B0-----:R-:W2:Y:S04]  /*f6dc0*/  LDL.LU R12, [R1+0x510] ;  /* 0x00051000010c7983 */ /* 0x001ea80000300800 */
[----:B------:R-:W2:Y:S04]  /*f6dd0*/  LDL.LU R13, [R1+0x514] ;  /* 0x00051400010d7983 */ /* 0x000ea80000300800 */
[----:B----4-:R-:W4:Y:S04]  /*f6de0*/  LDL.LU R14, [R1+0x518] ;  /* 0x00051800010e7983 */ /* 0x010f280000300800 */
        /* <DEDUP_REMOVED lines=12> */
[----:B------:R-:W-:Y:S01]  /*f6eb0*/  IMAD.MOV.U32 R0, RZ, RZ, R7 ;  /* 0x000000ffff007224 */ /* 0x000fe200078e0007 */
[----:B-----5:R-:W-:-:S02]  /*f6ec0*/  F2FP.F16.E4M3.UNPACK_B R5, R61.H1 ;  /* 0x0000003dff05723e */ /* 0x020fc400030006ff */
[----:B------:R-:W5:Y:S01]  /*f6ed0*/  LDL.LU R61, [R1+0x1b1c] ;  /* 0x001b1c00013d7983 */ /* 0x000f620000300800 */
[----:B---3--:R-:W-:Y:S01]  /*f6ee0*/  F2FP.F16.E4M3.UNPACK_B R4, R39.H1 ;  /* 0x00000027ff04723e */ /* 0x008fe200030006ff */
[C---:B------:R-:W-:Y:S07]  /*f6ef0*/  HMMA.16816.F32 R40, R28.reuse, R6, R40 ;  /* 0x000000061c28723c */ /* 0x040fee0000001828 */
[----:B------:R-:W-:Y:S02]  /*f6f00*/  F2FP.F16.E4M3.UNPACK_B R6, R36.H1 ;  /* 0x00000024ff06723e */ /* 0x000fe400030006ff */
[----:B------:R-:W-:Y:S01]  /*f6f10*/  F2FP.F16.E4M3.UNPACK_B R7, R37.H1 ;  /* 0x00000025ff07723e */ /* 0x000fe200030006ff */
[C---:B------:R-:W-:Y:S06]  /*f6f20*/  HMMA.16816.F32 R32, R28.reuse, R4, R32 ;  /* 0x000000041c20723c */ /* 0x040fec0000001820 */
[----:B------:R-:W-:Y:S01]  /*f6f30*/  HMMA.16816.F32 R24, R28, R6, R24 ;  /* 0x000000061c18723c */ /* 0x000fe20000001818 */
[----:B------:R0:W-:Y:S06]  /*f6f40*/  STL.64 [R1+0xc8], R4 ;  /* 0x0000c80401007387 */ /* 0x0001ec0000100a00 */
[----:B------:R-:W-:Y:S04]  /*f6f50*/  STL.64 [R1+0x240], R40 ;  /* 0x0002402801007387 */ /* 0x000fe80000100a00 */
[----:B------:R-:W-:Y:S04]  /*f6f60*/  STL.64 [R1+0x248], R42 ;  /* 0x0002482a01007387 */ /* 0x000fe80000100a00 */
[----:B------:R1:W-:Y:S04]  /*f6f70*/  STL [R1+0x8d28], R0 ;  /* 0x008d280001007387 */ /* 0x0003e80000100800 */
[----:B------:R-:W-:Y:S01]  /*f6f80*/  STL [R1+0xc0], R6 ;  /* 0x0000c00601007387 */ /* 0x000fe20000100800 */
[----:B0-----:R-:W-:-:S02]  /*f6f90*/  F2FP.F16.E4M3.UNPACK_B R4, R18.H1 ;  /* 0x00000012ff04723e */ /* 0x001fc400030006ff */
[----:B------:R-:W-:Y:S01]  /*f6fa0*/  F2FP.F16.E4M3.UNPACK_B R5, R19.H1 ;  /* 0x00000013ff05723e */ /* 0x000fe200030006ff */
[----:B------:R-:W-:Y:S04]  /*f6fb0*/  STL.64 [R1+0x250], R32 ;  /* 0x0002502001007387 */ /* 0x000fe80000100a00 */
[----:B------:R-:W-:Y:S01]  /*f6fc0*/  STL.64 [R1+0x258], R34 ;  /* 0x0002582201007387 */ /* 0x000fe20000100a00 */
[----:B-1----:R-:W-:-:S03]  /*f6fd0*/  IMAD.MOV.U32 R0, RZ, RZ, R7 ;  /* 0x000000ffff007224 */ /* 0x002fc600078e0007 */
[----:B------:R-:W-:Y:S04]  /*f6fe0*/  STL [R1+0xc4], R7 ;  /* 0x0000c40701007387 */ /* 0x000fe80000100800 */
[----:B------:R0:W-:Y:S04]  /*f6ff0*/  STL [R1+0xb8], R4 ;  /* 0x0000b80401007387 */ /* 0x0001e80000100800 */
[----:B------:R-:W-:Y:S01]  /*f7000*/  STL.64 [R1+0x260], R24 ;  /* 0x0002601801007387 */ /* 0x000fe20000100a00 */
[----:B------:R-:W-:Y:S02]  /*f7010*/  F2FP.F16.E4M3.UNPACK_B R2, R2.H1 ;  /* 0x00000002ff02723e */ /* 0x000fe400030006ff */
[----:B--2---:R-:W-:Y:S01]  /*f7020*/  F2FP.F16.E4M3.UNPACK_B R3, R3.H1 ;  /* 0x00000003ff03723e */ /* 0x004fe200030006ff */
[----:B------:R-:W-:Y:S04]  /*f7030*/  STL.64 [R1+0x268], R26 ;  /* 0x0002681a01007387 */ /* 0x000fe80000100a00 */
[----:B------:R1:W-:Y:S01]  /*f7040*/  STL [R1+0x8d2c], R0 ;  /* 0x008d2c0001007387 */ /* 0x0003e20000100800 */
[C---:B------:R-:W-:Y:S06]  /*f7050*/  HMMA.16816.F32 R20, R28.reuse, R4, R20 ;  /* 0x000000041c14723c */ /* 0x040fec0000001814 */
[----:B------:R2:W-:Y:S01]  /*f7060*/  STL [R1+0xbc], R5 ;  /* 0x0000bc0501007387 */ /* 0x0005e20000100800 */
[----:B----4-:R-:W-:Y:S01]  /*f7070*/  HMMA.16816.F32 R12, R28, R2, R12 ;  /* 0x000000021c0c723c */ /* 0x010fe2000000180c */
[----:B0-----:R-:W-:Y:S01]  /*f7080*/  F2FP.F16.E4M3.UNPACK_B R4, R16.H1 ;  /* 0x00000010ff04723e */ /* 0x001fe200030006ff */
[----:B-1----:R-:W-:Y:S01]  /*f7090*/  IMAD.MOV.U32 R0, RZ, RZ, R5 ;  /* 0x000000ffff007224 */ /* 0x002fe200078e0005 */
[----:B--2---:R-:W-:-:S07]  /*f70a0*/  F2FP.F16.E4M3.UNPACK_B R5, R17.H1 ;  /* 0x00000011ff05723e */ /* 0x004fce00030006ff */
[----:B------:R-:W-:Y:S01]  /*f70b0*/  HMMA.16816.F32 R8, R28, R4, R8 ;  /* 0x000000041c08723c */ /* 0x000fe20000001808 */
[----:B------:R0:W-:Y:S05]  /*f70c0*/  STL [R1+0xb0], R2 ;  /* 0x0000b00201007387 */ /* 0x0001ea0000100800 */
[----:B------:R-:W-:Y:S04]  /*f70d0*/  STL.64 [R1+0x280], R20 ;  /* 0x0002801401007387 */ /* 0x000fe80000100a00 */
[----:B------:R-:W-:Y:S04]  /*f70e0*/  STL.64 [R1+0x288], R22 ;  /* 0x0002881601007387 */ /* 0x000fe80000100a00 */
[----:B------:R1:W-:Y:S04]  /*f70f0*/  STL [R1+0x8d30], R0 ;  /* 0x008d300001007387 */ /* 0x0003e80000100800 */
[----:B------:R2:W-:Y:S04]  /*f7100*/  STL [R1+0xb4], R3 ;  /* 0x0000b40301007387 */ /* 0x0005e80000100800 */
[----:B------:R-:W-:Y:S01]  /*f7110*/  STL [R1+0xa8], R4 ;  /* 0x0000a80401007387 */ /* 0x000fe20000100800 */
[----:B0-----:R-:W-:-:S03]  /*f7120*/  F2FP.F16.E4M3.UNPACK_B R2, R56.H1 ;  /* 0x00000038ff02723e */ /* 0x001fc600030006ff */
[----:B------:R-:W-:Y:S04]  /*f7130*/  STL.64 [R1+0x290], R12 ;  /* 0x0002900c01007387 */ /* 0x000fe80000100a00 */
[----:B------:R-:W-:Y:S01]  /*f7140*/  STL.64 [R1+0x298], R14 ;  /* 0x0002980e01007387 */ /* 0x000fe20000100a00 */
[----:B-1----:R-:W-:Y:S01]  /*f7150*/  IMAD.MOV.U32 R0, RZ, RZ, R3 ;  /* 0x000000ffff007224 */ /* 0x002fe200078e0003 */
[----:B--2---:R-:W-:Y:S02]  /*f7160*/  F2FP.F16.E4M3.UNPACK_B R3, R57.H1 ;  /* 0x00000039ff03723e */ /* 0x004fe400030006ff */
        /* <DEDUP_REMOVED lines=8> */
[----:B------:R-:W2:Y:S04]  /*f71f0*/  LDL.LU R60, [R1+0x1bb8] ;  /* 0x001bb800013c7983 */ /* 0x000ea80000300800 */
[----:B------:R-:W-:Y:S01]  /*f7200*/  STL [R1+0x98], R6 ;  /* 0x0000980601007387 */ /* 0x000fe20000100800 */
[----:B------:R-:W-:-:S08]  /*f7210*/  F2FP.F16.E4M3.UNPACK_B R4, R59.H1 ;  /* 0x0000003bff04723e */ /* 0x000fd000030006ff */
[----:B------:R0:W-:Y:S04]  /*f7220*/  STL.64 [R1+0x2c0], R8 ;  /* 0x0002c00801007387 */ /* 0x0001e80000100a00 */
[----:B------:R1:W-:Y:S04]  /*f7230*/  STL.64 [R1+0x2c8], R10 ;  /* 0x0002c80a01007387 */ /* 0x0003e80000100a00 */
[----:B------:R-:W-:Y:S04]  /*f7240*/  STL [R1+0x9c], R7 ;  /* 0x00009c0701007387 */ /* 0x000fe80000100800 */
[----:B0-----:R-:W3:Y:S04]  /*f7250*/  LDL.LU R8, [R1+0xa60] ;  /* 0x000a600001087983 */ /* 0x001ee80000300800 */
[----:B------:R-:W3:Y:S04]  /*f7260*/  LDL.LU R9, [R1+0xa64] ;  /* 0x000a640001097983 */ /* 0x000ee80000300800 */
[----:B------:R-:W-:Y:S04]  /*f7270*/  STL [R1+0x90], R4 ;  /* 0x0000900401007387 */ /* 0x000fe80000100800 */
[----:B-1----:R-:W4:Y:S01]  /*f7280*/  LDL.LU R10, [R1+0xa68] ;  /* 0x000a6800010a7983 */ /* 0x002f220000300800 */
[----:B-----5:R-:W-:-:S05]  /*f7290*/  F2FP.F16.E4M3.UNPACK_B R5, R61.H1 ;  /* 0x0000003dff05723e */ /* 0x020fca00030006ff */
[----:B------:R-:W-:Y:S04]  /*f72a0*/  STL [R1+0x94], R5 ;  /* 0x0000940501007387 */ /* 0x000fe80000100800 */
[----:B------:R-:W-:Y:S04]  /*f72b0*/  STL.64 [R1+0x8d78], R4 ;  /* 0x008d780401007387 */ /* 0x000fe80000100a00 */
[----:B------:R-:W4:Y:S04]  /*f72c0*/  LDL.LU R11, [R1+0xa6c] ;  /* 0x000a6c00010b7983 */ /* 0x000f280000300800 */
[----:B----4-:R-:W-:Y:S04]  /*f72d0*/  STL.64 [R1+0x8d70], R10 ;  /* 0x008d700a01007387 */ /* 0x010fe80000100a00 */
[----:B---3--:R-:W-:Y:S04]  /*f72e0*/  STL.64 [R1+0x8d68], R8 ;  /* 0x008d680801007387 */ /* 0x008fe80000100a00 */
[----:B------:R-:W3:Y:S04]  /*f72f0*/  LDL.LU R2, [R1+0x1b88] ;  /* 0x001b880001027983 */ /* 0x000ee80000300800 */
        /* <DEDUP_REMOVED lines=56> */
[----:B----4-:R-:W-:Y:S03]  /*f7680*/  HMMA.16816.F32 R4, R28, R6, R12 ;  /* 0x000000061c04723c */ /* 0x010fe6000000180c */
[----:B------:R-:W4:Y:S04]  /*f7690*/  LDL.LU.64 R14, [R1+0x8d88] ;  /* 0x008d8800010e7983 */ /* 0x000f280000300a00 */
[----:B------:R-:W4:-:S15]  /*f76a0*/  LDL.LU.64 R12, [R1+0x8d80] ;  /* 0x008d8000010c7983 */ /* 0x000f1e0000300a00 */
[----:B------:R-:W-:-:S01]  /*f76b0*/  NOP ;  /* 0x0000000000007918 */ /* 0x000fc20000000000 */
[----:B------:R0:W-:Y:S04]  /*f76c0*/  STL.64 [R1+0x2d0], R4 ;  /* 0x0002d00401007387 */ /* 0x0001e80000100a00 */
[----:B------:R5:W-:Y:S04]  /*f76d0*/  STL.64 [R1+0x2d8], R6 ;  /* 0x0002d80601007387 */ /* 0x000be80000100a00 */
[----:B0-----:R-:W4:Y:S01]  /*f76e0*/  LDL.LU.64 R4, [R1+0x8d78] ;  /* 0x008d780001047983 */ /* 0x001f220000300a00 */
[----:B-----5:R-:W-:Y:S02]  /*f76f0*/  F2FP.F16.E4M3.UNPACK_B R6, R50.H1 ;  /* 0x00000032ff06723e */ /* 0x020fe400030006ff */
[----:B--2---:R-:W-:-:S07]  /*f7700*/  F2FP.F16.E4M3.UNPACK_B R7, R51.H1 ;  /* 0x00000033ff07723e */ /* 0x004fce00030006ff */
[C---:B---3--:R-:W-:Y:S06]  /*f7710*/  HMMA.16816.F32 R44, R28.reuse, R6, R44 ;  /* 0x000000061c2c723c */ /* 0x048fec000000182c */
[----:B----4-:R-:W-:-:S15]  /*f7720*/  HMMA.16816.F32 R8, R28, R4, R8 ;  /* 0x000000041c08723c */ /* 0x010fde0000001808 */
[----:B------:R-:W-:-:S08]  /*f7730*/  NOP ;  /* 0x0000000000007918 */ /* 0x000fd00000000000 */
[----:B------:R-:W-:Y:S04]  /*f7740*/  STL.64 [R1+0x2e0], R8 ;  /* 0x0002e00801007387 */ /* 0x000fe80000100a00 */
[----:B------:R0:W-:Y:S04]  /*f7750*/  STL.64 [R1+0x2e8], R10 ;  /* 0x0002e80a01007387 */ /* 0x0001e80000100a00 */
[----:B0-----:R-:W2:Y:S04]  /*f7760*/  LDL.LU.64 R10, [R1+0x8d70] ;  /* 0x008d7000010a7983 */ /* 0x001ea80000300a00 */
[----:B------:R-:W2:Y:S01]  /*f7770*/  LDL.LU.64 R8, [R1+0x8d68] ;  /* 0x008d680001087983 */ /* 0x000ea20000300a00 */
[----:B------:R-:W-:-:S02]  /*f7780*/  F2FP.F16.E4M3.UNPACK_B R4, R48.H1 ;  /* 0x00000030ff04723e */ /* 0x000fc400030006ff */
[----:B------:R-:W-:Y:S01]  /*f7790*/  F2FP.F16.E4M3.UNPACK_B R5, R49.H1 ;  /* 0x00000031ff05723e */ /* 0x000fe200030006ff */
[----:B------:R0:W-:Y:S04]  /*f77a0*/  STL [R1+0x88], R6 ;  /* 0x0000880601007387 */ /* 0x0001e80000100800 */
[----:B------:R1:W-:Y:S02]  /*f77b0*/  STL [R1+0x8c], R7 ;  /* 0x00008c0701007387 */ /* 0x0003e40000100800 */
[----:B------:R-:W-:Y:S01]  /*f77c0*/  HMMA.16816.F32 R40, R28, R4, R40 ;  /* 0x000000041c28723c */ /* 0x000fe20000001828 */
[----:B0-----:R-:W-:Y:S02]  /*f77d0*/  F2FP.F16.E4M3.UNPACK_B R6, R38.H1 ;  /* 0x00000026ff06723e */ /* 0x001fe400030006ff */
[----:B-1----:R-:W-:-:S07]  /*f77e0*/  F2FP.F16.E4M3.UNPACK_B R7, R39.H1 ;  /* 0x00000027ff07723e */ /* 0x002fce00030006ff */
[----:B------:R-:W-:Y:S01]  /*f77f0*/  HMMA.16816.F32 R32, R28, R6, R32 ;  /* 0x000000061c20723c */ /* 0x000fe20000001820 */
[----:B------:R0:W-:Y:S04]  /*f7800*/  STL [R1+0x80], R4 ;  /* 0x0000800401007387 */ /* 0x0001e80000100800 */
[----:B------:R-:W-:Y:S04]  /*f7810*/  STL.64 [R1+0x300], R44 ;  /* 0x0003002c01007387 */ /* 0x000fe80000100a00 */
[----:B------:R-:W-:Y:S04]  /*f7820*/  STL.64 [R1+0x308], R46 ;  /* 0x0003082e01007387 */ /* 0x000fe80000100a00 */
[----:B------:R1:W-:Y:S04]  /*f7830*/  STL [R1+0x84], R5 ;  /* 0x0000840501007387 */ /* 0x0003e80000100800 */
[----:B------:R3:W-:Y:S01]  /*f7840*/  STL [R1+0x78], R6 ;  /* 0x0000780601007387 */ /* 0x0007e20000100800 */
[----:B0-----:R-:W-:-:S03]  /*f7850*/  F2FP.F16.E4M3.UNPACK_B R4, R36.H1 ;  /* 0x00000024ff04723e */ /* 0x001fc600030006ff */
[----:B------:R-:W-:Y:S01]  /*f7860*/  STL.64 [R1+0x310], R40 ;  /* 0x0003102801007387 */ /* 0x000fe20000100a00 */
[----:B-1----:R-:W-:-:S03]  /*f7870*/  F2FP.F16.E4M3.UNPACK_B R5, R37.H1 ;  /* 0x00000025ff05723e */ /* 0x002fc600030006ff */
[----:B------:R-:W-:Y:S04]  /*f7880*/  STL.64 [R1+0x318], R42 ;  /* 0x0003182a01007387 */ /* 0x000fe80000100a00 */
        /* <DEDUP_REMOVED lines=8> */
[----:B-1----:R-:W-:Y:S02]  /*f7910*/  F2FP.F16.E4M3.UNPACK_B R4, R20.H1 ;  /* 0x00000014ff04723e */ /* 0x002fe400030006ff */
[----:B------:R-:W-:Y:S02]  /*f7920*/  F2FP.F16.E4M3.UNPACK_B R2, R2.H1 ;  /* 0x00000002ff02723e */ /* 0x000fe400030006ff */
[----:B------:R-:W-:Y:S01]  /*f7930*/  F2FP.F16.E4M3.UNPACK_B R3, R3.H1 ;  /* 0x00000003ff03723e */ /* 0x000fe200030006ff */
[----:B------:R-:W-:Y:S01]  /*f7940*/  HMMA.16816.F32 R16, R28, R6, R16 ;  /* 0x000000061c10723c */ /* 0x000fe20000001810 */
[----:B0-----:R-:W-:-:S07]  /*f7950*/  F2FP.F16.E4M3.UNPACK_B R5, R21.H1 ;  /* 0x00000015ff05723e */ /* 0x001fce00030006ff */
[----:B------:R-:W-:Y:S01]  /*f7960*/  HMMA.16816.F32 R12, R28, R4, R12 ;  /* 0x000000041c0c723c */ /* 0x000fe2000000180c */
[----:B------:R0:W-:Y:S04]  /*f7970*/  STL [R1+0x68], R6 ;  /* 0x0000680601007387 */ /* 0x0001e80000100800 */
[----:B------:R-:W-:Y:S04]  /*f7980*/  STL.64 [R1+0x340], R24 ;  /* 0x0003401801007387 */ /* 0x000fe80000100a00 */
[----:B------:R-:W-:Y:S04]  /*f7990*/  STL.64 [R1+0x348], R26 ;  /* 0x0003481a01007387 */ /* 0x000fe80000100a00 */
[----:B------:R1:W-:Y:S04]  /*f79a0*/  STL [R1+0x6c], R7 ;  /* 0x00006c0701007387 */ /* 0x0003e80000100800 */
[----:B------:R3:W-:Y:S04]  /*f79b0*/  STL [R1+0x60], R4 ;  /* 0x0000600401007387 */ /* 0x0007e80000100800 */
[----:B------:R-:W-:Y:S04]  /*f79c0*/  STL.64 [R1+0x350], R16 ;  /* 0x0003501001007387 */ /* 0x000fe80000100a00 */
[----:B------:R-:W-:Y:S04]  /*f79d0*/  STL.64 [R1+0x358], R18 ;  /* 0x0003581201007387 */ /* 0x000fe80000100a00 */
[----:B------:R4:W-:Y:S01]  /*f79e0*/  STL [R1+0x64], R5 ;  /* 0x0000640501007387 */ /* 0x0009e20000100800 */
[----:B0-----:R-:W-:-:S03]  /*f79f0*/  F2FP.F16.E4M3.UNPACK_B R6, R52.H1 ;  /* 0x00000034ff06723e */ /* 0x001fc600030006ff */
[----:B------:R-:W-:Y:S01]  /*f7a00*/  STL [R1+0x58], R2 ;  /* 0x0000580201007387 */ /* 0x000fe20000100800 */
[----:B-1----:R-:W-:-:S03]  /*f7a10*/  F2FP.F16.E4M3.UNPACK_B R7, R53.H1 ;  /* 0x00000035ff07723e */ /* 0x002fc600030006ff */
[----:B------:R-:W-:Y:S04]  /*f7a20*/  STL.64 [R1+0x360], R12 ;  /* 0x0003600c01007387 */ /* 0x000fe80000100a00 */
[----:B------:R-:W-:Y:S04]  /*f7a30*/  STL.64 [R1+0x368], R14 ;  /* 0x0003680e01007387 */ /* 0x000fe80000100a00 */
[----:B------:R-:W-:Y:S04]  /*f7a40*/  STL [R1+0x5c], R3 ;  /* 0x00005c0301007387 */ /* 0x000fe80000100800 */
[----:B------:R-:W-:Y:S01]  /*f7a50*/  STL [R1+0x50], R6 ;  /* 0x0000500601007387 */ /* 0x000fe20000100800 */
[----:B---3--:R-:W-:-:S02]  /*f7a60*/  F2FP.F16.E4M3.UNPACK_B R4, R54.H1 ;  /* 0x00000036ff04723e */ /* 0x008fc400030006ff */
[----:B----4-:R-:W-:Y:S01]  /*f7a70*/  F2FP.F16.E4M3.UNPACK_B R5, R61.H1 ;  /* 0x0000003dff05723e */ /* 0x010fe200030006ff */
[----:B--2---:R-:W-:-:S15]  /*f7a80*/  HMMA.16816.F32 R8, R28, R2, R8 ;  /* 0x000000021c08723c */ /* 0x004fde0000001808 */
[----:B------:R-:W-:-:S08]  /*f7a90*/  NOP ;  /* 0x0000000000007918 */ /* 0x000fd00000000000 */
[----:B------:R-:W-:Y:S04]  /*f7aa0*/  STL.64 [R1+0x380], R8 ;  /* 0x0003800801007387 */ /* 0x000fe80000100a00 */
[----:B------:R0:W-:Y:S02]  /*f7ab0*/  STL.64 [R1+0x388], R10 ;  /* 0x0003880a01007387 */ /* 0x0001e40000100a00 */
[----:B0-----:R-:W-:Y:S01]  /*f7ac0*/  HMMA.16816.F32 R8, R28, R6, R56 ;  /* 0x000000061c08723c */ /* 0x001fe20000001838 */
[----:B------:R-:W-:-:S05]  /*f7ad0*/  F2FP.F16.E4M3.UNPACK_B R3, R55.H1 ;  /* 0x00000037ff03723e */ /* 0x000fca00030006ff */
[----:B------:R-:W-:Y:S04]  /*f7ae0*/  STL [R1+0x54], R7 ;  /* 0x0000540701007387 */ /* 0x000fe80000100800 */
[----:B------:R-:W-:Y:S01]  /*f7af0*/  STL [R1+0x48], R4 ;  /* 0x0000480401007387 */ /* 0x000fe20000100800 */
[----:B------:R-:W-:-:S12]  /*f7b00*/  F2FP.F16.E4M3.UNPACK_B R6, R60.H1 ;  /* 0x0000003cff06723e */ /* 0x000fd800030006ff */
[----:B------:R0:W-:Y:S04]  /*f7b10*/  STL.64 [R1+0x390], R8 ;  /* 0x0003900801007387 */ /* 0x0001e80000100a00 */
[----:B------:R1:W-:Y:S04]  /*f7b20*/  STL.64 [R1+0x398], R10 ;  /* 0x0003980a01007387 */ /* 0x0003e80000100a00 */
[----:B------:R-:W-:Y:S04]  /*f7b30*/  STL [R1+0x4c], R3 ;  /* 0x00004c0301007387 */ /* 0x000fe80000100800 */
[----:B------:R-:W-:Y:S04]  /*f7b40*/  STL [R1+0x40], R6 ;  /* 0x0000400601007387 */ /* 0x000fe80000100800 */
[----:B0-----:R-:W2:Y:S04]  /*f7b50*/  LDL.LU R8, [R1+0xc40] ;  /* 0x000c400001087983 */ /* 0x001ea80000300800 */
[----:B------:R-:W2:Y:S04]  /*f7b60*/  LDL.LU R9, [R1+0xc44] ;  /* 0x000c440001097983 */ /* 0x000ea80000300800 */
[----:B------:R-:W-:Y:S04]  /*f7b70*/  STL [R1+0x44], R5 ;  /* 0x0000440501007387 */ /* 0x000fe80000100800 */
        /* <DEDUP_REMOVED lines=12> */
[----:B------:R-:W3:Y:S04]  /*f7c40*/  LDL.LU R18, [R1+0xc18] ;  /* 0x000c180001127983 */ /* 0x000ee80000300800 */
[----:B------:R-:W3:Y:S01]  /*f7c50*/  LDL.LU R19, [R1+0xc1c] ;  /* 0x000c1c0001137983 */ /* 0x000ee20000300800 */
[----:B0-----:R-:W-:-:S03]  /*f7c60*/  IMAD.MOV.U32 R8, RZ, RZ, R4 ;  /* 0x000000ffff087224 */ /* 0x001fc600078e0004 */
[----:B---3--:R-:W-:Y:S04]  /*f7c70*/  STL.64 [R1+0x8d60], R18 ;  /* 0x008d601201007387 */ /* 0x008fe80000100a00 */
[----:B--2---:R0:W-:Y:S04]  /*f7c80*/  STL.64 [R1+0x8d58], R16 ;  /* 0x008d581001007387 */ /* 0x0041e80000100a00 */
        /* <DEDUP_REMOVED lines=14> */
[----:B-1----:R-:W3:Y:S04]  /*f7d70*/  LDL.LU R12, [R1+0xb30] ;  /* 0x000b3000010c7983 */ /* 0x002ee80000300800 */
[----:B------:R-:W3:Y:S04]  /*f7d80*/  LDL.LU R13, [R1+0xb34] ;  /* 0x000b3400010d7983 */ /* 0x000ee80000300800 */
[----:B------:R-:W3:Y:S04]  /*f7d90*/  LDL.LU R14, [R1+0xb38] ;  /* 0x000b3800010e7983 */ /* 0x000ee80000300800 */
[----:B------:R-:W3:Y:S04]  /*f7da0*/  LDL.LU R15, [R1+0xb3c] ;  /* 0x000b3c00010f7983 */ /* 0x000ee80000300800 */
[----:B0-----:R-:W4:Y:S04]  /*f7db0*/  LDL.LU R16, [R1+0xb10] ;  /* 0x000b100001107983 */ /* 0x001f280000300800 */
[----:B------:R-:W4:Y:S04]  /*f7dc0*/  LDL.LU R17, [R1+0xb14] ;  /* 0x000b140001117983 */ /* 0x000f280000300800 */
[----:B------:R-:W4:Y:S04]  /*f7dd0*/  LDL.LU R18, [R1+0xb18] ;  /* 0x000b180001127983 */ /* 0x000f280000300800 */
[----:B------:R-:W4:Y:S01]  /*f7de0*/  LDL.LU R19, [R1+0xb1c] ;  /* 0x000b1c0001137983 */ /* 0x000f220000300800 */
[----:B------:R-:W-:-:S03]  /*f7df0*/  IMAD.MOV.U32 R11, RZ, RZ, R5 ;  /* 0x000000ffff0b7224 */ /* 0x000fc600078e0005 */
[----:B------:R-:W5:Y:S04]  /*f7e00*/  LDL.LU R4, [R1+0x1bc8] ;  /* 0x001bc80001047983 */ /* 0x000f680000300800 */
[----:B------:R-:W2:Y:S01]  /*f7e10*/  LDL.LU R5, [R1+0x1bcc] ;  /* 0x001bcc0001057983 */ /* 0x000ea20000300800 */
[----:B------:R-:W-:-:S03]  /*f7e20*/  IMAD.MOV.U32 R10, RZ, RZ, R6 ;  /* 0x000000ffff0a7224 */ /* 0x000fc600078e0006 */
        /* <DEDUP_REMOVED lines=31> */
[----:B------:R-:W-:Y:S04]  /*f8020*/  STL.64 [R1+0x3a0], R16 ;  /* 0x0003a01001007387 */ /* 0x000fe80000100a00 */
[----:B------:R0:W-:Y:S04]  /*f8030*/  STL.64 [R1+0x3a8], R18 ;  /* 0x0003a81201007387 */ /* 0x0001e80000100a00 */
[----:B0-----:R-:W4:Y:S04]  /*f8040*/  LDL.LU.64 R18, [R1+0x8d60] ;  /* 0x008d600001127983 */ /* 0x001f280000300a00 */
[----:B------:R-:W4:Y:S01]  /*f8050*/  LDL.LU.64 R16, [R1+0x8d58] ;  /* 0x008d580001107983 */ /* 0x000f220000300a00 */
[----:B---3--:R-:W-:Y:S03]  /*f8060*/  HMMA.16816.F32 R8, R28, R10, R12 ;  /* 0x0000000a1c08723c */ /* 0x008fe6000000180c */
[----:B------:R-:W3:Y:S04]  /*f8070*/  LDL.LU.64 R14, [R1+0x8d50] ;  /* 0x008d5000010e7983 */ /* 0x000ee80000300a00 */
[----:B------:R-:W3:-:S15]  /*f8080*/  LDL.LU.64 R12, [R1+0x8d48] ;  /* 0x008d4800010c7983 */ /* 0x000ede0000300a00 */
[----:B------:R-:W-:-:S01]  /*f8090*/  NOP ;  /* 0x0000000000007918 */ /* 0x000fc20000000000 */
[----:B------:R-:W-:Y:S04]  /*f80a0*/  STL.64 [R1+0x3c0], R8 ;  /* 0x0003c00801007387 */ /* 0x000fe80000100a00 */
[----:B------:R0:W-:Y:S04]  /*f80b0*/  STL.64 [R1+0x3c8], R10 ;  /* 0x0003c80a01007387 */ /* 0x0001e80000100a00 */
[----:B0-----:R-:W3:Y:S04]  /*f80c0*/  LDL.LU.64 R10, [R1+0x8d40] ;  /* 0x008d4000010a7983 */ /* 0x001ee80000300a00 */
[----:B------:R-:W3:Y:S01]  /*f80d0*/  LDL.LU.64 R8, [R1+0x8d38] ;  /* 0x008d380001087983 */ /* 0x000ee20000300a00 */
[----:B-----5:R-:W-:-:S02]  /*f80e0*/  F2FP.F16.E4M3.UNPACK_B R4, R4.H1 ;  /* 0x00000004ff04723e */ /* 0x020fc400030006ff */
[----:B--2---:R-:W-:Y:S02]  /*f80f0*/  F2FP.F16.E4M3.UNPACK_B R5, R5.H1 ;  /* 0x00000005ff05723e */ /* 0x004fe400030006ff */
[----:B------:R-:W-:Y:S02]  /*f8100*/  F2FP.F16.E4M3.UNPACK_B R6, R6.H1 ;  /* 0x00000006ff06723e */ /* 0x000fe400030006ff */
[----:B------:R-:W-:-:S03]  /*f8110*/  F2FP.F16.E4M3.UNPACK_B R7, R7.H1 ;  /* 0x00000007ff07723e */ /* 0x000fc600030006ff */
[C---:B------:R-:W-:Y:S06]  /*f8120*/  HMMA.16816.F32 R48, R28.reuse, R4, R48 ;  /* 0x000000041c30723c */ /* 0x040fec0000001830 */
[----:B------:R-:W-:Y:S01]  /*f8130*/  HMMA.16816.F32 R44, R28, R6, R44 ;  /* 0x000000061c2c723c */ /* 0x000fe2000000182c */
[----:B------:R0:W-:Y:S04]  /*f8140*/  STL [R1+0x38], R4 ;  /* 0x0000380401007387 */ /* 0x0001e80000100800 */
[----:B------:R1:W-:Y:S04]  /*f8150*/  STL [R1+0x3c], R5 ;  /* 0x00003c0501007387 */ /* 0x0003e80000100800 */
[----:B------:R2:W-:Y:S01]  /*f8160*/  STL [R1+0x30], R6 ;  /* 0x0000300601007387 */ /* 0x0005e20000100800 */
[----:B0-----:R-:W-:-:S02]  /*f8170*/  F2FP.F16.E4M3.UNPACK_B R4, R42.H1 ;  /* 0x0000002aff04723e */ /* 0x001fc400030006ff */
[----:B-1----:R-:W-:Y:S02]  /*f8180*/  F2FP.F16.E4M3.UNPACK_B R5, R43.H1 ;  /* 0x0000002bff05723e */ /* 0x002fe400030006ff */
[----:B--2---:R-:W-:-:S03]  /*f8190*/  F2FP.F16.E4M3.UNPACK_B R6, R40.H1 ;  /* 0x00000028ff06723e */ /* 0x004fc600030006ff */
[----:B------:R-:W-:Y:S04]  /*f81a0*/  STL.64 [R1+0x3d0], R48 ;  /* 0x0003d03001007387 */ /* 0x000fe80000100a00 */
[----:B------:R-:W-:Y:S04]  /*f81b0*/  STL.64 [R1+0x3d8], R50 ;  /* 0x0003d83201007387 */ /* 0x000fe80000100a00 */
[----:B------:R0:W-:Y:S04]  /*f81c0*/  STL [R1+0x34], R7 ;  /* 0x0000340701007387 */ /* 0x0001e80000100800 */
[----:B------:R1:W-:Y:S04]  /*f81d0*/  STL [R1+0x28], R4 ;  /* 0x0000280401007387 */ /* 0x0003e80000100800 */
[----:B------:R-:W-:Y:S04]  /*f81e0*/  STL.64 [R1+0x3e0], R44 ;  /* 0x0003e02c01007387 */ /* 0x000fe80000100a00 */
[----:B------:R-:W-:Y:S04]  /*f81f0*/  STL.64 [R1+0x3e8], R46 ;  /* 0x0003e82e01007387 */ /* 0x000fe80000100a00 */
[----:B------:R2:W-:Y:S01]  /*f8200*/  STL [R1+0x2c], R5 ;  /* 0x00002c0501007387 */ /* 0x0005e20000100800 */
[----:B------:R-:W-:Y:S01]  /*f8210*/  HMMA.16816.F32 R36, R28, R4, R36 ;  /* 0x000000041c24723c */ /* 0x000fe20000001824 */
[----:B0-----:R-:W-:-:S06]  /*f8220*/  F2FP.F16.E4M3.UNPACK_B R7, R41.H1 ;  /* 0x00000029ff07723e */ /* 0x001fcc00030006ff */
[----:B-1----:R-:W-:Y:S02]  /*f8230*/  F2FP.F16.E4M3.UNPACK_B R4, R22.H1 ;  /* 0x00000016ff04723e */ /* 0x002fe400030006ff */
[----:B--2---:R-:W-:Y:S02]  /*f8240*/  F2FP.F16.E4M3.UNPACK_B R5, R23.H1 ;  /* 0x00000017ff05723e */ /* 0x004fe400030006ff */
[----:B------:R-:W-:Y:S02]  /*f8250*/  F2FP.F16.E4M3.UNPACK_B R2, R2.H1 ;  /* 0x00000002ff02723e */ /* 0x000fe400030006ff */
[----:B------:R-:W-:Y:S01]  /*f8260*/  F2FP.F16.E4M3.UNPACK_B R3, R3.H1 ;  /* 0x00000003ff03723e */ /* 0x000fe200030006ff */
[C---:B------:R-:W-:Y:S06]  /*f8270*/  HMMA.16816.F32 R32, R28.reuse, R6, R32 ;  /* 0x000000061c20723c */ /* 0x040fec0000001820 */
[----:B------:R-:W-:Y:S01]  /*f8280*/  HMMA.16816.F32 R24, R28, R4, R24 ;  /* 0x000000041c18723c */ /* 0x000fe20000001818 */
[----:B------:R-:W-:Y:S04]  /*f8290*/  STL [R1+0x20], R6 ;  /* 0x0000200601007387 */ /* 0x000fe80000100800 */
[----:B------:R-:W-:Y:S04]  /*f82a0*/  STL.64 [R1+0x400], R36 ;  /* 0x0004002401007387 */ /* 0x000fe80000100a00 */
[----:B------:R-:W-:Y:S04]  /*f82b0*/  STL.64 [R1+0x408], R38 ;  /* 0x0004082601007387 */ /* 0x000fe80000100a00 */
[----:B------:R-:W-:Y:S04]  /*f82c0*/  STL [R1+0x24], R7 ;  /* 0x0000240701007387 */ /* 0x000fe80000100800 */
[----:B------:R0:W-:Y:S04]  /*f82d0*/  STL [R1+0x18], R4 ;  /* 0x0000180401007387 */ /* 0x0001e80000100800 */
[----:B------:R-:W-:Y:S04]  /*f82e0*/  STL.64 [R1+0x410], R32 ;  /* 0x0004102001007387 */ /* 0x000fe80000100a00 */
[----:B------:R-:W-:Y:S04]  /*f82f0*/  STL.64 [R1+0x418], R34 ;  /* 0x0004182201007387 */ /* 0x000fe80000100a00 */
[----:B------:R1:W-:Y:S01]  /*f8300*/  STL [R1+0x1c], R5 ;  /* 0x00001c0501007387 */ /* 0x0003e20000100800 */
[----:B0-----:R-:W-:-:S03]  /*f8310*/  F2FP.F16.E4M3.UNPACK_B R4, R20.H1 ;  /* 0x00000014ff04723e */ /* 0x001fc600030006ff */
[----:B------:R-:W-:Y:S04]  /*f8320*/  STL [R1+0x10], R2 ;  /* 0x0000100201007387 */ /* 0x000fe80000100800 */
[----:B------:R-:W-:Y:S04]  /*f8330*/  STL.64 [R1+0x420], R24 ;  /* 0x0004201801007387 */ /* 0x000fe80000100a00 */
[----:B------:R-:W-:Y:S04]  /*f8340*/  STL.64 [R1+0x428], R26 ;  /* 0x0004281a01007387 */ /* 0x000fe80000100a00 */
[----:B------:R-:W-:Y:S04]  /*f8350*/  STL [R1+0x14], R3 ;  /* 0x0000140301007387 */ /* 0x000fe80000100800 */
[----:B------:R-:W-:Y:S01]  /*f8360*/  STL [R1+0x8], R4 ;  /* 0x0000080401007387 */ /* 0x000fe20000100800 */
[----:B-1----:R-:W-:-:S02]  /*f8370*/  F2FP.F16.E4M3.UNPACK_B R5, R21.H1 ;  /* 0x00000015ff05723e */ /* 0x002fc400030006ff */
[----:B------:R-:W-:Y:S02]  /*f8380*/  F2FP.F16.E4M3.UNPACK_B R60, R60.H1 ;  /* 0x0000003cff3c723e */ /* 0x000fe400030006ff */
[----:B------:R-:W-:Y:S01]  /*f8390*/  F2FP.F16.E4M3.UNPACK_B R61, R61.H1 ;  /* 0x0000003dff3d723e */ /* 0x000fe200030006ff */
[----:B----4-:R-:W-:-:S15]  /*f83a0*/  HMMA.16816.F32 R16, R28, R2, R16 ;  /* 0x000000021c10723c */ /* 0x010fde0000001810 */
[----:B------:R-:W-:-:S08]  /*f83b0*/  NOP ;  /* 0x0000000000007918 */ /* 0x000fd00000000000 */
[----:B------:R-:W-:Y:S04]  /*f83c0*/  STL.64 [R1+0x440], R16 ;  /* 0x0004401001007387 */ /* 0x000fe80000100a00 */
[----:B------:R-:W-:Y:S04]  /*f83d0*/  STL.64 [R1+0x448], R18 ;  /* 0x0004481201007387 */ /* 0x000fe80000100a00 */
[----:B------:R3:W-:Y:S02]  /*f83e0*/  STL [R1+0xc], R5 ;  /* 0x00000c0501007387 */ /* 0x0007e40000100800 */
[----:B---3--:R-:W-:Y:S01]  /*f83f0*/  HMMA.16816.F32 R4, R28, R4, R12 ;  /* 0x000000041c04723c */ /* 0x008fe2000000180c */
[----:B------:R-:W-:-:S02]  /*f8400*/  F2FP.F16.E4M3.UNPACK_B R2, R56.H1 ;  /* 0x00000038ff02723e */ /* 0x000fc400030006ff */
[----:B------:R-:W-:-:S03]  /*f8410*/  F2FP.F16.E4M3.UNPACK_B R3, R57.H1 ;  /* 0x00000039ff03723e */ /* 0x000fc600030006ff */
[----:B------:R-:W-:-:S15]  /*f8420*/  STL [R1], R2 ;  /* 0x0000000201007387 */ /* 0x000fde0000100800 */
[----:B------:R-:W-:-:S02]  /*f8430*/  NOP ;  /* 0x0000000000007918 */ /* 0x000fc40000000000 */
[----:B------:R-:W-:Y:S04]  /*f8440*/  STL.64 [R1+0x450], R4 ;  /* 0x0004500401007387 */ /* 0x000fe80000100a00 */
[----:B------:R0:W-:Y:S02]  /*f8450*/  STL.64 [R1+0x458], R6 ;  /* 0x0004580601007387 */ /* 0x0001e40000100a00 */
[----:B0-----:R-:W-:Y:S06]  /*f8460*/  HMMA.16816.F32 R4, R28, R2, R8 ;  /* 0x000000021c04723c */ /* 0x001fec0000001808 */
[----:B------:R-:W-:-:S15]  /*f8470*/  STL [R1+0x4], R3 ;  /* 0x0000040301007387 */ /* 0x000fde0000100800 */
[----:B------:R-:W-:-:S02]  /*f8480*/  NOP ;  /* 0x0000000000007918 */ /* 0x000fc40000000000 */
[----:B------:R-:W-:Y:S04]  /*f8490*/  STL.64 [R1+0x460], R4 ;  /* 0x0004600401007387 */ /* 0x000fe80000100a00 */
[----:B------:R0:W-:Y:S04]  /*f84a0*/  STL.64 [R1+0x468], R6 ;  /* 0x0004680601007387 */ /* 0x0001e80000100a00 */
[----:B------:R-:W2:Y:S01]  /*f84b0*/  LDL.LU R20, [R1+0xd40] ;  /* 0x000d400001147983 */ /* 0x000ea20000300800 */
[----:B0-----:R-:W-:-:S15]  /*f84c0*/  HMMA.16816.F32 R4, R28, R60, R52 ;  /* 0x0000003c1c04723c */ /* 0x001fde0000001834 */
[----:B------:R-:W-:-:S08]  /*f84d0*/  NOP ;  /* 0x0000000000007918 */ /* 0x000fd00000000000 */
[----:B------:R-:W-:Y:S04]  /*f84e0*/  STL.64 [R1+0x480], R4 ;  /* 0x0004800401007387 */ /* 0x000fe80000100a00 */
        /* <DEDUP_REMOVED lines=12> */
[----:B------:R-:W0:Y:S04]  /*f85b0*/  LDL.LU R48, [R1+0xc80] ;  /* 0x000c800001307983 */ /* 0x000e280000300800 */
[----:B------:R-:W0:Y:S04]  /*f85c0*/  LDL.LU R49, [R1+0xc84] ;  /* 0x000c840001317983 */ /* 0x000e280000300800 */
[----:B------:R-:W0:Y:S04]  /*f85d0*/  LDL.LU R50, [R1+0xc88] ;  /* 0x000c880001327983 */ /* 0x000e280000300800 */
[----:B------:R-:W0:Y:S04]  /*f85e0*/  LDL.LU R51, [R1+0xc8c] ;  /* 0x000c8c0001337983 */ /* 0x000e280000300800 */
[----:B------:R-:W5:Y:S04]  /*f85f0*/  LDL.LU R56, [R1+0x1c68] ;  /* 0x001c680001387983 */ /* 0x000f680000300800 */
[----:B------:R-:W2:Y:S04]  /*f8600*/  LDL.LU R57, [R1+0x1c6c] ;  /* 0x001c6c0001397983 */ /* 0x000ea80000300800 */
        /* <DEDUP_REMOVED lines=30> */
[----:B------:R-:W4:Y:S04]  /*f87f0*/  LDL.LU R14, [R1+0x1cd8] ;  /* 0x001cd800010e7983 */ /* 0x000f280000300800 */
[----:B------:R-:W4:Y:S04]  /*f8800*/  LDL.LU R15, [R1+0x1cdc] ;  /* 0x001cdc00010f7983 */ /* 0x000f280000300800 */
[----:B------:R-:W-:Y:S01]  /*f8810*/  STL.64 [R1+0x8b50], R60 ;  /* 0x008b503c01007387 */ /* 0x000fe20000100a00 */
[----:B0-----:R-:W-:Y:S01]  /*f8820*/  HMMA.16816.F32 R4, R28, R58, R48 ;  /* 0x0000003a1c04723c */ /* 0x001fe20000001830 */
[----:B-----5:R-:W-:-:S02]  /*f8830*/  F2FP.F16.E4M3.UNPACK_B R56, R56.H1 ;  /* 0x00000038ff38723e */ /* 0x020fc400030006ff */
[----:B--2---:R-:W-:Y:S02]  /*f8840*/  F2FP.F16.E4M3.UNPACK_B R57, R57.H1 ;  /* 0x00000039ff39723e */ /* 0x004fe400030006ff */
[----:B---3--:R-:W-:-:S15]  /*f8850*/  F2FP.F16.E4M3.UNPACK_B R54, R54.H1 ;  /* 0x00000036ff36723e */ /* 0x008fde00030006ff */
[----:B------:R-:W-:-:S03]  /*f8860*/  NOP ;  /* 0x0000000000007918 */ /* 0x000fc60000000000 */
[----:B------:R-:W-:Y:S04]  /*f8870*/  STL.64 [R1+0x490], R4 ;  /* 0x0004900401007387 */ /* 0x000fe80000100a00 */
[----:B------:R4:W-:Y:S02]  /*f8880*/  STL.64 [R1+0x498], R6 ;  /* 0x0004980601007387 */ /* 0x0009e40000100a00 */
[----:B----4-:R-:W-:Y:S01]  /*f8890*/  HMMA.16816.F32 R4, R28, R56, R44 ;  /* 0x000000381c04723c */ /* 0x010fe2000000182c */
[----:B------:R-:W-:Y:S01]  /*f88a0*/  F2FP.F16.E4M3.UNPACK_B R55, R55.H1 ;  /* 0x00000037ff37723e */ /* 0x000fe200030006ff */
[----:B------:R-:W-:Y:S04]  /*f88b0*/  STL.64 [R1+0x8ab8], R58 ;  /* 0x008ab83a01007387 */ /* 0x000fe80000100a00 */
[----:B------:R-:W-:-:S15]  /*f88c0*/  STL.64 [R1+0x8ab0], R56 ;  /* 0x008ab03801007387 */ /* 0x000fde0000100a00 */
[----:B------:R-:W-:-:S02]  /*f88d0*/  NOP ;  /* 0x0000000000007918 */ /* 0x000fc40000000000 */
        /* <DEDUP_REMOVED lines=18> */
[----:B------:R-:W-:-:S03]  /*f8a00*/  F2FP.F16.E4M3.UNPACK_B R9, R9.H1 ;  /* 0x00000009ff09723e */ /* 0x000fc600030006ff */
        /* <DEDUP_REMOVED lines=71> */
[----:B------:R-:W-:Y:S04]  /*f8e80*/  STL.64 [R1+0x8a78], R14 ;  /* 0x008a780e01007387 */ /* 0x000fe80000100a00 */
[----:B------:R-:W-:Y:S01]  /*f8e90*/  STL.64 [R1+0x8a70], R12 ;  /* 0x008a700c01007387 */ /* 0x000fe20000100a00 */
[----:B-----5:R-:W-:Y:S01]  /*f8ea0*/  HMMA.16816.F32 R8, R28, R14, R8 ;  /* 0x0000000e1c08723c */ /* 0x020fe20000001808 */
[----:B--2---:R-:W-:-:S02]  /*f8eb0*/  F2FP.F16.E4M3.UNPACK_B R16, R16.H1 ;  /* 0x00000010ff10723e */ /* 0x004fc400030006ff */
[----:B---3--:R-:W-:-:S15]  /*f8ec0*/  F2FP.F16.E4M3.UNPACK_B R17, R17.H1 ;  /* 0x00000011ff11723e */ /* 0x008fde00030006ff */
[----:B------:R-:W-:-:S05]  /*f8ed0*/  NOP ;  /* 0x0000000000007918 */ /* 0x000fca0000000000 */
[----:B------:R-:W-:Y:S04]  /*f8ee0*/  STL.64 [R1+0x540], R8 ;  /* 0x0005400801007387 */ /* 0x000fe80000100a00 */
[----:B------:R4:W-:Y:S02]  /*f8ef0*/  STL.64 [R1+0x548], R10 ;  /* 0x0005480a01007387 */ /* 0x0009e40000100a00 */
[----:B----4-:R-:W-:Y:S01]  /*f8f00*/  HMMA.16816.F32 R8, R28, R16, R52 ;  /* 0x000000101c08723c */ /* 0x010fe20000001834 */
[----:B------:R-:W-:Y:S02]  /*f8f10*/  F2FP.F16.E4M3.UNPACK_B R18, R18.H1 ;  /* 0x00000012ff12723e */ /* 0x000fe400030006ff */
[----:B------:R-:W-:Y:S02]  /*f8f20*/  F2FP.F16.E4M3.UNPACK_B R19, R19.H1 ;  /* 0x00000013ff13723e */ /* 0x000fe400030006ff */
[----:B------:R-:W-:-:S02]  /*f8f30*/  F2FP.F16.E4M3.UNPACK_B R20, R20.H1 ;  /* 0x00000014ff14723e */ /* 0x000fc400030006ff */
[----:B------:R-:W-:-:S07]  /*f8f40*/  F2FP.F16.E4M3.UNPACK_B R21, R21.H1 ;  /* 0x00000015ff15723e */ /* 0x000fce00030006ff */
[C---:B------:R-:W-:Y:S09]  /*f8f50*/  HMMA.16816.F32 R4, R28.reuse, R20, R4 ;  /* 0x000000141c04723c */ /* 0x040ff20000001804 */
[----:B------:R-:W-:Y:S04]  /*f8f60*/  STL.64 [R1+0x550], R8 ;  /* 0x0005500801007387 */ /* 0x000fe80000100a00 */
[----:B------:R0:W-:Y:S02]  /*f8f70*/  STL.64 [R1+0x558], R10 ;  /* 0x0005580a01007387 */ /* 0x0001e40000100a00 */
[----:B0-----:R-:W-:Y:S01]  /*f8f80*/  HMMA.16816.F32 R8, R28, R18, R56 ;  /* 0x000000121c08723c */ /* 0x001fe20000001838 */
[----:B------:R-:W-:-:S02]  /*f8f90*/  F2FP.F16.E4M3.UNPACK_B R22, R22.H1 ;  /* 0x00000016ff16723e */ /* 0x000fc400030006ff */
[----:B------:R-:W-:-:S03]  /*f8fa0*/  F2FP.F16.E4M3.UNPACK_B R23, R23.H1 ;  /* 0x00000017ff17723e */ /* 0x000fc600030006ff */
[----:B------:R-:W-:Y:S04]  /*f8fb0*/  STL.64 [R1+0x8a58], R18 ;  /* 0x008a581201007387 */ /* 0x000fe80000100a00 */
[----:B------:R-:W-:-:S13]  /*f8fc0*/  STL.64 [R1+0x8a50], R16 ;  /* 0x008a501001007387 */ /* 0x000fda0000100a00 */
        /* <DEDUP_REMOVED lines=80> */
[----:B--2---:R-:W-:-:S02]  /*f94d0*/  F2FP.F16.E4M3.UNPACK_B R36, R36.H1 ;  /* 0x00000024ff24723e */ /* 0x004fc400030006ff */
[----:B---3--:R-:W-:Y:S01]  /*f94e0*/  F2FP.F16.E4M3.UNPACK_B R37, R37.H1 ;  /* 0x00000025ff25723e */ /* 0x008fe200030006ff */
[C---:B-----5:R-:W-:Y:S01]  /*f94f0*/  HMMA.16816.F32 R24, R28.reuse, R34, R24 ;  /* 0x000000221c18723c */ /* 0x060fe20000001818 */
[----:B----4-:R-:W-:Y:S02]  /*f9500*/  F2FP.F16.E4M3.UNPACK_B R38, R38.H1 ;  /* 0x00000026ff26723e */ /* 0x010fe400030006ff */
[----:B------:R-:W-:Y:S02]  /*f9510*/  F2FP.F16.E4M3.UNPACK_B R39, R39.H1 ;  /* 0x00000027ff27723e */ /* 0x000fe400030006ff */
[----:B------:R-:W-:Y:S02]  /*f9520*/  F2FP.F16.E4M3.UNPACK_B R40, R40.H1 ;  /* 0x00000028ff28723e */ /* 0x000fe400030006ff */
[----:B------:R-:W-:Y:S01]  /*f9530*/  F2FP.F16.E4M3.UNPACK_B R41, R41.H1 ;  /* 0x00000029ff29723e */ /* 0x000fe200030006ff */
[C---:B------:R-:W-:Y:S06]  /*f9540*/  HMMA.16816.F32 R20, R28.reuse, R36, R20 ;  /* 0x000000241c14723c */ /* 0x040fec0000001814 */
[----:B------:R-:W-:Y:S01]  /*f9550*/  HMMA.16816.F32 R16, R28, R38, R16 ;  /* 0x000000261c10723c */ /* 0x000fe20000001810 */
[----:B------:R-:W-:-:S02]  /*f9560*/  F2FP.F16.E4M3.UNPACK_B R42, R42.H1 ;  /* 0x0000002aff2a723e */ /* 0x000fc400030006ff */
[----:B------:R-:W-:-:S03]  /*f9570*/  F2FP.F16.E4M3.UNPACK_B R43, R43.H1 ;  /* 0x0000002bff2b723e */ /* 0x000fc600030006ff */
[C---:B------:R-:W-:Y:S06]  /*f9580*/  HMMA.16816.F32 R12, R28.reuse, R40, R12 ;  /* 0x000000281c0c723c */ /* 0x040fec000000180c */
[----:B------:R-:W-:Y:S01]  /*f9590*/  HMMA.16816.F32 R8, R28, R42, R8 ;  /* 0x0000002a1c08723c */ /* 0x000fe20000001808 */
        /* <DEDUP_REMOVED lines=16> */
[----:B0-----:R-:W-:-:S15]  /*f96a0*/  HMMA.16816.F32 R8, R28, R44, R56 ;  /* 0x0000002c1c08723c */ /* 0x001fde0000001838 */
[----:B------:R-:W-:-:S08]  /*f96b0*/  NOP ;  /* 0x0000000000007918 */ /* 0x000fd00000000000 */
[----:B------:R-:W-:Y:S04]  /*f96c0*/  STL.64 [R1+0x650], R8 ;  /* 0x0006500801007387 */ /* 0x000fe80000100a00 */
[----:B------:R-:W-:Y:S04]  /*f96d0*/  STL.64 [R1+0x658], R10 ;  /* 0x0006580a01007387 */ /* 0x000fe80000100a00 */
[----:B------:R-:W2:Y:S04]  /*f96e0*/  LDL.LU R56, [R1+0x17a0] ;  /* 0x0017a00001387983 */ /* 0x000ea80000300800 */
[----:B------:R-:W2:Y:S04]  /*f96f0*/  LDL.LU R57, [R1+0x17a4] ;  /* 0x0017a40001397983 */ /* 0x000ea80000300800 */
[----:B------:R-:W3:Y:S04]  /*f9700*/  LDL.LU R58, [R1+0x17a8] ;  /* 0x0017a800013a7983 */ /* 0x000ee80000300800 */
[----:B------:R-:W3:Y:S01]  /*f9710*/  LDL.LU R59, [R1+0x17ac] ;  /* 0x0017ac00013b7983 */ /* 0x000ee20000300800 */
[----:B------:R-:W-:-:S02]  /*f9720*/  IMAD R4, R4, 0x100, R54 ;  /* 0x0000010004047824 */ /* 0x000fc400078e0236 */
[----:B------:R-:W-:Y:S01]  /*f9730*/  IMAD R5, R5, 0x100, R55 ;  /* 0x0000010005057824 */ /* 0x000fe200078e0237 */
[----:B---3--:R-:W-:Y:S04]  /*f9740*/  STL.64 [R1+0x8c20], R58 ;  /* 0x008c203a01007387 */ /* 0x008fe80000100a00 */
[----:B--2---:R0:W-:Y:S04]  /*f9750*/  STL.64 [R1+0x8c18], R56 ;  /* 0x008c183801007387 */ /* 0x0041e80000100a00 */
[----:B------:R-:W2:Y:S04]  /*f9760*/  LDL R54, [R1+0xa8] ;  /* 0x0000a80001367983 */ /* 0x000ea80000100800 */
[----:B------:R-:W2:Y:S04]  /*f9770*/  LDL R55, [R1+0xac] ;  /* 0x0000ac0001377983 */ /* 0x000ea80000100800 */
[----:B------:R-:W3:Y:S01]  /*f9780*/  LDL R52, [R1+0xb0] ;  /* 0x0000b00001347983 */ /* 0x000ee20000100800 */
[----:B------:R-:W-:-:S03]  /*f9790*/  IMAD.MOV.U32 R53, RZ, RZ, R0 ;  /* 0x000000ffff357224 */ /* 0x000fc600078e0000 */
[----:B------:R-:W4:Y:S04]  /*f97a0*/  LDL.LU R0, [R1+0x8d30] ;  /* 0x008d300001007983 */ /* 0x000f280000300800 */
[----:B--2---:R-:W-:Y:S04]  /*f97b0*/  STL.64 [R1+0x8c30], R54 ;  /* 0x008c303601007387 */ /* 0x004fe80000100a00 */
[----:B---3--:R-:W-:Y:S04]  /*f97c0*/  STL.64 [R1+0x8c28], R52 ;  /* 0x008c283401007387 */ /* 0x008fe80000100a00 */
[----:B------:R-:W2:Y:S04]  /*f97d0*/  LDL.LU R12, [R1+0x17e0] ;  /* 0x0017e000010c7983 */ /* 0x000ea80000300800 */
[----:B------:R-:W2:Y:S04]  /*f97e0*/  LDL.LU R13, [R1+0x17e4] ;  /* 0x0017e400010d7983 */ /* 0x000ea80000300800 */
[----:B------:R-:W3:Y:S04]  /*f97f0*/  LDL.LU R14, [R1+0x17e8] ;  /* 0x0017e800010e7983 */ /* 0x000ee80000300800 */
[----:B------:R-:W3:Y:S01]  /*f9800*/  LDL.LU R15, [R1+0x17ec] ;  /* 0x0017ec00010f7983 */ /* 0x000ee20000300800 */
[----:B----4-:R-:W-:-:S03]  /*f9810*/  IMAD.MOV.U32 R19, RZ, RZ, R0 ;  /* 0x000000ffff137224 */ /* 0x010fc600078e0000 */
        /* <DEDUP_REMOVED lines=9> */
[----:B----4-:R-:W-:Y:S04]  /*f98b0*/  STL.64 [R1+0x8c48], R20 ;  /* 0x008c481401007387 */ /* 0x010fe80000100a00 */
[----:B------:R-:W4:Y:S01]  /*f98c0*/  LDL R16, [R1+0xc0] ;  /* 0x0000c00001107983 */ /* 0x000f220000100800 */
[----:B---3--:R-:W-:-:S03]  /*f98d0*/  IMAD.MOV.U32 R17, RZ, RZ, R0 ;  /* 0x000000ffff117224 */ /* 0x008fc600078e0000 */
[----:B------:R-:W3:Y:S04]  /*f98e0*/  LDL.LU R0, [R1+0x8d28] ;  /* 0x008d280001007983 */ /* 0x000ee80000300800 */
[----:B0-----:R-:W5:Y:S04]  /*f98f0*/  LDL.LU R56, [R1+0xf50] ;  /* 0x000f500001387983 */ /* 0x001f680000300800 */
[----:B------:R-:W5:Y:S04]  /*f9900*/  LDL.LU R57, [R1+0xf54] ;  /* 0x000f540001397983 */ /* 0x000f680000300800 */
[----:B------:R-:W5:Y:S04]  /*f9910*/  LDL.LU R58, [R1+0xf58] ;  /* 0x000f5800013a7983 */ /* 0x000f680000300800 */
[----:B------:R-:W5:Y:S04]  /*f9920*/  LDL.LU R59, [R1+0xf5c] ;  /* 0x000f5c00013b7983 */ /* 0x000f680000300800 */
[----:B--2---:R-:W-:Y:S04]  /*f9930*/  STL.64 [R1+0x8c60], R18 ;  /* 0x008c601201007387 */ /* 0x004fe80000100a00 */
[----:B----4-:R-:W-:Y:S04]  /*f9940*/  STL.64 [R1+0x8c58], R16 ;  /* 0x008c581001007387 */ /* 0x010fe80000100a00 */
[----:B------:R-:W2:Y:S04]  /*f9950*/  LDL.LU R24, [R1+0x1810] ;  /* 0x0018100001187983 */ /* 0x000ea80000300800 */
[----:B------:R-:W2:Y:S04]  /*f9960*/  LDL.LU R25, [R1+0x1814] ;  /* 0x0018140001197983 */ /* 0x000ea80000300800 */
[----:B------:R-:W4:Y:S04]  /*f9970*/  LDL.LU R26, [R1+0x1818] ;  /* 0x00181800011a7983 */ /* 0x000f280000300800 */
[----:B------:R-:W4:Y:S01]  /*f9980*/  LDL.LU R27, [R1+0x181c] ;  /* 0x00181c00011b7983 */ /* 0x000f220000300800 */
[----:B---3--:R-:W-:-:S03]  /*f9990*/  IMAD.MOV.U32 R33, RZ, RZ, R0 ;  /* 0x000000ffff217224 */ /* 0x008fc600078e0000 */
[----:B----4-:R-:W-:Y:S04]  /*f99a0*/  STL.64 [R1+0x8c70], R26 ;  /* 0x008c701a01007387 */ /* 0x010fe80000100a00 */
[----:B--2---:R-:W-:Y:S04]  /*f99b0*/  STL.64 [R1+0x8c68], R24 ;  /* 0x008c681801007387 */ /* 0x004fe80000100a00 */
[----:B------:R-:W2:Y:S04]  /*f99c0*/  LDL R34, [R1+0xc8] ;  /* 0x0000c80001227983 */ /* 0x000ea80000100800 */
[----:B------:R-:W2:Y:S04]  /*f99d0*/  LDL R35, [R1+0xcc] ;  /* 0x0000cc0001237983 */ /* 0x000ea80000100800 */
[----:B------:R-:W3:Y:S04]  /*f99e0*/  LDL R32, [R1+0xd0] ;  /* 0x0000d00001207983 */ /* 0x000ee80000100800 */
[----:B------:R-:W4:Y:S04]  /*f99f0*/  LDL.LU R0, [R1+0x8d24] ;  /* 0x008d240001007983 */ /* 0x000f280000300800 */
        /* <DEDUP_REMOVED lines=18> */
[----:B------:R-:W-:-:S02]  /*f9b20*/  F2FP.F16.E4M3.UNPACK_B R46, R46.H1 ;  /* 0x0000002eff2e723e */ /* 0x000fc400030006ff */
[----:B------:R-:W-:Y:S01]  /*f9b30*/  F2FP.F16.E4M3.UNPACK_B R47, R47.H1 ;  /* 0x0000002fff2f723e */ /* 0x000fe200030006ff */
[----:B------:R-:W-:Y:S02]  /*f9b40*/  IMAD R6, R6, 0x100, R60 ;  /* 0x0000010006067824 */ /* 0x000fe400078e023c */
[----:B------:R-:W-:Y:S01]  /*f9b50*/  IMAD R7, R7, 0x100, R61 ;  /* 0x0000010007077824 */ /* 0x000fe200078e023d */
[----:B---3--:R-:W-:Y:S04]  /*f9b60*/  STL.64 [R1+0x8cb0], R10 ;  /* 0x008cb00a01007387 */ /* 0x008fe80000100a00 */
[----:B--2---:R5:W-:Y:S04]  /*f9b70*/  STL.64 [R1+0x8ca8], R8 ;  /* 0x008ca80801007387 */ /* 0x004be80000100a00 */
[----:B------:R-:W2:Y:S01]  /*f9b80*/  LDL.64 R60, [R1+0xa0] ;  /* 0x0000a000013c7983 */ /* 0x000ea20000100a00 */
[----:B-----5:R-:W-:Y:S03]  /*f9b90*/  HMMA.16816.F32 R8, R28, R46, R56 ;  /* 0x0000002e1c08723c */ /* 0x020fe60000001838 */
[----:B------:R-:W3:Y:S04]  /*f9ba0*/  LDL R58, [R1+0xe8] ;  /* 0x0000e800013a7983 */ /* 0x000ee80000100800 */
[----:B----4-:R-:W-:-:S15]  /*f9bb0*/  IMAD.MOV.U32 R59, RZ, RZ, R0 ;  /* 0x000000ffff3b7224 */ /* 0x010fde00078e0000 */
[----:B------:R-:W-:-:S01]  /*f9bc0*/  NOP ;  /* 0x0000000000007918 */ /* 0x000fc20000000000 */
[----:B------:R-:W-:Y:S04]  /*f9bd0*/  STL.64 [R1+0x660], R8 ;  /* 0x0006600801007387 */ /* 0x000fe80000100a00 */
[----:B------:R0:W-:Y:S04]  /*f9be0*/  STL.64 [R1+0x668], R10 ;  /* 0x0006680a01007387 */ /* 0x0001e80000100a00 */
[----:B------:R-:W4:Y:S04]  /*f9bf0*/  LDL.LU R0, [R1+0x8d20] ;  /* 0x008d200001007983 */ /* 0x000f280000300800 */
[----:B------:R-:W5:Y:S04]  /*f9c00*/  LDL.LU R52, [R1+0x18a0] ;  /* 0x0018a00001347983 */ /* 0x000f680000300800 */
[----:B------:R-:W5:Y:S04]  /*f9c10*/  LDL.LU R53, [R1+0x18a4] ;  /* 0x0018a40001357983 */ /* 0x000f680000300800 */
[----:B------:R-:W2:Y:S04]  /*f9c20*/  LDL.LU R54, [R1+0x18a8] ;  /* 0x0018a80001367983 */ /* 0x000ea80000300800 */
[----:B------:R-:W2:Y:S04]  /*f9c30*/  LDL.LU R55, [R1+0x18ac] ;  /* 0x0018ac0001377983 */ /* 0x000ea80000300800 */
[----:B--2---:R-:W-:Y:S04]  /*f9c40*/  STL.64 [R1+0x8cc0], R54 ;  /* 0x008cc03601007387 */ /* 0x004fe80000100a00 */
[----:B-----5:R-:W-:Y:S04]  /*f9c50*/  STL.64 [R1+0x8cb8], R52 ;  /* 0x008cb83401007387 */ /* 0x020fe80000100a00 */
[----:B------:R-:W2:Y:S01]  /*f9c60*/  LDL R56, [R1+0xf0] ;  /* 0x0000f00001387983 */ /* 0x000ea20000100800 */
[----:B----4-:R-:W-:-:S03]  /*f9c70*/  IMAD.MOV.U32 R57, RZ, RZ, R0 ;  /* 0x000000ffff397224 */ /* 0x010fc600078e0000 */
[----:B------:R-:W4:Y:S04]  /*f9c80*/  LDL.LU R0, [R1+0x8d1c] ;  /* 0x008d1c0001007983 */ /* 0x000f280000300800 */
[----:B---3--:R-:W-:Y:S04]  /*f9c90*/  STL.64 [R1+0x8cd0], R58 ;  /* 0x008cd03a01007387 */ /* 0x008fe80000100a00 */
[----:B--2---:R-:W-:Y:S04]  /*f9ca0*/  STL.64 [R1+0x8cc8], R56 ;  /* 0x008cc83801007387 */ /* 0x004fe80000100a00 */
        /* <DEDUP_REMOVED lines=19> */
[----:B--2---:R1:W-:Y:S04]  /*f9de0*/  STL.64 [R1+0x8d00], R24 ;  /* 0x008d001801007387 */ /* 0x0043e80000100a00 */
[----:B------:R-:W2:Y:S04]  /*f9df0*/  LDL R34, [R1+0x108] ;  /* 0x0001080001227983 */ /* 0x000ea80000100800 */
[----:B------:R-:W3:Y:S04]  /*f9e00*/  LDL.LU R0, [R1+0x8d14] ;  /* 0x008d140001007983 */ /* 0x000ee80000300800 */
[----:B------:R-:W2:Y:S04]  /*f9e10*/  LDL.LU R40, [R1+0x1940] ;  /* 0x0019400001287983 */ /* 0x000ea80000300800 */
[----:B------:R-:W2:Y:S04]  /*f9e20*/  LDL.LU R41, [R1+0x1944] ;  /* 0x0019440001297983 */ /* 0x000ea80000300800 */
[----:B------:R-:W2:Y:S04]  /*f9e30*/  LDL.LU R42, [R1+0x1948] ;  /* 0x00194800012a7983 */ /* 0x000ea80000300800 */
[----:B------:R-:W2:Y:S04]  /*f9e40*/  LDL.LU R43, [R1+0x194c] ;  /* 0x00194c00012b7983 */ /* 0x000ea80000300800 */
[----:B------:R-:W4:Y:S01]  /*f9e50*/  LDL R32, [R1+0x110] ;  /* 0x0001100001207983 */ /* 0x000f220000100800 */
[----:B---3--:R-:W-:-:S03]  /*f9e60*/  IMAD.MOV.U32 R33, RZ, RZ, R0 ;  /* 0x000000ffff217224 */ /* 0x008fc600078e0000 */
[----:B------:R-:W3:Y:S04]  /*f9e70*/  LDL.LU R0, [R1+0x8d10] ;  /* 0x008d100001007983 */ /* 0x000ee80000300800 */
[----:B------:R-:W4:Y:S04]  /*f9e80*/  LDL.LU R36, [R1+0x1020] ;  /* 0x0010200001247983 */ /* 0x000f280000300800 */
[----:B------:R-:W4:Y:S04]  /*f9e90*/  LDL.LU R37, [R1+0x1024] ;  /* 0x0010240001257983 */ /* 0x000f280000300800 */
[----:B------:R-:W4:Y:S04]  /*f9ea0*/  LDL.LU R38, [R1+0x1028] ;  /* 0x0010280001267983 */ /* 0x000f280000300800 */
[----:B------:R-:W4:Y:S04]  /*f9eb0*/  LDL.LU R39, [R1+0x102c] ;  /* 0x00102c0001277983 */ /* 0x000f280000300800 */
[----:B0-----:R-:W5:Y:S04]  /*f9ec0*/  LDL R10, [R1+0x118] ;  /* 0x00011800010a7983 */ /* 0x001f680000100800 */
[----:B------:R-:W5:Y:S04]  /*f9ed0*/  LDL R11, [R1+0x11c] ;  /* 0x00011c00010b7983 */ /* 0x000f680000100800 */
[----:B------:R-:W2:Y:S04]  /*f9ee0*/  LDL R8, [R1+0x130] ;  /* 0x0001300001087983 */ /* 0x000ea80000100800 */
[----:B------:R-:W4:Y:S01]  /*f9ef0*/  LDL.LU R3, [R1+0x1de8] ;  /* 0x001de80001037983 */ /* 0x000f220000300800 */
[----:B---3--:R-:W-:-:S03]  /*f9f00*/  IMAD.MOV.U32 R9, RZ, RZ, R0 ;  /* 0x000000ffff097224 */ /* 0x008fc600078e0000 */
[----:B------:R-:W3:Y:S04]  /*f9f10*/  LDL.LU R0, [R1+0x1dec] ;  /* 0x001dec0001007983 */ /* 0x000ee80000300800 */
[----:B-1----:R-:W5:Y:S04]  /*f9f20*/  LDL.LU R24, [R1+0xf90] ;  /* 0x000f900001187983 */ /* 0x002f680000300800 */
        /* <DEDUP_REMOVED lines=19> */
[----:B------:R-:W-:-:S02]  /*fa060*/  F2FP.F16.E4M3.UNPACK_B R50, R50.H1 ;  /* 0x00000032ff32723e */ /* 0x000fc400030006ff */
[----:B------:R-:W-:Y:S02]  /*fa070*/  F2FP.F16.E4M3.UNPACK_B R51, R51.H1 ;  /* 0x00000033ff33723e */ /* 0x000fe400030006ff */
[----:B------:R-:W-:Y:S02]  /*fa080*/  F2FP.F16.E4M3.UNPACK_B R48, R48.H1 ;  /* 0x00000030ff30723e */ /* 0x000fe400030006ff */
[----:B------:R-:W-:Y:S02]  /*fa090*/  F2FP.F16.E4M3.UNPACK_B R49, R49.H1 ;  /* 0x00000031ff31723e */ /* 0x000fe400030006ff */
[----:B----4-:R-:W-:Y:S01]  /*fa0a0*/  F2FP.F16.E4M3.UNPACK_B R2, R3.H1 ;  /* 0x00000003ff02723e */ /* 0x010fe200030006ff */
[----:B------:R-:W4:Y:S04]  /*fa0b0*/  LDL.LU R16, [R1+0x18e0] ;  /* 0x0018e00001107983 */ /* 0x000f280000300800 */
[----:B------:R-:W4:Y:S04]  /*fa0c0*/  LDL.LU R17, [R1+0x18e4] ;  /* 0x0018e40001117983 */ /* 0x000f280000300800 */
[----:B------:R-:W4:Y:S04]  /*fa0d0*/  LDL.LU R18, [R1+0x18e8] ;  /* 0x0018e80001127983 */ /* 0x000f280000300800 */
[----:B------:R-:W4:Y:S01]  /*fa0e0*/  LDL.LU R19, [R1+0x18ec] ;  /* 0x0018ec0001137983 */ /* 0x000f220000300800 */
[----:B------:R-:W-:-:S02]  /*fa0f0*/  F2FP.F16.E4M3.UNPACK_B R4, R4 ;  /* 0x00000004ff04723e */ /* 0x000fc400020006ff */
[----:B------:R-:W-:Y:S02]  /*fa100*/  F2FP.F16.E4M3.UNPACK_B R5, R5 ;  /* 0x00000005ff05723e */ /* 0x000fe400020006ff */
[----:B------:R-:W-:Y:S02]  /*fa110*/  F2FP.F16.E4M3.UNPACK_B R6, R6 ;  /* 0x00000006ff06723e */ /* 0x000fe400020006ff */
[----:B------:R-:W-:Y:S01]  /*fa120*/  F2FP.F16.E4M3.UNPACK_B R7, R7 ;  /* 0x00000007ff07723e */ /* 0x000fe200020006ff */
[----:B------:R0:W-:Y:S04]  /*fa130*/  STL.64 [R1+0x8a18], R46 ;  /* 0x008a182e01007387 */ /* 0x0001e80000100a00 */
[----:B0-----:R-:W4:Y:S04]  /*fa140*/  LDL R46, [R1+0xd8] ;  /* 0x0000d800012e7983 */ /* 0x001f280000100800 */
[----:B------:R-:W4:Y:S04]  /*fa150*/  LDL R47, [R1+0xdc] ;  /* 0x0000dc00012f7983 */ /* 0x000f280000100800 */
[----:B------:R0:W-:Y:S04]  /*fa160*/  STL.64 [R1+0x8a10], R44 ;  /* 0x008a102c01007387 */ /* 0x0001e80000100a00 */
[----:B0-----:R-:W4:Y:S04]  /*fa170*/  LDL R44, [R1+0xe0] ;  /* 0x0000e000012c7983 */ /* 0x001f280000100800 */
[----:B------:R-:W4:Y:S04]  /*fa180*/  LDL R45, [R1+0xe4] ;  /* 0x0000e400012d7983 */ /* 0x000f280000100800 */
[----:B------:R-:W-:Y:S01]  /*fa190*/  STL [R1+0x120], R2 ;  /* 0x0001200201007387 */ /* 0x000fe20000100800 */
[C---:B-----5:R-:W-:Y:S06]  /*fa1a0*/  HMMA.16816.F32 R24, R28.reuse, R50, R24 ;  /* 0x000000321c18723c */ /* 0x060fec0000001818 */
[----:B--2---:R-:W-:Y:S01]  /*fa1b0*/  HMMA.16816.F32 R20, R28, R48, R20 ;  /* 0x000000301c14723c */ /* 0x004fe20000001814 */
[----:B---3--:R-:W-:-:S05]  /*fa1c0*/  F2FP.F16.E4M3.UNPACK_B R3, R0.H1 ;  /* 0x00000000ff03723e */ /* 0x008fca00030006ff */
[----:B------:R-:W-:Y:S02]  /*fa1d0*/  STL [R1+0x124], R3 ;  /* 0x0001240301007387 */ /* 0x000fe40000100800 */
[----:B------:R-:W-:Y:S06]  /*fa1e0*/  HMMA.16816.F32 R28, R28, R2, R12 ;  /* 0x000000021c1c723c */ /* 0x000fec000000180c */
[C---:B------:R-:W-:Y:S03]  /*fa1f0*/  HMMA.16816.F32 R56, R4.reuse, R8, R56 ;  /* 0x000000080438723c */ /* 0x040fe60000001838 */
[----:B------:R-:W-:Y:S04]  /*fa200*/  STL.64 [R1+0xa60], R24 ;  /* 0x000a601801007387 */ /* 0x000fe80000100a00 */
[----:B------:R0:W-:Y:S04]  /*fa210*/  STL.64 [R1+0xa68], R26 ;  /* 0x000a681a01007387 */ /* 0x0001e80000100a00 */
[----:B0-----:R-:W2:Y:S04]  /*fa220*/  LDL.LU.64 R26, [R1+0x8d08] ;  /* 0x008d0800011a7983 */ /* 0x001ea80000300a00 */
[----:B------:R-:W2:Y:S04]  /*fa230*/  LDL.LU.64 R24, [R1+0x8d00] ;  /* 0x008d000001187983 */ /* 0x000ea80000300a00 */
        /* <DEDUP_REMOVED lines=9> */
[----:B------:R-:W3:Y:S04]  /*fa2d0*/  LDL.LU R51, [R1+0x187c] ;  /* 0x00187c0001337983 */ /* 0x000ee80000300800 */
[----:B------:R-:W5:Y:S04]  /*fa2e0*/  LDL.LU.64 R14, [R1+0x8ce8] ;  /* 0x008ce800010e7983 */ /* 0x000f680000300a00 */
[----:B------:R-:W5:Y:S04]  /*fa2f0*/  LDL.LU.64 R12, [R1+0x8ce0] ;  /* 0x008ce000010c7983 */ /* 0x000f680000300a00 */
[----:B------:R-:W3:Y:S04]  /*fa300*/  LDL.LU.64 R2, [R1+0x8cd8] ;  /* 0x008cd80001027983 */ /* 0x000ee80000300a00 */
[----:B------:R0:W-:Y:S04]  /*fa310*/  STL.64 [R1+0xa50], R28 ;  /* 0x000a501c01007387 */ /* 0x0001e80000100a00 */
[----:B------:R1:W-:Y:S04]  /*fa320*/  STL.64 [R1+0xa58], R30 ;  /* 0x000a581e01007387 */ /* 0x0003e80000100a00 */
[----:B0-----:R-:W3:Y:S04]  /*fa330*/  LDL.LU R28, [R1+0x1880] ;  /* 0x00188000011c7983 */ /* 0x001ee80000300800 */
[----:B------:R-:W3:Y:S04]  /*fa340*/  LDL.LU R29, [R1+0x1884] ;  /* 0x00188400011d7983 */ /* 0x000ee80000300800 */
[----:B-1----:R-:W3:Y:S04]  /*fa350*/  LDL.LU R30, [R1+0x1888] ;  /* 0x00188800011e7983 */ /* 0x002ee80000300800 */
[----:B------:R-:W3:Y:S04]  /*fa360*/  LDL.LU R31, [R1+0x188c] ;  /* 0x00188c00011f7983 */ /* 0x000ee80000300800 */
[----:B------:R-:W-:Y:S04]  /*fa370*/  STL.64 [R1+0xa40], R56 ;  /* 0x000a403801007387 */ /* 0x000fe80000100a00 */
[----:B------:R0:W-:Y:S01]  /*fa380*/  STL.64 [R1+0xa48], R58 ;  /* 0x000a483a01007387 */ /* 0x0001e20000100a00 */
[C---:B------:R-:W-:Y:S03]  /*fa390*/  HMMA.16816.F32 R8, R4.reuse, R10, R52 ;  /* 0x0000000a0408723c */ /* 0x040fe60000001834 */
[----:B0-----:R-:W3:Y:S04]  /*fa3a0*/  LDL.LU.64 R58, [R1+0x8cd0] ;  /* 0x008cd000013a7983 */ /* 0x001ee80000300a00 */
[----:B------:R-:W5:Y:S04]  /*fa3b0*/  LDL.LU.64 R56, [R1+0x8cc8] ;  /* 0x008cc80001387983 */ /* 0x000f680000300a00 */
[----:B------:R-:W3:Y:S04]  /*fa3c0*/  LDL.LU.64 R54, [R1+0x8cc0] ;  /* 0x008cc00001367983 */ /* 0x000ee80000300a00 */
[----:B------:R-:W3:Y:S01]  /*fa3d0*/  LDL.LU.64 R52, [R1+0x8cb8] ;  /* 0x008cb80001347983 */ /* 0x000ee20000300a00 */
[C---:B------:R-:W-:Y:S06]  /*fa3e0*/  HMMA.16816.F32 R36, R4.reuse, R32, R36 ;  /* 0x000000200424723c */ /* 0x040fec0000001824 */
[C---:B------:R-:W-:Y:S01]  /*fa3f0*/  HMMA.16816.F32 R32, R4.reuse, R34, R40 ;  /* 0x000000220420723c */ /* 0x040fe20000001828 */
[----:B------:R-:W-:Y:S04]  /*fa400*/  STL.64 [R1+0xa30], R8 ;  /* 0x000a300801007387 */ /* 0x000fe80000100a00 */
[----:B------:R0:W-:Y:S04]  /*fa410*/  STL.64 [R1+0xa38], R10 ;  /* 0x000a380a01007387 */ /* 0x0001e80000100a00 */
[----:B0-----:R-:W3:Y:S04]  /*fa420*/  LDL.LU.64 R10, [R1+0x8cb0] ;  /* 0x008cb000010a7983 */ /* 0x001ee80000300a00 */
[----:B------:R-:W3:Y:S04]  /*fa430*/  LDL.LU.64 R8, [R1+0x8ca8] ;  /* 0x008ca80001087983 */ /* 0x000ee80000300a00 */
        /* <DEDUP_REMOVED lines=10> */
[C---:B--2---:R-:W-:Y:S06]  /*fa4e0*/  HMMA.16816.F32 R24, R4.reuse, R20, R24 ;  /* 0x000000140418723c */ /* 0x044fec0000001818 */
[----:B----4-:R-:W-:-:S15]  /*fa4f0*/  HMMA.16816.F32 R20, R4, R22, R16 ;  /* 0x000000160414723c */ /* 0x010fde0000001810 */
[----:B------:R-:W-:-:S02]  /*fa500*/  NOP ;  /* 0x0000000000007918 */ /* 0x000fc40000000000 */
[----:B------:R-:W-:Y:S04]  /*fa510*/  STL.64 [R1+0xa00], R24 ;  /* 0x000a001801007387 */ /* 0x000fe80000100a00 */
[----:B------:R0:W-:Y:S04]  /*fa520*/  STL.64 [R1+0xa08], R26 ;  /* 0x000a081a01007387 */ /* 0x0001e80000100a00 */
[----:B0-----:R-:W2:Y:S04]  /*fa530*/  LDL.LU.64 R26, [R1+0x8c70] ;  /* 0x008c7000011a7983 */ /* 0x001ea80000300a00 */
[----:B------:R-:W2:Y:S04]  /*fa540*/  LDL.LU.64 R24, [R1+0x8c68] ;  /* 0x008c680001187983 */ /* 0x000ea80000300a00 */
[----:B------:R-:W4:Y:S04]  /*fa550*/  LDL.LU.64 R18, [R1+0x8c60] ;  /* 0x008c600001127983 */ /* 0x000f280000300a00 */
[----:B------:R-:W2:Y:S01]  /*fa560*/  LDL.LU.64 R16, [R1+0x8c58] ;  /* 0x008c580001107983 */ /* 0x000ea20000300a00 */
[C---:B-----5:R-:W-:Y:S06]  /*fa570*/  HMMA.16816.F32 R12, R4.reuse, R56, R12 ;  /* 0x00000038040c723c */ /* 0x060fec000000180c */
[C---:B---3--:R-:W-:Y:S01]  /*fa580*/  HMMA.16816.F32 R56, R4.reuse, R58, R52 ;  /* 0x0000003a0438723c */ /* 0x048fe20000001834 */
[----:B------:R-:W-:Y:S04]  /*fa590*/  STL.64 [R1+0x9f0], R20 ;  /* 0x0009f01401007387 */ /* 0x000fe80000100a00 */
[----:B------:R0:W-:Y:S04]  /*fa5a0*/  STL.64 [R1+0x9f8], R22 ;  /* 0x0009f81601007387 */ /* 0x0001e80000100a00 */
[----:B0-----:R-:W4:Y:S04]  /*fa5b0*/  LDL.LU.64 R22, [R1+0x8c50] ;  /* 0x008c500001167983 */ /* 0x001f280000300a00 */
[----:B------:R-:W4:Y:S04]  /*fa5c0*/  LDL.LU.64 R20, [R1+0x8c48] ;  /* 0x008c480001147983 */ /* 0x000f280000300a00 */
        /* <DEDUP_REMOVED lines=10> */
[C---:B------:R-:W-:Y:S06]  /*fa670*/  HMMA.16816.F32 R28, R4.reuse, R44, R28 ;  /* 0x0000002c041c723c */ /* 0x040fec000000181c */
[C---:B------:R-:W-:Y:S06]  /*fa680*/  HMMA.16816.F32 R44, R4.reuse, R46, R48 ;  /* 0x0000002e042c723c */ /* 0x040fec0000001830 */
[C---:B------:R-:W-:Y:S11]  /*fa690*/  HMMA.16816.F32 R40, R4.reuse, R32, R40 ;  /* 0x000000200428723c */ /* 0x040ff60000001828 */
        /* <DEDUP_REMOVED lines=8> */
[----:B------:R-:W-:Y:S01]  /*fa720*/  STL.64 [R1+0x998], R30 ;  /* 0x0009981e01007387 */ /* 0x000fe20000100a00 */
[C---:B--2---:R-:W-:Y:S06]  /*fa730*/  HMMA.16816.F32 R24, R4.reuse, R16, R24 ;  /* 0x000000100418723c */ /* 0x044fec0000001818 */
[----:B----4-:R-:W-:-:S15]  /*fa740*/  HMMA.16816.F32 R20, R4, R18, R20 ;  /* 0x000000120414723c */ /* 0x010fde0000001814 */
[----:B------:R-:W-:-:S02]  /*fa750*/  NOP ;  /* 0x0000000000007918 */ /* 0x000fc40000000000 */
[----:B------:R-:W-:Y:S04]  /*fa760*/  STL.64 [R1+0x980], R24 ;  /* 0x0009801801007387 */ /* 0x000fe80000100a00 */
[----:B------:R-:W-:Y:S01]  /*fa770*/  STL.64 [R1+0x988], R26 ;  /* 0x0009881a01007387 */ /* 0x000fe20000100a00 */
[C---:B---3--:R-:W-:Y:S06]  /*fa780*/  HMMA.16816.F32 R16, R4.reuse, R52, R12 ;  /* 0x000000340410723c */ /* 0x048fec000000180c */
[C---:B-----5:R-:W-:Y:S06]  /*fa790*/  HMMA.16816.F32 R8, R4.reuse, R54, R8 ;  /* 0x000000360408723c */ /* 0x060fec0000001808 */
[----:B------:R-:W-:Y:S01]  /*fa7a0*/  HMMA.16816.F32 R12, R4, R60, R56 ;  /* 0x0000003c040c723c */ /* 0x000fe20000001838 */
[----:B------:R-:W-:Y:S04]  /*fa7b0*/  STL.64 [R1+0x970], R20 ;  /* 0x0009701401007387 */ /* 0x000fe80000100a00 */
[----:B------:R-:W-:Y:S06]  /*fa7c0*/  STL.64 [R1+0x978], R22 ;  /* 0x0009781601007387 */ /* 0x000fec0000100a00 */
[----:B------:R-:W-:Y:S04]  /*fa7d0*/  STL.64 [R1+0x960], R16 ;  /* 0x0009601001007387 */ /* 0x000fe80000100a00 */
[----:B------:R-:W-:Y:S04]  /*fa7e0*/  STL.64 [R1+0x968], R18 ;  /* 0x0009681201007387 */ /* 0x000fe80000100a00 */
[----:B------:R0:W-:Y:S04]  /*fa7f0*/  STL.64 [R1+0x950], R8 ;  /* 0x0009500801007387 */ /* 0x0001e80000100a00 */
[----:B------:R1:W-:Y:S04]  /*fa800*/  STL.64 [R1+0x958], R10 ;  /* 0x0009580a01007387 */ /* 0x0003e80000100a00 */
[----:B0-----:R-:W2:Y:S04]  /*fa810*/  LDL.LU R8, [R1+0x14c0] ;  /* 0x0014c00001087983 */ /* 0x001ea80000300800 */
        /* <DEDUP_REMOVED lines=13> */
[----:B------:R-:W2:Y:S04]  /*fa8f0*/  LDL R22, [R1] ;  /* 0x0000000001167983 */ /* 0x000ea80000100800 */
[----:B------:R-:W2:Y:S04]  /*fa900*/  LDL R23, [R1+0x4] ;  /* 0x0000040001177983 */ /* 0x000ea80000100800 */
        /* <DEDUP_REMOVED lines=8> */
[----:B--2---:R-:W-:Y:S04]  /*fa990*/  STL.64 [R1+0x8b08], R22 ;  /* 0x008b081601007387 */ /* 0x004fe80000100a00 */
[----:B---3--:R2:W-:Y:S04]  /*fa9a0*/  STL.64 [R1+0x8b00], R20 ;  /* 0x008b001401007387 */ /* 0x0085e80000100a00 */
[----:B------:R-:W3:Y:S04]  /*fa9b0*/  LDL R38, [R1+0x10] ;  /* 0x0000100001267983 */ /* 0x000ee80000100800 */
[----:B------:R-:W3:Y:S04]  /*fa9c0*/  LDL R39, [R1+0x14] ;  /* 0x0000140001277983 */ /* 0x000ee80000100800 */
[----:B------:R-:W5:Y:S04]  /*fa9d0*/  LDL.LU R40, [R1+0x1560] ;  /* 0x0015600001287983 */ /* 0x000f680000300800 */
[----:B------:R-:W5:Y:S04]  /*fa9e0*/  LDL.LU R41, [R1+0x1564] ;  /* 0x0015640001297983 */ /* 0x000f680000300800 */
[----:B------:R-:W4:Y:S04]  /*fa9f0*/  LDL.LU R42, [R1+0x1568] ;  /* 0x00156800012a7983 */ /* 0x000f280000300800 */
[----:B------:R-:W4:Y:S04]  /*faa00*/  LDL.LU R43, [R1+0x156c] ;  /* 0x00156c00012b7983 */ /* 0x000f280000300800 */
[----:B----4-:R-:W-:Y:S04]  /*faa10*/  STL.64 [R1+0x8b18], R42 ;  /* 0x008b182a01007387 */ /* 0x010fe80000100a00 */
[----:B-----5:R-:W-:Y:S04]  /*faa20*/  STL.64 [R1+0x8b10], R40 ;  /* 0x008b102801007387 */ /* 0x020fe80000100a00 */
[----:B------:R-:W4:Y:S04]  /*faa30*/  LDL R36, [R1+0x18] ;  /* 0x0000180001247983 */ /* 0x000f280000100800 */
[----:B------:R-:W4:Y:S04]  /*faa40*/  LDL R37, [R1+0x1c] ;  /* 0x00001c0001257983 */ /* 0x000f280000100800 */
[----:B---3--:R3:W-:Y:S04]  /*faa50*/  STL.64 [R1+0x8b28], R38 ;  /* 0x008b282601007387 */ /* 0x0087e80000100a00 */
[----:B----4-:R-:W-:Y:S04]  /*faa60*/  STL.64 [R1+0x8b20], R36 ;  /* 0x008b202401007387 */ /* 0x010fe80000100a00 */
[----:B------:R-:W4:Y:S04]  /*faa70*/  LDL.LU R44, [R1+0x1580] ;  /* 0x00158000012c7983 */ /* 0x000f280000300800 */
[----:B------:R-:W4:Y:S04]  /*faa80*/  LDL.LU R45, [R1+0x1584] ;  /* 0x00158400012d7983 */ /* 0x000f280000300800 */
[----:B------:R-:W5:Y:S04]  /*faa90*/  LDL.LU R46, [R1+0x1588] ;  /* 0x00158800012e7983 */ /* 0x000f680000300800 */
[----:B------:R-:W5:Y:S04]  /*faaa0*/  LDL.LU R47, [R1+0x158c] ;  /* 0x00158c00012f7983 */ /* 0x000f680000300800 */
[----:B-----5:R-:W-:Y:S04]  /*faab0*/  STL.64 [R1+0x8b38], R46 ;  /* 0x008b382e01007387 */ /* 0x020fe80000100a00 */
[----:B----4-:R4:W-:Y:S04]  /*faac0*/  STL.64 [R1+0x8b30], R44 ;  /* 0x008b302c01007387 */ /* 0x0109e80000100a00 */
[----:B------:R-:W5:Y:S04]  /*faad0*/  LDL R50, [R1+0x20] ;  /* 0x0000200001327983 */ /* 0x000f680000100800 */
[----:B------:R-:W5:Y:S04]  /*faae0*/  LDL R51, [R1+0x24] ;  /* 0x0000240001337983 */ /* 0x000f680000100800 */
        /* <DEDUP_REMOVED lines=8> */
[----:B------:R-:W4:Y:S04]  /*fab70*/  LDL R56, [R1+0x30] ;  /* 0x0000300001387983 */ /* 0x000f280000100800 */
[----:B------:R-:W4:Y:S04]  /*fab80*/  LDL R57, [R1+0x34] ;  /* 0x0000340001397983 */ /* 0x000f280000100800 */
[----:B---3--:R-:W-:Y:S04]  /*fab90*/  STL.64 [R1+0x8b60], R58 ;  /* 0x008b603a01007387 */ /* 0x008fe80000100a00 */
[----:B----4-:R3:W-:Y:S04]  /*faba0*/  STL.64 [R1+0x8b58], R56 ;  /* 0x008b583801007387 */ /* 0x0107e80000100a00 */
[----:B0-----:R-:W4:Y:S04]  /*fabb0*/  LDL.LU R8, [R1+0x15e0] ;  /* 0x0015e00001087983 */ /* 0x001f280000300800 */
[----:B------:R-:W4:Y:S04]  /*fabc0*/  LDL.LU R9, [R1+0x15e4] ;  /* 0x0015e40001097983 */ /* 0x000f280000300800 */
[----:B------:R-:W5:Y:S04]  /*fabd0*/  LDL.LU R10, [R1+0x15e8] ;  /* 0x0015e800010a7983 */ /* 0x000f680000300800 */
[----:B------:R-:W5:Y:S04]  /*fabe0*/  LDL.LU R11, [R1+0x15ec] ;  /* 0x0015ec00010b7983 */ /* 0x000f680000300800 */
[----:B-----5:R0:W-:Y:S04]  /*fabf0*/  STL.64 [R1+0x8b70], R10 ;  /* 0x008b700a01007387 */ /* 0x0201e80000100a00 */
[----:B----4-:R-:W-:Y:S04]  /*fac00*/  STL.64 [R1+0x8b68], R8 ;  /* 0x008b680801007387 */ /* 0x010fe80000100a00 */
[----:B------:R-:W4:Y:S04]  /*fac10*/  LDL R48, [R1+0x38] ;  /* 0x0000380001307983 */ /* 0x000f280000100800 */
[----:B------:R-:W4:Y:S04]  /*fac20*/  LDL R49, [R1+0x3c] ;  /* 0x00003c0001317983 */ /* 0x000f280000100800 */
[----:B------:R-:W-:Y:S04]  /*fac30*/  STL.64 [R1+0x8b80], R50 ;  /* 0x008b803201007387 */ /* 0x000fe80000100a00 */
[----:B----4-:R-:W-:Y:S04]  /*fac40*/  STL.64 [R1+0x8b78], R48 ;  /* 0x008b783001007387 */ /* 0x010fe80000100a00 */
[----:B-1----:R-:W4:Y:S04]  /*fac50*/  LDL.LU R16, [R1+0x1600] ;  /* 0x0016000001107983 */ /* 0x002f280000300800 */
[----:B------:R-:W4:Y:S04]  /*fac60*/  LDL.LU R17, [R1+0x1604] ;  /* 0x0016040001117983 */ /* 0x000f280000300800 */
[----:B------:R-:W5:Y:S04]  /*fac70*/  LDL.LU R18, [R1+0x1608] ;  /* 0x0016080001127983 */ /* 0x000f680000300800 */
[----:B------:R-:W5:Y:S04]  /*fac80*/  LDL.LU R19, [R1+0x160c] ;  /* 0x00160c0001137983 */ /* 0x000f680000300800 */
[----:B-----5:R-:W-:Y:S04]  /*fac90*/  STL.64 [R1+0x8b90], R18 ;  /* 0x008b901201007387 */ /* 0x020fe80000100a00 */
[----:B----4-:R1:W-:Y:S04]  /*faca0*/  STL.64 [R1+0x8b88], R16 ;  /* 0x008b881001007387 */ /* 0x0103e80000100a00 */
[----:B------:R-:W4:Y:S04]  /*facb0*/  LDL R26, [R1+0x40] ;  /* 0x00004000011a7983 */ /* 0x000f280000100800 */
[----:B------:R-:W4:Y:S04]  /*facc0*/  LDL R27, [R1+0x44] ;  /* 0x00004400011b7983 */ /* 0x000f280000100800 */
        /* <DEDUP_REMOVED lines=8> */
[----:B----4-:R-:W-:Y:S04]  /*fad50*/  STL.64 [R1+0x8bb0], R26 ;  /* 0x008bb01a01007387 */ /* 0x010fe80000100a00 */
[----:B-----5:R-:W-:Y:S04]  /*fad60*/  STL.64 [R1+0x8ba8], R24 ;  /* 0x008ba81801007387 */ /* 0x020fe80000100a00 */
        /* <DEDUP_REMOVED lines=8> */
[----:B------:R-:W5:Y:S04]  /*fadf0*/  LDL R36, [R1+0x58] ;  /* 0x0000580001247983 */ /* 0x000f680000100800 */
[----:B------:R-:W5:Y:S04]  /*fae00*/  LDL R37, [R1+0x5c] ;  /* 0x00005c0001257983 */ /* 0x000f680000100800 */
[----:B----4-:R4:W-:Y:S04]  /*fae10*/  STL.64 [R1+0x8bd0], R38 ;  /* 0x008bd02601007387 */ /* 0x0109e80000100a00 */
[----:B-----5:R-:W-:Y:S04]  /*fae20*/  STL.64 [R1+0x8bc8], R36 ;  /* 0x008bc82401007387 */ /* 0x020fe80000100a00 */
[----:B------:R-:W5:Y:S04]  /*fae30*/  LDL.LU R28, [R1+0x1680] ;  /* 0x00168000011c7983 */ /* 0x000f680000300800 */
[----:B------:R-:W5:Y:S04]  /*fae40*/  LDL.LU R29, [R1+0x1684] ;  /* 0x00168400011d7983 */ /* 0x000f680000300800 */
[----:B------:R-:W2:Y:S04]  /*fae50*/  LDL.LU R30, [R1+0x1688] ;  /* 0x00168800011e7983 */ /* 0x000ea80000300800 */
[----:B------:R-:W2:Y:S04]  /*fae60*/  LDL.LU R31, [R1+0x168c] ;  /* 0x00168c00011f7983 */ /* 0x000ea80000300800 */
[----:B--2---:R-:W-:Y:S04]  /*fae70*/  STL.64 [R1+0x8be0], R30 ;  /* 0x008be01e01007387 */ /* 0x004fe80000100a00 */
[----:B-----5:R-:W-:Y:S04]  /*fae80*/  STL.64 [R1+0x8bd8], R28 ;  /* 0x008bd81c01007387 */ /* 0x020fe80000100a00 */
        /* <DEDUP_REMOVED lines=12> */
[----:B----4-:R0:W-:Y:S04]  /*faf50*/  STL.64 [R1+0x8c00], R18 ;  /* 0x008c001201007387 */ /* 0x0101e80000100a00 */
[----:B---3--:R-:W-:Y:S04]  /*faf60*/  STL.64 [R1+0x8bf8], R16 ;  /* 0x008bf81001007387 */ /* 0x008fe80000100a00 */
[----:B------:R-:W3:Y:S04]  /*faf70*/  LDL R22, [R1+0x78] ;  /* 0x0000780001167983 */ /* 0x000ee80000100800 */
[----:B------:R-:W3:Y:S04]  /*faf80*/  LDL R23, [R1+0x7c] ;  /* 0x00007c0001177983 */ /* 0x000ee80000100800 */
[----:B------:R-:W4:Y:S04]  /*faf90*/  LDL.LU R44, [R1+0x1720] ;  /* 0x00172000012c7983 */ /* 0x000f280000300800 */
[----:B------:R-:W4:Y:S04]  /*fafa0*/  LDL.LU R45, [R1+0x1724] ;  /* 0x00172400012d7983 */ /* 0x000f280000300800 */
[----:B------:R-:W2:Y:S04]  /*fafb0*/  LDL.LU R46, [R1+0x1728] ;  /* 0x00172800012e7983 */ /* 0x000ea80000300800 */
[----:B------:R-:W2:Y:S01]  /*fafc0*/  LDL.LU R47, [R1+0x172c] ;  /* 0x00172c00012f7983 */ /* 0x000ea20000300800 */
[----:B------:R-:W-:-:S03]  /*fafd0*/  IMAD.MOV.U32 R0, RZ, RZ, R61 ;  /* 0x000000ffff007224 */ /* 0x000fc600078e003d */
[----:B--2---:R-:W-:Y:S04]  /*fafe0*/  STL.64 [R1+0x8c10], R46 ;  /* 0x008c102e01007387 */ /* 0x004fe80000100a00 */
[----:B----4-:R1:W-:Y:S04]  /*faff0*/  STL.64 [R1+0x8c08], R44 ;  /* 0x008c082c01007387 */ /* 0x0103e80000100a00 */
[----:B------:R-:W2:Y:S04]  /*fb000*/  LDL R38, [R1+0x88] ;  /* 0x0000880001267983 */ /* 0x000ea80000100800 */
[----:B------:R-:W2:Y:S04]  /*fb010*/  LDL R39, [R1+0x8c] ;  /* 0x00008c0001277983 */ /* 0x000ea80000100800 */
[----:B------:R-:W4:Y:S04]  /*fb020*/  LDL.LU R56, [R1+0x1760] ;  /* 0x0017600001387983 */ /* 0x000f280000300800 */
[----:B------:R-:W4:Y:S04]  /*fb030*/  LDL.LU R57, [R1+0x1764] ;  /* 0x0017640001397983 */ /* 0x000f280000300800 */
[----:B------:R-:W4:Y:S04]  /*fb040*/  LDL.LU R58, [R1+0x1768] ;  /* 0x00176800013a7983 */ /* 0x000f280000300800 */
[----:B------:R-:W4:Y:S04]  /*fb050*/  LDL.LU R59, [R1+0x176c] ;  /* 0x00176c00013b7983 */ /* 0x000f280000300800 */
[----:B0-----:R-:W5:Y:S04]  /*fb060*/  LDL R18, [R1+0x98] ;  /* 0x0000980001127983 */ /* 0x001f680000100800 */
[----:B------:R-:W5:Y:S04]  /*fb070*/  LDL R19, [R1+0x9c] ;  /* 0x00009c0001137983 */ /* 0x000f680000100800 */
[----:B-1----:R-:W5:Y:S04]  /*fb080*/  LDL.LU R44, [R1+0x1780] ;  /* 0x00178000012c7983 */ /* 0x002f680000300800 */
[----:B------:R-:W5:Y:S04]  /*fb090*/  LDL.LU R45, [R1+0x1784] ;  /* 0x00178400012d7983 */ /* 0x000f680000300800 */
[----:B------:R-:W5:Y:S04]  /*fb0a0*/  LDL.LU R46, [R1+0x1788] ;  /* 0x00178800012e7983 */ /* 0x000f680000300800 */
[----:B------:R-:W5:Y:S04]  /*fb0b0*/  LDL.LU R47, [R1+0x178c] ;  /* 0x00178c00012f7983 */ /* 0x000f680000300800 */
[----:B------:R-:W4:Y:S04]  /*fb0c0*/  LDL.64 R36, [R1+0x90] ;  /* 0x0000900001247983 */ /* 0x000f280000100a00 */
[----:B------:R-:W2:Y:S04]  /*fb0d0*/  LDL.LU R28, [R1+0x1740] ;  /* 0x00174000011c7983 */ /* 0x000ea80000300800 */
[----:B------:R-:W2:Y:S04]  /*fb0e0*/  LDL.LU R29, [R1+0x1744] ;  /* 0x00174400011d7983 */ /* 0x000ea80000300800 */
[----:B------:R-:W2:Y:S04]  /*fb0f0*/  LDL.LU R30, [R1+0x1748] ;  /* 0x00174800011e7983 */ /* 0x000ea80000300800 */
[----:B------:R-:W2:Y:S04]  /*fb100*/  LDL.LU R31, [R1+0x174c] ;  /* 0x00174c00011f7983 */ /* 0x000ea80000300800 */
[----:B------:R-:W3:Y:S04]  /*fb110*/  LDL.64 R20, [R1+0x80] ;  /* 0x0000800001147983 */ /* 0x000ee80000100a00 */
[----:B------:R-:W3:Y:S04]  /*fb120*/  LDL.LU R24, [R1+0x1700] ;  /* 0x0017000001187983 */ /* 0x000ee80000300800 */
[----:B------:R-:W3:Y:S04]  /*fb130*/  LDL.LU R25, [R1+0x1704] ;  /* 0x0017040001197983 */ /* 0x000ee80000300800 */
[----:B------:R-:W3:Y:S04]  /*fb140*/  LDL.LU R26, [R1+0x1708] ;  /* 0x00170800011a7983 */ /* 0x000ee80000300800 */
[----:B------:R-:W3:Y:S04]  /*fb150*/  LDL.LU R27, [R1+0x170c] ;  /* 0x00170c00011b7983 */ /* 0x000ee80000300800 */
        /* <DEDUP_REMOVED lines=23> */
[C---:B-----5:R-:W-:Y:S03]  /*fb2d0*/  HMMA.16816.F32 R16, R4.reuse, R18, R44 ;  /* 0x000000120410723c */ /* 0x060fe6000000182c */
[----:B------:R-:W5:Y:S04]  /*fb2e0*/  LDL.LU.64 R46, [R1+0x8c10] ;  /* 0x008c1000012e7983 */ /* 0x000f680000300a00 */
[----:B------:R-:W5:Y:S01]  /*fb2f0*/  LDL.LU.64 R44, [R1+0x8c08] ;  /* 0x008c0800012c7983 */ /* 0x000f620000300a00 */
[----:B----4-:R-:W-:-:S15]  /*fb300*/  HMMA.16816.F32 R56, R4, R36, R56 ;  /* 0x000000240438723c */ /* 0x010fde0000001838 */
[----:B------:R-:W-:Y:S04]  /*fb310*/  STL.64 [R1+0x930], R16 ;  /* 0x0009301001007387 */ /* 0x000fe80000100a00 */
[----:B------:R0:W-:Y:S04]  /*fb320*/  STL.64 [R1+0x938], R18 ;  /* 0x0009381201007387 */ /* 0x0001e80000100a00 */
[----:B0-----:R-:W4:Y:S04]  /*fb330*/  LDL.LU.64 R18, [R1+0x8c00] ;  /* 0x008c000001127983 */ /* 0x001f280000300a00 */
[----:B------:R-:W4:Y:S04]  /*fb340*/  LDL.LU.64 R16, [R1+0x8bf8] ;  /* 0x008bf80001107983 */ /* 0x000f280000300a00 */
[----:B------:R-:W-:Y:S04]  /*fb350*/  STL.64 [R1+0x920], R56 ;  /* 0x0009203801007387 */ /* 0x000fe80000100a00 */
[----:B------:R0:W-:Y:S04]  /*fb360*/  STL.64 [R1+0x928], R58 ;  /* 0x0009283a01007387 */ /* 0x0001e80000100a00 */
[----:B0-----:R-:W4:Y:S04]  /*fb370*/  LDL.LU.64 R58, [R1+0x8bf0] ;  /* 0x008bf000013a7983 */ /* 0x001f280000300a00 */
[----:B------:R-:W4:Y:S01]  /*fb380*/  LDL.LU.64 R56, [R1+0x8be8] ;  /* 0x008be80001387983 */ /* 0x000f220000300a00 */
[----:B------:R-:W-:-:S02]  /*fb390*/  IMAD.MOV.U32 R0, RZ, RZ, R37 ;  /* 0x000000ffff007224 */ /* 0x000fc400078e0025 */
[----:B--2---:R-:W-:Y:S03]  /*fb3a0*/  HMMA.16816.F32 R36, R4, R38, R28 ;  /* 0x000000260424723c */ /* 0x004fe6000000181c */
[----:B------:R3:W-:Y:S04]  /*fb3b0*/  STL [R1+0x89f4], R0 ;  /* 0x0089f40001007387 */ /* 0x0007e80000100800 */
[----:B------:R-:W2:Y:S04]  /*fb3c0*/  LDL.LU.64 R30, [R1+0x8be0] ;  /* 0x008be000011e7983 */ /* 0x000ea80000300a00 */
[----:B------:R-:W2:Y:S01]  /*fb3d0*/  LDL.LU.64 R28, [R1+0x8bd8] ;  /* 0x008bd800011c7983 */ /* 0x000ea20000300a00 */
[----:B---3--:R-:W-:-:S11]  /*fb3e0*/  IMAD.MOV.U32 R0, RZ, RZ, R21 ;  /* 0x000000ffff007224 */ /* 0x008fd600078e0015 */
[----:B------:R-:W-:Y:S04]  /*fb3f0*/  STL.64 [R1+0x910], R36 ;  /* 0x0009102401007387 */ /* 0x000fe80000100a00 */
[----:B------:R0:W-:Y:S04]  /*fb400*/  STL.64 [R1+0x918], R38 ;  /* 0x0009182601007387 */ /* 0x0001e80000100a00 */
[----:B0-----:R-:W3:Y:S04]  /*fb410*/  LDL.LU.64 R38, [R1+0x8bd0] ;  /* 0x008bd00001267983 */ /* 0x001ee80000300a00 */
[----:B------:R-:W2:Y:S01]  /*fb420*/  LDL.LU.64 R36, [R1+0x8bc8] ;  /* 0x008bc80001247983 */ /* 0x000ea20000300a00 */
[C---:B-----5:R-:W-:Y:S06]  /*fb430*/  HMMA.16816.F32 R44, R4.reuse, R20, R44 ;  /* 0x00000014042c723c */ /* 0x060fec000000182c */
[----:B------:R-:W-:-:S15]  /*fb440*/  HMMA.16816.F32 R20, R4, R22, R24 ;  /* 0x000000160414723c */ /* 0x000fde0000001818 */
[----:B------:R-:W-:-:S02]  /*fb450*/  NOP ;  /* 0x0000000000007918 */ /* 0x000fc40000000000 */
[----:B------:R-:W-:Y:S04]  /*fb460*/  STL.64 [R1+0x900], R44 ;  /* 0x0009002c01007387 */ /* 0x000fe80000100a00 */
[----:B------:R0:W-:Y:S01]  /*fb470*/  STL.64 [R1+0x908], R46 ;  /* 0x0009082e01007387 */ /* 0x0001e20000100a00 */
[----:B----4-:R-:W-:Y:S03]  /*fb480*/  HMMA.16816.F32 R16, R4, R8, R16 ;  /* 0x000000080410723c */ /* 0x010fe60000001810 */
[----:B0-----:R-:W3:Y:S04]  /*fb490*/  LDL.LU.64 R46, [R1+0x8bc0] ;  /* 0x008bc000012e7983 */ /* 0x001ee80000300a00 */
[----:B------:R-:W3:Y:S04]  /*fb4a0*/  LDL.LU.64 R44, [R1+0x8bb8] ;  /* 0x008bb800012c7983 */ /* 0x000ee80000300a00 */
[----:B------:R0:W-:Y:S04]  /*fb4b0*/  STL [R1+0x89f8], R0 ;  /* 0x0089f80001007387 */ /* 0x0001e80000100800 */
[----:B------:R-:W4:Y:S04]  /*fb4c0*/  LDL.LU.64 R26, [R1+0x8bb0] ;  /* 0x008bb000011a7983 */ /* 0x000f280000300a00 */
[----:B------:R-:W5:Y:S01]  /*fb4d0*/  LDL.LU.64 R24, [R1+0x8ba8] ;  /* 0x008ba80001187983 */ /* 0x000f620000300a00 */
[----:B0-----:R-:W-:-:S02]  /*fb4e0*/  IMAD.MOV.U32 R0, RZ, RZ, R9 ;  /* 0x000000ffff007224 */ /* 0x001fc400078e0009 */
[C---:B------:R-:W-:Y:S06]  /*fb4f0*/  HMMA.16816.F32 R8, R4.reuse, R10, R48 ;  /* 0x0000000a0408723c */ /* 0x040fec0000001830 */
[C---:B------:R-:W-:Y:S01]  /*fb500*/  HMMA.16816.F32 R56, R4.reuse, R60, R56 ;  /* 0x0000003c0438723c */ /* 0x040fe20000001838 */
[----:B------:R-:W-:Y:S04]  /*fb510*/  STL.64 [R1+0x8f0], R20 ;  /* 0x0008f01401007387 */ /* 0x000fe80000100a00 */
[----:B------:R0:W-:Y:S04]  /*fb520*/  STL.64 [R1+0x8f8], R22 ;  /* 0x0008f81601007387 */ /* 0x0001e80000100a00 */
[----:B0-----:R-:W4:Y:S04]  /*fb530*/  LDL.LU.64 R22, [R1+0x8ba0] ;  /* 0x008ba00001167983 */ /* 0x001f280000300a00 */
[----:B------:R-:W4:Y:S04]  /*fb540*/  LDL.LU.64 R20, [R1+0x8b98] ;  /* 0x008b980001147983 */ /* 0x000f280000300a00 */
[----:B------:R-:W-:Y:S04]  /*fb550*/  STL.64 [R1+0x8e0], R16 ;  /* 0x0008e01001007387 */ /* 0x000fe80000100a00 */
[----:B------:R0:W-:Y:S04]  /*fb560*/  STL.64 [R1+0x8e8], R18 ;  /* 0x0008e81201007387 */ /* 0x0001e80000100a00 */
[----:B0-----:R-:W4:Y:S04]  /*fb570*/  LDL.LU.64 R18, [R1+0x8b90] ;  /* 0x008b900001127983 */ /* 0x001f280000300a00 */
[----:B------:R-:W4:Y:S04]  /*fb580*/  LDL.LU.64 R16, [R1+0x8b88] ;  /* 0x008b880001107983 */ /* 0x000f280000300a00 */
[----:B------:R-:W-:Y:S04]  /*fb590*/  STL [R1+0x89fc], R0 ;  /* 0x0089fc0001007387 */ /* 0x000fe80000100800 */
[----:B------:R-:W4:Y:S04]  /*fb5a0*/  LDL.LU.64 R50, [R1+0x8b80] ;  /* 0x008b800001327983 */ /* 0x000f280000300a00 */
[----:B------:R-:W4:Y:S04]  /*fb5b0*/  LDL.LU.64 R48, [R1+0x8b78] ;  /* 0x008b780001307983 */ /* 0x000f280000300a00 */
        /* <DEDUP_REMOVED lines=8> */
[----:B--2---:R-:W-:Y:S01]  /*fb640*/  HMMA.16816.F32 R28, R4, R36, R28 ;  /* 0x00000024041c723c */ /* 0x004fe2000000181c */
[----:B------:R-:W-:-:S02]  /*fb650*/  IMAD.MOV.U32 R0, RZ, RZ, R61 ;  /* 0x000000ffff007224 */ /* 0x000fc400078e003d */
[----:B------:R-:W2:-:S15]  /*fb660*/  LDL.LU.64 R60, [R1+0x8b50] ;  /* 0x008b5000013c7983 */ /* 0x000e9e0000300a00 */
[----:B------:R-:W-:-:S05]  /*fb670*/  NOP ;  /* 0x0000000000007918 */ /* 0x000fca0000000000 */
[----:B------:R-:W-:Y:S04]  /*fb680*/  STL.64 [R1+0x8b0], R28 ;  /* 0x0008b01c01007387 */ /* 0x000fe80000100a00 */
[----:B------:R0:W-:Y:S04]  /*fb690*/  STL.64 [R1+0x8b8], R30 ;  /* 0x0008b81e01007387 */ /* 0x0001e80000100a00 */
[----:B0-----:R-:W2:Y:S04]  /*fb6a0*/  LDL.LU.64 R30, [R1+0x8b48] ;  /* 0x008b4800011e7983 */ /* 0x001ea80000300a00 */
[----:B------:R-:W2:Y:S01]  /*fb6b0*/  LDL.LU.64 R28, [R1+0x8b40] ;  /* 0x008b4000011c7983 */ /* 0x000ea20000300a00 */
[C---:B---3--:R-:W-:Y:S06]  /*fb6c0*/  HMMA.16816.F32 R36, R4.reuse, R38, R44 ;  /* 0x000000260424723c */ /* 0x048fec000000182c */
[C---:B-----5:R-:W-:Y:S01]  /*fb6d0*/  HMMA.16816.F32 R40, R4.reuse, R24, R40 ;  /* 0x000000180428723c */ /* 0x060fe20000001828 */
[----:B------:R-:W3:Y:S04]  /*fb6e0*/  LDL.LU.64 R46, [R1+0x8b38] ;  /* 0x008b3800012e7983 */ /* 0x000ee80000300a00 */
[----:B------:R-:W3:Y:S01]  /*fb6f0*/  LDL.LU.64 R44, [R1+0x8b30] ;  /* 0x008b3000012c7983 */ /* 0x000ee20000300a00 */
[C---:B----4-:R-:W-:Y:S11]  /*fb700*/  HMMA.16816.F32 R24, R4.reuse, R26, R20 ;  /* 0x0000001a0418723c */ /* 0x050ff60000001814 */
[----:B------:R-:W-:Y:S04]  /*fb710*/  STL.64 [R1+0x8a0], R36 ;  /* 0x0008a02401007387 */ /* 0x000fe80000100a00 */
[----:B------:R0:W-:Y:S04]  /*fb720*/  STL.64 [R1+0x8a8], R38 ;  /* 0x0008a82601007387 */ /* 0x0001e80000100a00 */
[----:B0-----:R-:W4:Y:S04]  /*fb730*/  LDL.LU.64 R38, [R1+0x8b28] ;  /* 0x008b280001267983 */ /* 0x001f280000300a00 */
[----:B------:R-:W3:Y:S01]  /*fb740*/  LDL.LU.64 R36, [R1+0x8b20] ;  /* 0x008b200001247983 */ /* 0x000ee20000300a00 */
[C---:B------:R-:W-:Y:S03]  /*fb750*/  HMMA.16816.F32 R16, R4.reuse, R48, R16 ;  /* 0x000000300410723c */ /* 0x040fe60000001810 */
[----:B------:R-:W-:Y:S04]  /*fb760*/  STL.64 [R1+0x890], R40 ;  /* 0x0008902801007387 */ /* 0x000fe80000100a00 */
[----:B------:R0:W-:Y:S04]  /*fb770*/  STL.64 [R1+0x898], R42 ;  /* 0x0008982a01007387 */ /* 0x0001e80000100a00 */
[----:B0-----:R-:W4:Y:S04]  /*fb780*/  LDL.LU.64 R42, [R1+0x8b18] ;  /* 0x008b1800012a7983 */ /* 0x001f280000300a00 */
[----:B------:R-:W4:Y:S04]  /*fb790*/  LDL.LU.64 R40, [R1+0x8b10] ;  /* 0x008b100001287983 */ /* 0x000f280000300a00 */
[----:B------:R-:W5:Y:S04]  /*fb7a0*/  LDL.LU.64 R22, [R1+0x8b08] ;  /* 0x008b080001167983 */ /* 0x000f680000300a00 */
[----:B------:R-:W5:Y:S01]  /*fb7b0*/  LDL.LU.64 R20, [R1+0x8b00] ;  /* 0x008b000001147983 */ /* 0x000f620000300a00 */
[C---:B------:R-:W-:Y:S06]  /*fb7c0*/  HMMA.16816.F32 R8, R4.reuse, R56, R8 ;  /* 0x000000380408723c */ /* 0x040fec0000001808 */
        /* <DEDUP_REMOVED lines=22> */
[----:B------:R5:W-:Y:S01]  /*fb930*/  STL.64 [R1+0x848], R30 ;  /* 0x0008481e01007387 */ /* 0x000be20000100a00 */
[C---:B---3--:R-:W-:Y:S06]  /*fb940*/  HMMA.16816.F32 R44, R4.reuse, R36, R44 ;  /* 0x00000024042c723c */ /* 0x048fec000000182c */
[C---:B----4-:R-:W-:Y:S06]  /*fb950*/  HMMA.16816.F32 R36, R4.reuse, R38, R40 ;  /* 0x000000260424723c */ /* 0x050fec0000001828 */
[C---:B-----5:R-:W-:Y:S11]  /*fb960*/  HMMA.16816.F32 R28, R4.reuse, R20, R32 ;  /* 0x00000014041c723c */ /* 0x060ff60000001820 */
[----:B------:R0:W-:Y:S04]  /*fb970*/  STL.64 [R1+0x830], R44 ;  /* 0x0008302c01007387 */ /* 0x0001e80000100a00 */
[----:B------:R1:W-:Y:S01]  /*fb980*/  STL.64 [R1+0x838], R46 ;  /* 0x0008382e01007387 */ /* 0x0003e20000100a00 */
[C---:B------:R-:W-:Y:S06]  /*fb990*/  HMMA.16816.F32 R20, R4.reuse, R22, R24 ;  /* 0x000000160414723c */ /* 0x040fec0000001818 */
[C---:B------:R-:W-:Y:S01]  /*fb9a0*/  HMMA.16816.F32 R16, R4.reuse, R60, R16 ;  /* 0x0000003c0410723c */ /* 0x040fe20000001810 */
[----:B------:R-:W-:Y:S04]  /*fb9b0*/  STL.64 [R1+0x820], R36 ;  /* 0x0008202401007387 */ /* 0x000fe80000100a00 */
[----:B------:R-:W-:Y:S04]  /*fb9c0*/  STL.64 [R1+0x828], R38 ;  /* 0x0008282601007387 */ /* 0x000fe80000100a00 */
[----:B------:R2:W-:Y:S04]  /*fb9d0*/  STL.64 [R1+0x810], R28 ;  /* 0x0008101c01007387 */ /* 0x0005e80000100a00 */
[----:B------:R3:W-:Y:S04]  /*fb9e0*/  STL.64 [R1+0x818], R30 ;  /* 0x0008181e01007387 */ /* 0x0007e80000100a00 */
[----:B------:R-:W-:Y:S04]  /*fb9f0*/  STL.64 [R1+0x89e0], R60 ;  /* 0x0089e03c01007387 */ /* 0x000fe80000100a00 */
[----:B------:R-:W-:Y:S04]  /*fba00*/  STL.64 [R1+0x800], R20 ;  /* 0x0008001401007387 */ /* 0x000fe80000100a00 */
[----:B------:R-:W-:Y:S01]  /*fba10*/  STL.64 [R1+0x808], R22 ;  /* 0x0008081601007387 */ /* 0x000fe20000100a00 */
[C---:B------:R-:W-:Y:S06]  /*fba20*/  HMMA.16816.F32 R12, R4.reuse, R58, R12 ;  /* 0x0000003a040c723c */ /* 0x040fec000000180c */
[C---:B------:R-:W-:Y:S01]  /*fba30*/  HMMA.16816.F32 R8, R4.reuse, R56, R8 ;  /* 0x000000380408723c */ /* 0x040fe20000001808 */
[----:B------:R-:W-:Y:S04]  /*fba40*/  STL.64 [R1+0x7f0], R16 ;  /* 0x0007f01001007387 */ /* 0x000fe80000100a00 */
[----:B------:R-:W-:Y:S04]  /*fba50*/  STL.64 [R1+0x7f8], R18 ;  /* 0x0007f81201007387 */ /* 0x000fe80000100a00 */
[----:B0-----:R-:W4:Y:S08]  /*fba60*/  LDL.LU R44, [R1+0x13b0] ;  /* 0x0013b000012c7983 */ /* 0x001f300000300800 */
[----:B------:R-:W-:Y:S04]  /*fba70*/  STL.64 [R1+0x7e0], R12 ;  /* 0x0007e00c01007387 */ /* 0x000fe80000100a00 */
[----:B------:R-:W-:Y:S04]  /*fba80*/  STL.64 [R1+0x7e8], R14 ;  /* 0x0007e80e01007387 */ /* 0x000fe80000100a00 */
[----:B------:R-:W-:Y:S04]  /*fba90*/  STL.64 [R1+0x7d0], R8 ;  /* 0x0007d00801007387 */ /* 0x000fe80000100a00 */
[----:B------:R-:W-:Y:S04]  /*fbaa0*/  STL.64 [R1+0x7d8], R10 ;  /* 0x0007d80a01007387 */ /* 0x000fe80000100a00 */
[----:B------:R-:W4:Y:S04]  /*fbab0*/  LDL.LU R45, [R1+0x13b4] ;  /* 0x0013b400012d7983 */ /* 0x000f280000300800 */
[----:B-1----:R-:W4:Y:S04]  /*fbac0*/  LDL.LU R46, [R1+0x13b8] ;  /* 0x0013b800012e7983 */ /* 0x002f280000300800 */
[----:B------:R-:W4:Y:S04]  /*fbad0*/  LDL.LU R47, [R1+0x13bc] ;  /* 0x0013bc00012f7983 */ /* 0x000f280000300800 */
[----:B--2---:R-:W2:Y:S04]  /*fbae0*/  LDL.LU R28, [R1+0x13c0] ;  /* 0x0013c000011c7983 */ /* 0x004ea80000300800 */
[----:B------:R-:W2:Y:S04]  /*fbaf0*/  LDL.LU R29, [R1+0x13c4] ;  /* 0x0013c400011d7983 */ /* 0x000ea80000300800 */
[----:B---3--:R-:W2:Y:S04]  /*fbb00*/  LDL.LU R30, [R1+0x13c8] ;  /* 0x0013c800011e7983 */ /* 0x008ea80000300800 */
[----:B------:R-:W2:Y:S04]  /*fbb10*/  LDL.LU R31, [R1+0x13cc] ;  /* 0x0013cc00011f7983 */ /* 0x000ea80000300800 */
        /* <DEDUP_REMOVED lines=8> */
[----:B------:R-:W-:Y:S04]  /*fbba0*/  STL.64 [R1+0x8888], R58 ;  /* 0x0088883a01007387 */ /* 0x000fe80000100a00 */
[----:B------:R0:W-:Y:S04]  /*fbbb0*/  STL.64 [R1+0x8880], R56 ;  /* 0x0088803801007387 */ /* 0x0001e80000100a00 */
[----:B0-----:R-:W4:Y:S04]  /*fbbc0*/  LDL.LU R56, [R1+0x13d0] ;  /* 0x0013d00001387983 */ /* 0x001f280000300800 */
[----:B------:R-:W4:Y:S04]  /*fbbd0*/  LDL.LU R57, [R1+0x13d4] ;  /* 0x0013d40001397983 */ /* 0x000f280000300800 */
[----:B------:R-:W4:Y:S04]  /*fbbe0*/  LDL.LU R58, [R1+0x13d8] ;  /* 0x0013d800013a7983 */ /* 0x000f280000300800 */
[----:B------:R-:W4:Y:S04]  /*fbbf0*/  LDL.LU R59, [R1+0x13dc] ;  /* 0x0013dc00013b7983 */ /* 0x000f280000300800 */
        /* <DEDUP_REMOVED lines=28> */
[C---:B---3--:R-:W-:Y:S06]  /*fbdc0*/  HMMA.16816.F32 R24, R4.reuse, R52, R24 ;  /* 0x000000340418723c */ /* 0x048fec0000001818 */
[C---:B-----5:R-:W-:Y:S06]  /*fbdd0*/  HMMA.16816.F32 R48, R4.reuse, R54, R48 ;  /* 0x000000360430723c */ /* 0x060fec0000001830 */
[----:B----4-:R-:W-:-:S15]  /*fbde0*/  HMMA.16816.F32 R8, R4, R2, R8 ;  /* 0x000000020408723c */ /* 0x010fde0000001808 */
[----:B------:R-:W-:-:S02]  /*fbdf0*/  NOP ;  /* 0x0000000000007918 */ /* 0x000fc40000000000 */
[----:B------:R-:W-:Y:S04]  /*fbe00*/  STL.64 [R1+0x7c0], R48 ;  /* 0x0007c03001007387 */ /* 0x000fe80000100a00 */
[----:B------:R0:W-:Y:S04]  /*fbe10*/  STL.64 [R1+0x7c8], R50 ;  /* 0x0007c83201007387 */ /* 0x0001e80000100a00 */
[----:B0-----:R-:W3:Y:S04]  /*fbe20*/  LDL.LU.64 R50, [R1+0x8aa8] ;  /* 0x008aa80001327983 */ /* 0x001ee80000300a00 */
[----:B------:R-:W4:Y:S04]  /*fbe30*/  LDL.LU.64 R48, [R1+0x8aa0] ;  /* 0x008aa00001307983 */ /* 0x000f280000300a00 */
        /* <DEDUP_REMOVED lines=8> */
[----:B0-----:R-:W3:Y:S04]  /*fbec0*/  LDL.LU R52, [R1+0x13e0] ;  /* 0x0013e00001347983 */ /* 0x001ee80000300800 */
[----:B------:R-:W3:Y:S04]  /*fbed0*/  LDL.LU R53, [R1+0x13e4] ;  /* 0x0013e40001357983 */ /* 0x000ee80000300800 */
[----:B------:R-:W3:Y:S04]  /*fbee0*/  LDL.LU R54, [R1+0x13e8] ;  /* 0x0013e80001367983 */ /* 0x000ee80000300800 */
[----:B------:R-:W3:Y:S04]  /*fbef0*/  LDL.LU R55, [R1+0x13ec] ;  /* 0x0013ec0001377983 */ /* 0x000ee80000300800 */
[----:B------:R-:W-:Y:S04]  /*fbf00*/  STL.64 [R1+0x7a0], R8 ;  /* 0x0007a00801007387 */ /* 0x000fe80000100a00 */
[----:B------:R0:W-:Y:S04]  /*fbf10*/  STL.64 [R1+0x7a8], R10 ;  /* 0x0007a80a01007387 */ /* 0x0001e80000100a00 */
[----:B0-----:R-:W4:Y:S04]  /*fbf20*/  LDL.LU.64 R10, [R1+0x8a98] ;  /* 0x008a9800010a7983 */ /* 0x001f280000300a00 */
[----:B------:R-:W2:Y:S02]  /*fbf30*/  LDL.LU.64 R8, [R1+0x8a90] ;  /* 0x008a900001087983 */ /* 0x000ea40000300a00 */
        /* <DEDUP_REMOVED lines=13> */
[----:B0-----:R-:W2:Y:S04]  /*fc010*/  LDL.LU R8, [R1+0x13f0] ;  /* 0x0013f00001087983 */ /* 0x001ea80000300800 */
[----:B------:R-:W2:Y:S04]  /*fc020*/  LDL.LU R9, [R1+0x13f4] ;  /* 0x0013f40001097983 */ /* 0x000ea80000300800 */
[----:B------:R-:W2:Y:S04]  /*fc030*/  LDL.LU R10, [R1+0x13f8] ;  /* 0x0013f800010a7983 */ /* 0x000ea80000300800 */
[----:B------:R-:W2:Y:S01]  /*fc040*/  LDL.LU R11, [R1+0x13fc] ;  /* 0x0013fc00010b7983 */ /* 0x000ea20000300800 */
[C---:B---3--:R-:W-:Y:S06]  /*fc050*/  HMMA.16816.F32 R36, R4.reuse, R12, R36 ;  /* 0x0000000c0424723c */ /* 0x048fec0000001824 */
[----:B-----5:R-:W-:-:S15]  /*fc060*/  HMMA.16816.F32 R16, R4, R14, R16 ;  /* 0x0000000e0410723c */ /* 0x020fde0000001810 */
        /* <DEDUP_REMOVED lines=43> */
[C---:B--2---:R-:W-:Y:S06]  /*fc320*/  HMMA.16816.F32 R12, R4.reuse, R24, R12 ;  /* 0x00000018040c723c */ /* 0x044fec000000180c */
[C---:B---3--:R-:W-:Y:S06]  /*fc330*/  HMMA.16816.F32 R8, R4.reuse, R26, R8 ;  /* 0x0000001a0408723c */ /* 0x048fec0000001808 */
[----:B------:R-:W-:Y:S11]  /*fc340*/  STL.64 [R1+0x8808], R26 ;  /* 0x0088081a01007387 */ /* 0x000ff60000100a00 */
[----:B------:R-:W-:Y:S04]  /*fc350*/  STL.64 [R1+0x710], R12 ;  /* 0x0007100c01007387 */ /* 0x000fe80000100a00 */
[----:B------:R4:W-:Y:S04]  /*fc360*/  STL.64 [R1+0x718], R14 ;  /* 0x0007180e01007387 */ /* 0x0009e80000100a00 */
[----:B------:R-:W-:Y:S04]  /*fc370*/  STL.64 [R1+0x8800], R24 ;  /* 0x0088001801007387 */ /* 0x000fe80000100a00 */
[----:B------:R-:W-:Y:S04]  /*fc380*/  STL.64 [R1+0x700], R8 ;  /* 0x0007000801007387 */ /* 0x000fe80000100a00 */
[----:B------:R0:W-:Y:S01]  /*fc390*/  STL.64 [R1+0x708], R10 ;  /* 0x0007080a01007387 */ /* 0x0001e20000100a00 */
[C---:B----4-:R-:W-:Y:S06]  /*fc3a0*/  HMMA.16816.F32 R12, R4.reuse, R32, R52 ;  /* 0x00000020040c723c */ /* 0x050fec0000001834 */
[C---:B0-----:R-:W-:Y:S06]  /*fc3b0*/  HMMA.16816.F32 R8, R4.reuse, R34, R56 ;  /* 0x000000220408723c */ /* 0x041fec0000001838 */
[----:B------:R-:W-:Y:S11]  /*fc3c0*/  STL.64 [R1+0x87f8], R34 ;  /* 0x0087f82201007387 */ /* 0x000ff60000100a00 */
[----:B------:R-:W-:Y:S04]  /*fc3d0*/  STL.64 [R1+0x6f0], R12 ;  /* 0x0006f00c01007387 */ /* 0x000fe80000100a00 */
[----:B------:R0:W-:Y:S04]  /*fc3e0*/  STL.64 [R1+0x6f8], R14 ;  /* 0x0006f80e01007387 */ /* 0x0001e80000100a00 */
[----:B------:R-:W-:Y:S04]  /*fc3f0*/  STL.64 [R1+0x87f0], R32 ;  /* 0x0087f02001007387 */ /* 0x000fe80000100a00 */
[----:B------:R-:W-:Y:S04]  /*fc400*/  STL.64 [R1+0x6e0], R8 ;  /* 0x0006e00801007387 */ /* 0x000fe80000100a00 */
[----:B------:R1:W-:Y:S04]  /*fc410*/  STL.64 [R1+0x6e8], R10 ;  /* 0x0006e80a01007387 */ /* 0x0003e80000100a00 */
[----:B------:R-:W2:Y:S01]  /*fc420*/  LDL.LU R20, [R1+0x1510] ;  /* 0x0015100001147983 */ /* 0x000ea20000300800 */
[C---:B0-----:R-:W-:Y:S06]  /*fc430*/  HMMA.16816.F32 R12, R4.reuse, R36, R28 ;  /* 0x00000024040c723c */ /* 0x041fec000000181c */
[----:B-1----:R-:W-:-:S15]  /*fc440*/  HMMA.16816.F32 R8, R4, R38, R44 ;  /* 0x000000260408723c */ /* 0x002fde000000182c */
[----:B------:R-:W-:-:S02]  /*fc450*/  NOP ;  /* 0x0000000000007918 */ /* 0x000fc40000000000 */
[----:B------:R0:W-:Y:S04]  /*fc460*/  STL.64 [R1+0x6d0], R12 ;  /* 0x0006d00c01007387 */ /* 0x0001e80000100a00 */
[----:B------:R1:W-:Y:S04]  /*fc470*/  STL.64 [R1+0x6d8], R14 ;  /* 0x0006d80e01007387 */ /* 0x0003e80000100a00 */
[----:B------:R3:W-:Y:S04]  /*fc480*/  STL.64 [R1+0x6c0], R8 ;  /* 0x0006c00801007387 */ /* 0x0007e80000100a00 */
[----:B------:R4:W-:Y:S04]  /*fc490*/  STL.64 [R1+0x6c8], R10 ;  /* 0x0006c80a01007387 */ /* 0x0009e80000100a00 */
[----:B------:R-:W2:Y:S04]  /*fc4a0*/  LDL.LU R21, [R1+0x1514] ;  /* 0x0015140001157983 */ /* 0x000ea80000300800 */
[----:B------:R-:W2:Y:S04]  /*fc4b0*/  LDL.LU R22, [R1+0x1518] ;  /* 0x0015180001167983 */ /* 0x000ea80000300800 */
[----:B------:R-:W2:Y:S04]  /*fc4c0*/  LDL.LU R23, [R1+0x151c] ;  /* 0x00151c0001177983 */ /* 0x000ea80000300800 */
        /* <DEDUP_REMOVED lines=24> */
[----:B---3--:R-:W3:Y:S04]  /*fc650*/  LDL.LU R8, [R1+0x14f0] ;  /* 0x0014f00001087983 */ /* 0x008ee80000300800 */
[----:B------:R-:W3:Y:S04]  /*fc660*/  LDL.LU R9, [R1+0x14f4] ;  /* 0x0014f40001097983 */ /* 0x000ee80000300800 */
[----:B----4-:R-:W3:Y:S04]  /*fc670*/  LDL.LU R10, [R1+0x14f8] ;  /* 0x0014f800010a7983 */ /* 0x010ee80000300800 */
[----:B------:R-:W3:Y:S04]  /*fc680*/  LDL.LU R11, [R1+0x14fc] ;  /* 0x0014fc00010b7983 */ /* 0x000ee80000300800 */
[----:B------:R-:W3:Y:S04]  /*fc690*/  LDL.64 R54, [R1+0x120] ;  /* 0x0001200001367983 */ /* 0x000ee80000100a00 */
[----:B------:R-:W4:Y:S04]  /*fc6a0*/  LDL.LU R56, [R1+0x14d0] ;  /* 0x0014d00001387983 */ /* 0x000f280000300800 */
[----:B------:R-:W4:Y:S04]  /*fc6b0*/  LDL.LU R57, [R1+0x14d4] ;  /* 0x0014d40001397983 */ /* 0x000f280000300800 */
[----:B------:R-:W4:Y:S04]  /*fc6c0*/  LDL.LU R58, [R1+0x14d8] ;  /* 0x0014d800013a7983 */ /* 0x000f280000300800 */
[----:B------:R-:W4:Y:S04]  /*fc6d0*/  LDL.LU R59, [R1+0x14dc] ;  /* 0x0014dc00013b7983 */ /* 0x000f280000300800 */
[----:B------:R-:W4:Y:S04]  /*fc6e0*/  LDL.LU.64 R60, [R1+0x130] ;  /* 0x00013000013c7983 */ /* 0x000f280000300a00 */
[----:B------:R-:W-:Y:S04]  /*fc6f0*/  STL.64 [R1+0x8818], R38 ;  /* 0x0088182601007387 */ /* 0x000fe80000100a00 */
[----:B------:R0:W-:Y:S04]  /*fc700*/  STL.64 [R1+0x8810], R36 ;  /* 0x0088102401007387 */ /* 0x0001e80000100a00 */
[----:B0-----:R-:W5:Y:S04]  /*fc710*/  LDL.LU R36, [R1+0x1390] ;  /* 0x0013900001247983 */ /* 0x001f680000300800 */
[----:B------:R-:W5:Y:S04]  /*fc720*/  LDL.LU R37, [R1+0x1394] ;  /* 0x0013940001257983 */ /* 0x000f680000300800 */
[----:B------:R-:W5:Y:S04]  /*fc730*/  LDL.LU R38, [R1+0x1398] ;  /* 0x0013980001267983 */ /* 0x000f680000300800 */
[----:B------:R-:W5:Y:S01]  /*fc740*/  LDL.LU R39, [R1+0x139c] ;  /* 0x00139c0001277983 */ /* 0x000f620000300800 */
[----:B--2---:R-:W-:-:S15]  /*fc750*/  HMMA.16816.F32 R44, R4, R40, R44 ;  /* 0x00000028042c723c */ /* 0x004fde000000182c */
[----:B------:R-:W-:-:S08]  /*fc760*/  NOP ;  /* 0x0000000000007918 */ /* 0x000fd00000000000 */
[----:B------:R-:W-:Y:S04]  /*fc770*/  STL.64 [R1+0x6b0], R44 ;  /* 0x0006b02c01007387 */ /* 0x000fe80000100a00 */
[----:B------:R0:W-:Y:S04]  /*fc780*/  STL.64 [R1+0x6b8], R46 ;  /* 0x0006b82e01007387 */ /* 0x0001e80000100a00 */
[----:B0-----:R-:W2:Y:S04]  /*fc790*/  LDL.LU.64 R46, [R1+0x8a18] ;  /* 0x008a1800012e7983 */ /* 0x001ea80000300a00 */
[----:B------:R-:W3:Y:S01]  /*fc7a0*/  LDL.LU.64 R44, [R1+0x8a10] ;  /* 0x008a1000012c7983 */ /* 0x000ee20000300a00 */
[----:B-----5:R-:W-:Y:S01]  /*fc7b0*/  HMMA.16816.F32 R36, R4, R42, R36 ;  /* 0x0000002a0424723c */ /* 0x020fe20000001824 */
[----:B------:R-:W-:-:S02]  /*fc7c0*/  IMAD R28, R28, 0x100, R26 ;  /* 0x000001001c1c7824 */ /* 0x000fc400078e021a */
[----:B------:R-:W-:Y:S02]  /*fc7d0*/  IMAD R29, R29, 0x100, R27 ;  /* 0x000001001d1d7824 */ /* 0x000fe400078e021b */
[----:B------:R-:W-:Y:S02]  /*fc7e0*/  IMAD R30, R30, 0x100, R52 ;  /* 0x000001001e1e7824 */ /* 0x000fe400078e0234 */
[----:B------:R-:W-:Y:S01]  /*fc7f0*/  IMAD R31, R31, 0x100, R53 ;  /* 0x000001001f1f7824 */ /* 0x000fe200078e0235 */
[----:B------:R-:W-:Y:S01]  /*fc800*/  HMMA.16816.F32 R16, R4, R50, R16 ;  /* 0x000000320410723c */ /* 0x000fe20000001810 */
[----:B------:R-:W-:Y:S02]  /*fc810*/  F2FP.F16.E4M3.UNPACK_B R28, R28 ;  /* 0x0000001cff1c723e */ /* 0x000fe400020006ff */
[----:B------:R-:W-:Y:S02]  /*fc820*/  F2FP.F16.E4M3.UNPACK_B R29, R29 ;  /* 0x0000001dff1d723e */ /* 0x000fe400020006ff */
[----:B------:R-:W-:-:S02]  /*fc830*/  F2FP.F16.E4M3.UNPACK_B R30, R30 ;  /* 0x0000001eff1e723e */ /* 0x000fc400020006ff */
[----:B------:R-:W-:Y:S01]  /*fc840*/  F2FP.F16.E4M3.UNPACK_B R31, R31 ;  /* 0x0000001fff1f723e */ /* 0x000fe200020006ff */
[C---:B------:R-:W-:Y:S01]  /*fc850*/  HMMA.16816.F32 R12, R4.reuse, R48, R12 ;  /* 0x00000030040c723c */ /* 0x040fe2000000180c */
[----:B------:R-:W-:Y:S04]  /*fc860*/  STL [R1+0x87cc], R42 ;  /* 0x0087cc2a01007387 */ /* 0x000fe80000100800 */
[----:B------:R-:W-:Y:S04]  /*fc870*/  STL [R1+0x87c8], R43 ;  /* 0x0087c82b01007387 */ /* 0x000fe80000100800 */
[----:B------:R-:W-:Y:S04]  /*fc880*/  STL.64 [R1+0x6a0], R36 ;  /* 0x0006a02401007387 */ /* 0x000fe80000100a00 */
[----:B------:R-:W-:Y:S01]  /*fc890*/  STL.64 [R1+0x6a8], R38 ;  /* 0x0006a82601007387 */ /* 0x000fe20000100a00 */
[C---:B---3--:R-:W-:Y:S06]  /*fc8a0*/  HMMA.16816.F32 R32, R4.reuse, R44, R32 ;  /* 0x0000002c0420723c */ /* 0x048fec0000001820 */
[C---:B--2---:R-:W-:Y:S06]  /*fc8b0*/  HMMA.16816.F32 R20, R4.reuse, R46, R20 ;  /* 0x0000002e0414723c */ /* 0x044fec0000001814 */
[----:B------:R-:W-:Y:S06]  /*fc8c0*/  HMMA.16816.F32 R4, R4, R54, R8 ;  /* 0x000000360404723c */ /* 0x000fec0000001808 */
[----:B----4-:R-:W-:Y:S01]  /*fc8d0*/  HMMA.16816.F32 R8, R28, R60, R56 ;  /* 0x0000003c1c08723c */ /* 0x010fe20000001838 */
[----:B------:R-:W-:Y:S04]  /*fc8e0*/  STL [R1+0x87c4], R44 ;  /* 0x0087c42c01007387 */ /* 0x000fe80000100800 */
[----:B------:R0:W-:Y:S04]  /*fc8f0*/  STL [R1+0x87c0], R45 ;  /* 0x0087c02d01007387 */ /* 0x0001e80000100800 */
        /* <DEDUP_REMOVED lines=12> */
[----:B0-----:R-:W-:-:S03]  /*fc9c0*/  IMAD.MOV.U32 R45, RZ, RZ, R55 ;  /* 0x000000ffff2d7224 */ /* 0x001fc600078e0037 */
[----:B------:R-:W-:Y:S01]  /*fc9d0*/  STL.64 [R1+0x1a20], R12 ;  /* 0x001a200c01007387 */ /* 0x000fe20000100a00 */
[----:B------:R-:W-:-:S03]  /*fc9e0*/  IMAD.MOV.U32 R44, RZ, RZ, R54 ;  /* 0x000000ffff2c7224 */ /* 0x000fc600078e0036 */
[----:B------:R-:W-:Y:S04]  /*fc9f0*/  STL.64 [R1+0x1a28], R14 ;  /* 0x001a280e01007387 */ /* 0x000fe80000100a00 */
[----:B------:R-:W-:Y:S04]  /*fca00*/  STL.64 [R1+0x670], R4 ;  /* 0x0006700401007387 */ /* 0x000fe80000100a00 */
[----:B------:R0:W-:Y:S04]  /*fca10*/  STL.64 [R1+0x678], R6 ;  /* 0x0006780601007387 */ /* 0x0001e80000100a00 */
[----:B------:R-:W-:Y:S04]  /*fca20*/  STL [R1+0x87d4], R45 ;  /* 0x0087d42d01007387 */ /* 0x000fe80000100800 */
[----:B------:R-:W-:Y:S04]  /*fca30*/  STL [R1+0x87d0], R44 ;  /* 0x0087d02c01007387 */ /* 0x000fe80000100800 */
[----:B------:R-:W-:Y:S04]  /*fca40*/  STL.64 [R1+0x19d0], R8 ;  /* 0x0019d00801007387 */ /* 0x000fe80000100a00 */
[----:B------:R-:W-:Y:S04]  /*fca50*/  STL.64 [R1+0x19d8], R10 ;  /* 0x0019d80a01007387 */ /* 0x000fe80000100a00 */
[----:B------:R-:W2:Y:S04]  /*fca60*/  LDL.LU R56, [R1+0x12f0] ;  /* 0x0012f00001387983 */ /* 0x000ea80000300800 */
[----:B------:R-:W2:Y:S04]  /*fca70*/  LDL.LU R57, [R1+0x12f4] ;  /* 0x0012f40001397983 */ /* 0x000ea80000300800 */
[----:B------:R-:W3:Y:S04]  /*fca80*/  LDL.LU R58, [R1+0x12f8] ;  /* 0x0012f800013a7983 */ /* 0x000ee80000300800 */
[----:B------:R-:W3:Y:S01]  /*fca90*/  LDL.LU R59, [R1+0x12fc] ;  /* 0x0012fc00013b7983 */ /* 0x000ee20000300800 */
[----:B0-----:R-:W-:-:S02]  /*fcaa0*/  IMAD.MOV.U32 R6, RZ, RZ, R61 ;  /* 0x000000ffff067224 */ /* 0x001fc400078e003d */
        /* <DEDUP_REMOVED lines=12> */
[----:B------:R-:W4:Y:S04]  /*fcb70*/  LDL R43, [R1+0x114] ;  /* 0x00011400012b7983 */ /* 0x000f280000100800 */
        /* <DEDUP_REMOVED lines=8> */
[----:B------:R-:W3:Y:S04]  /*fcc00*/  LDL.LU.64 R32, [R1+0x108] ;  /* 0x0001080001207983 */ /* 0x000ee80000300a00 */
[----:B------:R-:W2:Y:S04]  /*fcc10*/  LDL.LU R36, [R1+0x1340] ;  /* 0x0013400001247983 */ /* 0x000ea80000300800 */
[----:B------:R-:W2:Y:S04]  /*fcc20*/  LDL.LU R37, [R1+0x1344] ;  /* 0x0013440001257983 */ /* 0x000ea80000300800 */
[----:B------:R-:W2:Y:S04]  /*fcc30*/  LDL.LU R38, [R1+0x1348] ;  /* 0x0013480001267983 */ /* 0x000ea80000300800 */
[----:B------:R-:W2:Y:S04]  /*fcc40*/  LDL.LU R39, [R1+0x134c] ;  /* 0x00134c0001277983 */ /* 0x000ea80000300800 */
[----:B------:R-:W2:Y:S04]  /*fcc50*/  LDL.LU.64 R34, [R1+0x100] ;  /* 0x0001000001227983 */ /* 0x000ea80000300a00 */
        /* <DEDUP_REMOVED lines=16> */
[----:B------:R-:W2:Y:S04]  /*fcd60*/  LDL.LU.64 R60, [R1+0xd8] ;  /* 0x0000d800013c7983 */ /* 0x000ea80000300a00 */
[----:B------:R-:W-:Y:S04]  /*fcd70*/  STL [R1+0x87dc], R6 ;  /* 0x0087dc0601007387 */ /* 0x000fe80000100800 */
[----:B------:R0:W-:Y:S04]  /*fcd80*/  STL [R1+0x87d8], R7 ;  /* 0x0087d80701007387 */ /* 0x0001e80000100800 */
[----:B0-----:R-:W5:Y:S02]  /*fcd90*/  LDL.LU.64 R6, [R1+0x118] ;  /* 0x0001180001067983 */ /* 0x001f640000300a00 */
[----:B-----5:R-:W-:-:S15]  /*fcda0*/  HMMA.16816.F32 R56, R28, R6, R56 ;  /* 0x000000061c38723c */ /* 0x020fde0000001838 */
[----:B------:R-:W-:-:S08]  /*fcdb0*/  NOP ;  /* 0x0000000000007918 */ /* 0x000fd00000000000 */
[----:B------:R-:W-:Y:S04]  /*fcdc0*/  STL.64 [R1+0x19c0], R56 ;  /* 0x0019c03801007387 */ /* 0x000fe80000100a00 */
[----:B------:R0:W-:Y:S04]  /*fcdd0*/  STL.64 [R1+0x19c8], R58 ;  /* 0x0019c83a01007387 */ /* 0x0001e80000100a00 */
[----:B0-----:R-:W5:Y:S04]  /*fcde0*/  LDL.LU.64 R58, [R1+0x8a08] ;  /* 0x008a0800013a7983 */ /* 0x001f680000300a00 */
[----:B------:R-:W5:Y:S01]  /*fcdf0*/  LDL.LU.64 R56, [R1+0x8a00] ;  /* 0x008a000001387983 */ /* 0x000f620000300a00 */
[----:B------:R-:W-:-:S02]  /*fce00*/  IMAD.MOV.U32 R4, RZ, RZ, R7 ;  /* 0x000000ffff047224 */ /* 0x000fc400078e0007 */
[----:B------:R-:W-:Y:S01]  /*fce10*/  IMAD.MOV.U32 R5, RZ, RZ, R6 ;  /* 0x000000ffff057224 */ /* 0x000fe200078e0006 */
[C---:B----4-:R-:W-:Y:S02]  /*fce20*/  HMMA.16816.F32 R44, R28.reuse, R42, R44 ;  /* 0x0000002a1c2c723c */ /* 0x050fe4000000182c */
[----:B------:R-:W-:Y:S04]  /*fce30*/  STL [R1+0x87e4], R4 ;  /* 0x0087e40401007387 */ /* 0x000fe80000100800 */
[----:B------:R3:W-:Y:S02]  /*fce40*/  STL [R1+0x87e0], R5 ;  /* 0x0087e00501007387 */ /* 0x0007e40000100800 */
[----:B---3--:R-:W-:-:S15]  /*fce50*/  HMMA.16816.F32 R4, R28, R32, R48 ;  /* 0x000000201c04723c */ /* 0x008fde0000001830 */
[----:B------:R-:W-:Y:S04]  /*fce60*/  STL.64 [R1+0x19b0], R44 ;  /* 0x0019b02c01007387 */ /* 0x000fe80000100a00 */
[----:B------:R-:W-:Y:S04]  /*fce70*/  STL.64 [R1+0x19b8], R46 ;  /* 0x0019b82e01007387 */ /* 0x000fe80000100a00 */
[----:B------:R-:W-:Y:S04]  /*fce80*/  STL.64 [R1+0x19a0], R4 ;  /* 0x0019a00401007387 */ /* 0x000fe80000100a00 */
[----:B------:R2:W-:Y:S02]  /*fce90*/  STL.64 [R1+0x19a8], R6 ;  /* 0x0019a80601007387 */ /* 0x0005e40000100a00 */
[----:B--2---:R-:W-:Y:S01]  /*fcea0*/  HMMA.16816.F32 R4, R28, R34, R36 ;  /* 0x000000221c04723c */ /* 0x004fe20000001824 */
[----:B------:R-:W-:-:S02]  /*fceb0*/  IMAD.MOV.U32 R49, RZ, RZ, R33 ;  /* 0x000000ffff317224 */ /* 0x000fc400078e0021 */
[----:B------:R-:W-:-:S03]  /*fcec0*/  IMAD.MOV.U32 R48, RZ, RZ, R32 ;  /* 0x000000ffff307224 */ /* 0x000fc600078e0020 */
[----:B------:R-:W-:Y:S04]  /*fced0*/  STL [R1+0x87ec], R49 ;  /* 0x0087ec3101007387 */ /* 0x000fe80000100800 */
[----:B------:R-:W-:-:S13]  /*fcee0*/  STL [R1+0x87e8], R48 ;  /* 0x0087e83001007387 */ /* 0x000fda0000100800 */
[----:B------:R-:W-:Y:S04]  /*fcef0*/  STL.64 [R1+0x1990], R4 ;  /* 0x0019900401007387 */ /* 0x000fe80000100a00 */
[----:B------:R0:W-:Y:S02]  /*fcf00*/  STL.64 [R1+0x1998], R6 ;  /* 0x0019980601007387 */ /* 0x0001e40000100a00 */
[----:B0-----:R-:W-:Y:S06]  /*fcf10*/  HMMA.16816.F32 R4, R28, R16, R24 ;  /* 0x000000101c04723c */ /* 0x001fec0000001818 */
[----:B------:R-:W-:-:S02]  /*fcf20*/  IMAD.MOV.U32 R51, RZ, RZ, R16 ;  /* 0x000000ffff337224 */ /* 0x000fc400078e0010 */
[----:B------:R-:W-:-:S15]  /*fcf30*/  IMAD.MOV.U32 R50, RZ, RZ, R17 ;  /* 0x000000ffff327224 */ /* 0x000fde00078e0011 */
[----:B------:R-:W-:Y:S04]  /*fcf40*/  STL.64 [R1+0x1980], R4 ;  /* 0x0019800401007387 */ /* 0x000fe80000100a00 */
[----:B------:R0:W-:Y:S02]  /*fcf50*/  STL.64 [R1+0x1988], R6 ;  /* 0x0019880601007387 */ /* 0x0001e40000100a00 */
[C---:B0-----:R-:W-:Y:S02]  /*fcf60*/  HMMA.16816.F32 R4, R28.reuse, R18, R20 ;  /* 0x000000121c04723c */ /* 0x041fe40000001814 */
[----:B------:R-:W-:Y:S04]  /*fcf70*/  STL.64 [R1+0x89e8], R50 ;  /* 0x0089e83201007387 */ /* 0x000fe80000100a00 */
[----:B------:R-:W-:Y:S01]  /*fcf80*/  HMMA.16816.F32 R8, R28, R54, R8 ;  /* 0x000000361c08723c */ /* 0x000fe20000001808 */
[----:B------:R-:W-:-:S02]  /*fcf90*/  IMAD.MOV.U32 R42, RZ, RZ, R18 ;  /* 0x000000ffff2a7224 */ /* 0x000fc400078e0012 */
[----:B------:R-:W-:-:S14]  /*fcfa0*/  IMAD.MOV.U32 R43, RZ, RZ, R19 ;  /* 0x000000ffff2b7224 */ /* 0x000fdc00078e0013 */
[----:B------:R-:W-:Y:S04]  /*fcfb0*/  STL.64 [R1+0x1970], R4 ;  /* 0x0019700401007387 */ /* 0x000fe80000100a00 */
[----:B------:R0:W-:Y:S02]  /*fcfc0*/  STL.64 [R1+0x1978], R6 ;  /* 0x0019780601007387 */ /* 0x0001e40000100a00 */
[----:B0-----:R-:W-:Y:S01]  /*fcfd0*/  HMMA.16816.F32 R4, R28, R52, R12 ;  /* 0x000000341c04723c */ /* 0x001fe2000000180c */
[----:B------:R-:W-:Y:S02]  /*fcfe0*/  IMAD.MOV.U32 R47, RZ, RZ, R34 ;  /* 0x000000ffff2f7224 */ /* 0x000fe400078e0022 */
[----:B------:R-:W-:Y:S01]  /*fcff0*/  IMAD.MOV.U32 R46, RZ, RZ, R35 ;  /* 0x000000ffff2e7224 */ /* 0x000fe200078e0023 */
[----:B------:R-:W-:Y:S02]  /*fd000*/  STL.64 [R1+0x8838], R42 ;  /* 0x0088382a01007387 */ /* 0x000fe40000100a00 */
[----:B------:R-:W-:-:S02]  /*fd010*/  IMAD.MOV.U32 R45, RZ, RZ, R52 ;  /* 0x000000ffff2d7224 */ /* 0x000fc400078e0034 */
[----:B------:R-:W-:Y:S01]  /*fd020*/  IMAD.MOV.U32 R44, RZ, RZ, R53 ;  /* 0x000000ffff2c7224 */ /* 0x000fe200078e0035 */
[----:B------:R-:W-:-:S14]  /*fd030*/  STL.64 [R1+0x8830], R40 ;  /* 0x0088302801007387 */ /* 0x000fdc0000100a00 */
[----:B------:R-:W-:Y:S04]  /*fd040*/  STL.64 [R1+0x1960], R4 ;  /* 0x0019600401007387 */ /* 0x000fe80000100a00 */
[----:B------:R0:W-:Y:S04]  /*fd050*/  STL.64 [R1+0x1968], R6 ;  /* 0x0019680601007387 */ /* 0x0001e80000100a00 */
[----:B------:R-:W-:Y:S04]  /*fd060*/  STL.64 [R1+0x8858], R46 ;  /* 0x0088582e01007387 */ /* 0x000fe80000100a00 */
[----:B------:R-:W-:Y:S04]  /*fd070*/  STL.64 [R1+0x8850], R44 ;  /* 0x0088502c01007387 */ /* 0x000fe80000100a00 */
[----:B------:R-:W-:Y:S04]  /*fd080*/  STL.64 [R1+0x1950], R8 ;  /* 0x0019500801007387 */ /* 0x000fe80000100a00 */
[----:B------:R5:W-:Y:S01]  /*fd090*/  STL.64 [R1+0x1958], R10 ;  /* 0x0019580a01007387 */ /* 0x000be20000100a00 */
[----:B0-----:R-:W-:-:S02]  /*fd0a0*/  IMAD.MOV.U32 R6, RZ, RZ, R54 ;  /* 0x000000ffff067224 */ /* 0x001fc400078e0036 */
[----:B------:R-:W-:Y:S01]  /*fd0b0*/  IMAD.MOV.U32 R7, RZ, RZ, R55 ;  /* 0x000000ffff077224 */ /* 0x000fe200078e0037 */
[----:B-----5:R-:W-:Y:S07]  /*fd0c0*/  HMMA.16816.F32 R8, R28, R60, R56 ;  /* 0x0000003c1c08723c */ /* 0x020fee0000001838 */
[----:B------:R-:W-:-:S15]  /*fd0d0*/  IMAD.MOV.U32 R59, RZ, RZ, R0 ;  /* 0x000000ffff3b7224 */ /* 0x000fde00078e0000 */
[----:B------:R-:W-:-:S01]  /*fd0e0*/  NOP ;  /* 0x0000000000007918 */ /* 0x000fc20000000000 */
[----:B------:R0:W-:Y:S04]  /*fd0f0*/  STL.64 [R1+0x1940], R8 ;  /* 0x0019400801007387 */ /* 0x0001e80000100a00 */
[----:B------:R1:W-:Y:S04]  /*fd100*/  STL.64 [R1+0x1948], R10 ;  /* 0x0019480a01007387 */ /* 0x0003e80000100a00 */
        /* <DEDUP_REMOVED lines=8> */
[----:B0-----:R-:W4:Y:S04]  /*fd190*/  LDL.LU R8, [R1+0x1210] ;  /* 0x0012100001087983 */ /* 0x001f280000300800 */
[----:B------:R-:W4:Y:S04]  /*fd1a0*/  LDL.LU R9, [R1+0x1214] ;  /* 0x0012140001097983 */ /* 0x000f280000300800 */
[----:B-1----:R-:W5:Y:S04]  /*fd1b0*/  LDL.LU R10, [R1+0x1218] ;  /* 0x00121800010a7983 */ /* 0x002f680000300800 */
[----:B------:R-:W5:Y:S01]  /*fd1c0*/  LDL.LU R11, [R1+0x121c] ;  /* 0x00121c00010b7983 */ /* 0x000f620000300800 */
[----:B---3--:R-:W-:-:S03]  /*fd1d0*/  IMAD.MOV.U32 R15, RZ, RZ, R0 ;  /* 0x000000ffff0f7224 */ /* 0x008fc600078e0000 */
[----:B-----5:R-:W-:Y:S04]  /*fd1e0*/  STL.64 [R1+0x8978], R10 ;  /* 0x0089780a01007387 */ /* 0x020fe80000100a00 */
[----:B----4-:R0:W-:Y:S04]  /*fd1f0*/  STL.64 [R1+0x8970], R8 ;  /* 0x0089700801007387 */ /* 0x0101e80000100a00 */
        /* <DEDUP_REMOVED lines=15> */
[----:B----4-:R-:W-:-:S03]  /*fd2f0*/  IMAD.MOV.U32 R43, RZ, RZ, R0 ;  /* 0x000000ffff2b7224 */ /* 0x010fc600078e0000 */
[----:B---3--:R-:W-:Y:S04]  /*fd300*/  STL.64 [R1+0x8998], R38 ;  /* 0x0089982601007387 */ /* 0x008fe80000100a00 */
[----:B-----5:R-:W-:Y:S04]  /*fd310*/  STL.64 [R1+0x8990], R36 ;  /* 0x0089902401007387 */ /* 0x020fe80000100a00 */
[----:B------:R-:W3:Y:S04]  /*fd320*/  LDL R42, [R1+0x90] ;  /* 0x00009000012a7983 */ /* 0x000ee80000100800 */
[----:B------:R-:W4:Y:S04]  /*fd330*/  LDL.LU R0, [R1+0x89f0] ;  /* 0x0089f00001007983 */ /* 0x000f280000300800 */
[----:B------:R-:W5:Y:S04]  /*fd340*/  LDL.LU R44, [R1+0x1260] ;  /* 0x00126000012c7983 */ /* 0x000f680000300800 */
[----:B------:R-:W5:Y:S04]  /*fd350*/  LDL.LU R45, [R1+0x1264] ;  /* 0x00126400012d7983 */ /* 0x000f680000300800 */
[----:B------:R-:W2:Y:S04]  /*fd360*/  LDL.LU R46, [R1+0x1268] ;  /* 0x00126800012e7983 */ /* 0x000ea80000300800 */
[----:B------:R-:W2:Y:S04]  /*fd370*/  LDL.LU R47, [R1+0x126c] ;  /* 0x00126c00012f7983 */ /* 0x000ea80000300800 */
[----:B--2---:R-:W-:Y:S04]  /*fd380*/  STL.64 [R1+0x89a8], R46 ;  /* 0x0089a82e01007387 */ /* 0x004fe80000100a00 */
[----:B-----5:R2:W-:Y:S04]  /*fd390*/  STL.64 [R1+0x89a0], R44 ;  /* 0x0089a02c01007387 */ /* 0x0205e80000100a00 */
[----:B------:R-:W5:Y:S04]  /*fd3a0*/  LDL.64 R40, [R1+0x98] ;  /* 0x0000980001287983 */ /* 0x000f680000100a00 */
[----:B---3--:R3:W-:Y:S04]  /*fd3b0*/  STL.64 [R1+0x89b8], R42 ;  /* 0x0089b82a01007387 */ /* 0x0087e80000100a00 */
[----:B-----5:R-:W-:Y:S04]  /*fd3c0*/  STL.64 [R1+0x89b0], R40 ;  /* 0x0089b02801007387 */ /* 0x020fe80000100a00 */
[----:B------:R-:W5:Y:S04]  /*fd3d0*/  LDL.64 R24, [R1+0x88] ;  /* 0x0000880001187983 */ /* 0x000f680000100a00 */
[----:B------:R-:W-:Y:S04]  /*fd3e0*/  STL.64 [R1+0x89c8], R26 ;  /* 0x0089c81a01007387 */ /* 0x000fe80000100a00 */
[----:B-----5:R-:W-:Y:S04]  /*fd3f0*/  STL.64 [R1+0x89c0], R24 ;  /* 0x0089c01801007387 */ /* 0x020fe80000100a00 */
[----:B------:R-:W5:Y:S04]  /*fd400*/  LDL.LU R32, [R1+0x1240] ;  /* 0x0012400001207983 */ /* 0x000f680000300800 */
[----:B------:R-:W5:Y:S04]  /*fd410*/  LDL.LU R33, [R1+0x1244] ;  /* 0x0012440001217983 */ /* 0x000f680000300800 */
[----:B------:R-:W4:Y:S04]  /*fd420*/  LDL.LU R34, [R1+0x1248] ;  /* 0x0012480001227983 */ /* 0x000f280000300800 */
[----:B------:R-:W4:Y:S01]  /*fd430*/  LDL.LU R35, [R1+0x124c] ;  /* 0x00124c0001237983 */ /* 0x000f220000300800 */
[----:B------:R-:W-:-:S02]  /*fd440*/  IMAD.MOV.U32 R4, RZ, RZ, R60 ;  /* 0x000000ffff047224 */ /* 0x000fc400078e003c */
[----:B------:R-:W-:Y:S01]  /*fd450*/  IMAD.MOV.U32 R5, RZ, RZ, R61 ;  /* 0x000000ffff057224 */ /* 0x000fe200078e003d */
[----:B----4-:R-:W-:Y:S04]  /*fd460*/  STL.64 [R1+0x89d8], R34 ;  /* 0x0089d82201007387 */ /* 0x010fe80000100a00 */
[----:B-----5:R4:W-:Y:S04]  /*fd470*/  STL.64 [R1+0x89d0], R32 ;  /* 0x0089d02001007387 */ /* 0x0209e80000100a00 */
[----:B0-----:R-:W5:Y:S04]  /*fd480*/  LDL.LU R8, [R1+0x1290] ;  /* 0x0012900001087983 */ /* 0x001f680000300800 */
[----:B------:R-:W5:Y:S04]  /*fd490*/  LDL.LU R9, [R1+0x1294] ;  /* 0x0012940001097983 */ /* 0x000f680000300800 */
[----:B------:R-:W5:Y:S04]  /*fd4a0*/  LDL.LU R10, [R1+0x1298] ;  /* 0x00129800010a7983 */ /* 0x000f680000300800 */
[----:B------:R-:W5:Y:S04]  /*fd4b0*/  LDL.LU R11, [R1+0x129c] ;  /* 0x00129c00010b7983 */ /* 0x000f680000300800 */
[----:B-1----:R-:W5:Y:S04]  /*fd4c0*/  LDL R22, [R1+0xb0] ;  /* 0x0000b00001167983 */ /* 0x002f680000100800 */
[----:B------:R-:W5:Y:S04]  /*fd4d0*/  LDL R23, [R1+0xb4] ;  /* 0x0000b40001177983 */ /* 0x000f680000100800 */
[----:B--2---:R-:W2:Y:S04]  /*fd4e0*/  LDL.LU R44, [R1+0x12b0] ;  /* 0x0012b000012c7983 */ /* 0x004ea80000300800 */
[----:B------:R-:W2:Y:S04]  /*fd4f0*/  LDL.LU R45, [R1+0x12b4] ;  /* 0x0012b400012d7983 */ /* 0x000ea80000300800 */
[----:B------:R-:W2:Y:S04]  /*fd500*/  LDL.LU R46, [R1+0x12b8] ;  /* 0x0012b800012e7983 */ /* 0x000ea80000300800 */
[----:B------:R-:W2:Y:S04]  /*fd510*/  LDL.LU R47, [R1+0x12bc] ;  /* 0x0012bc00012f7983 */ /* 0x000ea80000300800 */
[----:B---3--:R-:W3:Y:S04]  /*fd520*/  LDL R42, [R1+0xc0] ;  /* 0x0000c000012a7983 */ /* 0x008ee80000100800 */
[----:B------:R-:W3:Y:S04]  /*fd530*/  LDL R43, [R1+0xc4] ;  /* 0x0000c400012b7983 */ /* 0x000ee80000100800 */
[----:B------:R-:W5:Y:S04]  /*fd540*/  LDL.LU R48, [R1+0x12e0] ;  /* 0x0012e00001307983 */ /* 0x000f680000300800 */
[----:B------:R-:W5:Y:S04]  /*fd550*/  LDL.LU R49, [R1+0x12e4] ;  /* 0x0012e40001317983 */ /* 0x000f680000300800 */
[----:B------:R-:W5:Y:S04]  /*fd560*/  LDL.LU R50, [R1+0x12e8] ;  /* 0x0012e80001327983 */ /* 0x000f680000300800 */
[----:B------:R-:W5:Y:S04]  /*fd570*/  LDL.LU R51, [R1+0x12ec] ;  /* 0x0012ec0001337983 */ /* 0x000f680000300800 */
[----:B------:R-:W5:Y:S04]  /*fd580*/  LDL.LU.64 R60, [R1+0xd0] ;  /* 0x0000d000013c7983 */ /* 0x000f680000300a00 */
[----:B----4-:R-:W4:Y:S04]  /*fd590*/  LDL.LU R32, [R1+0x12d0] ;  /* 0x0012d00001207983 */ /* 0x010f280000300800 */
[----:B------:R-:W4:Y:S04]  /*fd5a0*/  LDL.LU R33, [R1+0x12d4] ;  /* 0x0012d40001217983 */ /* 0x000f280000300800 */
[----:B------:R-:W4:Y:S04]  /*fd5b0*/  LDL.LU R34, [R1+0x12d8] ;  /* 0x0012d80001227983 */ /* 0x000f280000300800 */
[----:B------:R-:W4:Y:S04]  /*fd5c0*/  LDL.LU R35, [R1+0x12dc] ;  /* 0x0012dc0001237983 */ /* 0x000f280000300800 */
[----:B------:R-:W4:Y:S04]  /*fd5d0*/  LDL.64 R40, [R1+0xc8] ;  /* 0x0000c80001287983 */ /* 0x000f280000100a00 */
[----:B------:R-:W3:Y:S04]  /*fd5e0*/  LDL.LU R24, [R1+0x12c0] ;  /* 0x0012c00001187983 */ /* 0x000ee80000300800 */
[----:B------:R-:W3:Y:S04]  /*fd5f0*/  LDL.LU R25, [R1+0x12c4] ;  /* 0x0012c40001197983 */ /* 0x000ee80000300800 */
[----:B------:R-:W3:Y:S04]  /*fd600*/  LDL.LU R26, [R1+0x12c8] ;  /* 0x0012c800011a7983 */ /* 0x000ee80000300800 */
[----:B------:R-:W3:Y:S04]  /*fd610*/  LDL.LU R27, [R1+0x12cc] ;  /* 0x0012cc00011b7983 */ /* 0x000ee80000300800 */
[----:B------:R-:W2:Y:S04]  /*fd620*/  LDL.64 R20, [R1+0xb8] ;  /* 0x0000b80001147983 */ /* 0x000ea80000100a00 */
        /* <DEDUP_REMOVED lines=14> */
[----:B------:R-:W-:Y:S04]  /*fd710*/  STL.64 [R1+0x88a8], R6 ;  /* 0x0088a80601007387 */ /* 0x000fe80000100a00 */
[----:B------:R0:W-:Y:S04]  /*fd720*/  STL.64 [R1+0x88a0], R4 ;  /* 0x0088a00401007387 */ /* 0x0001e80000100a00 */
[----:B0-----:R-:W3:Y:S04]  /*fd730*/  LDL.LU R4, [R1+0x1270] ;  /* 0x0012700001047983 */ /* 0x001ee80000300800 */
[----:B------:R-:W3:Y:S04]  /*fd740*/  LDL.LU R5, [R1+0x1274] ;  /* 0x0012740001057983 */ /* 0x000ee80000300800 */
[----:B------:R-:W3:Y:S04]  /*fd750*/  LDL.LU R6, [R1+0x1278] ;  /* 0x0012780001067983 */ /* 0x000ee80000300800 */
[----:B------:R-:W3:Y:S01]  /*fd760*/  LDL.LU R7, [R1+0x127c] ;  /* 0x00127c0001077983 */ /* 0x000ee20000300800 */
[----:B-----5:R-:W-:-:S15]  /*fd770*/  HMMA.16816.F32 R48, R28, R60, R48 ;  /* 0x0000003c1c30723c */ /* 0x020fde0000001830 */
[----:B------:R-:W-:-:S08]  /*fd780*/  NOP ;  /* 0x0000000000007918 */ /* 0x000fd00000000000 */
[----:B------:R-:W-:Y:S04]  /*fd790*/  STL.64 [R1+0x1930], R48 ;  /* 0x0019303001007387 */ /* 0x000fe80000100a00 */
[----:B------:R0:W-:Y:S04]  /*fd7a0*/  STL.64 [R1+0x1938], R50 ;  /* 0x0019383201007387 */ /* 0x0001e80000100a00 */
[----:B0-----:R-:W5:Y:S01]  /*fd7b0*/  LDL.LU.64 R50, [R1+0x89e8] ;  /* 0x0089e80001327983 */ /* 0x001f620000300a00 */
[----:B------:R-:W-:Y:S02]  /*fd7c0*/  IMAD.MOV.U32 R49, RZ, RZ, R60 ;  /* 0x000000ffff317224 */ /* 0x000fe400078e003c */
[----:B------:R-:W-:-:S02]  /*fd7d0*/  IMAD.MOV.U32 R48, RZ, RZ, R61 ;  /* 0x000000ffff307224 */ /* 0x000fc400078e003d */
[----:B------:R-:W3:Y:S01]  /*fd7e0*/  LDL.LU.64 R60, [R1+0x89e0] ;  /* 0x0089e000013c7983 */ /* 0x000ee20000300a00 */
[C---:B----4-:R-:W-:Y:S06]  /*fd7f0*/  HMMA.16816.F32 R32, R28.reuse, R40, R32 ;  /* 0x000000281c20723c */ /* 0x050fec0000001820 */
[----:B--2---:R-:W-:Y:S01]  /*fd800*/  HMMA.16816.F32 R44, R28, R20, R44 ;  /* 0x000000141c2c723c */ /* 0x004fe2000000182c */
[----:B-----5:R0:W-:Y:S04]  /*fd810*/  STL.64 [R1+0x88b8], R50 ;  /* 0x0088b83201007387 */ /* 0x0201e80000100a00 */
[----:B0-----:R-:W2:Y:S04]  /*fd820*/  LDL R50, [R1+0xa0] ;  /* 0x0000a00001327983 */ /* 0x001ea80000100800 */
[----:B------:R0:W-:Y:S04]  /*fd830*/  STL.64 [R1+0x88b0], R48 ;  /* 0x0088b03001007387 */ /* 0x0001e80000100a00 */
[----:B0-----:R-:W4:Y:S01]  /*fd840*/  LDL.64 R48, [R1+0xa8] ;  /* 0x0000a80001307983 */ /* 0x001f220000100a00 */
[----:B------:R-:W-:-:S02]  /*fd850*/  IMAD.MOV.U32 R51, RZ, RZ, R0 ;  /* 0x000000ffff337224 */ /* 0x000fc400078e0000 */
[----:B------:R-:W-:Y:S02]  /*fd860*/  IMAD.MOV.U32 R0, RZ, RZ, R41 ;  /* 0x000000ffff007224 */ /* 0x000fe400078e0029 */
[----:B---3--:R-:W-:Y:S01]  /*fd870*/  HMMA.16816.F32 R40, R28, R42, R24 ;  /* 0x0000002a1c28723c */ /* 0x008fe20000001818 */
[----:B------:R-:W-:Y:S04]  /*fd880*/  STL.64 [R1+0x1920], R32 ;  /* 0x0019202001007387 */ /* 0x000fe80000100a00 */
[----:B------:R0:W-:Y:S04]  /*fd890*/  STL.64 [R1+0x1928], R34 ;  /* 0x0019282201007387 */ /* 0x0001e80000100a00 */
[----:B0-----:R-:W3:Y:S04]  /*fd8a0*/  LDL.LU.64 R34, [R1+0x89d8] ;  /* 0x0089d80001227983 */ /* 0x001ee80000300a00 */
[----:B------:R-:W3:Y:S04]  /*fd8b0*/  LDL.LU.64 R32, [R1+0x89d0] ;  /* 0x0089d00001207983 */ /* 0x000ee80000300a00 */
[----:B------:R-:W-:Y:S04]  /*fd8c0*/  STL [R1+0x86dc], R0 ;  /* 0x0086dc0001007387 */ /* 0x000fe80000100800 */
[----:B------:R-:W3:Y:S04]  /*fd8d0*/  LDL.LU.64 R26, [R1+0x89c8] ;  /* 0x0089c800011a7983 */ /* 0x000ee80000300a00 */
[----:B------:R-:W5:Y:S04]  /*fd8e0*/  LDL.LU.64 R24, [R1+0x89c0] ;  /* 0x0089c00001187983 */ /* 0x000f680000300a00 */
[----:B------:R-:W-:Y:S04]  /*fd8f0*/  STL.64 [R1+0x1910], R40 ;  /* 0x0019102801007387 */ /* 0x000fe80000100a00 */
[----:B------:R0:W-:Y:S04]  /*fd900*/  STL.64 [R1+0x1918], R42 ;  /* 0x0019182a01007387 */ /* 0x0001e80000100a00 */
[----:B0-----:R-:W3:Y:S04]  /*fd910*/  LDL.LU.64 R42, [R1+0x89b8] ;  /* 0x0089b800012a7983 */ /* 0x001ee80000300a00 */
[----:B------:R-:W5:Y:S01]  /*fd920*/  LDL.LU.64 R40, [R1+0x89b0] ;  /* 0x0089b00001287983 */ /* 0x000f620000300a00 */
[----:B------:R-:W-:-:S03]  /*fd930*/  IMAD.MOV.U32 R0, RZ, RZ, R21 ;  /* 0x000000ffff007224 */ /* 0x000fc600078e0015 */
[----:B------:R-:W-:Y:S04]  /*fd940*/  STL.64 [R1+0x1900], R44 ;  /* 0x0019002c01007387 */ /* 0x000fe80000100a00 */
[----:B------:R0:W-:Y:S01]  /*fd950*/  STL.64 [R1+0x1908], R46 ;  /* 0x0019082e01007387 */ /* 0x0001e20000100a00 */
[C---:B------:R-:W-:Y:S03]  /*fd960*/  HMMA.16816.F32 R20, R28.reuse, R22, R36 ;  /* 0x000000161c14723c */ /* 0x040fe60000001824 */
[----:B0-----:R-:W3:Y:S04]  /*fd970*/  LDL.LU.64 R46, [R1+0x89a8] ;  /* 0x0089a800012e7983 */ /* 0x001ee80000300a00 */
[----:B------:R-:W3:Y:S04]  /*fd980*/  LDL.LU.64 R44, [R1+0x89a0] ;  /* 0x0089a000012c7983 */ /* 0x000ee80000300a00 */
[----:B------:R-:W-:Y:S04]  /*fd990*/  STL [R1+0x86e0], R0 ;  /* 0x0086e00001007387 */ /* 0x000fe80000100800 */
[----:B------:R-:W3:Y:S04]  /*fd9a0*/  LDL.LU.64 R38, [R1+0x8998] ;  /* 0x0089980001267983 */ /* 0x000ee80000300a00 */
[----:B------:R-:W3:Y:S04]  /*fd9b0*/  LDL.LU.64 R36, [R1+0x8990] ;  /* 0x0089900001247983 */ /* 0x000ee80000300a00 */
[----:B------:R-:W-:Y:S04]  /*fd9c0*/  STL.64 [R1+0x18f0], R20 ;  /* 0x0018f01401007387 */ /* 0x000fe80000100a00 */
[----:B------:R0:W-:Y:S04]  /*fd9d0*/  STL.64 [R1+0x18f8], R22 ;  /* 0x0018f81601007387 */ /* 0x0001e80000100a00 */
[----:B0-----:R-:W3:Y:S04]  /*fd9e0*/  LDL.LU.64 R22, [R1+0x8988] ;  /* 0x0089880001167983 */ /* 0x001ee80000300a00 */
[----:B------:R-:W3:Y:S01]  /*fd9f0*/  LDL.LU.64 R20, [R1+0x8980] ;  /* 0x0089800001147983 */ /* 0x000ee20000300a00 */
[----:B----4-:R-:W-:Y:S06]  /*fda00*/  HMMA.16816.F32 R8, R28, R48, R8 ;  /* 0x000000301c08723c */ /* 0x010fec0000001808 */
[----:B------:R-:W-:-:S15]  /*fda10*/  IMAD.MOV.U32 R0, RZ, RZ, R49 ;  /* 0x000000ffff007224 */ /* 0x000fde00078e0031 */
[----:B------:R-:W-:-:S02]  /*fda20*/  NOP ;  /* 0x0000000000007918 */ /* 0x000fc40000000000 */
[----:B------:R-:W-:Y:S04]  /*fda30*/  STL.64 [R1+0x18e0], R8 ;  /* 0x0018e00801007387 */ /* 0x000fe80000100a00 */
[----:B------:R0:W-:Y:S04]  /*fda40*/  STL.64 [R1+0x18e8], R10 ;  /* 0x0018e80a01007387 */ /* 0x0001e80000100a00 */
[----:B0-----:R-:W4:Y:S04]  /*fda50*/  LDL.LU.64 R10, [R1+0x8978] ;  /* 0x00897800010a7983 */ /* 0x001f280000300a00 */
[----:B------:R-:W4:Y:S04]  /*fda60*/  LDL.LU.64 R8, [R1+0x8970] ;  /* 0x0089700001087983 */ /* 0x000f280000300a00 */
[----:B------:R0:W-:Y:S01]  /*fda70*/  STL [R1+0x86e4], R0 ;  /* 0x0086e40001007387 */ /* 0x0001e20000100800 */
[C---:B--2---:R-:W-:Y:S03]  /*fda80*/  HMMA.16816.F32 R48, R28.reuse, R50, R52 ;  /* 0x000000321c30723c */ /* 0x044fe60000001834 */
[----:B------:R-:W2:Y:S04]  /*fda90*/  LDL.LU.64 R54, [R1+0x8968] ;  /* 0x0089680001367983 */ /* 0x000ea80000300a00 */
[----:B------:R-:W2:Y:S01]  /*fdaa0*/  LDL.LU.64 R52, [R1+0x8960] ;  /* 0x0089600001347983 */ /* 0x000ea20000300a00 */
[----:B-----5:R-:W-:Y:S06]  /*fdab0*/  HMMA.16816.F32 R4, R28, R40, R4 ;  /* 0x000000281c04723c */ /* 0x020fec0000001804 */
[----:B0-----:R-:W-:-:S02]  /*fdac0*/  IMAD.MOV.U32 R0, RZ, RZ, R40 ;  /* 0x000000ffff007224 */ /* 0x001fc400078e0028 */
[C---:B---3--:R-:W-:Y:S07]  /*fdad0*/  HMMA.16816.F32 R40, R28.reuse, R42, R44 ;  /* 0x0000002a1c28723c */ /* 0x048fee000000182c */
[----:B------:R-:W-:Y:S04]  /*fdae0*/  STL.64 [R1+0x18d0], R48 ;  /* 0x0018d03001007387 */ /* 0x000fe80000100a00 */
[----:B------:R-:W-:Y:S04]  /*fdaf0*/  STL.64 [R1+0x18d8], R50 ;  /* 0x0018d83201007387 */ /* 0x000fe80000100a00 */
[----:B------:R-:W-:Y:S04]  /*fdb00*/  STL [R1+0x86e8], R0 ;  /* 0x0086e80001007387 */ /* 0x000fe80000100800 */
[----:B------:R-:W-:Y:S04]  /*fdb10*/  STL.64 [R1+0x18c0], R4 ;  /* 0x0018c00401007387 */ /* 0x000fe80000100a00 */
[----:B------:R0:W-:Y:S02]  /*fdb20*/  STL.64 [R1+0x18c8], R6 ;  /* 0x0018c80601007387 */ /* 0x0001e40000100a00 */
[C---:B0-----:R-:W-:Y:S06]  /*fdb30*/  HMMA.16816.F32 R4, R28.reuse, R24, R36 ;  /* 0x000000181c04723c */ /* 0x041fec0000001824 */
[----:B------:R-:W-:Y:S01]  /*fdb40*/  IMAD.MOV.U32 R0, RZ, RZ, R25 ;  /* 0x000000ffff007224 */ /* 0x000fe200078e0019 */
[----:B------:R-:W-:Y:S04]  /*fdb50*/  STL.64 [R1+0x18b0], R40 ;  /* 0x0018b02801007387 */ /* 0x000fe80000100a00 */
[----:B------:R-:W-:Y:S01]  /*fdb60*/  STL.64 [R1+0x18b8], R42 ;  /* 0x0018b82a01007387 */ /* 0x000fe20000100a00 */
[C---:B------:R-:W-:Y:S03]  /*fdb70*/  HMMA.16816.F32 R24, R28.reuse, R26, R32 ;  /* 0x0000001a1c18723c */ /* 0x040fe60000001820 */
[----:B------:R-:W-:Y:S08]  /*fdb80*/  STL [R1+0x86ec], R0 ;  /* 0x0086ec0001007387 */ /* 0x000ff00000100800 */
[----:B------:R-:W-:Y:S04]  /*fdb90*/  STL.64 [R1+0x18a0], R4 ;  /* 0x0018a00401007387 */ /* 0x000fe80000100a00 */
[----:B------:R0:W-:Y:S02]  /*fdba0*/  STL.64 [R1+0x18a8], R6 ;  /* 0x0018a80601007387 */ /* 0x0001e40000100a00 */
[C---:B0-----:R-:W-:Y:S06]  /*fdbb0*/  HMMA.16816.F32 R4, R28.reuse, R12, R20 ;  /* 0x0000000c1c04723c */ /* 0x041fec0000001814 */
[----:B------:R-:W-:Y:S01]  /*fdbc0*/  IMAD.MOV.U32 R0, RZ, RZ, R13 ;  /* 0x000000ffff007224 */ /* 0x000fe200078e000d */
[----:B------:R-:W-:Y:S04]  /*fdbd0*/  STL.64 [R1+0x1890], R24 ;  /* 0x0018901801007387 */ /* 0x000fe80000100a00 */
[----:B------:R-:W-:Y:S01]  /*fdbe0*/  STL.64 [R1+0x1898], R26 ;  /* 0x0018981a01007387 */ /* 0x000fe20000100a00 */
[----:B------:R-:W-:Y:S03]  /*fdbf0*/  HMMA.16816.F32 R12, R28, R14, R16 ;  /* 0x0000000e1c0c723c */ /* 0x000fe60000001810 */
[----:B------:R0:W-:Y:S08]  /*fdc00*/  STL [R1+0x86f0], R0 ;  /* 0x0086f00001007387 */ /* 0x0001f00000100800 */
[----:B------:R-:W-:Y:S04]  /*fdc10*/  STL.64 [R1+0x1880], R4 ;  /* 0x0018800401007387 */ /* 0x000fe80000100a00 */
[----:B------:R4:W-:Y:S01]  /*fdc20*/  STL.64 [R1+0x1888], R6 ;  /* 0x0018880601007387 */ /* 0x0009e20000100a00 */
[----:B0-----:R-:W-:-:S07]  /*fdc30*/  IMAD.MOV.U32 R0, RZ, RZ, R57 ;  /* 0x000000ffff007224 */ /* 0x001fce00078e0039 */
[----:B------:R0:W-:Y:S04]  /*fdc40*/  STL.64 [R1+0x1870], R12 ;  /* 0x0018700c01007387 */ /* 0x0001e80000100a00 */
[----:B------:R-:W-:Y:S04]  /*fdc50*/  STL.64 [R1+0x1878], R14 ;  /* 0x0018780e01007387 */ /* 0x000fe80000100a00 */
[----:B------:R-:W-:Y:S01]  /*fdc60*/  STL [R1+0x86f4], R0 ;  /* 0x0086f40001007387 */ /* 0x000fe20000100800 */
[----:B----4-:R-:W-:-:S15]  /*fdc70*/  HMMA.16816.F32 R4, R28, R56, R8 ;  /* 0x000000381c04723c */ /* 0x010fde0000001808 */
[----:B------:R-:W-:-:S08]  /*fdc80*/  NOP ;  /* 0x0000000000007918 */ /* 0x000fd00000000000 */
[----:B------:R-:W-:Y:S04]  /*fdc90*/  STL.64 [R1+0x1860], R4 ;  /* 0x0018600401007387 */ /* 0x000fe80000100a00 */
[----:B------:R2:W-:Y:S04]  /*fdca0*/  STL.64 [R1+0x1868], R6 ;  /* 0x0018680601007387 */ /* 0x0005e80000100a00 */
[----:B0-----:R-:W3:Y:S01]  /*fdcb0*/  LDL.LU R12, [R1+0x1100] ;  /* 0x00110000010c7983 */ /* 0x001ee20000300800 */
[----:B--2---:R-:W-:-:S15]  /*fdcc0*/  HMMA.16816.F32 R4, R28, R58, R52 ;  /* 0x0000003a1c04723c */ /* 0x004fde0000001834 */
[----:B------:R-:W-:-:S08]  /*fdcd0*/  NOP ;  /* 0x0000000000007918 */ /* 0x000fd00000000000 */
[----:B------:R-:W-:Y:S04]  /*fdce0*/  STL.64 [R1+0x1850], R4 ;  /* 0x0018500401007387 */ /* 0x000fe80000100a00 */
[----:B------:R0:W-:Y:S04]  /*fdcf0*/  STL.64 [R1+0x1858], R6 ;  /* 0x0018580601007387 */ /* 0x0001e80000100a00 */
[----:B------:R-:W3:Y:S04]  /*fdd00*/  LDL.LU R13, [R1+0x1104] ;  /* 0x00110400010d7983 */ /* 0x000ee80000300800 */
[----:B------:R-:W2:Y:S04]  /*fdd10*/  LDL.LU R14, [R1+0x1108] ;  /* 0x00110800010e7983 */ /* 0x000ea80000300800 */
[----:B------:R-:W2:Y:S04]  /*fdd20*/  LDL.LU R15, [R1+0x110c] ;  /* 0x00110c00010f7983 */ /* 0x000ea80000300800 */
[----:B--2---:R-:W-:Y:S04]  /*fdd30*/  STL.64 [R1+0x88c8], R14 ;  /* 0x0088c80e01007387 */ /* 0x004fe80000100a00 */
[----:B---3--:R1:W-:Y:S04]  /*fdd40*/  STL.64 [R1+0x88c0], R12 ;  /* 0x0088c00c01007387 */ /* 0x0083e80000100a00 */
        /* <DEDUP_REMOVED lines=8> */
[----:B------:R-:W4:Y:S04]  /*fddd0*/  LDL.LU R26, [R1+0x1138] ;  /* 0x00113800011a7983 */ /* 0x000f280000300800 */
[----:B------:R-:W4:Y:S04]  /*fdde0*/  LDL.LU R27, [R1+0x113c] ;  /* 0x00113c00011b7983 */ /* 0x000f280000300800 */
[----:B----4-:R-:W-:Y:S04]  /*fddf0*/  STL.64 [R1+0x88e8], R26 ;  /* 0x0088e81a01007387 */ /* 0x010fe80000100a00 */
[----:B--2---:R-:W-:Y:S04]  /*fde00*/  STL.64 [R1+0x88e0], R24 ;  /* 0x0088e01801007387 */ /* 0x004fe80000100a00 */
[----:B------:R-:W2:Y:S04]  /*fde10*/  LDL R34, [R1] ;  /* 0x0000000001227983 */ /* 0x000ea80000100800 */
[----:B------:R-:W2:Y:S04]  /*fde20*/  LDL R35, [R1+0x4] ;  /* 0x0000040001237983 */ /* 0x000ea80000100800 */
        /* <DEDUP_REMOVED lines=8> */
[----:B------:R-:W3:Y:S04]  /*fdeb0*/  LDL.LU R52, [R1+0x1170] ;  /* 0x0011700001347983 */ /* 0x000ee80000300800 */
[----:B------:R-:W3:Y:S04]  /*fdec0*/  LDL.LU R53, [R1+0x1174] ;  /* 0x0011740001357983 */ /* 0x000ee80000300800 */
[----:B------:R-:W2:Y:S04]  /*fded0*/  LDL.LU R54, [R1+0x1178] ;  /* 0x0011780001367983 */ /* 0x000ea80000300800 */
[----:B------:R-:W2:Y:S04]  /*fdee0*/  LDL.LU R55, [R1+0x117c] ;  /* 0x00117c0001377983 */ /* 0x000ea80000300800 */
[----:B--2---:R2:W-:Y:S04]  /*fdef0*/  STL.64 [R1+0x8908], R54 ;  /* 0x0089083601007387 */ /* 0x0045e80000100a00 */
[----:B---3--:R-:W-:Y:S04]  /*fdf00*/  STL.64 [R1+0x8900], R52 ;  /* 0x0089003401007387 */ /* 0x008fe80000100a00 */
[----:B0-----:R-:W3:Y:S04]  /*fdf10*/  LDL R6, [R1+0x20] ;  /* 0x0000200001067983 */ /* 0x001ee80000100800 */
[----:B------:R-:W3:Y:S04]  /*fdf20*/  LDL R7, [R1+0x24] ;  /* 0x0000240001077983 */ /* 0x000ee80000100800 */
[----:B------:R-:W4:Y:S04]  /*fdf30*/  LDL.LU R48, [R1+0x1180] ;  /* 0x0011800001307983 */ /* 0x000f280000300800 */
[----:B------:R-:W4:Y:S04]  /*fdf40*/  LDL.LU R49, [R1+0x1184] ;  /* 0x0011840001317983 */ /* 0x000f280000300800 */
[----:B------:R-:W5:Y:S04]  /*fdf50*/  LDL.LU R50, [R1+0x1188] ;  /* 0x0011880001327983 */ /* 0x000f680000300800 */
[----:B------:R-:W5:Y:S04]  /*fdf60*/  LDL.LU R51, [R1+0x118c] ;  /* 0x00118c0001337983 */ /* 0x000f680000300800 */
[----:B-----5:R-:W-:Y:S04]  /*fdf70*/  STL.64 [R1+0x8918], R50 ;  /* 0x0089183201007387 */ /* 0x020fe80000100a00 */
        /* <DEDUP_REMOVED lines=15> */
[----:B------:R-:W5:Y:S04]  /*fe070*/  LDL R54, [R1+0x40] ;  /* 0x0000400001367983 */ /* 0x000f680000100800 */
[----:B------:R-:W5:Y:S04]  /*fe080*/  LDL R55, [R1+0x44] ;  /* 0x0000440001377983 */ /* 0x000f680000100800 */
[----:B0-----:R-:W3:Y:S04]  /*fe090*/  LDL.LU R12, [R1+0x11d0] ;  /* 0x0011d000010c7983 */ /* 0x001ee80000300800 */
[----:B------:R-:W3:Y:S04]  /*fe0a0*/  LDL.LU R13, [R1+0x11d4] ;  /* 0x0011d400010d7983 */ /* 0x000ee80000300800 */
[----:B------:R-:W4:Y:S04]  /*fe0b0*/  LDL.LU R14, [R1+0x11d8] ;  /* 0x0011d800010e7983 */ /* 0x000f280000300800 */
[----:B------:R-:W4:Y:S04]  /*fe0c0*/  LDL.LU R15, [R1+0x11dc] ;  /* 0x0011dc00010f7983 */ /* 0x000f280000300800 */
[----:B----4-:R-:W-:Y:S04]  /*fe0d0*/  STL.64 [R1+0x8948], R14 ;  /* 0x0089480e01007387 */ /* 0x010fe80000100a00 */
[----:B---3--:R0:W-:Y:S04]  /*fe0e0*/  STL.64 [R1+0x8940], R12 ;  /* 0x0089400c01007387 */ /* 0x0081e80000100a00 */
[----:B-1----:R-:W3:Y:S04]  /*fe0f0*/  LDL R42, [R1+0x50] ;  /* 0x00005000012a7983 */ /* 0x002ee80000100800 */
[----:B------:R-:W3:Y:S04]  /*fe100*/  LDL R43, [R1+0x54] ;  /* 0x00005400012b7983 */ /* 0x000ee80000100800 */
[----:B--2---:R-:W2:Y:S04]  /*fe110*/  LDL.64 R40, [R1+0x58] ;  /* 0x0000580001287983 */ /* 0x004ea80000100a00 */
[----:B0-----:R-:W4:Y:S04]  /*fe120*/  LDL.LU R12, [R1+0x11e0] ;  /* 0x0011e000010c7983 */ /* 0x001f280000300800 */
[----:B------:R-:W4:Y:S04]  /*fe130*/  LDL.LU R13, [R1+0x11e4] ;  /* 0x0011e400010d7983 */ /* 0x000f280000300800 */
[----:B------:R-:W5:Y:S04]  /*fe140*/  LDL.LU R14, [R1+0x11e8] ;  /* 0x0011e800010e7983 */ /* 0x000f680000300800 */
[----:B------:R-:W5:Y:S04]  /*fe150*/  LDL.LU R15, [R1+0x11ec] ;  /* 0x0011ec00010f7983 */ /* 0x000f680000300800 */
[----:B-----5:R-:W-:Y:S04]  /*fe160*/  STL.64 [R1+0x8958], R14 ;  /* 0x0089580e01007387 */ /* 0x020fe80000100a00 */
[----:B----4-:R0:W-:Y:S04]  /*fe170*/  STL.64 [R1+0x8950], R12 ;  /* 0x0089500c01007387 */ /* 0x0101e80000100a00 */
[----:B0-----:R-:W2:Y:S04]  /*fe180*/  LDL.LU R12, [R1+0x11f0] ;  /* 0x0011f000010c7983 */ /* 0x001ea80000300800 */
[----:B------:R-:W2:Y:S04]  /*fe190*/  LDL.LU R13, [R1+0x11f4] ;  /* 0x0011f400010d7983 */ /* 0x000ea80000300800 */
[----:B------:R-:W2:Y:S04]  /*fe1a0*/  LDL.LU R14, [R1+0x11f8] ;  /* 0x0011f800010e7983 */ /* 0x000ea80000300800 */
[----:B------:R-:W2:Y:S04]  /*fe1b0*/  LDL.LU R15, [R1+0x11fc] ;  /* 0x0011fc00010f7983 */ /* 0x000ea80000300800 */
[----:B------:R-:W4:Y:S04]  /*fe1c0*/  LDL.64 R52, [R1+0x48] ;  /* 0x0000480001347983 */ /* 0x000f280000100a00 */
        /* <DEDUP_REMOVED lines=30> */
[----:B------:R-:W-:Y:S04]  /*fe3b0*/  STL.64 [R1+0x1840], R12 ;  /* 0x0018400c01007387 */ /* 0x000fe80000100a00 */
[----:B------:R0:W-:Y:S04]  /*fe3c0*/  STL.64 [R1+0x1848], R14 ;  /* 0x0018480e01007387 */ /* 0x0001e80000100a00 */
[----:B0-----:R-:W3:Y:S04]  /*fe3d0*/  LDL.LU.64 R14, [R1+0x8958] ;  /* 0x00895800010e7983 */ /* 0x001ee80000300a00 */
[----:B------:R-:W3:Y:S01]  /*fe3e0*/  LDL.LU.64 R12, [R1+0x8950] ;  /* 0x00895000010c7983 */ /* 0x000ee20000300a00 */
[----:B------:R-:W-:-:S05]  /*fe3f0*/  IMAD.MOV.U32 R0, RZ, RZ, R41 ;  /* 0x000000ffff007224 */ /* 0x000fca00078e0029 */
[----:B------:R4:W-:Y:S01]  /*fe400*/  STL [R1+0x86f8], R0 ;  /* 0x0086f80001007387 */ /* 0x0009e20000100800 */
[----:B---3--:R-:W-:Y:S03]  /*fe410*/  HMMA.16816.F32 R40, R28, R42, R12 ;  /* 0x0000002a1c28723c */ /* 0x008fe6000000180c */
[----:B------:R-:W2:Y:S04]  /*fe420*/  LDL.LU.64 R14, [R1+0x8948] ;  /* 0x00894800010e7983 */ /* 0x000ea80000300a00 */
[----:B------:R-:W2:Y:S01]  /*fe430*/  LDL.LU.64 R12, [R1+0x8940] ;  /* 0x00894000010c7983 */ /* 0x000ea20000300a00 */
[----:B----4-:R-:W-:-:S15]  /*fe440*/  IMAD.MOV.U32 R0, RZ, RZ, R53 ;  /* 0x000000ffff007224 */ /* 0x010fde00078e0035 */
        /* <DEDUP_REMOVED lines=8> */
[----:B------:R0:W-:Y:S04]  /*fe4d0*/  STL.64 [R1+0x1828], R14 ;  /* 0x0018280e01007387 */ /* 0x0001e80000100a00 */
[----:B0-----:R-:W2:Y:S04]  /*fe4e0*/  LDL.LU.64 R14, [R1+0x8928] ;  /* 0x00892800010e7983 */ /* 0x001ea80000300a00 */
[----:B------:R-:W2:Y:S04]  /*fe4f0*/  LDL.LU.64 R12, [R1+0x8920] ;  /* 0x00892000010c7983 */ /* 0x000ea80000300a00 */
[----:B------:R-:W-:Y:S04]  /*fe500*/  STL [R1+0x86fc], R0 ;  /* 0x0086fc0001007387 */ /* 0x000fe80000100800 */
[----:B------:R-:W4:Y:S04]  /*fe510*/  LDL.LU.64 R50, [R1+0x8918] ;  /* 0x0089180001327983 */ /* 0x000f280000300a00 */
[----:B------:R-:W4:Y:S04]  /*fe520*/  LDL.LU.64 R48, [R1+0x8910] ;  /* 0x0089100001307983 */ /* 0x000f280000300a00 */
[----:B------:R-:W-:Y:S04]  /*fe530*/  STL.64 [R1+0x1810], R52 ;  /* 0x0018103401007387 */ /* 0x000fe80000100a00 */
[----:B------:R0:W-:Y:S04]  /*fe540*/  STL.64 [R1+0x1818], R54 ;  /* 0x0018183601007387 */ /* 0x0001e80000100a00 */
[----:B0-----:R-:W5:Y:S04]  /*fe550*/  LDL.LU.64 R54, [R1+0x8908] ;  /* 0x0089080001367983 */ /* 0x001f680000300a00 */
[----:B------:R-:W5:Y:S01]  /*fe560*/  LDL.LU.64 R52, [R1+0x8900] ;  /* 0x0089000001347983 */ /* 0x000f620000300a00 */
[----:B---3--:R-:W-:Y:S06]  /*fe570*/  HMMA.16816.F32 R40, R28, R20, R40 ;  /* 0x000000141c28723c */ /* 0x008fec0000001828 */
[----:B------:R-:W-:-:S02]  /*fe580*/  IMAD.MOV.U32 R0, RZ, RZ, R21 ;  /* 0x000000ffff007224 */ /* 0x000fc400078e0015 */
[----:B------:R-:W-:-:S15]  /*fe590*/  HMMA.16816.F32 R20, R28, R22, R24 ;  /* 0x000000161c14723c */ /* 0x000fde0000001818 */
[----:B------:R-:W-:Y:S04]  /*fe5a0*/  STL.64 [R1+0x1800], R40 ;  /* 0x0018002801007387 */ /* 0x000fe80000100a00 */
[----:B------:R0:W-:Y:S04]  /*fe5b0*/  STL.64 [R1+0x1808], R42 ;  /* 0x0018082a01007387 */ /* 0x0001e80000100a00 */
[----:B0-----:R-:W3:Y:S04]  /*fe5c0*/  LDL.LU.64 R42, [R1+0x88f8] ;  /* 0x0088f800012a7983 */ /* 0x001ee80000300a00 */
[----:B------:R-:W3:Y:S04]  /*fe5d0*/  LDL.LU.64 R40, [R1+0x88f0] ;  /* 0x0088f00001287983 */ /* 0x000ee80000300a00 */
[----:B------:R0:W-:Y:S04]  /*fe5e0*/  STL [R1+0x8700], R0 ;  /* 0x0087000001007387 */ /* 0x0001e80000100800 */
[----:B------:R-:W3:Y:S04]  /*fe5f0*/  LDL.LU.64 R26, [R1+0x88e8] ;  /* 0x0088e800011a7983 */ /* 0x000ee80000300a00 */
[----:B------:R-:W3:Y:S01]  /*fe600*/  LDL.LU.64 R24, [R1+0x88e0] ;  /* 0x0088e00001187983 */ /* 0x000ee20000300a00 */
[----:B0-----:R-:W-:-:S03]  /*fe610*/  IMAD.MOV.U32 R0, RZ, RZ, R5 ;  /* 0x000000ffff007224 */ /* 0x001fc600078e0005 */
[----:B------:R-:W-:Y:S04]  /*fe620*/  STL.64 [R1+0x17f0], R20 ;  /* 0x0017f01401007387 */ /* 0x000fe80000100a00 */
[----:B------:R0:W-:Y:S04]  /*fe630*/  STL.64 [R1+0x17f8], R22 ;  /* 0x0017f81601007387 */ /* 0x0001e80000100a00 */
[----:B0-----:R-:W3:Y:S04]  /*fe640*/  LDL.LU.64 R22, [R1+0x88d8] ;  /* 0x0088d80001167983 */ /* 0x001ee80000300a00 */
[----:B------:R-:W3:Y:S01]  /*fe650*/  LDL.LU.64 R20, [R1+0x88d0] ;  /* 0x0088d00001147983 */ /* 0x000ee20000300a00 */
[C---:B--2---:R-:W-:Y:S06]  /*fe660*/  HMMA.16816.F32 R12, R28.reuse, R4, R12 ;  /* 0x000000041c0c723c */ /* 0x044fec000000180c */
[C---:B----4-:R-:W-:Y:S06]  /*fe670*/  HMMA.16816.F32 R4, R28.reuse, R6, R48 ;  /* 0x000000061c04723c */ /* 0x050fec0000001830 */
[----:B-----5:R-:W-:Y:S11]  /*fe680*/  HMMA.16816.F32 R52, R28, R44, R52 ;  /* 0x0000002c1c34723c */ /* 0x020ff60000001834 */
[----:B------:R-:W-:Y:S04]  /*fe690*/  STL.64 [R1+0x17e0], R12 ;  /* 0x0017e00c01007387 */ /* 0x000fe80000100a00 */
[----:B------:R0:W-:Y:S04]  /*fe6a0*/  STL.64 [R1+0x17e8], R14 ;  /* 0x0017e80e01007387 */ /* 0x0001e80000100a00 */
[----:B0-----:R-:W2:Y:S04]  /*fe6b0*/  LDL.LU.64 R14, [R1+0x88c8] ;  /* 0x0088c800010e7983 */ /* 0x001ea80000300a00 */
[----:B------:R-:W2:Y:S04]  /*fe6c0*/  LDL.LU.64 R12, [R1+0x88c0] ;  /* 0x0088c000010c7983 */ /* 0x000ea80000300a00 */
[----:B------:R0:W-:Y:S04]  /*fe6d0*/  STL [R1+0x8704], R0 ;  /* 0x0087040001007387 */ /* 0x0001e80000100800 */
[----:B------:R-:W4:Y:S04]  /*fe6e0*/  LDL.LU.64 R50, [R1+0x88b8] ;  /* 0x0088b80001327983 */ /* 0x000f280000300a00 */
[----:B------:R-:W5:Y:S04]  /*fe6f0*/  LDL.LU.64 R48, [R1+0x88b0] ;  /* 0x0088b00001307983 */ /* 0x000f680000300a00 */
[----:B------:R-:W-:Y:S04]  /*fe700*/  STL.64 [R1+0x17d0], R4 ;  /* 0x0017d00401007387 */ /* 0x000fe80000100a00 */
[----:B------:R1:W-:Y:S01]  /*fe710*/  STL.64 [R1+0x17d8], R6 ;  /* 0x0017d80601007387 */ /* 0x0003e20000100a00 */
[----:B0-----:R-:W-:-:S03]  /*fe720*/  IMAD.MOV.U32 R0, RZ, RZ, R45 ;  /* 0x000000ffff007224 */ /* 0x001fc600078e002d */
[----:B-1----:R-:W4:Y:S04]  /*fe730*/  LDL.LU.64 R6, [R1+0x88a8] ;  /* 0x0088a80001067983 */ /* 0x002f280000300a00 */
[----:B------:R-:W4:Y:S04]  /*fe740*/  LDL.LU.64 R4, [R1+0x88a0] ;  /* 0x0088a00001047983 */ /* 0x000f280000300a00 */
[----:B------:R-:W-:Y:S04]  /*fe750*/  STL.64 [R1+0x17c0], R52 ;  /* 0x0017c03401007387 */ /* 0x000fe80000100a00 */
[----:B------:R0:W-:Y:S01]  /*fe760*/  STL.64 [R1+0x17c8], R54 ;  /* 0x0017c83601007387 */ /* 0x0001e20000100a00 */
[C---:B------:R-:W-:Y:S03]  /*fe770*/  HMMA.16816.F32 R44, R28.reuse, R46, R56 ;  /* 0x0000002e1c2c723c */ /* 0x040fe60000001838 */
[----:B0-----:R-:W2:Y:S04]  /*fe780*/  LDL.LU.64 R54, [R1+0x8898] ;  /* 0x0088980001367983 */ /* 0x001ea80000300a00 */
[----:B------:R-:W5:Y:S04]  /*fe790*/  LDL.LU.64 R52, [R1+0x8890] ;  /* 0x0088900001347983 */ /* 0x000f680000300a00 */
[----:B------:R0:W-:Y:S04]  /*fe7a0*/  STL [R1+0x8708], R0 ;  /* 0x0087080001007387 */ /* 0x0001e80000100800 */
[----:B------:R-:W4:Y:S04]  /*fe7b0*/  LDL.LU.64 R58, [R1+0x8888] ;  /* 0x00888800013a7983 */ /* 0x000f280000300a00 */
[----:B------:R-:W2:Y:S01]  /*fe7c0*/  LDL.LU.64 R56, [R1+0x8880] ;  /* 0x0088800001387983 */ /* 0x000ea20000300a00 */
[C---:B---3--:R-:W-:Y:S06]  /*fe7d0*/  HMMA.16816.F32 R40, R28.reuse, R32, R40 ;  /* 0x000000201c28723c */ /* 0x048fec0000001828 */
[----:B------:R-:W-:Y:S01]  /*fe7e0*/  HMMA.16816.F32 R24, R28, R60, R24 ;  /* 0x0000003c1c18723c */ /* 0x000fe20000001818 */
[----:B0-----:R-:W-:-:S05]  /*fe7f0*/  IMAD.MOV.U32 R0, RZ, RZ, R33 ;  /* 0x000000ffff007224 */ /* 0x001fca00078e0021 */
[C---:B------:R-:W-:Y:S01]  /*fe800*/  HMMA.16816.F32 R32, R28.reuse, R34, R36 ;  /* 0x000000221c20723c */ /* 0x040fe20000001824 */
[----:B------:R-:W-:Y:S04]  /*fe810*/  STL.64 [R1+0x17b0], R44 ;  /* 0x0017b02c01007387 */ /* 0x000fe80000100a00 */
[----:B------:R-:W-:Y:S06]  /*fe820*/  STL.64 [R1+0x17b8], R46 ;  /* 0x0017b82e01007387 */ /* 0x000fec0000100a00 */
        /* <DEDUP_REMOVED lines=8> */
[C---:B--2---:R-:W-:Y:S06]  /*fe8b0*/  HMMA.16816.F32 R16, R28.reuse, R56, R16 ;  /* 0x000000381c10723c */ /* 0x044fec0000001810 */
[C---:B------:R-:W-:Y:S06]  /*fe8c0*/  HMMA.16816.F32 R12, R28.reuse, R54, R12 ;  /* 0x000000361c0c723c */ /* 0x040fec000000180c */
[C---:B-----5:R-:W-:Y:S01]  /*fe8d0*/  HMMA.16816.F32 R8, R28.reuse, R52, R8 ;  /* 0x000000341c08723c */ /* 0x060fe20000001808 */
        /* <DEDUP_REMOVED lines=18> */
[----:B0-----:R-:W2:Y:S04]  /*fea00*/  LDL.LU R12, [R1+0x10d0] ;  /* 0x0010d000010c7983 */ /* 0x001ea80000300800 */
[----:B------:R-:W2:Y:S04]  /*fea10*/  LDL.LU R13, [R1+0x10d4] ;  /* 0x0010d400010d7983 */ /* 0x000ea80000300800 */
[----:B-1----:R-:W2:Y:S04]  /*fea20*/  LDL.LU R14, [R1+0x10d8] ;  /* 0x0010d800010e7983 */ /* 0x002ea80000300800 */
[----:B------:R-:W2:Y:S04]  /*fea30*/  LDL.LU R15, [R1+0x10dc] ;  /* 0x0010dc00010f7983 */ /* 0x000ea80000300800 */
[----:B---3--:R-:W3:Y:S04]  /*fea40*/  LDL.LU R8, [R1+0x10e0] ;  /* 0x0010e00001087983 */ /* 0x008ee80000300800 */
[----:B------:R-:W3:Y:S04]  /*fea50*/  LDL.LU R9, [R1+0x10e4] ;  /* 0x0010e40001097983 */ /* 0x000ee80000300800 */
[----:B----4-:R-:W3:Y:S04]  /*fea60*/  LDL.LU R10, [R1+0x10e8] ;  /* 0x0010e800010a7983 */ /* 0x010ee80000300800 */
[----:B------:R-:W3:Y:S04]  /*fea70*/  LDL.LU R11, [R1+0x10ec] ;  /* 0x0010ec00010b7983 */ /* 0x000ee80000300800 */
[----:B------:R-:W-:Y:S04]  /*fea80*/  STL.64 [R1+0x8520], R54 ;  /* 0x0085203601007387 */ /* 0x000fe80000100a00 */
[----:B------:R0:W-:Y:S04]  /*fea90*/  STL.64 [R1+0x8518], R52 ;  /* 0x0085183401007387 */ /* 0x0001e80000100a00 */
        /* <DEDUP_REMOVED lines=32> */
[----:B0-----:R-:W5:Y:S04]  /*feca0*/  LDL.LU.64 R10, [R1+0x8878] ;  /* 0x00887800010a7983 */ /* 0x001f680000300a00 */
[----:B------:R-:W2:Y:S02]  /*fecb0*/  LDL.LU.64 R8, [R1+0x8870] ;  /* 0x0088700001087983 */ /* 0x000ea40000300a00 */
[----:B--2---:R-:W-:-:S15]  /*fecc0*/  HMMA.16816.F32 R12, R28, R8, R12 ;  /* 0x000000081c0c723c */ /* 0x004fde000000180c */
[----:B------:R-:W-:-:S08]  /*fecd0*/  NOP ;  /* 0x0000000000007918 */ /* 0x000fd00000000000 */
[----:B------:R-:W-:Y:S04]  /*fece0*/  STL.64 [R1+0x1720], R12 ;  /* 0x0017200c01007387 */ /* 0x000fe80000100a00 */
[----:B------:R0:W-:Y:S04]  /*fecf0*/  STL.64 [R1+0x1728], R14 ;  /* 0x0017280e01007387 */ /* 0x0001e80000100a00 */
[----:B0-----:R-:W2:Y:S04]  /*fed00*/  LDL.LU.64 R14, [R1+0x8868] ;  /* 0x00886800010e7983 */ /* 0x001ea80000300a00 */
[----:B------:R-:W4:Y:S01]  /*fed10*/  LDL.LU.64 R12, [R1+0x8860] ;  /* 0x00886000010c7983 */ /* 0x000f220000300a00 */
[----:B-----5:R-:W-:-:S15]  /*fed20*/  HMMA.16816.F32 R32, R28, R10, R32 ;  /* 0x0000000a1c20723c */ /* 0x020fde0000001820 */
        /* <DEDUP_REMOVED lines=85> */
[----:B------:R-:W-:Y:S11]  /*ff280*/  STL.64 [R1+0x84a8], R38 ;  /* 0x0084a82601007387 */ /* 0x000ff60000100a00 */
[----:B------:R-:W-:Y:S04]  /*ff290*/  STL.64 [R1+0x1660], R12 ;  /* 0x0016600c01007387 */ /* 0x000fe80000100a00 */
[----:B------:R-:W-:Y:S04]  /*ff2a0*/  STL.64 [R1+0x1668], R14 ;  /* 0x0016680e01007387 */ /* 0x000fe80000100a00 */
[----:B------:R-:W-:Y:S04]  /*ff2b0*/  STL.64 [R1+0x84a0], R36 ;  /* 0x0084a02401007387 */ /* 0x000fe80000100a00 */
[----:B------:R-:W-:Y:S04]  /*ff2c0*/  STL.64 [R1+0x1650], R8 ;  /* 0x0016500801007387 */ /* 0x000fe80000100a00 */
[----:B------:R0:W-:Y:S02]  /*ff2d0*/  STL.64 [R1+0x1658], R10 ;  /* 0x0016580a01007387 */ /* 0x0001e40000100a00 */
[----:B0-----:R-:W-:Y:S07]  /*ff2e0*/  HMMA.16816.F32 R8, R28, R40, R56 ;  /* 0x000000281c08723c */ /* 0x001fee0000001838 */
[----:B------:R-:W-:-:S02]  /*ff2f0*/  IMAD.MOV.U32 R58, RZ, RZ, R49 ;  /* 0x000000ffff3a7224 */ /* 0x000fc400078e0031 */
[----:B------:R-:W-:Y:S01]  /*ff300*/  IMAD.MOV.U32 R59, RZ, RZ, R48 ;  /* 0x000000ffff3b7224 */ /* 0x000fe200078e0030 */
[----:B------:R-:W2:Y:S01]  /*ff310*/  LDL.LU R49, [R1+0x87ec] ;  /* 0x0087ec0001317983 */ /* 0x000ea20000300800 */
[----:B------:R-:W-:Y:S02]  /*ff320*/  IMAD.MOV.U32 R56, RZ, RZ, R4 ;  /* 0x000000ffff387224 */ /* 0x000fe400078e0004 */
[----:B------:R-:W-:-:S10]  /*ff330*/  IMAD.MOV.U32 R57, RZ, RZ, R5 ;  /* 0x000000ffff397224 */ /* 0x000fd400078e0005 */
[----:B------:R0:W-:Y:S04]  /*ff340*/  STL.64 [R1+0x1640], R8 ;  /* 0x0016400801007387 */ /* 0x0001e80000100a00 */
[----:B------:R1:W-:Y:S04]  /*ff350*/  STL.64 [R1+0x1648], R10 ;  /* 0x0016480a01007387 */ /* 0x0003e80000100a00 */
[----:B------:R-:W3:Y:S04]  /*ff360*/  LDL.LU R48, [R1+0x87e8] ;  /* 0x0087e80001307983 */ /* 0x000ee80000300800 */
[----:B------:R-:W4:Y:S04]  /*ff370*/  LDL.LU R4, [R1+0x87e4] ;  /* 0x0087e40001047983 */ /* 0x000f280000300800 */
[----:B------:R-:W5:Y:S04]  /*ff380*/  LDL.LU R5, [R1+0x87e0] ;  /* 0x0087e00001057983 */ /* 0x000f680000300800 */
[----:B------:R-:W-:Y:S04]  /*ff390*/  STL.64 [R1+0x8718], R58 ;  /* 0x0087183a01007387 */ /* 0x000fe80000100a00 */
[----:B------:R2:W-:Y:S04]  /*ff3a0*/  STL.64 [R1+0x8710], R56 ;  /* 0x0087103801007387 */ /* 0x0005e80000100a00 */
[----:B0-----:R-:W2:Y:S04]  /*ff3b0*/  LDL.LU R8, [R1+0xe10] ;  /* 0x000e100001087983 */ /* 0x001ea80000300800 */
[----:B------:R-:W2:Y:S04]  /*ff3c0*/  LDL.LU R9, [R1+0xe14] ;  /* 0x000e140001097983 */ /* 0x000ea80000300800 */
[----:B-1----:R-:W3:Y:S04]  /*ff3d0*/  LDL.LU R10, [R1+0xe18] ;  /* 0x000e1800010a7983 */ /* 0x002ee80000300800 */
[----:B------:R-:W3:Y:S01]  /*ff3e0*/  LDL.LU R11, [R1+0xe1c] ;  /* 0x000e1c00010b7983 */ /* 0x000ee20000300800 */
[----:B------:R-:W-:-:S02]  /*ff3f0*/  IMAD.MOV.U32 R14, RZ, RZ, R6 ;  /* 0x000000ffff0e7224 */ /* 0x000fc400078e0006 */
[----:B------:R-:W-:Y:S01]  /*ff400*/  IMAD.MOV.U32 R15, RZ, RZ, R7 ;  /* 0x000000ffff0f7224 */ /* 0x000fe200078e0007 */
[----:B---3--:R-:W-:Y:S04]  /*ff410*/  STL.64 [R1+0x8728], R10 ;  /* 0x0087280a01007387 */ /* 0x008fe80000100a00 */
[----:B--2---:R0:W-:Y:S04]  /*ff420*/  STL.64 [R1+0x8720], R8 ;  /* 0x0087200801007387 */ /* 0x0041e80000100a00 */
        /* <DEDUP_REMOVED lines=12> */
[----:B------:R-:W0:Y:S04]  /*ff4f0*/  LDL.LU R56, [R1+0xfb0] ;  /* 0x000fb00001387983 */ /* 0x000e280000300800 */
[----:B------:R-:W0:Y:S04]  /*ff500*/  LDL.LU R57, [R1+0xfb4] ;  /* 0x000fb40001397983 */ /* 0x000e280000300800 */
[----:B------:R-:W0:Y:S04]  /*ff510*/  LDL.LU R58, [R1+0xfb8] ;  /* 0x000fb800013a7983 */ /* 0x000e280000300800 */
[----:B------:R-:W0:Y:S04]  /*ff520*/  LDL.LU R59, [R1+0xfbc] ;  /* 0x000fbc00013b7983 */ /* 0x000e280000300800 */
[----:B------:R-:W-:Y:S04]  /*ff530*/  STL.64 [R1+0x8748], R14 ;  /* 0x0087480e01007387 */ /* 0x000fe80000100a00 */
[----:B------:R-:W-:Y:S04]  /*ff540*/  STL.64 [R1+0x8740], R12 ;  /* 0x0087400c01007387 */ /* 0x000fe80000100a00 */
        /* <DEDUP_REMOVED lines=9> */
[----:B--2---:R-:W-:Y:S04]  /*ff5e0*/  STL.64 [R1+0x8758], R20 ;  /* 0x0087581401007387 */ /* 0x004fe80000100a00 */
[----:B------:R-:W0:Y:S04]  /*ff5f0*/  LDL.LU R42, [R1+0x87cc] ;  /* 0x0087cc00012a7983 */ /* 0x000e280000300800 */
[----:B------:R-:W0:Y:S04]  /*ff600*/  LDL.LU R43, [R1+0x87c8] ;  /* 0x0087c800012b7983 */ /* 0x000e280000300800 */
        /* <DEDUP_REMOVED lines=12> */
[----:B0-----:R-:W-:Y:S03]  /*ff6d0*/  HMMA.16816.F32 R8, R28, R42, R56 ;  /* 0x0000002a1c08723c */ /* 0x001fe60000001838 */
[----:B---3--:R-:W-:Y:S04]  /*ff6e0*/  STL.64 [R1+0x8798], R34 ;  /* 0x0087982201007387 */ /* 0x008fe80000100a00 */
[----:B--2---:R-:W-:Y:S04]  /*ff6f0*/  STL.64 [R1+0x8790], R32 ;  /* 0x0087902001007387 */ /* 0x004fe80000100a00 */
[----:B------:R-:W2:Y:S04]  /*ff700*/  LDL.LU R52, [R1+0xdf0] ;  /* 0x000df00001347983 */ /* 0x000ea80000300800 */
[----:B------:R-:W2:Y:S04]  /*ff710*/  LDL.LU R53, [R1+0xdf4] ;  /* 0x000df40001357983 */ /* 0x000ea80000300800 */
[----:B------:R-:W3:Y:S04]  /*ff720*/  LDL.LU R54, [R1+0xdf8] ;  /* 0x000df80001367983 */ /* 0x000ee80000300800 */
[----:B------:R-:W3:Y:S01]  /*ff730*/  LDL.LU R55, [R1+0xdfc] ;  /* 0x000dfc0001377983 */ /* 0x000ee20000300800 */
[----:B-----5:R-:W-:-:S02]  /*ff740*/  IMAD.MOV.U32 R60, RZ, RZ, R44 ;  /* 0x000000ffff3c7224 */ /* 0x020fc400078e002c */
[----:B----4-:R-:W-:Y:S01]  /*ff750*/  IMAD.MOV.U32 R61, RZ, RZ, R45 ;  /* 0x000000ffff3d7224 */ /* 0x010fe200078e002d */
[----:B---3--:R-:W-:Y:S04]  /*ff760*/  STL.64 [R1+0x87b0], R54 ;  /* 0x0087b03601007387 */ /* 0x008fe80000100a00 */
[----:B--2---:R0:W-:Y:S04]  /*ff770*/  STL.64 [R1+0x87a8], R52 ;  /* 0x0087a83401007387 */ /* 0x0041e80000100a00 */
[----:B------:R2:W-:Y:S04]  /*ff780*/  STL.64 [R1+0x84c8], R42 ;  /* 0x0084c82a01007387 */ /* 0x0005e80000100a00 */
[----:B------:R-:W-:Y:S04]  /*ff790*/  STL.64 [R1+0x1630], R8 ;  /* 0x0016300801007387 */ /* 0x000fe80000100a00 */
[----:B------:R3:W-:Y:S04]  /*ff7a0*/  STL.64 [R1+0x1638], R10 ;  /* 0x0016380a01007387 */ /* 0x0007e80000100a00 */
[----:B------:R-:W4:Y:S04]  /*ff7b0*/  LDL.LU R56, [R1+0xef0] ;  /* 0x000ef00001387983 */ /* 0x000f280000300800 */
[----:B------:R-:W4:Y:S04]  /*ff7c0*/  LDL.LU R57, [R1+0xef4] ;  /* 0x000ef40001397983 */ /* 0x000f280000300800 */
[----:B------:R-:W4:Y:S04]  /*ff7d0*/  LDL.LU R58, [R1+0xef8] ;  /* 0x000ef800013a7983 */ /* 0x000f280000300800 */
[----:B------:R-:W4:Y:S04]  /*ff7e0*/  LDL.LU R59, [R1+0xefc] ;  /* 0x000efc00013b7983 */ /* 0x000f280000300800 */
[----:B-1----:R-:W5:Y:S04]  /*ff7f0*/  LDL.LU R16, [R1+0xf10] ;  /* 0x000f100001107983 */ /* 0x002f680000300800 */
[----:B------:R-:W5:Y:S04]  /*ff800*/  LDL.LU R17, [R1+0xf14] ;  /* 0x000f140001117983 */ /* 0x000f680000300800 */
[----:B------:R-:W5:Y:S04]  /*ff810*/  LDL.LU R18, [R1+0xf18] ;  /* 0x000f180001127983 */ /* 0x000f680000300800 */
[----:B------:R-:W5:Y:S04]  /*ff820*/  LDL.LU R19, [R1+0xf1c] ;  /* 0x000f1c0001137983 */ /* 0x000f680000300800 */
[----:B0-----:R-:W4:Y:S04]  /*ff830*/  LDL.LU R52, [R1+0xfa0] ;  /* 0x000fa00001347983 */ /* 0x001f280000300800 */
[----:B------:R-:W4:Y:S04]  /*ff840*/  LDL.LU R53, [R1+0xfa4] ;  /* 0x000fa40001357983 */ /* 0x000f280000300800 */
[----:B------:R-:W4:Y:S01]  /*ff850*/  LDL.LU R54, [R1+0xfa8] ;  /* 0x000fa80001367983 */ /* 0x000f220000300800 */
[----:B--2---:R-:W-:-:S03]  /*ff860*/  IMAD.MOV.U32 R43, RZ, RZ, R46 ;  /* 0x000000ffff2b7224 */ /* 0x004fc600078e002e */
[----:B------:R-:W4:Y:S01]  /*ff870*/  LDL.LU R55, [R1+0xfac] ;  /* 0x000fac0001377983 */ /* 0x000f220000300800 */
[----:B---3--:R-:W-:-:S03]  /*ff880*/  IMAD.MOV.U32 R11, RZ, RZ, R4 ;  /* 0x000000ffff0b7224 */ /* 0x008fc600078e0004 */
[----:B------:R-:W2:Y:S01]  /*ff890*/  LDL.LU R46, [R1+0x312c] ;  /* 0x00312c00012e7983 */ /* 0x000ea20000300800 */
[----:B------:R-:W-:-:S03]  /*ff8a0*/  IMAD.MOV.U32 R42, RZ, RZ, R47 ;  /* 0x000000ffff2a7224 */ /* 0x000fc600078e002f */
[----:B------:R-:W2:Y:S01]  /*ff8b0*/  LDL.LU R4, [R1+0x3128] ;  /* 0x0031280001047983 */ /* 0x000ea20000300800 */
[----:B------:R-:W-:-:S03]  /*ff8c0*/  IMAD.MOV.U32 R10, RZ, RZ, R5 ;  /* 0x000000ffff0a7224 */ /* 0x000fc600078e0005 */
[----:B------:R-:W3:Y:S04]  /*ff8d0*/  LDL.LU R47, [R1+0x3134] ;  /* 0x00313400012f7983 */ /* 0x000ee80000300800 */
[----:B------:R-:W3:Y:S04]  /*ff8e0*/  LDL.LU R5, [R1+0x3130] ;  /* 0x0031300001057983 */ /* 0x000ee80000300800 */
[----:B------:R-:W5:Y:S04]  /*ff8f0*/  LDL.LU R32, [R1+0xf70] ;  /* 0x000f700001207983 */ /* 0x000f680000300800 */
[----:B------:R-:W5:Y:S04]  /*ff900*/  LDL.LU R33, [R1+0xf74] ;  /* 0x000f740001217983 */ /* 0x000f680000300800 */
[----:B------:R-:W5:Y:S04]  /*ff910*/  LDL.LU R34, [R1+0xf78] ;  /* 0x000f780001227983 */ /* 0x000f680000300800 */
[----:B------:R-:W5:Y:S01]  /*ff920*/  LDL.LU R35, [R1+0xf7c] ;  /* 0x000f7c0001237983 */ /* 0x000f620000300800 */
[----:B------:R-:W-:-:S03]  /*ff930*/  IMAD.MOV.U32 R9, RZ, RZ, R6 ;  /* 0x000000ffff097224 */ /* 0x000fc600078e0006 */
[----:B------:R-:W5:Y:S04]  /*ff940*/  LDL.LU R50, [R1+0x313c] ;  /* 0x00313c0001327983 */ /* 0x000f680000300800 */
[----:B------:R-:W5:Y:S01]  /*ff950*/  LDL.LU R6, [R1+0x3138] ;  /* 0x0031380001067983 */ /* 0x000f620000300800 */
[----:B------:R-:W-:-:S03]  /*ff960*/  IMAD.MOV.U32 R8, RZ, RZ, R7 ;  /* 0x000000ffff087224 */ /* 0x000fc600078e0007 */
        /* <DEDUP_REMOVED lines=20> */
[----:B------:R0:W-:Y:S02]  /*ffab0*/  STL.64 [R1+0x84c0], R40 ;  /* 0x0084c02801007387 */ /* 0x0001e40000100a00 */
[----:B0-----:R-:W-:-:S02]  /*ffac0*/  IMAD.MOV.U32 R40, RZ, RZ, R48 ;  /* 0x000000ffff287224 */ /* 0x001fc400078e0030 */
[----:B------:R-:W-:Y:S01]  /*ffad0*/  IMAD.MOV.U32 R41, RZ, RZ, R49 ;  /* 0x000000ffff297224 */ /* 0x000fe200078e0031 */
[----:B------:R-:W5:Y:S04]  /*ffae0*/  LDL.LU R48, [R1+0x87bc] ;  /* 0x0087bc0001307983 */ /* 0x000f680000300800 */
[----:B------:R-:W5:Y:S01]  /*ffaf0*/  LDL.LU R49, [R1+0x87b8] ;  /* 0x0087b80001317983 */ /* 0x000f620000300800 */
[----:B----4-:R-:W-:Y:S01]  /*ffb00*/  HMMA.16816.F32 R52, R28, R44, R52 ;  /* 0x0000002c1c34723c */ /* 0x010fe20000001834 */
[----:B--2---:R-:W-:Y:S02]  /*ffb10*/  IMAD R4, R4, 0x100, R46 ;  /* 0x0000010004047824 */ /* 0x004fe400078e022e */
[----:B---3--:R-:W-:-:S15]  /*ffb20*/  IMAD R5, R5, 0x100, R47 ;  /* 0x0000010005057824 */ /* 0x008fde00078e022f */
[----:B------:R-:W-:-:S05]  /*ffb30*/  NOP ;  /* 0x0000000000007918 */ /* 0x000fca0000000000 */
[----:B------:R-:W-:Y:S04]  /*ffb40*/  STL.64 [R1+0x1620], R52 ;  /* 0x0016203401007387 */ /* 0x000fe80000100a00 */
[----:B------:R0:W-:Y:S04]  /*ffb50*/  STL.64 [R1+0x1628], R54 ;  /* 0x0016283601007387 */ /* 0x0001e80000100a00 */
[----:B0-----:R-:W2:Y:S04]  /*ffb60*/  LDL.LU.64 R54, [R1+0x87b0] ;  /* 0x0087b00001367983 */ /* 0x001ea80000300a00 */
[----:B------:R-:W2:Y:S04]  /*ffb70*/  LDL.LU.64 R52, [R1+0x87a8] ;  /* 0x0087a80001347983 */ /* 0x000ea80000300a00 */
[----:B------:R-:W3:Y:S04]  /*ffb80*/  LDL.LU R46, [R1+0x87a4] ;  /* 0x0087a400012e7983 */ /* 0x000ee80000300800 */
[----:B------:R-:W3:Y:S01]  /*ffb90*/  LDL.LU R47, [R1+0x87a0] ;  /* 0x0087a000012f7983 */ /* 0x000ee20000300800 */
[----:B-----5:R-:W-:-:S02]  /*ffba0*/  IMAD R6, R6, 0x100, R50 ;  /* 0x0000010006067824 */ /* 0x020fc400078e0232 */
[----:B------:R-:W-:Y:S01]  /*ffbb0*/  IMAD R7, R7, 0x100, R51 ;  /* 0x0000010007077824 */ /* 0x000fe200078e0233 */
[----:B---3--:R-:W-:-:S15]  /*ffbc0*/  HMMA.16816.F32 R32, R28, R46, R32 ;  /* 0x0000002e1c20723c */ /* 0x008fde0000001820 */
[----:B------:R-:W-:-:S08]  /*ffbd0*/  NOP ;  /* 0x0000000000007918 */ /* 0x000fd00000000000 */
        /* <DEDUP_REMOVED lines=10> */
[----:B------:R-:W5:Y:S04]  /*ffc80*/  LDL.LU R50, [R1+0x878c] ;  /* 0x00878c0001327983 */ /* 0x000f680000300800 */
[----:B------:R-:W5:Y:S01]  /*ffc90*/  LDL.LU R51, [R1+0x8788] ;  /* 0x0087880001337983 */ /* 0x000f620000300800 */
[C---:B------:R-:W-:Y:S06]  /*ffca0*/  HMMA.16816.F32 R24, R28.reuse, R48, R24 ;  /* 0x000000301c18723c */ /* 0x040fec0000001818 */
[C---:B-----5:R-:W-:Y:S06]  /*ffcb0*/  HMMA.16816.F32 R36, R28.reuse, R50, R36 ;  /* 0x000000321c24723c */ /* 0x060fec0000001824 */
[----:B------:R-:W-:-:S15]  /*ffcc0*/  HMMA.16816.F32 R28, R28, R60, R20 ;  /* 0x0000003c1c1c723c */ /* 0x000fde0000001814 */
[----:B------:R-:W-:-:S02]  /*ffcd0*/  NOP ;  /* 0x0000000000007918 */ /* 0x000fc40000000000 */
[----:B------:R-:W-:Y:S04]  /*ffce0*/  STL.64 [R1+0x1a00], R36 ;  /* 0x001a002401007387 */ /* 0x000fe80000100a00 */
[----:B------:R0:W-:Y:S04]  /*ffcf0*/  STL.64 [R1+0x1a08], R38 ;  /* 0x001a082601007387 */ /* 0x0001e80000100a00 */
[----:B0-----:R-:W5:Y:S04]  /*ffd00*/  LDL.LU.64 R38, [R1+0x8780] ;  /* 0x0087800001267983 */ /* 0x001f680000300a00 */
[----:B------:R-:W5:Y:S04]  /*ffd10*/  LDL.LU.64 R36, [R1+0x8778] ;  /* 0x0087780001247983 */ /* 0x000f680000300a00 */
        /* <DEDUP_REMOVED lines=9> */
[----:B------:R-:W2:Y:S04]  /*ffdb0*/  LDL.LU R51, [R1+0xedc] ;  /* 0x000edc0001337983 */ /* 0x000ea80000300800 */
[----:B------:R-:W3:Y:S04]  /*ffdc0*/  LDL.LU.64 R22, [R1+0x8760] ;  /* 0x0087600001167983 */ /* 0x000ee80000300a00 */
[----:B------:R-:W3:Y:S04]  /*ffdd0*/  LDL.LU.64 R20, [R1+0x8758] ;  /* 0x0087580001147983 */ /* 0x000ee80000300a00 */
[----:B------:R-:W3:Y:S04]  /*ffde0*/  LDL.LU.64 R60, [R1+0x8750] ;  /* 0x00875000013c7983 */ /* 0x000ee80000300a00 */
[----:B------:R-:W-:Y:S04]  /*ffdf0*/  STL.64 [R1+0x15b0], R28 ;  /* 0x0015b01c01007387 */ /* 0x000fe80000100a00 */
[----:B------:R0:W-:Y:S04]  /*ffe00*/  STL.64 [R1+0x15b8], R30 ;  /* 0x0015b81e01007387 */ /* 0x0001e80000100a00 */
[----:B0-----:R-:W4:Y:S04]  /*ffe10*/  LDL.LU R30, [R1+0x110] ;  /* 0x00011000011e7983 */ /* 0x001f280000300800 */
[----:B------:R-:W4:Y:S01]  /*ffe20*/  LDL.LU R31, [R1+0x114] ;  /* 0x00011400011f7983 */ /* 0x000f220000300800 */
[----:B------:R-:W-:-:S02]  /*ffe30*/  F2FP.F16.E4M3.UNPACK_B R4, R4 ;  /* 0x00000004ff04723e */ /* 0x000fc400020006ff */
[----:B------:R-:W-:Y:S02]  /*ffe40*/  F2FP.F16.E4M3.UNPACK_B R5, R5 ;  /* 0x00000005ff05723e */ /* 0x000fe400020006ff */
[----:B------:R-:W-:Y:S02]  /*ffe50*/  F2FP.F16.E4M3.UNPACK_B R6, R6 ;  /* 0x00000006ff06723e */ /* 0x000fe400020006ff */
[----:B------:R-:W-:-:S07]  /*ffe60*/  F2FP.F16.E4M3.UNPACK_B R7, R7 ;  /* 0x00000007ff07723e */ /* 0x000fce00020006ff */
[C---:B------:R-:W-:Y:S06]  /*ffe70*/  HMMA.16816.F32 R12, R4.reuse, R8, R12 ;  /* 0x00000008040c723c */ /* 0x040fec000000180c */
[----:B------:R-:W-:-:S15]  /*ffe80*/  HMMA.16816.F32 R8, R4, R10, R16 ;  /* 0x0000000a0408723c */ /* 0x000fde0000001810 */
[----:B------:R-:W-:-:S02]  /*ffe90*/  NOP ;  /* 0x0000000000007918 */ /* 0x000fc40000000000 */
        /* <DEDUP_REMOVED lines=10> */
[C---:B----4-:R-:W-:Y:S03]  /*fff40*/  HMMA.16816.F32 R28, R4.reuse, R30, R56 ;  /* 0x0000001e041c723c */ /* 0x050fe60000001838 */
[----:B------:R-:W4:Y:S04]  /*fff50*/  LDL.LU.64 R58, [R1+0x8718] ;  /* 0x00871800013a7983 */ /* 0x000f280000300a00 */
[----:B------:R-:W4:Y:S01]  /*fff60*/  LDL.LU.64 R56, [R1+0x8710] ;  /* 0x0087100001387983 */ /* 0x000f220000300a00 */
[C---:B--2---:R-:W-:Y:S06]  /*fff70*/  HMMA.16816.F32 R48, R4.reuse, R40, R48 ;  /* 0x000000280430723c */ /* 0x044fec0000001830 */
[C---:B------:R-:W-:Y:S09]  /*fff80*/  HMMA.16816.F32 R40, R4.reuse, R42, R44 ;  /* 0x0000002a0428723c */ /* 0x040ff2000000182c */
[----:B------:R-:W-:Y:S04]  /*fff90*/  STL.64 [R1+0x1540], R28 ;  /* 0x0015401c01007387 */ /* 0x000fe80000100a00 */
[----:B------:R5:W-:Y:S02]  /*fffa0*/  STL.64 [R1+0x1548], R30 ;  /* 0x0015481e01007387 */ /* 0x000be40000100a00 */
[C---:B-----5:R-:W-:Y:S06]  /*fffb0*/  HMMA.16816.F32 R28, R4.reuse, R24, R36 ;  /* 0x00000018041c723c */ /* 0x060fec0000001824 */
[C---:B---3--:R-:W-:Y:S06]  /*fffc0*/  HMMA.16816.F32 R24, R4.reuse, R26, R32 ;  /* 0x0000001a0418723c */ /* 0x048fec0000001820 */
[C---:B------:R-:W-:Y:S06]  /*fffd0*/  HMMA.16816.F32 R20, R4.reuse, R12, R20 ;  /* 0x0000000c0414723c */ /* 0x040fec0000001814 */
        /* <DEDUP_REMOVED lines=13> */
[----:B0-----:R-:W2:Y:S01]  /*1000b0*/  LDL.LU R18, [R1] ;  /* 0x0000000001127983 */ /* 0x001ea20000300800 */
[C---:B----4-:R-:W-:Y:S06]  /*1000c0*/  HMMA.16816.F32 R12, R4.reuse, R56, R8 ;  /* 0x00000038040c723c */ /* 0x050fec0000001808 */
[----:B------:R-:W-:-:S15]  /*1000d0*/  HMMA.16816.F32 R8, R4, R58, R52 ;  /* 0x0000003a0408723c */ /* 0x000fde0000001834 */
[----:B------:R-:W-:-:S02]  /*1000e0*/  NOP ;  /* 0x0000000000007918 */ /* 0x000fc40000000000 */
[----:B------:R-:W-:Y:S04]  /*1000f0*/  STL.64 [R1+0x13f0], R12 ;  /* 0x0013f00c01007387 */ /* 0x000fe80000100a00 */
[----:B------:R-:W-:Y:S04]  /*100100*/  STL.64 [R1+0x13f8], R14 ;  /* 0x0013f80e01007387 */ /* 0x000fe80000100a00 */
[----:B------:R-:W-:Y:S04]  /*100110*/  STL.64 [R1+0x13c0], R8 ;  /* 0x0013c00801007387 */ /* 0x000fe80000100a00 */
[----:B------:R-:W-:Y:S04]  /*100120*/  STL.64 [R1+0x13c8], R10 ;  /* 0x0013c80a01007387 */ /* 0x000fe80000100a00 */
[----:B------:R-:W2:Y:S04]  /*100130*/  LDL.LU R19, [R1+0x4] ;  /* 0x0000040001137983 */ /* 0x000ea80000300800 */
[----:B------:R-:W3:Y:S04]  /*100140*/  LDL.LU R20, [R1+0xad0] ;  /* 0x000ad00001147983 */ /* 0x000ee80000300800 */
[----:B------:R-:W3:Y:S04]  /*100150*/  LDL.LU R21, [R1+0xad4] ;  /* 0x000ad40001157983 */ /* 0x000ee80000300800 */
[----:B------:R-:W4:Y:S04]  /*100160*/  LDL.LU R22, [R1+0xad8] ;  /* 0x000ad80001167983 */ /* 0x000f280000300800 */
[----:B------:R-:W4:Y:S01]  /*100170*/  LDL.LU R23, [R1+0xadc] ;  /* 0x000adc0001177983 */ /* 0x000f220000300800 */
[----:B------:R-:W-:-:S03]  /*100180*/  IMAD.MOV.U32 R17, RZ, RZ, R0 ;  /* 0x000000ffff117224 */ /* 0x000fc600078e0000 */
[----:B----4-:R-:W-:Y:S04]  /*100190*/  STL.64 [R1+0x8530], R22 ;  /* 0x0085301601007387 */ /* 0x010fe80000100a00 */
[----:B---3--:R-:W-:Y:S04]  /*1001a0*/  STL.64 [R1+0x8528], R20 ;  /* 0x0085281401007387 */ /* 0x008fe80000100a00 */
[----:B------:R-:W3:Y:S04]  /*1001b0*/  LDL.LU R16, [R1+0x8] ;  /* 0x0000080001107983 */ /* 0x000ee80000300800 */
[----:B------:R-:W4:Y:S04]  /*1001c0*/  LDL.LU R0, [R1+0x8708] ;  /* 0x0087080001007983 */ /* 0x000f280000300800 */
[----:B--2---:R0:W-:Y:S04]  /*1001d0*/  STL.64 [R1+0x8540], R18 ;  /* 0x0085401201007387 */ /* 0x0041e80000100a00 */
[----:B---3--:R-:W-:Y:S04]  /*1001e0*/  STL.64 [R1+0x8538], R16 ;  /* 0x0085381001007387 */ /* 0x008fe80000100a00 */
        /* <DEDUP_REMOVED lines=9> */
[----:B------:R-:W3:Y:S04]  /*100280*/  LDL.LU R37, [R1+0xb04] ;  /* 0x000b040001257983 */ /* 0x000ee80000300800 */
[----:B------:R-:W5:Y:S04]  /*100290*/  LDL.LU R38, [R1+0xb08] ;  /* 0x000b080001267983 */ /* 0x000f680000300800 */
[----:B------:R-:W5:Y:S01]  /*1002a0*/  LDL.LU R39, [R1+0xb0c] ;  /* 0x000b0c0001277983 */ /* 0x000f620000300800 */
[----:B----4-:R-:W-:-:S03]  /*1002b0*/  IMAD.MOV.U32 R33, RZ, RZ, R0 ;  /* 0x000000ffff217224 */ /* 0x010fc600078e0000 */
[----:B-----5:R-:W-:Y:S04]  /*1002c0*/  STL.64 [R1+0x8560], R38 ;  /* 0x0085602601007387 */ /* 0x020fe80000100a00 */
[----:B---3--:R3:W-:Y:S04]  /*1002d0*/  STL.64 [R1+0x8558], R36 ;  /* 0x0085582401007387 */ /* 0x0087e80000100a00 */
[----:B------:R-:W4:Y:S04]  /*1002e0*/  LDL.LU R32, [R1+0x18] ;  /* 0x0000180001207983 */ /* 0x000f280000300800 */
[----:B------:R-:W5:Y:S04]  /*1002f0*/  LDL.LU R0, [R1+0x8704] ;  /* 0x0087040001007983 */ /* 0x000f680000300800 */
[----:B--2---:R2:W-:Y:S04]  /*100300*/  STL.64 [R1+0x8570], R34 ;  /* 0x0085702201007387 */ /* 0x0045e80000100a00 */
[----:B----4-:R-:W-:Y:S04]  /*100310*/  STL.64 [R1+0x8568], R32 ;  /* 0x0085682001007387 */ /* 0x010fe80000100a00 */
[----:B------:R-:W4:Y:S04]  /*100320*/  LDL.LU R46, [R1+0x20] ;  /* 0x00002000012e7983 */ /* 0x000f280000300800 */
[----:B------:R-:W4:Y:S04]  /*100330*/  LDL.LU R47, [R1+0x24] ;  /* 0x00002400012f7983 */ /* 0x000f280000300800 */
[----:B------:R-:W3:Y:S04]  /*100340*/  LDL.LU R48, [R1+0xb40] ;  /* 0x000b400001307983 */ /* 0x000ee80000300800 */
[----:B------:R-:W3:Y:S04]  /*100350*/  LDL.LU R49, [R1+0xb44] ;  /* 0x000b440001317983 */ /* 0x000ee80000300800 */
[----:B------:R-:W2:Y:S04]  /*100360*/  LDL.LU R50, [R1+0xb48] ;  /* 0x000b480001327983 */ /* 0x000ea80000300800 */
[----:B------:R-:W2:Y:S01]  /*100370*/  LDL.LU R51, [R1+0xb4c] ;  /* 0x000b4c0001337983 */ /* 0x000ea20000300800 */
[----:B-----5:R-:W-:-:S03]  /*100380*/  IMAD.MOV.U32 R45, RZ, RZ, R0 ;  /* 0x000000ffff2d7224 */ /* 0x020fc600078e0000 */
[----:B--2---:R-:W-:Y:S04]  /*100390*/  STL.64 [R1+0x8580], R50 ;  /* 0x0085803201007387 */ /* 0x004fe80000100a00 */
[----:B---3--:R2:W-:Y:S04]  /*1003a0*/  STL.64 [R1+0x8578], R48 ;  /* 0x0085783001007387 */ /* 0x0085e80000100a00 */
[----:B------:R-:W3:Y:S04]  /*1003b0*/  LDL.LU R44, [R1+0x28] ;  /* 0x00002800012c7983 */ /* 0x000ee80000300800 */
[----:B------:R-:W5:Y:S04]  /*1003c0*/  LDL.LU R0, [R1+0x8700] ;  /* 0x0087000001007983 */ /* 0x000f680000300800 */
[----:B----4-:R-:W-:Y:S04]  /*1003d0*/  STL.64 [R1+0x8590], R46 ;  /* 0x0085902e01007387 */ /* 0x010fe80000100a00 */
[----:B---3--:R-:W-:Y:S04]  /*1003e0*/  STL.64 [R1+0x8588], R44 ;  /* 0x0085882c01007387 */ /* 0x008fe80000100a00 */
[----:B------:R-:W3:Y:S04]  /*1003f0*/  LDL.LU R28, [R1+0xb50] ;  /* 0x000b5000011c7983 */ /* 0x000ee80000300800 */
[----:B------:R-:W3:Y:S04]  /*100400*/  LDL.LU R29, [R1+0xb54] ;  /* 0x000b5400011d7983 */ /* 0x000ee80000300800 */
[----:B------:R-:W4:Y:S04]  /*100410*/  LDL.LU R30, [R1+0xb58] ;  /* 0x000b5800011e7983 */ /* 0x000f280000300800 */
[----:B------:R-:W4:Y:S04]  /*100420*/  LDL.LU R31, [R1+0xb5c] ;  /* 0x000b5c00011f7983 */ /* 0x000f280000300800 */
[----:B----4-:R4:W-:Y:S04]  /*100430*/  STL.64 [R1+0x85a0], R30 ;  /* 0x0085a01e01007387 */ /* 0x0109e80000100a00 */
[----:B---3--:R-:W-:Y:S04]  /*100440*/  STL.64 [R1+0x8598], R28 ;  /* 0x0085981c01007387 */ /* 0x008fe80000100a00 */
[----:B------:R-:W3:Y:S04]  /*100450*/  LDL.LU R58, [R1+0x30] ;  /* 0x00003000013a7983 */ /* 0x000ee80000300800 */
[----:B------:R-:W3:Y:S04]  /*100460*/  LDL.LU R59, [R1+0x34] ;  /* 0x00003400013b7983 */ /* 0x000ee80000300800 */
[----:B------:R-:W2:Y:S04]  /*100470*/  LDL.LU R52, [R1+0xb70] ;  /* 0x000b700001347983 */ /* 0x000ea80000300800 */
[----:B------:R-:W2:Y:S04]  /*100480*/  LDL.LU R53, [R1+0xb74] ;  /* 0x000b740001357983 */ /* 0x000ea80000300800 */
[----:B------:R-:W4:Y:S04]  /*100490*/  LDL.LU R54, [R1+0xb78] ;  /* 0x000b780001367983 */ /* 0x000f280000300800 */
[----:B------:R-:W4:Y:S01]  /*1004a0*/  LDL.LU R55, [R1+0xb7c] ;  /* 0x000b7c0001377983 */ /* 0x000f220000300800 */
[----:B-----5:R-:W-:-:S03]  /*1004b0*/  IMAD.MOV.U32 R57, RZ, RZ, R0 ;  /* 0x000000ffff397224 */ /* 0x020fc600078e0000 */
[----:B----4-:R-:W-:Y:S04]  /*1004c0*/  STL.64 [R1+0x85b0], R54 ;  /* 0x0085b03601007387 */ /* 0x010fe80000100a00 */
[----:B--2---:R2:W-:Y:S04]  /*1004d0*/  STL.64 [R1+0x85a8], R52 ;  /* 0x0085a83401007387 */ /* 0x0045e80000100a00 */
[----:B------:R-:W4:Y:S04]  /*1004e0*/  LDL.LU R56, [R1+0x38] ;  /* 0x0000380001387983 */ /* 0x000f280000300800 */
[----:B------:R-:W5:Y:S04]  /*1004f0*/  LDL.LU R0, [R1+0x86fc] ;  /* 0x0086fc0001007983 */ /* 0x000f680000300800 */
[----:B---3--:R-:W-:Y:S04]  /*100500*/  STL.64 [R1+0x85c0], R58 ;  /* 0x0085c03a01007387 */ /* 0x008fe80000100a00 */
[----:B----4-:R3:W-:Y:S04]  /*100510*/  STL.64 [R1+0x85b8], R56 ;  /* 0x0085b83801007387 */ /* 0x0107e80000100a00 */
[----:B0-----:R-:W4:Y:S04]  /*100520*/  LDL.LU R18, [R1+0x40] ;  /* 0x0000400001127983 */ /* 0x001f280000300800 */
[----:B------:R-:W4:Y:S04]  /*100530*/  LDL.LU R19, [R1+0x44] ;  /* 0x0000440001137983 */ /* 0x000f280000300800 */
[----:B-1----:R-:W2:Y:S04]  /*100540*/  LDL.LU R24, [R1+0xbb0] ;  /* 0x000bb00001187983 */ /* 0x002ea80000300800 */
[----:B------:R-:W2:Y:S04]  /*100550*/  LDL.LU R25, [R1+0xbb4] ;  /* 0x000bb40001197983 */ /* 0x000ea80000300800 */
[----:B------:R-:W3:Y:S04]  /*100560*/  LDL.LU R26, [R1+0xbb8] ;  /* 0x000bb800011a7983 */ /* 0x000ee80000300800 */
[----:B------:R-:W3:Y:S01]  /*100570*/  LDL.LU R27, [R1+0xbbc] ;  /* 0x000bbc00011b7983 */ /* 0x000ee20000300800 */
[----:B-----5:R-:W-:-:S03]  /*100580*/  IMAD.MOV.U32 R17, RZ, RZ, R0 ;  /* 0x000000ffff117224 */ /* 0x020fc600078e0000 */
[----:B---3--:R0:W-:Y:S04]  /*100590*/  STL.64 [R1+0x85d0], R26 ;  /* 0x0085d01a01007387 */ /* 0x0081e80000100a00 */
[----:B--2---:R-:W-:Y:S04]  /*1005a0*/  STL.64 [R1+0x85c8], R24 ;  /* 0x0085c81801007387 */ /* 0x004fe80000100a00 */
[----:B------:R-:W2:Y:S04]  /*1005b0*/  LDL.LU R16, [R1+0x48] ;  /* 0x0000480001107983 */ /* 0x000ea80000300800 */
[----:B------:R-:W3:Y:S04]  /*1005c0*/  LDL.LU R0, [R1+0x86f8] ;  /* 0x0086f80001007983 */ /* 0x000ee80000300800 */
[----:B----4-:R-:W-:Y:S04]  /*1005d0*/  STL.64 [R1+0x85e0], R18 ;  /* 0x0085e01201007387 */ /* 0x010fe80000100a00 */
[----:B--2---:R1:W-:Y:S04]  /*1005e0*/  STL.64 [R1+0x85d8], R16 ;  /* 0x0085d81001007387 */ /* 0x0043e80000100a00 */
        /* <DEDUP_REMOVED lines=10> */
[----:B------:R-:W5:Y:S04]  /*100690*/  LDL.LU R50, [R1+0xbf8] ;  /* 0x000bf80001327983 */ /* 0x000f680000300800 */
[----:B------:R-:W5:Y:S01]  /*1006a0*/  LDL.LU R51, [R1+0xbfc] ;  /* 0x000bfc0001337983 */ /* 0x000f620000300800 */
[----:B---3--:R-:W-:-:S03]  /*1006b0*/  IMAD.MOV.U32 R33, RZ, RZ, R0 ;  /* 0x000000ffff217224 */ /* 0x008fc600078e0000 */
[----:B-----5:R3:W-:Y:S04]  /*1006c0*/  STL.64 [R1+0x8600], R50 ;  /* 0x0086003201007387 */ /* 0x0207e80000100a00 */
[----:B----4-:R-:W-:Y:S04]  /*1006d0*/  STL.64 [R1+0x85f8], R48 ;  /* 0x0085f83001007387 */ /* 0x010fe80000100a00 */
[----:B------:R-:W4:Y:S04]  /*1006e0*/  LDL.LU R32, [R1+0x58] ;  /* 0x0000580001207983 */ /* 0x000f280000300800 */
[----:B------:R-:W5:Y:S04]  /*1006f0*/  LDL.LU R0, [R1+0x86f4] ;  /* 0x0086f40001007983 */ /* 0x000f680000300800 */
[----:B--2---:R-:W-:Y:S04]  /*100700*/  STL.64 [R1+0x8610], R34 ;  /* 0x0086102201007387 */ /* 0x004fe80000100a00 */
[----:B----4-:R2:W-:Y:S04]  /*100710*/  STL.64 [R1+0x8608], R32 ;  /* 0x0086082001007387 */ /* 0x0105e80000100a00 */
        /* <DEDUP_REMOVED lines=11> */
[----:B----4-:R4:W-:Y:S04]  /*1007d0*/  STL.64 [R1+0x8630], R30 ;  /* 0x0086301e01007387 */ /* 0x0109e80000100a00 */
[----:B---3--:R-:W-:Y:S04]  /*1007e0*/  STL.64 [R1+0x8628], R28 ;  /* 0x0086281c01007387 */ /* 0x008fe80000100a00 */
[----:B------:R-:W3:Y:S04]  /*1007f0*/  LDL.LU R56, [R1+0xc50] ;  /* 0x000c500001387983 */ /* 0x000ee80000300800 */
[----:B------:R-:W3:Y:S04]  /*100800*/  LDL.LU R57, [R1+0xc54] ;  /* 0x000c540001397983 */ /* 0x000ee80000300800 */
[----:B------:R-:W2:Y:S04]  /*100810*/  LDL.LU R58, [R1+0xc58] ;  /* 0x000c5800013a7983 */ /* 0x000ea80000300800 */
[----:B------:R-:W2:Y:S04]  /*100820*/  LDL.LU R59, [R1+0xc5c] ;  /* 0x000c5c00013b7983 */ /* 0x000ea80000300800 */
[----:B--2---:R-:W-:Y:S04]  /*100830*/  STL.64 [R1+0x8640], R58 ;  /* 0x0086403a01007387 */ /* 0x004fe80000100a00 */
[----:B---3--:R2:W-:Y:S04]  /*100840*/  STL.64 [R1+0x8638], R56 ;  /* 0x0086383801007387 */ /* 0x0085e80000100a00 */
[----:B0-----:R-:W3:Y:S04]  /*100850*/  LDL.LU R26, [R1+0x70] ;  /* 0x00007000011a7983 */ /* 0x001ee80000300800 */
[----:B------:R-:W3:Y:S04]  /*100860*/  LDL.LU R27, [R1+0x74] ;  /* 0x00007400011b7983 */ /* 0x000ee80000300800 */
[----:B-1----:R-:W4:Y:S04]  /*100870*/  LDL.LU R16, [R1+0xc70] ;  /* 0x000c700001107983 */ /* 0x002f280000300800 */
[----:B------:R-:W4:Y:S04]  /*100880*/  LDL.LU R17, [R1+0xc74] ;  /* 0x000c740001117983 */ /* 0x000f280000300800 */
[----:B------:R-:W2:Y:S04]  /*100890*/  LDL.LU R18, [R1+0xc78] ;  /* 0x000c780001127983 */ /* 0x000ea80000300800 */
[----:B------:R-:W2:Y:S01]  /*1008a0*/  LDL.LU R19, [R1+0xc7c] ;  /* 0x000c7c0001137983 */ /* 0x000ea20000300800 */
[----:B-----5:R-:W-:-:S03]  /*1008b0*/  IMAD.MOV.U32 R25, RZ, RZ, R0 ;  /* 0x000000ffff197224 */ /* 0x020fc600078e0000 */
[----:B--2---:R-:W-:Y:S04]  /*1008c0*/  STL.64 [R1+0x8650], R18 ;  /* 0x0086501201007387 */ /* 0x004fe80000100a00 */
[----:B----4-:R-:W-:Y:S04]  /*1008d0*/  STL.64 [R1+0x8648], R16 ;  /* 0x0086481001007387 */ /* 0x010fe80000100a00 */
[----:B------:R-:W2:Y:S04]  /*1008e0*/  LDL.LU R24, [R1+0x78] ;  /* 0x0000780001187983 */ /* 0x000ea80000300800 */
[----:B------:R-:W4:Y:S04]  /*1008f0*/  LDL.LU R0, [R1+0x86ec] ;  /* 0x0086ec0001007983 */ /* 0x000f280000300800 */
[----:B---3--:R0:W-:Y:S04]  /*100900*/  STL.64 [R1+0x8660], R26 ;  /* 0x0086601a01007387 */ /* 0x0081e80000100a00 */
[----:B--2---:R-:W-:Y:S04]  /*100910*/  STL.64 [R1+0x8658], R24 ;  /* 0x0086581801007387 */ /* 0x004fe80000100a00 */
        /* <DEDUP_REMOVED lines=8> */
[----:B---3--:R-:W-:Y:S04]  /*1009a0*/  STL.64 [R1+0x8668], R32 ;  /* 0x0086682001007387 */ /* 0x008fe80000100a00 */
[----:B------:R-:W3:Y:S04]  /*1009b0*/  LDL.LU R48, [R1+0x88] ;  /* 0x0000880001307983 */ /* 0x000ee80000300800 */
[----:B------:R-:W4:Y:S04]  /*1009c0*/  LDL.LU R0, [R1+0x86e8] ;  /* 0x0086e80001007983 */ /* 0x000f280000300800 */
[----:B--2---:R-:W-:Y:S04]  /*1009d0*/  STL.64 [R1+0x8680], R50 ;  /* 0x0086803201007387 */ /* 0x004fe80000100a00 */
[----:B---3--:R1:W-:Y:S04]  /*1009e0*/  STL.64 [R1+0x8678], R48 ;  /* 0x0086783001007387 */ /* 0x0083e80000100a00 */
        /* <DEDUP_REMOVED lines=8> */
[----:B------:R-:W5:Y:S04]  /*100a70*/  LDL.LU R56, [R1+0xcf0] ;  /* 0x000cf00001387983 */ /* 0x000f680000300800 */
[----:B------:R-:W5:Y:S04]  /*100a80*/  LDL.LU R57, [R1+0xcf4] ;  /* 0x000cf40001397983 */ /* 0x000f680000300800 */
[----:B------:R-:W2:Y:S04]  /*100a90*/  LDL.LU R58, [R1+0xcf8] ;  /* 0x000cf800013a7983 */ /* 0x000ea80000300800 */
[----:B------:R-:W2:Y:S01]  /*100aa0*/  LDL.LU R59, [R1+0xcfc] ;  /* 0x000cfc00013b7983 */ /* 0x000ea20000300800 */
[----:B----4-:R-:W-:-:S03]  /*100ab0*/  IMAD.MOV.U32 R28, RZ, RZ, R0 ;  /* 0x000000ffff1c7224 */ /* 0x010fc600078e0000 */
[----:B--2---:R-:W-:Y:S04]  /*100ac0*/  STL.64 [R1+0x86a0], R58 ;  /* 0x0086a03a01007387 */ /* 0x004fe80000100a00 */
[----:B-----5:R-:W-:Y:S04]  /*100ad0*/  STL.64 [R1+0x8698], R56 ;  /* 0x0086983801007387 */ /* 0x020fe80000100a00 */
[----:B------:R-:W2:Y:S04]  /*100ae0*/  LDL.LU R0, [R1+0x86e4] ;  /* 0x0086e40001007983 */ /* 0x000ea80000300800 */
[----:B------:R-:W4:Y:S04]  /*100af0*/  LDL.LU R29, [R1+0x9c] ;  /* 0x00009c00011d7983 */ /* 0x000f280000300800 */
[----:B---3--:R3:W-:Y:S04]  /*100b00*/  STL.64 [R1+0x86b0], R30 ;  /* 0x0086b01e01007387 */ /* 0x0087e80000100a00 */
[----:B----4-:R-:W-:Y:S04]  /*100b10*/  STL.64 [R1+0x86a8], R28 ;  /* 0x0086a81c01007387 */ /* 0x010fe80000100a00 */
[----:B0-----:R-:W4:Y:S04]  /*100b20*/  LDL.LU R26, [R1+0xa0] ;  /* 0x0000a000011a7983 */ /* 0x001f280000300800 */
[----:B------:R-:W4:Y:S04]  /*100b30*/  LDL.LU R27, [R1+0xa4] ;  /* 0x0000a400011b7983 */ /* 0x000f280000300800 */
[----:B------:R-:W5:Y:S01]  /*100b40*/  LDL.LU R10, [R1+0xa8] ;  /* 0x0000a800010a7983 */ /* 0x000f620000300800 */
[----:B--2---:R-:W-:-:S03]  /*100b50*/  IMAD.MOV.U32 R11, RZ, RZ, R0 ;  /* 0x000000ffff0b7224 */ /* 0x004fc600078e0000 */
[----:B------:R-:W2:Y:S04]  /*100b60*/  LDL.LU R0, [R1+0x86e0] ;  /* 0x0086e00001007983 */ /* 0x000ea80000300800 */
[----:B-1----:R-:W3:Y:S04]  /*100b70*/  LDL.LU R48, [R1+0xd50] ;  /* 0x000d500001307983 */ /* 0x002ee80000300800 */
[----:B------:R-:W3:Y:S04]  /*100b80*/  LDL.LU R49, [R1+0xd54] ;  /* 0x000d540001317983 */ /* 0x000ee80000300800 */
[----:B------:R-:W4:Y:S04]  /*100b90*/  LDL.LU R50, [R1+0xd58] ;  /* 0x000d580001327983 */ /* 0x000f280000300800 */
[----:B------:R-:W4:Y:S04]  /*100ba0*/  LDL.LU R51, [R1+0xd5c] ;  /* 0x000d5c0001337983 */ /* 0x000f280000300800 */
[----:B----4-:R-:W-:Y:S04]  /*100bb0*/  STL.64 [R1+0x86c0], R50 ;  /* 0x0086c03201007387 */ /* 0x010fe80000100a00 */
[----:B---3--:R0:W-:Y:S04]  /*100bc0*/  STL.64 [R1+0x86b8], R48 ;  /* 0x0086b83001007387 */ /* 0x0081e80000100a00 */
[----:B------:R-:W3:Y:S04]  /*100bd0*/  LDL.LU R8, [R1+0xb0] ;  /* 0x0000b00001087983 */ /* 0x000ee80000300800 */
[----:B------:R-:W3:Y:S04]  /*100be0*/  LDL.LU R9, [R1+0xb4] ;  /* 0x0000b40001097983 */ /* 0x000ee80000300800 */
[----:B-----5:R-:W-:Y:S01]  /*100bf0*/  STL.64 [R1+0x86d0], R10 ;  /* 0x0086d00a01007387 */ /* 0x020fe20000100a00 */
[----:B--2---:R-:W-:-:S03]  /*100c00*/  IMAD.MOV.U32 R25, RZ, RZ, R0 ;  /* 0x000000ffff197224 */ /* 0x004fc600078e0000 */
[----:B---3--:R1:W-:Y:S04]  /*100c10*/  STL.64 [R1+0x86c8], R8 ;  /* 0x0086c80801007387 */ /* 0x0083e80000100a00 */
[----:B------:R-:W2:Y:S04]  /*100c20*/  LDL.LU R52, [R1+0xd70] ;  /* 0x000d700001347983 */ /* 0x000ea80000300800 */
[----:B------:R-:W2:Y:S04]  /*100c30*/  LDL.LU R53, [R1+0xd74] ;  /* 0x000d740001357983 */ /* 0x000ea80000300800 */
[----:B------:R-:W2:Y:S04]  /*100c40*/  LDL.LU R54, [R1+0xd78] ;  /* 0x000d780001367983 */ /* 0x000ea80000300800 */
[----:B------:R-:W2:Y:S04]  /*100c50*/  LDL.LU R55, [R1+0xd7c] ;  /* 0x000d7c0001377983 */ /* 0x000ea80000300800 */
[----:B------:R-:W3:Y:S04]  /*100c60*/  LDL.LU R24, [R1+0xb8] ;  /* 0x0000b80001187983 */ /* 0x000ee80000300800 */
[----:B------:R-:W4:Y:S04]  /*100c70*/  LDL.LU R0, [R1+0x86dc] ;  /* 0x0086dc0001007983 */ /* 0x000f280000300800 */
[----:B------:R-:W5:Y:S04]  /*100c80*/  LDL.LU R30, [R1+0xc0] ;  /* 0x0000c000011e7983 */ /* 0x000f680000300800 */
[----:B------:R-:W5:Y:S04]  /*100c90*/  LDL.LU R31, [R1+0xc4] ;  /* 0x0000c400011f7983 */ /* 0x000f680000300800 */
[----:B0-----:R-:W5:Y:S04]  /*100ca0*/  LDL.LU R48, [R1+0xdb0] ;  /* 0x000db00001307983 */ /* 0x001f680000300800 */
[----:B------:R-:W5:Y:S04]  /*100cb0*/  LDL.LU R49, [R1+0xdb4] ;  /* 0x000db40001317983 */ /* 0x000f680000300800 */
[----:B------:R-:W5:Y:S04]  /*100cc0*/  LDL.LU R50, [R1+0xdb8] ;  /* 0x000db80001327983 */ /* 0x000f680000300800 */
[----:B------:R-:W5:Y:S04]  /*100cd0*/  LDL.LU R51, [R1+0xdbc] ;  /* 0x000dbc0001337983 */ /* 0x000f680000300800 */
[----:B------:R-:W2:Y:S01]  /*100ce0*/  LDL.LU R28, [R1+0xc8] ;  /* 0x0000c800011c7983 */ /* 0x000ea20000300800 */
[----:B----4-:R-:W-:-:S03]  /*100cf0*/  IMAD.MOV.U32 R29, RZ, RZ, R0 ;  /* 0x000000ffff1d7224 */ /* 0x010fc600078e0000 */
[----:B------:R-:W4:Y:S04]  /*100d00*/  LDL.LU R0, [R1+0x86d8] ;  /* 0x0086d80001007983 */ /* 0x000f280000300800 */
[----:B-1----:R-:W2:Y:S04]  /*100d10*/  LDL.LU R8, [R1+0xdd0] ;  /* 0x000dd00001087983 */ /* 0x002ea80000300800 */
        /* <DEDUP_REMOVED lines=35> */
[----:B--2---:R-:W-:-:S15]  /*100f50*/  HMMA.16816.F32 R8, R4, R28, R8 ;  /* 0x0000001c0408723c */ /* 0x004fde0000001808 */
[----:B------:R-:W-:-:S08]  /*100f60*/  NOP ;  /* 0x0000000000007918 */ /* 0x000fd00000000000 */
[----:B------:R-:W-:Y:S04]  /*100f70*/  STL.64 [R1+0x1390], R8 ;  /* 0x0013900801007387 */ /* 0x000fe80000100a00 */
[----:B------:R0:W-:Y:S04]  /*100f80*/  STL.64 [R1+0x1398], R10 ;  /* 0x0013980a01007387 */ /* 0x0001e80000100a00 */
[----:B0-----:R-:W2:Y:S04]  /*100f90*/  LDL.LU.64 R10, [R1+0x86d0] ;  /* 0x0086d000010a7983 */ /* 0x001ea80000300a00 */
[----:B------:R-:W4:Y:S01]  /*100fa0*/  LDL.LU.64 R8, [R1+0x86c8] ;  /* 0x0086c80001087983 */ /* 0x000f220000300a00 */
[C---:B-----5:R-:W-:Y:S03]  /*100fb0*/  HMMA.16816.F32 R28, R4.reuse, R30, R48 ;  /* 0x0000001e041c723c */ /* 0x060fe60000001830 */
[----:B------:R-:W2:Y:S04]  /*100fc0*/  LDL.LU.64 R50, [R1+0x86c0] ;  /* 0x0086c00001327983 */ /* 0x000ea80000300a00 */
[----:B------:R-:W2:Y:S01]  /*100fd0*/  LDL.LU.64 R48, [R1+0x86b8] ;  /* 0x0086b80001307983 */ /* 0x000ea20000300a00 */
[----:B---3--:R-:W-:-:S15]  /*100fe0*/  HMMA.16816.F32 R56, R4, R24, R56 ;  /* 0x000000180438723c */ /* 0x008fde0000001838 */
[----:B------:R-:W-:Y:S04]  /*100ff0*/  STL.64 [R1+0x1360], R28 ;  /* 0x0013601c01007387 */ /* 0x000fe80000100a00 */
[----:B------:R0:W-:Y:S04]  /*101000*/  STL.64 [R1+0x1368], R30 ;  /* 0x0013681e01007387 */ /* 0x0001e80000100a00 */
[----:B0-----:R-:W3:Y:S04]  /*101010*/  LDL.LU.64 R30, [R1+0x86b0] ;  /* 0x0086b000011e7983 */ /* 0x001ee80000300a00 */
[----:B------:R-:W5:Y:S04]  /*101020*/  LDL.LU.64 R28, [R1+0x86a8] ;  /* 0x0086a800011c7983 */ /* 0x000f680000300a00 */
[----:B------:R-:W-:Y:S04]  /*101030*/  STL.64 [R1+0x1330], R56 ;  /* 0x0013303801007387 */ /* 0x000fe80000100a00 */
[----:B------:R0:W-:Y:S04]  /*101040*/  STL.64 [R1+0x1338], R58 ;  /* 0x0013383a01007387 */ /* 0x0001e80000100a00 */
        /* <DEDUP_REMOVED lines=8> */
[----:B------:R-:W2:Y:S04]  /*1010d0*/  LDL.LU.64 R52, [R1+0x8688] ;  /* 0x0086880001347983 */ /* 0x000ea80000300a00 */
[----:B------:R-:W4:Y:S04]  /*1010e0*/  LDL.LU.64 R50, [R1+0x8680] ;  /* 0x0086800001327983 */ /* 0x000f280000300a00 */
[----:B------:R-:W2:Y:S01]  /*1010f0*/  LDL.LU.64 R48, [R1+0x8678] ;  /* 0x0086780001307983 */ /* 0x000ea20000300a00 */
[C---:B------:R-:W-:Y:S06]  /*101100*/  HMMA.16816.F32 R24, R4.reuse, R26, R32 ;  /* 0x0000001a0418723c */ /* 0x040fec0000001820 */
[C---:B-----5:R-:W-:Y:S01]  /*101110*/  HMMA.16816.F32 R16, R4.reuse, R28, R16 ;  /* 0x0000001c0410723c */ /* 0x060fe20000001810 */
[----:B------:R0:W-:Y:S04]  /*101120*/  STL.64 [R1+0x12d0], R8 ;  /* 0x0012d00801007387 */ /* 0x0001e80000100a00 */
[----:B------:R1:W-:Y:S01]  /*101130*/  STL.64 [R1+0x12d8], R10 ;  /* 0x0012d80a01007387 */ /* 0x0003e20000100a00 */
[C---:B---3--:R-:W-:Y:S03]  /*101140*/  HMMA.16816.F32 R28, R4.reuse, R30, R56 ;  /* 0x0000001e041c723c */ /* 0x048fe60000001838 */
[----:B0-----:R-:W3:Y:S04]  /*101150*/  LDL.LU R8, [R1+0xab0] ;  /* 0x000ab00001087983 */ /* 0x001ee80000300800 */
[----:B------:R-:W3:Y:S04]  /*101160*/  LDL.LU R9, [R1+0xab4] ;  /* 0x000ab40001097983 */ /* 0x000ee80000300800 */
[----:B-1----:R-:W3:Y:S04]  /*101170*/  LDL.LU R10, [R1+0xab8] ;  /* 0x000ab800010a7983 */ /* 0x002ee80000300800 */
[----:B------:R-:W3:Y:S04]  /*101180*/  LDL.LU R11, [R1+0xabc] ;  /* 0x000abc00010b7983 */ /* 0x000ee80000300800 */
[----:B------:R-:W4:Y:S04]  /*101190*/  LDL.LU.64 R34, [R1+0x8670] ;  /* 0x0086700001227983 */ /* 0x000f280000300a00 */
[----:B------:R-:W4:Y:S04]  /*1011a0*/  LDL.LU.64 R32, [R1+0x8668] ;  /* 0x0086680001207983 */ /* 0x000f280000300a00 */
[----:B------:R-:W-:Y:S04]  /*1011b0*/  STL.64 [R1+0x12a0], R24 ;  /* 0x0012a01801007387 */ /* 0x000fe80000100a00 */
[----:B------:R0:W-:Y:S04]  /*1011c0*/  STL.64 [R1+0x12a8], R26 ;  /* 0x0012a81a01007387 */ /* 0x0001e80000100a00 */
[----:B0-----:R-:W5:Y:S04]  /*1011d0*/  LDL.LU.64 R26, [R1+0x8660] ;  /* 0x00866000011a7983 */ /* 0x001f680000300a00 */
[----:B------:R-:W3:Y:S04]  /*1011e0*/  LDL.LU.64 R24, [R1+0x8658] ;  /* 0x0086580001187983 */ /* 0x000ee80000300a00 */
        /* <DEDUP_REMOVED lines=20> */
[C---:B-----5:R-:W-:Y:S11]  /*101330*/  HMMA.16816.F32 R24, R4.reuse, R26, R16 ;  /* 0x0000001a0418723c */ /* 0x060ff60000001810 */
[----:B------:R-:W-:Y:S04]  /*101340*/  STL.64 [R1+0x11e0], R48 ;  /* 0x0011e03001007387 */ /* 0x000fe80000100a00 */
[----:B------:R0:W-:Y:S01]  /*101350*/  STL.64 [R1+0x11e8], R50 ;  /* 0x0011e83201007387 */ /* 0x0001e20000100a00 */
[C---:B------:R-:W-:Y:S03]  /*101360*/  HMMA.16816.F32 R56, R4.reuse, R28, R56 ;  /* 0x0000001c0438723c */ /* 0x040fe60000001838 */
[----:B0-----:R-:W3:Y:S04]  /*101370*/  LDL.LU.64 R50, [R1+0x8600] ;  /* 0x0086000001327983 */ /* 0x001ee80000300a00 */
        /* <DEDUP_REMOVED lines=15> */
[C---:B--2---:R-:W-:Y:S03]  /*101470*/  HMMA.16816.F32 R28, R4.reuse, R30, R52 ;  /* 0x0000001e041c723c */ /* 0x044fe60000001834 */
[----:B------:R-:W2:Y:S04]  /*101480*/  LDL.LU.64 R54, [R1+0x85b0] ;  /* 0x0085b00001367983 */ /* 0x000ea80000300a00 */
[----:B------:R-:W2:Y:S01]  /*101490*/  LDL.LU.64 R52, [R1+0x85a8] ;  /* 0x0085a80001347983 */ /* 0x000ea20000300a00 */
[----:B----4-:R-:W-:-:S15]  /*1014a0*/  HMMA.16816.F32 R44, R4, R32, R44 ;  /* 0x00000020042c723c */ /* 0x010fde000000182c */
[----:B------:R-:W-:Y:S04]  /*1014b0*/  STL.64 [R1+0x1120], R28 ;  /* 0x0011201c01007387 */ /* 0x000fe80000100a00 */
[----:B------:R0:W-:Y:S04]  /*1014c0*/  STL.64 [R1+0x1128], R30 ;  /* 0x0011281e01007387 */ /* 0x0001e80000100a00 */
[----:B0-----:R-:W4:Y:S04]  /*1014d0*/  LDL.LU.64 R30, [R1+0x85a0] ;  /* 0x0085a000011e7983 */ /* 0x001f280000300a00 */
[----:B------:R-:W4:Y:S01]  /*1014e0*/  LDL.LU.64 R28, [R1+0x8598] ;  /* 0x00859800011c7983 */ /* 0x000f220000300a00 */
[C---:B---3--:R-:W-:Y:S03]  /*1014f0*/  HMMA.16816.F32 R32, R4.reuse, R34, R48 ;  /* 0x000000220420723c */ /* 0x048fe60000001830 */
[----:B------:R-:W-:Y:S04]  /*101500*/  STL.64 [R1+0x10f0], R44 ;  /* 0x0010f02c01007387 */ /* 0x000fe80000100a00 */
[----:B------:R0:W-:Y:S04]  /*101510*/  STL.64 [R1+0x10f8], R46 ;  /* 0x0010f82e01007387 */ /* 0x0001e80000100a00 */
[----:B0-----:R-:W3:Y:S04]  /*101520*/  LDL.LU.64 R46, [R1+0x8590] ;  /* 0x00859000012e7983 */ /* 0x001ee80000300a00 */
[----:B------:R-:W4:Y:S04]  /*101530*/  LDL.LU.64 R44, [R1+0x8588] ;  /* 0x00858800012c7983 */ /* 0x000f280000300a00 */
[----:B------:R-:W3:Y:S01]  /*101540*/  LDL.LU.64 R50, [R1+0x8580] ;  /* 0x0085800001327983 */ /* 0x000ee20000300a00 */
[C---:B-----5:R-:W-:Y:S03]  /*101550*/  HMMA.16816.F32 R36, R4.reuse, R16, R36 ;  /* 0x000000100424723c */ /* 0x060fe60000001824 */
[----:B------:R-:W3:Y:S03]  /*101560*/  LDL.LU.64 R48, [R1+0x8578] ;  /* 0x0085780001307983 */ /* 0x000ee60000300a00 */
[C---:B------:R-:W-:Y:S01]  /*101570*/  HMMA.16816.F32 R16, R4.reuse, R18, R24 ;  /* 0x000000120410723c */ /* 0x040fe20000001818 */
[----:B------:R-:W-:Y:S04]  /*101580*/  STL.64 [R1+0x10c0], R32 ;  /* 0x0010c02001007387 */ /* 0x000fe80000100a00 */
[----:B------:R0:W-:Y:S04]  /*101590*/  STL.64 [R1+0x10c8], R34 ;  /* 0x0010c82201007387 */ /* 0x0001e80000100a00 */
[----:B0-----:R-:W5:Y:S01]  /*1015a0*/  LDL.LU.64 R34, [R1+0x8570] ;  /* 0x0085700001227983 */ /* 0x001f620000300a00 */
[C---:B------:R-:W-:Y:S03]  /*1015b0*/  HMMA.16816.F32 R20, R4.reuse, R56, R20 ;  /* 0x000000380414723c */ /* 0x040fe60000001814 */
        /* <DEDUP_REMOVED lines=23> */
[C---:B----4-:R-:W-:Y:S06]  /*101730*/  HMMA.16816.F32 R28, R4.reuse, R44, R28 ;  /* 0x0000002c041c723c */ /* 0x050fec000000181c */
[C---:B---3--:R-:W-:Y:S06]  /*101740*/  HMMA.16816.F32 R44, R4.reuse, R46, R48 ;  /* 0x0000002e042c723c */ /* 0x048fec0000001830 */
[C---:B------:R-:W-:Y:S11]  /*101750*/  HMMA.16816.F32 R12, R4.reuse, R60, R12 ;  /* 0x0000003c040c723c */ /* 0x040ff6000000180c */
[----:B------:R-:W-:Y:S04]  /*101760*/  STL.64 [R1+0xff0], R28 ;  /* 0x000ff01c01007387 */ /* 0x000fe80000100a00 */
[----:B------:R0:W-:Y:S01]  /*101770*/  STL.64 [R1+0xff8], R30 ;  /* 0x000ff81e01007387 */ /* 0x0001e20000100a00 */
[C---:B-----5:R-:W-:Y:S06]  /*101780*/  HMMA.16816.F32 R40, R4.reuse, R32, R40 ;  /* 0x000000200428723c */ /* 0x060fec0000001828 */
[C---:B0-----:R-:W-:Y:S06]  /*101790*/  HMMA.16816.F32 R28, R4.reuse, R34, R36 ;  /* 0x00000022041c723c */ /* 0x041fec0000001824 */
[C---:B------:R-:W-:Y:S01]  /*1017a0*/  HMMA.16816.F32 R24, R4.reuse, R16, R24 ;  /* 0x000000100418723c */ /* 0x040fe20000001818 */
[----:B------:R-:W-:Y:S05]  /*1017b0*/  STL.64 [R1+0xfd0], R44 ;  /* 0x000fd02c01007387 */ /* 0x000fea0000100a00 */
[----:B------:R-:W-:Y:S01]  /*1017c0*/  HMMA.16816.F32 R16, R4, R18, R20 ;  /* 0x000000120410723c */ /* 0x000fe20000001814 */
[----:B------:R-:W-:Y:S04]  /*1017d0*/  STL.64 [R1+0xfd8], R46 ;  /* 0x000fd82e01007387 */ /* 0x000fe80000100a00 */
[----:B------:R-:W-:Y:S04]  /*1017e0*/  STL.64 [R1+0xfb0], R40 ;  /* 0x000fb02801007387 */ /* 0x000fe80000100a00 */
[----:B------:R-:W-:Y:S04]  /*1017f0*/  STL.64 [R1+0xfb8], R42 ;  /* 0x000fb82a01007387 */ /* 0x000fe80000100a00 */
[----:B------:R0:W-:Y:S04]  /*101800*/  STL.64 [R1+0xf90], R28 ;  /* 0x000f901c01007387 */ /* 0x0001e80000100a00 */
[----:B------:R1:W-:Y:S04]  /*101810*/  STL.64 [R1+0xf98], R30 ;  /* 0x000f981e01007387 */ /* 0x0003e80000100a00 */
[----:B------:R-:W-:Y:S04]  /*101820*/  STL.64 [R1+0xf60], R24 ;  /* 0x000f601801007387 */ /* 0x000fe80000100a00 */
[----:B------:R-:W-:Y:S04]  /*101830*/  STL.64 [R1+0xf68], R26 ;  /* 0x000f681a01007387 */ /* 0x000fe80000100a00 */
[----:B------:R-:W3:Y:S04]  /*101840*/  LDL.LU R20, [R1+0xaa0] ;  /* 0x000aa00001147983 */ /* 0x000ee80000300800 */
[----:B------:R-:W-:Y:S04]  /*101850*/  STL.64 [R1+0xf40], R16 ;  /* 0x000f401001007387 */ /* 0x000fe80000100a00 */
[----:B------:R-:W-:Y:S04]  /*101860*/  STL.64 [R1+0xf48], R18 ;  /* 0x000f481201007387 */ /* 0x000fe80000100a00 */
[----:B------:R4:W-:Y:S04]  /*101870*/  STL.64 [R1+0xf10], R12 ;  /* 0x000f100c01007387 */ /* 0x0009e80000100a00 */
[----:B------:R5:W-:Y:S04]  /*101880*/  STL.64 [R1+0xf18], R14 ;  /* 0x000f180e01007387 */ /* 0x000be80000100a00 */
[----:B------:R-:W3:Y:S04]  /*101890*/  LDL.LU R21, [R1+0xaa4] ;  /* 0x000aa40001157983 */ /* 0x000ee80000300800 */
[----:B------:R-:W3:Y:S04]  /*1018a0*/  LDL.LU R22, [R1+0xaa8] ;  /* 0x000aa80001167983 */ /* 0x000ee80000300800 */
[----:B------:R-:W3:Y:S04]  /*1018b0*/  LDL.LU R23, [R1+0xaac] ;  /* 0x000aac0001177983 */ /* 0x000ee80000300800 */
[----:B0-----:R-:W3:Y:S04]  /*1018c0*/  LDL.LU R28, [R1+0x330] ;  /* 0x00033000011c7983 */ /* 0x001ee80000300800 */
[----:B------:R-:W3:Y:S04]  /*1018d0*/  LDL.LU R29, [R1+0x334] ;  /* 0x00033400011d7983 */ /* 0x000ee80000300800 */
[----:B-1----:R-:W3:Y:S01]  /*1018e0*/  LDL.LU R30, [R1+0x338] ;  /* 0x00033800011e7983 */ /* 0x002ee20000300800 */
[----:B------:R-:W-:-:S03]  /*1018f0*/  IMAD.MOV.U32 R31, RZ, RZ, R0 ;  /* 0x000000ffff1f7224 */ /* 0x000fc600078e0000 */
[----:B------:R-:W3:Y:S04]  /*101900*/  LDL.LU R0, [R1+0x8504] ;  /* 0x0085040001007983 */ /* 0x000ee80000300800 */
[----:B----4-:R-:W4:Y:S01]  /*101910*/  LDL.LU R12, [R1+0x5f0] ;  /* 0x0005f000010c7983 */ /* 0x010f220000300800 */
[----:B--2---:R-:W-:-:S15]  /*101920*/  HMMA.16816.F32 R8, R4, R58, R8 ;  /* 0x0000003a0408723c */ /* 0x004fde0000001808 */
[----:B------:R-:W-:-:S08]  /*101930*/  NOP ;  /* 0x0000000000007918 */ /* 0x000fd00000000000 */
[----:B------:R0:W-:Y:S04]  /*101940*/  STL.64 [R1+0xee0], R8 ;  /* 0x000ee00801007387 */ /* 0x0001e80000100a00 */
[----:B------:R1:W-:Y:S04]  /*101950*/  STL.64 [R1+0xee8], R10 ;  /* 0x000ee80a01007387 */ /* 0x0003e80000100a00 */
[----:B------:R-:W4:Y:S04]  /*101960*/  LDL.LU R13, [R1+0x5f4] ;  /* 0x0005f400010d7983 */ /* 0x000f280000300800 */
[----:B-----5:R-:W4:Y:S04]  /*101970*/  LDL.LU R14, [R1+0x5f8] ;  /* 0x0005f800010e7983 */ /* 0x020f280000300800 */
[----:B------:R-:W4:Y:S04]  /*101980*/  LDL.LU R15, [R1+0x5fc] ;  /* 0x0005fc00010f7983 */ /* 0x000f280000300800 */
        /* <DEDUP_REMOVED lines=12> */
[----:B0-----:R-:W2:Y:S04]  /*101a50*/  LDL.LU R8, [R1+0xa70] ;  /* 0x000a700001087983 */ /* 0x001ea80000300800 */
[----:B------:R-:W2:Y:S04]  /*101a60*/  LDL.LU R9, [R1+0xa74] ;  /* 0x000a740001097983 */ /* 0x000ea80000300800 */
        /* <DEDUP_REMOVED lines=10> */
[----:B---3--:R-:W-:Y:S03]  /*101b10*/  HMMA.16816.F32 R24, R4, R56, R20 ;  /* 0x000000380418723c */ /* 0x008fe60000001814 */
[----:B------:R-:W3:Y:S01]  /*101b20*/  LDL.LU R20, [R1+0x530] ;  /* 0x0005300001147983 */ /* 0x000ee20000300800 */
[----:B------:R-:W-:-:S15]  /*101b30*/  IMAD.MOV.U32 R59, RZ, RZ, R0 ;  /* 0x000000ffff3b7224 */ /* 0x000fde00078e0000 */
[----:B------:R-:W-:-:S04]  /*101b40*/  NOP ;  /* 0x0000000000007918 */ /* 0x000fc80000000000 */
[----:B------:R0:W-:Y:S04]  /*101b50*/  STL.64 [R1+0xec0], R24 ;  /* 0x000ec01801007387 */ /* 0x0001e80000100a00 */
[----:B------:R1:W-:Y:S04]  /*101b60*/  STL.64 [R1+0xec8], R26 ;  /* 0x000ec81a01007387 */ /* 0x0003e80000100a00 */
[----:B------:R-:W3:Y:S04]  /*101b70*/  LDL.LU R21, [R1+0x534] ;  /* 0x0005340001157983 */ /* 0x000ee80000300800 */
[----:B------:R-:W3:Y:S04]  /*101b80*/  LDL.LU R22, [R1+0x538] ;  /* 0x0005380001167983 */ /* 0x000ee80000300800 */
[----:B------:R-:W3:Y:S04]  /*101b90*/  LDL.LU R23, [R1+0x53c] ;  /* 0x00053c0001177983 */ /* 0x000ee80000300800 */
[----:B0-----:R-:W3:Y:S04]  /*101ba0*/  LDL.LU R24, [R1+0x470] ;  /* 0x0004700001187983 */ /* 0x001ee80000300800 */
[----:B------:R-:W3:Y:S04]  /*101bb0*/  LDL.LU R25, [R1+0x474] ;  /* 0x0004740001197983 */ /* 0x000ee80000300800 */
        /* <DEDUP_REMOVED lines=11> */
[C---:B----4-:R-:W-:Y:S06]  /*101c70*/  HMMA.16816.F32 R52, R4.reuse, R52, R44 ;  /* 0x000000340434723c */ /* 0x050fec000000182c */
[C---:B--2---:R-:W-:Y:S11]  /*101c80*/  HMMA.16816.F32 R8, R4.reuse, R2, R8 ;  /* 0x000000020408723c */ /* 0x044ff60000001808 */
[----:B------:R-:W-:Y:S04]  /*101c90*/  STL.64 [R1+0xe90], R48 ;  /* 0x000e903001007387 */ /* 0x000fe80000100a00 */
[----:B------:R0:W-:Y:S04]  /*101ca0*/  STL.64 [R1+0xe98], R50 ;  /* 0x000e983201007387 */ /* 0x0001e80000100a00 */
[----:B0-----:R-:W2:Y:S04]  /*101cb0*/  LDL.LU.64 R50, [R1+0x84f8] ;  /* 0x0084f80001327983 */ /* 0x001ea80000300a00 */
[----:B------:R-:W4:Y:S04]  /*101cc0*/  LDL.LU.64 R48, [R1+0x84f0] ;  /* 0x0084f00001307983 */ /* 0x000f280000300a00 */
[----:B------:R-:W5:Y:S04]  /*101cd0*/  LDL.LU.64 R46, [R1+0x84e8] ;  /* 0x0084e800012e7983 */ /* 0x000f680000300a00 */
[----:B------:R-:W2:Y:S04]  /*101ce0*/  LDL.LU.64 R44, [R1+0x84e0] ;  /* 0x0084e000012c7983 */ /* 0x000ea80000300a00 */
[----:B------:R0:W-:Y:S04]  /*101cf0*/  STL.64 [R1+0xe70], R52 ;  /* 0x000e703401007387 */ /* 0x0001e80000100a00 */
[----:B------:R1:W-:Y:S04]  /*101d00*/  STL.64 [R1+0xe78], R54 ;  /* 0x000e783601007387 */ /* 0x0003e80000100a00 */
[----:B0-----:R-:W4:Y:S04]  /*101d10*/  LDL.LU R52, [R1+0x4f0] ;  /* 0x0004f00001347983 */ /* 0x001f280000300800 */
[----:B------:R-:W4:Y:S04]  /*101d20*/  LDL.LU R53, [R1+0x4f4] ;  /* 0x0004f40001357983 */ /* 0x000f280000300800 */
[----:B-1----:R-:W4:Y:S04]  /*101d30*/  LDL.LU R54, [R1+0x4f8] ;  /* 0x0004f80001367983 */ /* 0x002f280000300800 */
[----:B------:R-:W-:Y:S04]  /*101d40*/  STL.64 [R1+0xe40], R8 ;  /* 0x000e400801007387 */ /* 0x000fe80000100a00 */
[----:B------:R0:W-:Y:S04]  /*101d50*/  STL.64 [R1+0xe48], R10 ;  /* 0x000e480a01007387 */ /* 0x0001e80000100a00 */
[----:B0-----:R-:W3:Y:S04]  /*101d60*/  LDL.LU.64 R10, [R1+0x84d8] ;  /* 0x0084d800010a7983 */ /* 0x001ee80000300a00 */
[----:B------:R-:W5:Y:S02]  /*101d70*/  LDL.LU.64 R8, [R1+0x84d0] ;  /* 0x0084d00001087983 */ /* 0x000f640000300a00 */
[C---:B-----5:R-:W-:Y:S06]  /*101d80*/  HMMA.16816.F32 R40, R4.reuse, R8, R40 ;  /* 0x000000080428723c */ /* 0x060fec0000001828 */
[----:B---3--:R-:W-:-:S15]  /*101d90*/  HMMA.16816.F32 R8, R4, R10, R12 ;  /* 0x0000000a0408723c */ /* 0x008fde000000180c */
[----:B------:R-:W-:-:S02]  /*101da0*/  NOP ;  /* 0x0000000000007918 */ /* 0x000fc40000000000 */
[----:B------:R-:W-:Y:S04]  /*101db0*/  STL.64 [R1+0xe10], R40 ;  /* 0x000e102801007387 */ /* 0x000fe80000100a00 */
[----:B------:R0:W-:Y:S04]  /*101dc0*/  STL.64 [R1+0xe18], R42 ;  /* 0x000e182a01007387 */ /* 0x0001e80000100a00 */
[----:B0-----:R-:W3:Y:S04]  /*101dd0*/  LDL.LU.64 R42, [R1+0x84c8] ;  /* 0x0084c800012a7983 */ /* 0x001ee80000300a00 */
[----:B------:R-:W5:Y:S04]  /*101de0*/  LDL.LU.64 R40, [R1+0x84c0] ;  /* 0x0084c00001287983 */ /* 0x000f680000300a00 */
[----:B------:R-:W2:Y:S04]  /*101df0*/  LDL.LU.64 R14, [R1+0x84b8] ;  /* 0x0084b800010e7983 */ /* 0x000ea80000300a00 */
[----:B------:R-:W4:Y:S04]  /*101e00*/  LDL.LU.64 R12, [R1+0x84b0] ;  /* 0x0084b000010c7983 */ /* 0x000f280000300a00 */
[----:B------:R0:W-:Y:S01]  /*101e10*/  STL.64 [R1+0xdf0], R8 ;  /* 0x000df00801007387 */ /* 0x0001e20000100a00 */
[----:B------:R-:W-:-:S03]  /*101e20*/  IMAD.MOV.U32 R55, RZ, RZ, R0 ;  /* 0x000000ffff377224 */ /* 0x000fc600078e0000 */
[----:B------:R-:W-:Y:S04]  /*101e30*/  STL.64 [R1+0xdf8], R10 ;  /* 0x000df80a01007387 */ /* 0x000fe80000100a00 */
[----:B0-----:R-:W3:Y:S01]  /*101e40*/  LDL R9, [R1+0x7b3c] ;  /* 0x007b3c0001097983 */ /* 0x001ee20000100800 */
[C---:B----4-:R-:W-:Y:S06]  /*101e50*/  HMMA.16816.F32 R36, R4.reuse, R12, R36 ;  /* 0x0000000c0424723c */ /* 0x050fec0000001824 */
[----:B--2---:R-:W-:-:S15]  /*101e60*/  HMMA.16816.F32 R12, R4, R14, R16 ;  /* 0x0000000e040c723c */ /* 0x004fde0000001810 */
[----:B------:R-:W-:-:S02]  /*101e70*/  NOP ;  /* 0x0000000000007918 */ /* 0x000fc40000000000 */
[----:B------:R-:W-:Y:S01]  /*101e80*/  STL.64 [R1+0xdd0], R36 ;  /* 0x000dd02401007387 */ /* 0x000fe20000100a00 */
[----:B------:R-:W-:-:S03]  /*101e90*/  IMAD.MOV.U32 R0, RZ, RZ, R39 ;  /* 0x000000ffff007224 */ /* 0x000fc600078e0027 */
[----:B------:R0:W-:Y:S04]  /*101ea0*/  STL [R1+0xdd8], R38 ;  /* 0x000dd82601007387 */ /* 0x0001e80000100800 */
[----:B0-----:R-:W2:Y:S04]  /*101eb0*/  LDL.LU.64 R38, [R1+0x84a8] ;  /* 0x0084a80001267983 */ /* 0x001ea80000300a00 */
[----:B------:R-:W4:Y:S04]  /*101ec0*/  LDL.LU.64 R36, [R1+0x84a0] ;  /* 0x0084a00001247983 */ /* 0x000f280000300a00 */
[----:B------:R-:W-:Y:S04]  /*101ed0*/  STL [R1+0x7ba8], R0 ;  /* 0x007ba80001007387 */ /* 0x000fe80000100800 */
[----:B------:R-:W5:Y:S04]  /*101ee0*/  LDL.LU.64 R18, [R1+0x8498] ;  /* 0x0084980001127983 */ /* 0x000f680000300a00 */
[----:B------:R-:W3:Y:S04]  /*101ef0*/  LDL.LU.64 R16, [R1+0x8490] ;  /* 0x0084900001107983 */ /* 0x000ee80000300a00 */
[----:B------:R0:W-:Y:S04]  /*101f00*/  STL.64 [R1+0xdb0], R12 ;  /* 0x000db00c01007387 */ /* 0x0001e80000100a00 */
[----:B------:R1:W-:Y:S04]  /*101f10*/  STL.64 [R1+0xdb8], R14 ;  /* 0x000db80e01007387 */ /* 0x0003e80000100a00 */
[----:B0-----:R-:W2:Y:S04]  /*101f20*/  LDL.LU R12, [R1+0x370] ;  /* 0x00037000010c7983 */ /* 0x001ea80000300800 */
[----:B------:R-:W2:Y:S04]  /*101f30*/  LDL.LU R13, [R1+0x374] ;  /* 0x00037400010d7983 */ /* 0x000ea80000300800 */
[----:B-1----:R-:W2:Y:S04]  /*101f40*/  LDL.LU R14, [R1+0x378] ;  /* 0x00037800010e7983 */ /* 0x002ea80000300800 */
[----:B------:R-:W2:Y:S01]  /*101f50*/  LDL.LU R15, [R1+0x37c] ;  /* 0x00037c00010f7983 */ /* 0x000ea20000300800 */
[----:B---3--:R-:W-:-:S15]  /*101f60*/  HMMA.16816.F32 R20, R4, R16, R20 ;  /* 0x000000100414723c */ /* 0x008fde0000001814 */
[----:B------:R-:W-:-:S08]  /*101f70*/  NOP ;  /* 0x0000000000007918 */ /* 0x000fd00000000000 */
[----:B------:R-:W-:Y:S04]  /*101f80*/  STL.64 [R1+0xd90], R20 ;  /* 0x000d901401007387 */ /* 0x000fe80000100a00 */
[----:B------:R0:W-:Y:S01]  /*101f90*/  STL [R1+0xd98], R22 ;  /* 0x000d981601007387 */ /* 0x0001e20000100800 */
[----:B------:R-:W-:-:S03]  /*101fa0*/  IMAD.MOV.U32 R0, RZ, RZ, R23 ;  /* 0x000000ffff007224 */ /* 0x000fc600078e0017 */
[----:B0-----:R-:W3:Y:S04]  /*101fb0*/  LDL.LU.64 R22, [R1+0x8488] ;  /* 0x0084880001167983 */ /* 0x001ee80000300a00 */
[----:B------:R-:W4:Y:S01]  /*101fc0*/  LDL.LU.64 R20, [R1+0x8480] ;  /* 0x0084800001147983 */ /* 0x000f220000300a00 */
[----:B-----5:R-:W-:Y:S03]  /*101fd0*/  HMMA.16816.F32 R52, R4, R18, R52 ;  /* 0x000000120434723c */ /* 0x020fe60000001834 */
[----:B------:R-:W-:Y:S04]  /*101fe0*/  STL [R1+0x7d50], R0 ;  /* 0x007d500001007387 */ /* 0x000fe80000100800 */
[----:B------:R-:W5:-:S15]  /*101ff0*/  LDL.LU R16, [R1+0x3b0] ;  /* 0x0003b00001107983 */ /* 0x000f5e0000300800 */
[----:B------:R-:W-:-:S01]  /*102000*/  NOP ;  /* 0x0000000000007918 */ /* 0x000fc20000000000 */
[----:B------:R0:W-:Y:S04]  /*102010*/  STL.64 [R1+0xd70], R52 ;  /* 0x000d703401007387 */ /* 0x0001e80000100a00 */
[----:B------:R1:W-:Y:S04]  /*102020*/  STL.64 [R1+0xd78], R54 ;  /* 0x000d783601007387 */ /* 0x0003e80000100a00 */
[----:B------:R-:W5:Y:S04]  /*102030*/  LDL.LU R17, [R1+0x3b4] ;  /* 0x0003b40001117983 */ /* 0x000f680000300800 */
[----:B------:R-:W5:Y:S04]  /*102040*/  LDL.LU R18, [R1+0x3b8] ;  /* 0x0003b80001127983 */ /* 0x000f680000300800 */
[----:B------:R-:W5:Y:S04]  /*102050*/  LDL.LU R19, [R1+0x3bc] ;  /* 0x0003bc0001137983 */ /* 0x000f680000300800 */
[----:B0-----:R-:W2:Y:S04]  /*102060*/  LDL.LU R52, [R1+0x2f0] ;  /* 0x0002f00001347983 */ /* 0x001ea80000300800 */
[----:B------:R-:W2:Y:S04]  /*102070*/  LDL.LU R53, [R1+0x2f4] ;  /* 0x0002f40001357983 */ /* 0x000ea80000300800 */
[----:B-1----:R-:W2:Y:S04]  /*102080*/  LDL.LU R54, [R1+0x2f8] ;  /* 0x0002f80001367983 */ /* 0x002ea80000300800 */
[----:B------:R-:W2:Y:S01]  /*102090*/  LDL.LU R55, [R1+0x2fc] ;  /* 0x0002fc0001377983 */ /* 0x000ea20000300800 */
[C---:B----4-:R-:W-:Y:S06]  /*1020a0*/  HMMA.16816.F32 R32, R4.reuse, R20, R32 ;  /* 0x000000140420723c */ /* 0x050fec0000001820 */
[----:B---3--:R-:W-:-:S15]  /*1020b0*/  HMMA.16816.F32 R20, R4, R22, R24 ;  /* 0x000000160414723c */ /* 0x008fde0000001818 */
[----:B------:R-:W-:-:S02]  /*1020c0*/  NOP ;  /* 0x0000000000007918 */ /* 0x000fc40000000000 */
[----:B------:R-:W-:Y:S04]  /*1020d0*/  STL.64 [R1+0xd50], R32 ;  /* 0x000d502001007387 */ /* 0x000fe80000100a00 */
[----:B------:R0:W-:Y:S04]  /*1020e0*/  STL.64 [R1+0xd58], R34 ;  /* 0x000d582201007387 */ /* 0x0001e80000100a00 */
[----:B0-----:R-:W2:Y:S04]  /*1020f0*/  LDL.LU.64 R34, [R1+0x8478] ;  /* 0x0084780001227983 */ /* 0x001ea80000300a00 */
[----:B------:R-:W5:Y:S04]  /*102100*/  LDL.LU.64 R32, [R1+0x8470] ;  /* 0x0084700001207983 */ /* 0x000f680000300a00 */
[----:B------:R-:W3:Y:S04]  /*102110*/  LDL.LU.64 R26, [R1+0x8468] ;  /* 0x00846800011a7983 */ /* 0x000ee80000300a00 */
[----:B------:R-:W4:Y:S04]  /*102120*/  LDL.LU.64 R24, [R1+0x8460] ;  /* 0x0084600001187983 */ /* 0x000f280000300a00 */
[----:B------:R0:W-:Y:S04]  /*102130*/  STL.64 [R1+0xd30], R20 ;  /* 0x000d301401007387 */ /* 0x0001e80000100a00 */
[----:B------:R1:W-:Y:S04]  /*102140*/  STL.64 [R1+0xd38], R22 ;  /* 0x000d381601007387 */ /* 0x0003e80000100a00 */
[----:B0-----:R-:W4:Y:S04]  /*102150*/  LDL.LU R20, [R1+0x430] ;  /* 0x0004300001147983 */ /* 0x001f280000300800 */
[----:B------:R-:W4:Y:S04]  /*102160*/  LDL.LU R21, [R1+0x434] ;  /* 0x0004340001157983 */ /* 0x000f280000300800 */
[----:B-1----:R-:W4:Y:S04]  /*102170*/  LDL.LU R22, [R1+0x438] ;  /* 0x0004380001167983 */ /* 0x002f280000300800 */
[----:B------:R-:W4:Y:S02]  /*102180*/  LDL.LU R23, [R1+0x43c] ;  /* 0x00043c0001177983 */ /* 0x000f240000300800 */
[----:B----4-:R-:W-:-:S15]  /*102190*/  HMMA.16816.F32 R20, R4, R24, R20 ;  /* 0x000000180414723c */ /* 0x010fde0000001814 */
[----:B------:R-:W-:-:S08]  /*1021a0*/  NOP ;  /* 0x0000000000007918 */ /* 0x000fd00000000000 */
[----:B------:R-:W-:Y:S04]  /*1021b0*/  STL.64 [R1+0xd10], R20 ;  /* 0x000d101401007387 */ /* 0x000fe80000100a00 */
[----:B------:R3:W-:Y:S02]  /*1021c0*/  STL.64 [R1+0xd18], R22 ;  /* 0x000d181601007387 */ /* 0x0007e40000100a00 */
[----:B---3--:R-:W-:Y:S02]  /*1021d0*/  HMMA.16816.F32 R20, R4, R26, R56 ;  /* 0x0000001a0414723c */ /* 0x008fe40000001838 */
[----:B------:R-:W3:-:S15]  /*1021e0*/  LDL.LU R56, [R1+0x2b0] ;  /* 0x0002b00001387983 */ /* 0x000ede0000300800 */
[----:B------:R-:W-:-:S06]  /*1021f0*/  NOP ;  /* 0x0000000000007918 */ /* 0x000fcc0000000000 */
[----:B------:R-:W-:Y:S04]  /*102200*/  STL.64 [R1+0xcd0], R20 ;  /* 0x000cd01401007387 */ /* 0x000fe80000100a00 */
[----:B------:R0:W-:Y:S04]  /*102210*/  STL.64 [R1+0xcd8], R22 ;  /* 0x000cd81601007387 */ /* 0x0001e80000100a00 */
[----:B------:R-:W3:Y:S04]  /*102220*/  LDL.LU R57, [R1+0x2b4] ;  /* 0x0002b40001397983 */ /* 0x000ee80000300800 */
[----:B------:R-:W3:Y:S04]  /*102230*/  LDL.LU R58, [R1+0x2b8] ;  /* 0x0002b800013a7983 */ /* 0x000ee80000300800 */
[----:B------:R-:W3:Y:S01]  /*102240*/  LDL.LU R59, [R1+0x2bc] ;  /* 0x0002bc00013b7983 */ /* 0x000ee20000300800 */
[C---:B-----5:R-:W-:Y:S06]  /*102250*/  HMMA.16816.F32 R16, R4.reuse, R32, R16 ;  /* 0x000000200410723c */ /* 0x060fec0000001810 */
[----:B--2---:R-:W-:-:S15]  /*102260*/  HMMA.16816.F32 R12, R4, R34, R12 ;  /* 0x00000022040c723c */ /* 0x004fde000000180c */
[----:B------:R-:W-:-:S02]  /*102270*/  NOP ;  /* 0x0000000000007918 */ /* 0x000fc40000000000 */
[----:B------:R-:W-:Y:S04]  /*102280*/  STL.64 [R1+0xc70], R16 ;  /* 0x000c701001007387 */ /* 0x000fe80000100a00 */
[----:B------:R-:W-:Y:S04]  /*102290*/  STL.64 [R1+0xc78], R18 ;  /* 0x000c781201007387 */ /* 0x000fe80000100a00 */
[----:B------:R-:W1:Y:S01]  /*1022a0*/  LDSM.16.M88.4 R16, [R9+UR4] ;  /* 0x000000040910783b */ /* 0x000e620008000200 */
[----:B0-----:R-:W-:Y:S03]  /*1022b0*/  HMMA.16816.F32 R20, R4, R36, R28 ;  /* 0x000000240414723c */ /* 0x001fe6000000181c */
[----:B------:R-:W-:Y:S04]  /*1022c0*/  STL.64 [R1+0xc10], R12 ;  /* 0x000c100c01007387 */ /* 0x000fe80000100a00 */
[----:B------:R0:W-:-:S15]  /*1022d0*/  STL.64 [R1+0xc18], R14 ;  /* 0x000c180e01007387 */ /* 0x0001de0000100a00 */
[----:B------:R-:W-:-:S01]  /*1022e0*/  NOP ;  /* 0x0000000000007918 */ /* 0x000fc20000000000 */
[----:B------:R2:W-:Y:S04]  /*1022f0*/  STL.64 [R1+0xbb0], R20 ;  /* 0x000bb01401007387 */ /* 0x0005e80000100a00 */
[----:B------:R4:W-:Y:S04]  /*102300*/  STL.64 [R1+0xbb8], R22 ;  /* 0x000bb81601007387 */ /* 0x0009e80000100a00 */
[----:B-1----:R-:W-:Y:S01]  /*102310*/  STL.64 [R1+0x1e00], R16 ;  /* 0x001e001001007387 */ /* 0x002fe20000100a00 */
[----:B0-----:R-:W-:-:S03]  /*102320*/  IMAD.MOV.U32 R15, RZ, RZ, R16 ;  /* 0x000000ffff0f7224 */ /* 0x001fc600078e0010 */
[----:B------:R0:W-:Y:S01]  /*102330*/  STL.64 [R1+0x1e08], R18 ;  /* 0x001e081201007387 */ /* 0x0001e20000100a00 */
[----:B------:R-:W-:-:S03]  /*102340*/  IMAD.MOV.U32 R14, RZ, RZ, R17 ;  /* 0x000000ffff0e7224 */ /* 0x000fc600078e0011 */
[----:B------:R-:W5:Y:S04]  /*102350*/  LDL.LU R32, [R1+0x230] ;  /* 0x0002300001207983 */ /* 0x000f680000300800 */
[----:B------:R-:W5:Y:S04]  /*102360*/  LDL.LU R33, [R1+0x234] ;  /* 0x0002340001217983 */ /* 0x000f680000300800 */
[----:B------:R-:W5:Y:S04]  /*102370*/  LDL.LU R34, [R1+0x238] ;  /* 0x0002380001227983 */ /* 0x000f680000300800 */
[----:B------:R-:W5:Y:S04]  /*102380*/  LDL.LU R35, [R1+0x23c] ;  /* 0x00023c0001237983 */ /* 0x000f680000300800 */
[----:B--2---:R-:W2:Y:S04]  /*102390*/  LDL.LU R20, [R1+0x1f0] ;  /* 0x0001f00001147983 */ /* 0x004ea80000300800 */
[----:B------:R-:W2:Y:S04]  /*1023a0*/  LDL.LU R21, [R1+0x1f4] ;  /* 0x0001f40001157983 */ /* 0x000ea80000300800 */
[----:B----4-:R-:W2:Y:S04]  /*1023b0*/  LDL.LU R22, [R1+0x1f8] ;  /* 0x0001f80001167983 */ /* 0x010ea80000300800 */
[----:B------:R-:W2:Y:S04]  /*1023c0*/  LDL.LU R23, [R1+0x1fc] ;  /* 0x0001fc0001177983 */ /* 0x000ea80000300800 */
[----:B------:R-:W4:Y:S04]  /*1023d0*/  LDL.LU R24, [R1+0x1b0] ;  /* 0x0001b00001187983 */ /* 0x000f280000300800 */
[----:B------:R-:W4:Y:S01]  /*1023e0*/  LDL.LU R25, [R1+0x1b4] ;  /* 0x0001b40001197983 */ /* 0x000f220000300800 */
[----:B0-----:R-:W-:Y:S03]  /*1023f0*/  HMMA.16816.F32 R16, R4, R38, R52 ;  /* 0x000000260410723c */ /* 0x001fe60000001834 */
[----:B------:R-:W4:Y:S04]  /*102400*/  LDL.LU R26, [R1+0x1b8] ;  /* 0x0001b800011a7983 */ /* 0x000f280000300800 */
[----:B------:R-:W4:Y:S04]  /*102410*/  LDL.LU R27, [R1+0x1bc] ;  /* 0x0001bc00011b7983 */ /* 0x000f280000300800 */
[----:B------:R-:W4:Y:S04]  /*102420*/  LDL.LU R60, [R1+0x314c] ;  /* 0x00314c00013c7983 */ /* 0x000f280000300800 */
[----:B------:R-:W4:Y:S04]  /*102430*/  LDL.LU R28, [R1+0x3148] ;  /* 0x00314800011c7983 */ /* 0x000f280000300800 */
[----:B------:R-:W4:Y:S04]  /*102440*/  LDL.LU R61, [R1+0x3154] ;  /* 0x00315400013d7983 */ /* 0x000f280000300800 */
[----:B------:R-:W4:Y:S04]  /*102450*/  LDL.LU R29, [R1+0x3150] ;  /* 0x00315000011d7983 */ /* 0x000f280000300800 */
[----:B------:R-:W5:Y:S04]  /*102460*/  LDL.LU R36, [R1+0x270] ;  /* 0x0002700001247983 */ /* 0x000f680000300800 */
[----:B------:R-:W-:Y:S04]  /*102470*/  STL.64 [R1+0xb50], R16 ;  /* 0x000b501001007387 */ /* 0x000fe80000100a00 */
[----:B------:R-:W-:Y:S04]  /*102480*/  STL.64 [R1+0xb58], R18 ;  /* 0x000b581201007387 */ /* 0x000fe80000100a00 */
[----:B------:R-:W5:Y:S04]  /*102490*/  LDL.LU R37, [R1+0x274] ;  /* 0x0002740001257983 */ /* 0x000f680000300800 */
[----:B------:R-:W5:Y:S04]  /*1024a0*/  LDL.LU R38, [R1+0x278] ;  /* 0x0002780001267983 */ /* 0x000f680000300800 */
[----:B------:R-:W5:Y:S04]  /*1024b0*/  LDL.LU R39, [R1+0x27c] ;  /* 0x00027c0001277983 */ /* 0x000f680000300800 */
[----:B------:R-:W0:Y:S04]  /*1024c0*/  LDSM.16.M88.4 R16, [R9+UR4+0x400] ;  /* 0x000400040910783b */ /* 0x000e280008000200 */
[----:B0-----:R-:W-:Y:S01]  /*1024d0*/  STL.64 [R1+0x1e20], R16 ;  /* 0x001e201001007387 */ /* 0x001fe20000100a00 */
[----:B------:R-:W-:-:S03]  /*1024e0*/  IMAD.MOV.U32 R13, RZ, RZ, R16 ;  /* 0x000000ffff0d7224 */ /* 0x000fc600078e0010 */
[----:B------:R-:W-:Y:S01]  /*1024f0*/  STL.64 [R1+0x1e28], R18 ;  /* 0x001e281201007387 */ /* 0x000fe20000100a00 */
[----:B------:R-:W-:-:S03]  /*102500*/  IMAD.MOV.U32 R11, RZ, RZ, R17 ;  /* 0x000000ffff0b7224 */ /* 0x000fc600078e0011 */
[----:B------:R-:W0:Y:S01]  /*102510*/  LDSM.16.M88.4 R16, [R9+UR4+0x800] ;  /* 0x000800040910783b */ /* 0x000e220008000200 */
[----:B---3--:R-:W-:-:S15]  /*102520*/  HMMA.16816.F32 R52, R4, R40, R56 ;  /* 0x000000280434723c */ /* 0x008fde0000001838 */
[----:B------:R-:W-:-:S08]  /*102530*/  NOP ;  /* 0x0000000000007918 */ /* 0x000fd00000000000 */
[----:B------:R-:W-:Y:S04]  /*102540*/  STL.64 [R1+0xaf0], R52 ;  /* 0x000af03401007387 */ /* 0x000fe80000100a00 */
[----:B------:R-:W-:Y:S04]  /*102550*/  STL.64 [R1+0xaf8], R54 ;  /* 0x000af83601007387 */ /* 0x000fe80000100a00 */
[----:B0-----:R0:W-:Y:S04]  /*102560*/  STL.64 [R1+0x1e10], R16 ;  /* 0x001e101001007387 */ /* 0x0011e80000100a00 */
[----:B------:R-:W-:Y:S04]  /*102570*/  STL.64 [R1+0x1e18], R18 ;  /* 0x001e181201007387 */ /* 0x000fe80000100a00 */
[----:B------:R-:W3:Y:S04]  /*102580*/  LDL.LU R59, [R1+0x315c] ;  /* 0x00315c00013b7983 */ /* 0x000ee80000300800 */
[----:B------:R-:W3:Y:S01]  /*102590*/  LDL.LU R30, [R1+0x3158] ;  /* 0x00315800011e7983 */ /* 0x000ee20000300800 */
[----:B------:R-:W-:-:S03]  /*1025a0*/  IMAD.MOV.U32 R0, RZ, RZ, R17 ;  /* 0x000000ffff007224 */ /* 0x000fc600078e0011 */
[----:B0-----:R-:W3:Y:S04]  /*1025b0*/  LDL.LU R17, [R1+0x3164] ;  /* 0x0031640001117983 */ /* 0x001ee80000300800 */
[----:B------:R-:W3:Y:S04]  /*1025c0*/  LDL.LU R31, [R1+0x3160] ;  /* 0x00316000011f7983 */ /* 0x000ee80000300800 */
[----:B------:R-:W3:Y:S04]  /*1025d0*/  LDL.LU R52, [R1+0x170] ;  /* 0x0001700001347983 */ /* 0x000ee80000300800 */
[----:B------:R-:W3:Y:S04]  /*1025e0*/  LDL.LU R53, [R1+0x174] ;  /* 0x0001740001357983 */ /* 0x000ee80000300800 */
[----:B------:R-:W3:Y:S04]  /*1025f0*/  LDL.LU R54, [R1+0x178] ;  /* 0x0001780001367983 */ /* 0x000ee80000300800 */
[----:B------:R-:W3:Y:S01]  /*102600*/  LDL.LU R55, [R1+0x17c] ;  /* 0x00017c0001377983 */ /* 0x000ee20000300800 */
[----:B-----5:R-:W-:Y:S03]  /*102610*/  HMMA.16816.F32 R40, R4, R42, R36 ;  /* 0x0000002a0428723c */ /* 0x020fe60000001824 */
        /* <DEDUP_REMOVED lines=8> */
[----:B0-----:R-:W-:Y:S01]  /*1026a0*/  HMMA.16816.F32 R36, R4, R44, R32 ;  /* 0x0000002c0424723c */ /* 0x001fe20000001820 */
        /* <DEDUP_REMOVED lines=8> */
[C---:B--2---:R-:W-:Y:S01]  /*102730*/  HMMA.16816.F32 R32, R4.reuse, R46, R20 ;  /* 0x0000002e0420723c */ /* 0x044fe20000001814 */
[----:B------:R-:W0:Y:S05]  /*102740*/  LDSM.16.M88.4 R20, [R9+UR4+0x1400] ;  /* 0x001400040914783b */ /* 0x000e2a0008000200 */
[----:B----4-:R-:W-:Y:S01]  /*102750*/  HMMA.16816.F32 R24, R4, R50, R24 ;  /* 0x000000320418723c */ /* 0x010fe20000001818 */
[----:B------:R-:W-:-:S02]  /*102760*/  IMAD R28, R28, 0x100, R60 ;  /* 0x000001001c1c7824 */ /* 0x000fc400078e023c */
[----:B------:R-:W-:-:S14]  /*102770*/  IMAD R29, R29, 0x100, R61 ;  /* 0x000001001d1d7824 */ /* 0x000fdc00078e023d */
[----:B------:R-:W-:Y:S04]  /*102780*/  STL.64 [R1+0x2b0], R32 ;  /* 0x0002b02001007387 */ /* 0x000fe80000100a00 */
[----:B------:R-:W-:Y:S01]  /*102790*/  STL.64 [R1+0x2b8], R34 ;  /* 0x0002b82201007387 */ /* 0x000fe20000100a00 */
[----:B------:R-:W-:-:S03]  /*1027a0*/  IMAD.MOV.U32 R10, RZ, RZ, R16 ;  /* 0x000000ffff0a7224 */ /* 0x000fc600078e0010 */
[----:B------:R-:W-:Y:S04]  /*1027b0*/  LDSM.16.M88.4 R32, [R9+UR4+0x2000] ;  /* 0x002000040920783b */ /* 0x000fe80008000200 */
[----:B0-----:R-:W-:Y:S04]  /*1027c0*/  STL.64 [R1+0x1dd0], R20 ;  /* 0x001dd01401007387 */ /* 0x001fe80000100a00 */
[----:B------:R-:W-:Y:S04]  /*1027d0*/  STL.64 [R1+0x1dd8], R22 ;  /* 0x001dd81601007387 */ /* 0x000fe80000100a00 */
[----:B------:R-:W-:Y:S04]  /*1027e0*/  STL.64 [R1+0x230], R24 ;  /* 0x0002301801007387 */ /* 0x000fe80000100a00 */
[----:B------:R-:W-:Y:S04]  /*1027f0*/  STL.64 [R1+0x238], R26 ;  /* 0x0002381a01007387 */ /* 0x000fe80000100a00 */
[----:B------:R-:W2:Y:S04]  /*102800*/  LDL.LU R60, [R1+0x120] ;  /* 0x00012000013c7983 */ /* 0x000ea80000300800 */
[----:B------:R-:W2:Y:S04]  /*102810*/  LDL.LU R61, [R1+0x124] ;  /* 0x00012400013d7983 */ /* 0x000ea80000300800 */
[----:B------:R-:W2:Y:S04]  /*102820*/  LDL.LU R40, [R1+0x150] ;  /* 0x0001500001287983 */ /* 0x000ea80000300800 */
[----:B------:R-:W2:Y:S04]  /*102830*/  LDL.LU R41, [R1+0x154] ;  /* 0x0001540001297983 */ /* 0x000ea80000300800 */
[----:B------:R-:W0:Y:S04]  /*102840*/  LDSM.16.M88.4 R24, [R9+UR4+0x1800] ;  /* 0x001800040918783b */ /* 0x000e280008000200 */
[----:B------:R-:W2:Y:S04]  /*102850*/  LDL.LU R42, [R1+0x158] ;  /* 0x00015800012a7983 */ /* 0x000ea80000300800 */
[----:B------:R-:W2:Y:S04]  /*102860*/  LDL.LU R43, [R1+0x15c] ;  /* 0x00015c00012b7983 */ /* 0x000ea80000300800 */
[----:B0-----:R-:W-:Y:S04]  /*102870*/  STL.64 [R1+0x1dc0], R24 ;  /* 0x001dc01801007387 */ /* 0x001fe80000100a00 */
[----:B------:R-:W-:Y:S04]  /*102880*/  STL.64 [R1+0x1dc8], R26 ;  /* 0x001dc81a01007387 */ /* 0x000fe80000100a00 */
[----:B------:R-:W4:Y:S04]  /*102890*/  LDL.LU R56, [R1+0x160] ;  /* 0x0001600001387983 */ /* 0x000f280000300800 */
[----:B------:R-:W4:Y:S04]  /*1028a0*/  LDL.LU R57, [R1+0x164] ;  /* 0x0001640001397983 */ /* 0x000f280000300800 */
[----:B------:R-:W4:Y:S01]  /*1028b0*/  LDL.LU R58, [R1+0x168] ;  /* 0x00016800013a7983 */ /* 0x000f220000300800 */
[----:B---3--:R-:W-:-:S03]  /*1028c0*/  IMAD R30, R30, 0x100, R59 ;  /* 0x000001001e1e7824 */ /* 0x008fc600078e023b */
[----:B------:R-:W4:Y:S01]  /*1028d0*/  LDL.LU R59, [R1+0x16c] ;  /* 0x00016c00013b7983 */ /* 0x000f220000300800 */
[----:B------:R-:W-:Y:S02]  /*1028e0*/  IMAD.MOV.U32 R36, RZ, RZ, R20 ;  /* 0x000000ffff247224 */ /* 0x000fe400078e0014 */
[----:B------:R-:W-:Y:S02]  /*1028f0*/  IMAD.MOV.U32 R23, RZ, RZ, R21 ;  /* 0x000000ffff177224 */ /* 0x000fe400078e0015 */
[----:B------:R-:W-:Y:S02]  /*102900*/  IMAD.MOV.U32 R20, RZ, RZ, R24 ;  /* 0x000000ffff147224 */ /* 0x000fe400078e0018 */
[----:B------:R-:W-:Y:S02]  /*102910*/  IMAD.MOV.U32 R21, RZ, RZ, R25 ;  /* 0x000000ffff157224 */ /* 0x000fe400078e0019 */
[----:B------:R-:W0:Y:S01]  /*102920*/  LDSM.16.M88.4 R24, [R9+UR4+0x1c00] ;  /* 0x001c00040918783b */ /* 0x000e220008000200 */
[----:B------:R-:W-:-:S02]  /*102930*/  IMAD R31, R31, 0x100, R17 ;  /* 0x000001001f1f7824 */ /* 0x000fc400078e0211 */
[----:B------:R-:W-:-:S15]  /*102940*/  HMMA.16816.F32 R16, R4, R48, R52 ;  /* 0x000000300410723c */ /* 0x000fde0000001834 */
[----:B------:R-:W-:-:S08]  /*102950*/  NOP ;  /* 0x0000000000007918 */ /* 0x000fd00000000000 */
[----:B------:R-:W-:Y:S04]  /*102960*/  STL.64 [R1+0x1b0], R16 ;  /* 0x0001b01001007387 */ /* 0x000fe80000100a00 */
[----:B------:R1:W-:Y:S04]  /*102970*/  STL.64 [R1+0x1b8], R18 ;  /* 0x0001b81201007387 */ /* 0x0003e80000100a00 */
[----:B0-----:R0:W-:Y:S04]  /*102980*/  STL.64 [R1+0x1da0], R24 ;  /* 0x001da01801007387 */ /* 0x0011e80000100a00 */
[----:B------:R3:W-:Y:S01]  /*102990*/  STL.64 [R1+0x1da8], R26 ;  /* 0x001da81a01007387 */ /* 0x0007e20000100a00 */
[----:B-1----:R-:W-:-:S02]  /*1029a0*/  IMAD.MOV.U32 R18, RZ, RZ, R24 ;  /* 0x000000ffff127224 */ /* 0x002fc400078e0018 */
[----:B------:R-:W-:Y:S01]  /*1029b0*/  IMAD.MOV.U32 R19, RZ, RZ, R25 ;  /* 0x000000ffff137224 */ /* 0x000fe200078e0019 */
[----:B0-----:R-:W5:Y:S04]  /*1029c0*/  LDL.LU R24, [R1+0x180] ;  /* 0x0001800001187983 */ /* 0x001f680000300800 */
[----:B------:R-:W5:Y:S04]  /*1029d0*/  LDL.LU R25, [R1+0x184] ;  /* 0x0001840001197983 */ /* 0x000f680000300800 */
[----:B---3--:R-:W5:Y:S04]  /*1029e0*/  LDL.LU R26, [R1+0x188] ;  /* 0x00018800011a7983 */ /* 0x008f680000300800 */
[----:B------:R-:W5:Y:S01]  /*1029f0*/  LDL.LU R27, [R1+0x18c] ;  /* 0x00018c00011b7983 */ /* 0x000f620000300800 */
[----:B------:R-:W-:-:S03]  /*102a00*/  IMAD.MOV.U32 R22, RZ, RZ, R32 ;  /* 0x000000ffff167224 */ /* 0x000fc600078e0020 */
[----:B------:R0:W-:Y:S01]  /*102a10*/  STL.64 [R1+0x1db0], R32 ;  /* 0x001db02001007387 */ /* 0x0001e20000100a00 */
[----:B------:R-:W-:-:S03]  /*102a20*/  IMAD.MOV.U32 R17, RZ, RZ, R33 ;  /* 0x000000ffff117224 */ /* 0x000fc600078e0021 */
[----:B------:R-:W-:Y:S04]  /*102a30*/  STL.64 [R1+0x1db8], R34 ;  /* 0x001db82201007387 */ /* 0x000fe80000100a00 */
[----:B------:R-:W3:Y:S04]  /*102a40*/  LDL.LU R52, [R1+0x190] ;  /* 0x0001900001347983 */ /* 0x000ee80000300800 */
[----:B------:R-:W3:Y:S01]  /*102a50*/  LDL.LU R53, [R1+0x194] ;  /* 0x0001940001357983 */ /* 0x000ee20000300800 */
[----:B0-----:R-:W-:Y:S02]  /*102a60*/  F2FP.F16.E4M3.UNPACK_B R32, R15 ;  /* 0x0000000fff20723e */ /* 0x001fe400020006ff */
[----:B------:R-:W-:-:S03]  /*102a70*/  F2FP.F16.E4M3.UNPACK_B R33, R14 ;  /* 0x0000000eff21723e */ /* 0x000fc600020006ff */
[----:B------:R-:W-:Y:S04]  /*102a80*/  STL [R1+0x130], R32 ;  /* 0x0001302001007387 */ /* 0x000fe80000100800 */
[----:B------:R-:W3:Y:S04]  /*102a90*/  LDL.LU R54, [R1+0x198] ;  /* 0x0001980001367983 */ /* 0x000ee80000300800 */
[----:B------:R-:W-:Y:S04]  /*102aa0*/  STL [R1+0x134], R33 ;  /* 0x0001342101007387 */ /* 0x000fe80000100800 */
[----:B------:R-:W3:Y:S01]  /*102ab0*/  LDL.LU R55, [R1+0x19c] ;  /* 0x00019c0001377983 */ /* 0x000ee20000300800 */
        /* <DEDUP_REMOVED lines=9> */
[----:B-1----:R-:W-:Y:S02]  /*102b50*/  IMAD.MOV.U32 R7, RZ, RZ, R33 ;  /* 0x000000ffff077224 */ /* 0x002fe400078e0021 */
[----:B0-----:R-:W-:Y:S01]  /*102b60*/  STL.64 [R1+0x1d70], R40 ;  /* 0x001d702801007387 */ /* 0x001fe20000100a00 */
[----:B------:R-:W-:-:S03]  /*102b70*/  IMAD.MOV.U32 R14, RZ, RZ, R40 ;  /* 0x000000ffff0e7224 */ /* 0x000fc600078e0028 */
[----:B------:R4:W-:Y:S01]  /*102b80*/  STL.64 [R1+0x1d78], R42 ;  /* 0x001d782a01007387 */ /* 0x0009e20000100a00 */
[----:B------:R-:W-:Y:S02]  /*102b90*/  IMAD.MOV.U32 R15, RZ, RZ, R41 ;  /* 0x000000ffff0f7224 */ /* 0x000fe400078e0029 */
[----:B----4-:R-:W-:Y:S01]  /*102ba0*/  HMMA.16816.F32 R40, R28, R32, R56 ;  /* 0x000000201c28723c */ /* 0x010fe20000001838 */
[----:B------:R-:W0:Y:S01]  /*102bb0*/  LDSM.16.M88.4 R32, [R9+UR4+0x2800] ;  /* 0x002800040920783b */ /* 0x000e220008000200 */
[----:B------:R-:W-:Y:S02]  /*102bc0*/  F2FP.F16.E4M3.UNPACK_B R4, R13 ;  /* 0x0000000dff04723e */ /* 0x000fe400020006ff */
[----:B------:R-:W-:-:S03]  /*102bd0*/  F2FP.F16.E4M3.UNPACK_B R5, R11 ;  /* 0x0000000bff05723e */ /* 0x000fc600020006ff */
[----:B------:R-:W-:-:S15]  /*102be0*/  STL [R1+0x118], R4 ;  /* 0x0001180401007387 */ /* 0x000fde0000100800 */
[----:B------:R-:W-:-:S01]  /*102bf0*/  NOP ;  /* 0x0000000000007918 */ /* 0x000fc20000000000 */
[----:B------:R-:W-:Y:S04]  /*102c00*/  STL.64 [R1+0x1f0], R40 ;  /* 0x0001f02801007387 */ /* 0x000fe80000100a00 */
[----:B------:R-:W-:Y:S04]  /*102c10*/  STL.64 [R1+0x1f8], R42 ;  /* 0x0001f82a01007387 */ /* 0x000fe80000100a00 */
[----:B------:R1:W-:Y:S04]  /*102c20*/  STL [R1+0x8434], R7 ;  /* 0x0084340701007387 */ /* 0x0003e80000100800 */
[----:B------:R-:W-:Y:S01]  /*102c30*/  STL [R1+0x11c], R5 ;  /* 0x00011c0501007387 */ /* 0x000fe20000100800 */
[----:B------:R-:W-:-:S03]  /*102c40*/  F2FP.F16.E4M3.UNPACK_B R6, R10 ;  /* 0x0000000aff06723e */ /* 0x000fc600020006ff */
[----:B------:R-:W-:Y:S04]  /*102c50*/  LDSM.16.M88.4 R40, [R9+UR4+0x3000] ;  /* 0x003000040928783b */ /* 0x000fe80008000200 */
[----:B0-----:R0:W-:Y:S04]  /*102c60*/  STL.64 [R1+0x1d60], R32 ;  /* 0x001d602001007387 */ /* 0x0011e80000100a00 */
[----:B------:R2:W-:Y:S04]  /*102c70*/  STL.64 [R1+0x1d68], R34 ;  /* 0x001d682201007387 */ /* 0x0005e80000100a00 */
[----:B------:R-:W4:Y:S04]  /*102c80*/  LDL.LU R56, [R1+0x1a0] ;  /* 0x0001a00001387983 */ /* 0x000f280000300800 */
[----:B------:R-:W4:Y:S04]  /*102c90*/  LDL.LU R57, [R1+0x1a4] ;  /* 0x0001a40001397983 */ /* 0x000f280000300800 */
[----:B------:R-:W4:Y:S04]  /*102ca0*/  LDL.LU R58, [R1+0x1a8] ;  /* 0x0001a800013a7983 */ /* 0x000f280000300800 */
[----:B------:R-:W4:Y:S01]  /*102cb0*/  LDL.LU R59, [R1+0x1ac] ;  /* 0x0001ac00013b7983 */ /* 0x000f220000300800 */
[----:B-----5:R-:W-:Y:S01]  /*102cc0*/  HMMA.16816.F32 R24, R28, R4, R24 ;  /* 0x000000041c18723c */ /* 0x020fe20000001818 */
[----:B------:R-:W-:Y:S01]  /*102cd0*/  IMAD.MOV.U32 R16, RZ, RZ, R32 ;  /* 0x000000ffff107224 */ /* 0x000fe200078e0020 */
[----:B-1----:R-:W-:Y:S01]  /*102ce0*/  F2FP.F16.E4M3.UNPACK_B R7, R0 ;  /* 0x00000000ff07723e */ /* 0x002fe200020006ff */
[----:B0-----:R-:W5:Y:S01]  /*102cf0*/  LDL.LU R32, [R1+0x1c0] ;  /* 0x0001c00001207983 */ /* 0x001f620000300800 */
[----:B------:R-:W-:-:S15]  /*102d00*/  IMAD.MOV.U32 R11, RZ, RZ, R33 ;  /* 0x000000ffff0b7224 */ /* 0x000fde00078e0021 */
[----:B------:R-:W-:-:S04]  /*102d10*/  NOP ;  /* 0x0000000000007918 */ /* 0x000fc80000000000 */
[----:B------:R-:W-:Y:S04]  /*102d20*/  STL.64 [R1+0x270], R24 ;  /* 0x0002701801007387 */ /* 0x000fe80000100a00 */
[----:B------:R-:W-:Y:S04]  /*102d30*/  STL.64 [R1+0x278], R26 ;  /* 0x0002781a01007387 */ /* 0x000fe80000100a00 */
[----:B------:R-:W0:Y:S04]  /*102d40*/  LDSM.16.M88.4 R24, [R9+UR4+0x2c00] ;  /* 0x002c00040918783b */ /* 0x000e280008000200 */
[----:B------:R-:W-:Y:S04]  /*102d50*/  STL [R1+0x110], R6 ;  /* 0x0001100601007387 */ /* 0x000fe80000100800 */
[----:B------:R-:W5:Y:S04]  /*102d60*/  LDL.LU R33, [R1+0x1c4] ;  /* 0x0001c40001217983 */ /* 0x000f680000300800 */
[----:B------:R-:W-:Y:S04]  /*102d70*/  STL [R1+0x114], R7 ;  /* 0x0001140701007387 */ /* 0x000fe80000100800 */
[----:B--2---:R-:W5:Y:S04]  /*102d80*/  LDL.LU R34, [R1+0x1c8] ;  /* 0x0001c80001227983 */ /* 0x004f680000300800 */
[----:B------:R-:W5:Y:S01]  /*102d90*/  LDL.LU R35, [R1+0x1cc] ;  /* 0x0001cc0001237983 */ /* 0x000f620000300800 */
[----:B------:R-:W-:-:S02]  /*102da0*/  F2FP.F16.E4M3.UNPACK_B R4, R12 ;  /* 0x0000000cff04723e */ /* 0x000fc400020006ff */
[----:B------:R-:W-:Y:S01]  /*102db0*/  F2FP.F16.E4M3.UNPACK_B R5, R8 ;  /* 0x00000008ff05723e */ /* 0x000fe200020006ff */
[----:B0-----:R-:W-:Y:S01]  /*102dc0*/  STL.64 [R1+0x1d50], R24 ;  /* 0x001d501801007387 */ /* 0x001fe20000100a00 */
[----:B------:R-:W-:-:S03]  /*102dd0*/  IMAD.MOV.U32 R10, RZ, RZ, R24 ;  /* 0x000000ffff0a7224 */ /* 0x000fc600078e0018 */
[----:B------:R3:W-:Y:S01]  /*102de0*/  STL.64 [R1+0x1d58], R26 ;  /* 0x001d581a01007387 */ /* 0x0007e20000100a00 */
[----:B------:R-:W-:Y:S02]  /*102df0*/  IMAD.MOV.U32 R0, RZ, RZ, R25 ;  /* 0x000000ffff007224 */ /* 0x000fe400078e0019 */
[----:B---3--:R-:W-:Y:S01]  /*102e00*/  HMMA.16816.F32 R24, R28, R6, R52 ;  /* 0x000000061c18723c */ /* 0x008fe20000001834 */
[----:B------:R-:W-:-:S15]  /*102e10*/  STL [R1+0x108], R4 ;  /* 0x0001080401007387 */ /* 0x000fde0000100800 */
[----:B------:R-:W-:-:S07]  /*102e20*/  NOP ;  /* 0x0000000000007918 */ /* 0x000fce0000000000 */
[----:B------:R0:W-:Y:S04]  /*102e30*/  STL.64 [R1+0x2f0], R24 ;  /* 0x0002f01801007387 */ /* 0x0001e80000100a00 */
[----:B------:R1:W-:Y:S04]  /*102e40*/  STL.64 [R1+0x2f8], R26 ;  /* 0x0002f81a01007387 */ /* 0x0003e80000100a00 */
[----:B0-----:R-:W2:Y:S04]  /*102e50*/  LDL.LU R24, [R1+0x1d0] ;  /* 0x0001d00001187983 */ /* 0x001ea80000300800 */
[----:B------:R-:W-:Y:S04]  /*102e60*/  STL [R1+0x10c], R5 ;  /* 0x00010c0501007387 */ /* 0x000fe80000100800 */
[----:B------:R-:W2:Y:S04]  /*102e70*/  LDL.LU R25, [R1+0x1d4] ;  /* 0x0001d40001197983 */ /* 0x000ea80000300800 */
[----:B-1----:R-:W2:Y:S04]  /*102e80*/  LDL.LU R26, [R1+0x1d8] ;  /* 0x0001d800011a7983 */ /* 0x002ea80000300800 */
[----:B------:R-:W2:Y:S04]  /*102e90*/  LDL.LU R27, [R1+0x1dc] ;  /* 0x0001dc00011b7983 */ /* 0x000ea80000300800 */
[----:B------:R-:W-:Y:S04]  /*102ea0*/  STL [R1+0x8438], R7 ;  /* 0x0084380701007387 */ /* 0x000fe80000100800 */
[----:B------:R-:W-:Y:S04]  /*102eb0*/  STL.64 [R1+0x1d40], R40 ;  /* 0x001d402801007387 */ /* 0x000fe80000100a00 */
[----:B------:R4:W-:Y:S04]  /*102ec0*/  STL.64 [R1+0x1d48], R42 ;  /* 0x001d482a01007387 */ /* 0x0009e80000100a00 */
[----:B------:R-:W3:Y:S04]  /*102ed0*/  LDL.LU R52, [R1+0x1e0] ;  /* 0x0001e00001347983 */ /* 0x000ee80000300800 */
[----:B------:R-:W3:Y:S04]  /*102ee0*/  LDL.LU R53, [R1+0x1e4] ;  /* 0x0001e40001357983 */ /* 0x000ee80000300800 */
[----:B------:R-:W3:Y:S04]  /*102ef0*/  LDL.LU R54, [R1+0x1e8] ;  /* 0x0001e80001367983 */ /* 0x000ee80000300800 */
[----:B------:R-:W3:Y:S01]  /*102f00*/  LDL.LU R55, [R1+0x1ec] ;  /* 0x0001ec0001377983 */ /* 0x000ee20000300800 */
[----:B------:R-:W-:-:S02]  /*102f10*/  IMAD.MOV.U32 R12, RZ, RZ, R40 ;  /* 0x000000ffff0c7224 */ /* 0x000fc400078e0028 */
[----:B------:R-:W-:Y:S01]  /*102f20*/  IMAD.MOV.U32 R13, RZ, RZ, R41 ;  /* 0x000000ffff0d7224 */ /* 0x000fe200078e0029 */
[----:B------:R-:W-:Y:S02]  /*102f30*/  F2FP.F16.E4M3.UNPACK_B R2, R2 ;  /* 0x00000002ff02723e */ /* 0x000fe400020006ff */
[----:B------:R-:W-:Y:S01]  /*102f40*/  F2FP.F16.E4M3.UNPACK_B R3, R3 ;  /* 0x00000003ff03723e */ /* 0x000fe200020006ff */
[----:B----4-:R-:W-:Y:S01]  /*102f50*/  HMMA.16816.F32 R40, R28, R4, R56 ;  /* 0x000000041c28723c */ /* 0x010fe20000001838 */
[----:B------:R-:W0:-:S15]  /*102f60*/  LDSM.16.M88.4 R4, [R9+UR4+0x3400] ;  /* 0x003400040904783b */ /* 0x000e1e0008000200 */
[----:B------:R-:W-:-:S07]  /*102f70*/  NOP ;  /* 0x0000000000007918 */ /* 0x000fce0000000000 */
[----:B------:R-:W-:Y:S04]  /*102f80*/  STL.64 [R1+0x470], R40 ;  /* 0x0004702801007387 */ /* 0x000fe80000100a00 */
[----:B------:R-:W-:Y:S01]  /*102f90*/  STL.64 [R1+0x478], R42 ;  /* 0x0004782a01007387 */ /* 0x000fe20000100a00 */
        /* <DEDUP_REMOVED lines=8> */
[----:B------:R1:W-:Y:S04]  /*103020*/  STL.64 [R1+0x1d38], R6 ;  /* 0x001d380601007387 */ /* 0x0003e80000100a00 */
[----:B------:R-:W-:Y:S04]  /*103030*/  STL.64 [R1+0x100], R2 ;  /* 0x0001000201007387 */ /* 0x000fe80000100a00 */
[----:B------:R-:W4:Y:S04]  /*103040*/  LDL.LU R56, [R1+0x200] ;  /* 0x0002000001387983 */ /* 0x000f280000300800 */
[----:B------:R-:W4:Y:S04]  /*103050*/  LDL.LU R57, [R1+0x204] ;  /* 0x0002040001397983 */ /* 0x000f280000300800 */
[----:B------:R-:W4:Y:S04]  /*103060*/  LDL.LU R58, [R1+0x208] ;  /* 0x00020800013a7983 */ /* 0x000f280000300800 */
[----:B------:R-:W4:Y:S01]  /*103070*/  LDL.LU R59, [R1+0x20c] ;  /* 0x00020c00013b7983 */ /* 0x000f220000300800 */
[----:B-----5:R-:W-:Y:S01]  /*103080*/  HMMA.16816.F32 R32, R28, R2, R32 ;  /* 0x000000021c20723c */ /* 0x020fe20000001820 */
[----:B------:R-:W-:Y:S01]  /*103090*/  IMAD.MOV.U32 R8, RZ, RZ, R4 ;  /* 0x000000ffff087224 */ /* 0x000fe200078e0004 */
[----:B0-----:R-:W-:-:S05]  /*1030a0*/  F2FP.F16.E4M3.UNPACK_B R4, R36 ;  /* 0x00000024ff04723e */ /* 0x001fca00020006ff */
[----:B------:R-:W-:-:S15]  /*1030b0*/  STL [R1+0xf8], R4 ;  /* 0x0000f80401007387 */ /* 0x000fde0000100800 */
[----:B------:R-:W-:-:S01]  /*1030c0*/  NOP ;  /* 0x0000000000007918 */ /* 0x000fc20000000000 */
[----:B------:R-:W-:Y:S04]  /*1030d0*/  STL.64 [R1+0x5f0], R32 ;  /* 0x0005f02001007387 */ /* 0x000fe80000100a00 */
[----:B------:R-:W-:Y:S04]  /*1030e0*/  STL.64 [R1+0x5f8], R34 ;  /* 0x0005f82201007387 */ /* 0x000fe80000100a00 */
[----:B------:R-:W0:Y:S01]  /*1030f0*/  LDSM.16.M88.4 R32, [R9+UR4+0x3800] ;  /* 0x003800040920783b */ /* 0x000e220008000200 */
[----:B-1----:R-:W-:Y:S01]  /*103100*/  IMAD.MOV.U32 R6, RZ, RZ, R5 ;  /* 0x000000ffff067224 */ /* 0x002fe200078e0005 */
[----:B------:R-:W-:Y:S01]  /*103110*/  F2FP.F16.E4M3.UNPACK_B R5, R23 ;  /* 0x00000017ff05723e */ /* 0x000fe200020006ff */
[----:B------:R-:W-:Y:S01]  /*103120*/  IMAD.MOV.U32 R7, RZ, RZ, R3 ;  /* 0x000000ffff077224 */ /* 0x000fe200078e0003 */
[----:B0-----:R0:W-:Y:S04]  /*103130*/  STL.64 [R1+0x1d20], R32 ;  /* 0x001d202001007387 */ /* 0x0011e80000100a00 */
[----:B------:R1:W-:Y:S01]  /*103140*/  STL.64 [R1+0x1d28], R34 ;  /* 0x001d282201007387 */ /* 0x0003e20000100a00 */
[----:B------:R-:W-:-:S03]  /*103150*/  IMAD.MOV.U32 R2, RZ, RZ, R32 ;  /* 0x000000ffff027224 */ /* 0x000fc600078e0020 */
[----:B------:R-:W-:Y:S01]  /*103160*/  STL [R1+0xfc], R5 ;  /* 0x0000fc0501007387 */ /* 0x000fe20000100800 */
[----:B------:R-:W-:-:S03]  /*103170*/  IMAD.MOV.U32 R3, RZ, RZ, R33 ;  /* 0x000000ffff037224 */ /* 0x000fc600078e0021 */
[----:B0-----:R-:W5:Y:S04]  /*103180*/  LDL.LU R32, [R1+0x210] ;  /* 0x0002100001207983 */ /* 0x001f680000300800 */
[----:B------:R-:W5:Y:S04]  /*103190*/  LDL.LU R33, [R1+0x214] ;  /* 0x0002140001217983 */ /* 0x000f680000300800 */
[----:B-1----:R-:W5:Y:S04]  /*1031a0*/  LDL.LU R34, [R1+0x218] ;  /* 0x0002180001227983 */ /* 0x002f680000300800 */
[----:B------:R-:W5:Y:S01]  /*1031b0*/  LDL.LU R35, [R1+0x21c] ;  /* 0x00021c0001237983 */ /* 0x000f620000300800 */
[----:B--2---:R-:W-:Y:S03]  /*1031c0*/  HMMA.16816.F32 R36, R28, R4, R24 ;  /* 0x000000041c24723c */ /* 0x004fe60000001818 */
        /* <DEDUP_REMOVED lines=8> */
[----:B---3--:R-:W-:Y:S06]  /*103250*/  HMMA.16816.F32 R24, R28, R20, R52 ;  /* 0x000000141c18723c */ /* 0x008fec0000001834 */
[----:B------:R-:W-:Y:S04]  /*103260*/  STL.64 [R1+0xf0], R20 ;  /* 0x0000f01401007387 */ /* 0x000fe80000100a00 */
[----:B------:R-:W2:-:S13]  /*103270*/  LDL.LU R52, [R1+0x220] ;  /* 0x0002200001347983 */ /* 0x000e9a0000300800 */
[----:B------:R-:W-:Y:S04]  /*103280*/  STL.64 [R1+0xb80], R24 ;  /* 0x000b801801007387 */ /* 0x000fe80000100a00 */
[----:B------:R-:W-:Y:S04]  /*103290*/  STL.64 [R1+0xb88], R26 ;  /* 0x000b881a01007387 */ /* 0x000fe80000100a00 */
[----:B------:R-:W-:Y:S04]  /*1032a0*/  STL [R1+0xe8], R18 ;  /* 0x0000e81201007387 */ /* 0x000fe80000100800 */
[----:B------:R-:W2:Y:S04]  /*1032b0*/  LDL.LU R53, [R1+0x224] ;  /* 0x0002240001357983 */ /* 0x000ea80000300800 */
[----:B------:R-:W-:Y:S04]  /*1032c0*/  STL [R1+0xec], R19 ;  /* 0x0000ec1301007387 */ /* 0x000fe80000100800 */
[----:B------:R-:W2:Y:S04]  /*1032d0*/  LDL.LU R54, [R1+0x228] ;  /* 0x0002280001367983 */ /* 0x000ea80000300800 */
[----:B------:R-:W2:Y:S04]  /*1032e0*/  LDL.LU R55, [R1+0x22c] ;  /* 0x00022c0001377983 */ /* 0x000ea80000300800 */
[----:B------:R-:W0:Y:S02]  /*1032f0*/  LDSM.16.M88.4 R24, [R9+UR4+0x4000] ;  /* 0x004000040918783b */ /* 0x000e240008000200 */
[----:B0-----:R-:W-:-:S02]  /*103300*/  IMAD.MOV.U32 R20, RZ, RZ, R24 ;  /* 0x000000ffff147224 */ /* 0x001fc400078e0018 */
[----:B------:R0:W-:Y:S04]  /*103310*/  STL.64 [R1+0x1d00], R24 ;  /* 0x001d001801007387 */ /* 0x0001e80000100a00 */
[----:B------:R-:W-:Y:S01]  /*103320*/  STL.64 [R1+0x1d08], R26 ;  /* 0x001d081a01007387 */ /* 0x000fe20000100a00 */
[----:B------:R-:W-:Y:S01]  /*103330*/  IMAD.MOV.U32 R21, RZ, RZ, R25 ;  /* 0x000000ffff157224 */ /* 0x000fe200078e0019 */
[----:B0-----:R-:W-:Y:S02]  /*103340*/  F2FP.F16.E4M3.UNPACK_B R24, R22 ;  /* 0x00000016ff18723e */ /* 0x001fe400020006ff */
[----:B------:R-:W-:Y:S01]  /*103350*/  F2FP.F16.E4M3.UNPACK_B R25, R17 ;  /* 0x00000011ff19723e */ /* 0x000fe200020006ff */
[----:B----4-:R-:W-:Y:S01]  /*103360*/  HMMA.16816.F32 R36, R28, R18, R56 ;  /* 0x000000121c24723c */ /* 0x010fe20000001838 */
[----:B------:R-:W3:-:S15]  /*103370*/  LDL.LU R56, [R1+0x240] ;  /* 0x0002400001387983 */ /* 0x000ede0000300800 */
[----:B------:R-:W-:-:S07]  /*103380*/  NOP ;  /* 0x0000000000007918 */ /* 0x000fce0000000000 */
[----:B------:R-:W-:Y:S04]  /*103390*/  STL.64 [R1+0xbe0], R36 ;  /* 0x000be02401007387 */ /* 0x000fe80000100a00 */
[----:B------:R-:W-:Y:S04]  /*1033a0*/  STL.64 [R1+0xbe8], R38 ;  /* 0x000be82601007387 */ /* 0x000fe80000100a00 */
[----:B------:R-:W-:Y:S04]  /*1033b0*/  STL [R1+0xe0], R24 ;  /* 0x0000e01801007387 */ /* 0x000fe80000100800 */
[----:B------:R-:W3:Y:S04]  /*1033c0*/  LDL.LU R57, [R1+0x244] ;  /* 0x0002440001397983 */ /* 0x000ee80000300800 */
[----:B------:R-:W-:Y:S04]  /*1033d0*/  STL [R1+0xe4], R25 ;  /* 0x0000e41901007387 */ /* 0x000fe80000100800 */
[----:B------:R-:W3:Y:S04]  /*1033e0*/  LDL.LU R58, [R1+0x248] ;  /* 0x00024800013a7983 */ /* 0x000ee80000300800 */
[----:B------:R-:W3:Y:S04]  /*1033f0*/  LDL.LU R59, [R1+0x24c] ;  /* 0x00024c00013b7983 */ /* 0x000ee80000300800 */
[----:B------:R-:W0:Y:S01]  /*103400*/  LDSM.16.M88.4 R36, [R9+UR4+0x4400] ;  /* 0x004400040924783b */ /* 0x000e220008000200 */
[----:B-----5:R-:W-:Y:S03]  /*103410*/  HMMA.16816.F32 R32, R28, R24, R32 ;  /* 0x000000181c20723c */ /* 0x020fe60000001820 */
[----:B0-----:R-:W-:Y:S04]  /*103420*/  STL.64 [R1+0x1cf0], R36 ;  /* 0x001cf02401007387 */ /* 0x001fe80000100a00 */
[----:B------:R-:W-:Y:S04]  /*103430*/  STL.64 [R1+0x1cf8], R38 ;  /* 0x001cf82601007387 */ /* 0x000fe80000100a00 */
[----:B------:R-:W4:-:S12]  /*103440*/  LDL.LU R24, [R1+0x250] ;  /* 0x0002500001187983 */ /* 0x000f180000300800 */
[----:B------:R0:W-:Y:S04]  /*103450*/  STL.64 [R1+0xc40], R32 ;  /* 0x000c402001007387 */ /* 0x0001e80000100a00 */
[----:B------:R1:W-:Y:S04]  /*103460*/  STL.64 [R1+0xc48], R34 ;  /* 0x000c482201007387 */ /* 0x0003e80000100a00 */
[----:B------:R-:W-:Y:S04]  /*103470*/  STL [R1+0xd8], R14 ;  /* 0x0000d80e01007387 */ /* 0x000fe80000100800 */
[----:B------:R-:W4:Y:S04]  /*103480*/  LDL.LU R25, [R1+0x254] ;  /* 0x0002540001197983 */ /* 0x000f280000300800 */
[----:B------:R-:W-:Y:S04]  /*103490*/  STL [R1+0xdc], R15 ;  /* 0x0000dc0f01007387 */ /* 0x000fe80000100800 */
[----:B------:R-:W4:Y:S04]  /*1034a0*/  LDL.LU R26, [R1+0x258] ;  /* 0x00025800011a7983 */ /* 0x000f280000300800 */
[----:B------:R-:W4:Y:S01]  /*1034b0*/  LDL.LU R27, [R1+0x25c] ;  /* 0x00025c00011b7983 */ /* 0x000f220000300800 */
[----:B------:R-:W-:-:S02]  /*1034c0*/  IMAD.MOV.U32 R22, RZ, RZ, R36 ;  /* 0x000000ffff167224 */ /* 0x000fc400078e0024 */
[----:B------:R-:W-:Y:S02]  /*1034d0*/  IMAD.MOV.U32 R19, RZ, RZ, R37 ;  /* 0x000000ffff137224 */ /* 0x000fe400078e0025 */
[----:B------:R-:W5:Y:S04]  /*1034e0*/  LDSM.16.M88.4 R36, [R9+UR4+0x4800] ;  /* 0x004800040924783b */ /* 0x000f680008000200 */
[----:B0-----:R-:W4:Y:S04]  /*1034f0*/  LDL.LU R32, [R1+0x260] ;  /* 0x0002600001207983 */ /* 0x001f280000300800 */
[----:B------:R-:W4:Y:S04]  /*103500*/  LDL.LU R33, [R1+0x264] ;  /* 0x0002640001217983 */ /* 0x000f280000300800 */
[----:B-1----:R-:W4:Y:S04]  /*103510*/  LDL.LU R34, [R1+0x268] ;  /* 0x0002680001227983 */ /* 0x002f280000300800 */
[----:B------:R-:W4:Y:S01]  /*103520*/  LDL.LU R35, [R1+0x26c] ;  /* 0x00026c0001237983 */ /* 0x000f220000300800 */
[----:B--2---:R-:W-:Y:S01]  /*103530*/  HMMA.16816.F32 R44, R28, R14, R52 ;  /* 0x0000000e1c2c723c */ /* 0x004fe20000001834 */
[----:B-----5:R-:W-:-:S02]  /*103540*/  IMAD.MOV.U32 R18, RZ, RZ, R36 ;  /* 0x000000ffff127224 */ /* 0x020fc400078e0024 */
[----:B------:R0:W-:Y:S01]  /*103550*/  STL.64 [R1+0x1ce0], R36 ;  /* 0x001ce02401007387 */ /* 0x0001e20000100a00 */
[----:B------:R-:W-:-:S03]  /*103560*/  IMAD.MOV.U32 R17, RZ, RZ, R37 ;  /* 0x000000ffff117224 */ /* 0x000fc600078e0025 */
[----:B------:R-:W-:Y:S01]  /*103570*/  STL.64 [R1+0x1ce8], R38 ;  /* 0x001ce82601007387 */ /* 0x000fe20000100a00 */
[----:B0-----:R-:W-:Y:S02]  /*103580*/  F2FP.F16.E4M3.UNPACK_B R36, R16 ;  /* 0x00000010ff24723e */ /* 0x001fe400020006ff */
[----:B------:R-:W-:-:S13]  /*103590*/  F2FP.F16.E4M3.UNPACK_B R37, R11 ;  /* 0x0000000bff25723e */ /* 0x000fda00020006ff */
[----:B------:R-:W-:Y:S04]  /*1035a0*/  STL.64 [R1+0xca0], R44 ;  /* 0x000ca02c01007387 */ /* 0x000fe80000100a00 */
[----:B------:R-:W-:Y:S04]  /*1035b0*/  STL.64 [R1+0xca8], R46 ;  /* 0x000ca82e01007387 */ /* 0x000fe80000100a00 */
[----:B------:R-:W-:Y:S04]  /*1035c0*/  STL.64 [R1+0x1cd0], R40 ;  /* 0x001cd02801007387 */ /* 0x000fe80000100a00 */
[----:B------:R3:W-:Y:S04]  /*1035d0*/  STL.64 [R1+0x1cd8], R42 ;  /* 0x001cd82a01007387 */ /* 0x0007e80000100a00 */
[----:B------:R-:W-:Y:S04]  /*1035e0*/  STL.64 [R1+0xd0], R36 ;  /* 0x0000d02401007387 */ /* 0x000fe80000100a00 */
[----:B------:R-:W2:Y:S04]  /*1035f0*/  LDL.LU R52, [R1+0x280] ;  /* 0x0002800001347983 */ /* 0x000ea80000300800 */
[----:B------:R-:W2:Y:S04]  /*103600*/  LDL.LU R53, [R1+0x284] ;  /* 0x0002840001357983 */ /* 0x000ea80000300800 */
[----:B------:R-:W2:Y:S04]  /*103610*/  LDL.LU R54, [R1+0x288] ;  /* 0x0002880001367983 */ /* 0x000ea80000300800 */
[----:B------:R-:W2:Y:S01]  /*103620*/  LDL.LU R55, [R1+0x28c] ;  /* 0x00028c0001377983 */ /* 0x000ea20000300800 */
[----:B------:R-:W-:-:S02]  /*103630*/  IMAD.MOV.U32 R16, RZ, RZ, R40 ;  /* 0x000000ffff107224 */ /* 0x000fc400078e0028 */
[----:B------:R-:W-:Y:S01]  /*103640*/  IMAD.MOV.U32 R15, RZ, RZ, R41 ;  /* 0x000000ffff0f7224 */ /* 0x000fe200078e0029 */
[----:B------:R-:W-:Y:S02]  /*103650*/  F2FP.F16.E4M3.UNPACK_B R10, R10 ;  /* 0x0000000aff0a723e */ /* 0x000fe400020006ff */
[----:B------:R-:W-:Y:S01]  /*103660*/  F2FP.F16.E4M3.UNPACK_B R11, R0 ;  /* 0x00000000ff0b723e */ /* 0x000fe200020006ff */
[----:B---3--:R-:W-:Y:S01]  /*103670*/  HMMA.16816.F32 R40, R28, R36, R56 ;  /* 0x000000241c28723c */ /* 0x008fe20000001838 */
[----:B------:R-:W0:-:S15]  /*103680*/  LDSM.16.M88.4 R36, [R9+UR4+0x5000] ;  /* 0x005000040924783b */ /* 0x000e1e0008000200 */
[----:B------:R-:W-:-:S07]  /*103690*/  NOP ;  /* 0x0000000000007918 */ /* 0x000fce0000000000 */
[----:B------:R-:W-:Y:S04]  /*1036a0*/  STL.64 [R1+0xd00], R40 ;  /* 0x000d002801007387 */ /* 0x000fe80000100a00 */
[----:B------:R-:W-:Y:S04]  /*1036b0*/  STL.64 [R1+0xd08], R42 ;  /* 0x000d082a01007387 */ /* 0x000fe80000100a00 */
[----:B0-----:R-:W-:Y:S04]  /*1036c0*/  STL.64 [R1+0x1cc0], R36 ;  /* 0x001cc02401007387 */ /* 0x001fe80000100a00 */
[----:B------:R4:W-:Y:S04]  /*1036d0*/  STL.64 [R1+0x1cc8], R38 ;  /* 0x001cc82601007387 */ /* 0x0009e80000100a00 */
[----:B------:R-:W-:Y:S04]  /*1036e0*/  STL.64 [R1+0xc8], R10 ;  /* 0x0000c80a01007387 */ /* 0x000fe80000100a00 */
        /* <DEDUP_REMOVED lines=12> */
[----:B------:R1:W-:Y:S02]  /*1037b0*/  STL.64 [R1+0xd28], R38 ;  /* 0x000d282601007387 */ /* 0x0003e40000100a00 */
[----:B-1----:R-:W-:Y:S02]  /*1037c0*/  HMMA.16816.F32 R36, R28, R12, R32 ;  /* 0x0000000c1c24723c */ /* 0x002fe40000001820 */
[----:B------:R-:W1:Y:S01]  /*1037d0*/  LDSM.16.M88.4 R32, [R9+UR4+0x5800] ;  /* 0x005800040920783b */ /* 0x000e620008000200 */
[----:B0-----:R-:W-:-:S03]  /*1037e0*/  IMAD.MOV.U32 R10, RZ, RZ, R24 ;  /* 0x000000ffff0a7224 */ /* 0x001fc600078e0018 */
[----:B------:R0:W-:Y:S01]  /*1037f0*/  STL.64 [R1+0x1cb0], R24 ;  /* 0x001cb01801007387 */ /* 0x0001e20000100a00 */
[----:B------:R-:W-:-:S03]  /*103800*/  IMAD.MOV.U32 R11, RZ, RZ, R25 ;  /* 0x000000ffff0b7224 */ /* 0x000fc600078e0019 */
[----:B------:R-:W-:Y:S04]  /*103810*/  STL.64 [R1+0x1cb8], R26 ;  /* 0x001cb81a01007387 */ /* 0x000fe80000100a00 */
[----:B------:R-:W-:Y:S01]  /*103820*/  STL.64 [R1+0xc0], R12 ;  /* 0x0000c00c01007387 */ /* 0x000fe20000100a00 */
[----:B0-----:R-:W-:Y:S02]  /*103830*/  F2FP.F16.E4M3.UNPACK_B R24, R8 ;  /* 0x00000008ff18723e */ /* 0x001fe400020006ff */
[----:B------:R-:W-:-:S06]  /*103840*/  F2FP.F16.E4M3.UNPACK_B R25, R6 ;  /* 0x00000006ff19723e */ /* 0x000fcc00020006ff */
[----:B------:R0:W-:Y:S04]  /*103850*/  STL.64 [R1+0xd40], R36 ;  /* 0x000d402401007387 */ /* 0x0001e80000100a00 */
[----:B------:R4:W-:Y:S01]  /*103860*/  STL.64 [R1+0xd48], R38 ;  /* 0x000d482601007387 */ /* 0x0009e20000100a00 */
[----:B------:R-:W-:Y:S02]  /*103870*/  F2FP.F16.E4M3.UNPACK_B R2, R2 ;  /* 0x00000002ff02723e */ /* 0x000fe400020006ff */
[----:B------:R-:W-:Y:S01]  /*103880*/  F2FP.F16.E4M3.UNPACK_B R3, R3 ;  /* 0x00000003ff03723e */ /* 0x000fe200020006ff */
[----:B-1----:R-:W-:Y:S04]  /*103890*/  STL.64 [R1+0x1ca0], R32 ;  /* 0x001ca02001007387 */ /* 0x002fe80000100a00 */
[----:B------:R-:W-:Y:S04]  /*1038a0*/  STL.64 [R1+0x1ca8], R34 ;  /* 0x001ca82201007387 */ /* 0x000fe80000100a00 */
[----:B------:R2:W-:Y:S04]  /*1038b0*/  STL.64 [R1+0xb8], R24 ;  /* 0x0000b81801007387 */ /* 0x0005e80000100a00 */
[----:B0-----:R-:W5:Y:S04]  /*1038c0*/  LDL.LU R36, [R1+0x2a0] ;  /* 0x0002a00001247983 */ /* 0x001f680000300800 */
[----:B------:R-:W5:Y:S04]  /*1038d0*/  LDL.LU R37, [R1+0x2a4] ;  /* 0x0002a40001257983 */ /* 0x000f680000300800 */
[----:B------:R-:W-:Y:S04]  /*1038e0*/  STL [R1+0xb0], R2 ;  /* 0x0000b00201007387 */ /* 0x000fe80000100800 */
[----:B----4-:R-:W5:Y:S01]  /*1038f0*/  LDL.LU R38, [R1+0x2a8] ;  /* 0x0002a80001267983 */ /* 0x010f620000300800 */
[----:B--2---:R-:W-:Y:S03]  /*103900*/  HMMA.16816.F32 R24, R28, R24, R52 ;  /* 0x000000181c18723c */ /* 0x004fe60000001834 */
[----:B------:R-:W-:Y:S04]  /*103910*/  STL [R1+0xb4], R3 ;  /* 0x0000b40301007387 */ /* 0x000fe80000100800 */
[----:B------:R-:W5:Y:S04]  /*103920*/  LDL.LU R39, [R1+0x2ac] ;  /* 0x0002ac0001277983 */ /* 0x000f680000300800 */
[----:B------:R-:W2:-:S12]  /*103930*/  LDL.LU R52, [R1+0x2c0] ;  /* 0x0002c00001347983 */ /* 0x000e980000300800 */
[----:B------:R-:W-:Y:S04]  /*103940*/  STL.64 [R1+0xd60], R24 ;  /* 0x000d601801007387 */ /* 0x000fe80000100a00 */
[----:B------:R-:W-:Y:S04]  /*103950*/  STL.64 [R1+0xd68], R26 ;  /* 0x000d681a01007387 */ /* 0x000fe80000100a00 */
[----:B------:R-:W0:Y:S04]  /*103960*/  LDSM.16.M88.4 R24, [R9+UR4+0x5c00] ;  /* 0x005c00040918783b */ /* 0x000e280008000200 */
[----:B------:R-:W2:Y:S04]  /*103970*/  LDL.LU R53, [R1+0x2c4] ;  /* 0x0002c40001357983 */ /* 0x000ea80000300800 */
[----:B------:R-:W2:Y:S04]  /*103980*/  LDL.LU R54, [R1+0x2c8] ;  /* 0x0002c80001367983 */ /* 0x000ea80000300800 */
[----:B------:R-:W2:Y:S01]  /*103990*/  LDL.LU R55, [R1+0x2cc] ;  /* 0x0002cc0001377983 */ /* 0x000ea20000300800 */
[----:B------:R-:W-:Y:S01]  /*1039a0*/  F2FP.F16.E4M3.UNPACK_B R4, R4 ;  /* 0x00000004ff04723e */ /* 0x000fe200020006ff */
[----:B------:R-:W-:Y:S01]  /*1039b0*/  IMAD.MOV.U32 R12, RZ, RZ, R32 ;  /* 0x000000ffff0c7224 */ /* 0x000fe200078e0020 */
[----:B------:R-:W-:Y:S01]  /*1039c0*/  F2FP.F16.E4M3.UNPACK_B R5, R5 ;  /* 0x00000005ff05723e */ /* 0x000fe200020006ff */
[----:B------:R-:W-:Y:S01]  /*1039d0*/  IMAD.MOV.U32 R13, RZ, RZ, R33 ;  /* 0x000000ffff0d7224 */ /* 0x000fe200078e0021 */
[----:B0-----:R-:W-:Y:S01]  /*1039e0*/  STL.64 [R1+0x1c90], R24 ;  /* 0x001c901801007387 */ /* 0x001fe20000100a00 */
[----:B------:R-:W-:-:S03]  /*1039f0*/  IMAD.MOV.U32 R8, RZ, RZ, R24 ;  /* 0x000000ffff087224 */ /* 0x000fc600078e0018 */
[----:B------:R3:W-:Y:S01]  /*103a00*/  STL.64 [R1+0x1c98], R26 ;  /* 0x001c981a01007387 */ /* 0x0007e20000100a00 */
[----:B------:R-:W-:-:S03]  /*103a10*/  IMAD.MOV.U32 R6, RZ, RZ, R25 ;  /* 0x000000ffff067224 */ /* 0x000fc600078e0019 */
[----:B------:R-:W4:Y:S01]  /*103a20*/  LDL.LU R32, [R1+0x2d0] ;  /* 0x0002d00001207983 */ /* 0x000f220000300800 */
[----:B---3--:R-:W-:-:S15]  /*103a30*/  HMMA.16816.F32 R24, R28, R2, R56 ;  /* 0x000000021c18723c */ /* 0x008fde0000001838 */
[----:B------:R-:W-:-:S08]  /*103a40*/  NOP ;  /* 0x0000000000007918 */ /* 0x000fd00000000000 */
[----:B------:R-:W-:Y:S04]  /*103a50*/  STL.64 [R1+0xd80], R24 ;  /* 0x000d801801007387 */ /* 0x000fe80000100a00 */
[----:B------:R-:W-:Y:S04]  /*103a60*/  STL.64 [R1+0xd88], R26 ;  /* 0x000d881a01007387 */ /* 0x000fe80000100a00 */
[----:B------:R-:W-:Y:S04]  /*103a70*/  STL [R1+0xa8], R4 ;  /* 0x0000a80401007387 */ /* 0x000fe80000100800 */
[----:B------:R-:W4:Y:S04]  /*103a80*/  LDL.LU R33, [R1+0x2d4] ;  /* 0x0002d40001217983 */ /* 0x000f280000300800 */
[----:B------:R-:W-:Y:S04]  /*103a90*/  STL [R1+0xac], R5 ;  /* 0x0000ac0501007387 */ /* 0x000fe80000100800 */
[----:B------:R-:W0:Y:S04]  /*103aa0*/  LDSM.16.M88.4 R24, [R9+UR4+0x6000] ;  /* 0x006000040918783b */ /* 0x000e280008000200 */
[----:B------:R-:W4:Y:S04]  /*103ab0*/  LDL.LU R34, [R1+0x2d8] ;  /* 0x0002d80001227983 */ /* 0x000f280000300800 */
[----:B------:R-:W4:Y:S04]  /*103ac0*/  LDL.LU R35, [R1+0x2dc] ;  /* 0x0002dc0001237983 */ /* 0x000f280000300800 */
[----:B0-----:R0:W-:Y:S01]  /*103ad0*/  STL.64 [R1+0x1c80], R24 ;  /* 0x001c801801007387 */ /* 0x0011e20000100a00 */
[----:B------:R-:W-:-:S03]  /*103ae0*/  IMAD.MOV.U32 R2, RZ, RZ, R24 ;  /* 0x000000ffff027224 */ /* 0x000fc600078e0018 */
[----:B------:R1:W-:Y:S01]  /*103af0*/  STL.64 [R1+0x1c88], R26 ;  /* 0x001c881a01007387 */ /* 0x0003e20000100a00 */
[----:B------:R-:W-:-:S03]  /*103b00*/  IMAD.MOV.U32 R3, RZ, RZ, R25 ;  /* 0x000000ffff037224 */ /* 0x000fc600078e0019 */
[----:B0-----:R-:W3:Y:S04]  /*103b10*/  LDL.LU R24, [R1+0x2e0] ;  /* 0x0002e00001187983 */ /* 0x001ee80000300800 */
[----:B------:R-:W3:Y:S04]  /*103b20*/  LDL.LU R25, [R1+0x2e4] ;  /* 0x0002e40001197983 */ /* 0x000ee80000300800 */
[----:B-1----:R-:W3:Y:S04]  /*103b30*/  LDL.LU R26, [R1+0x2e8] ;  /* 0x0002e800011a7983 */ /* 0x002ee80000300800 */
[----:B------:R-:W3:Y:S04]  /*103b40*/  LDL.LU R27, [R1+0x2ec] ;  /* 0x0002ec00011b7983 */ /* 0x000ee80000300800 */
[----:B------:R-:W3:Y:S04]  /*103b50*/  LDL.LU R56, [R1+0x300] ;  /* 0x0003000001387983 */ /* 0x000ee80000300800 */
[----:B------:R-:W3:Y:S04]  /*103b60*/  LDL.LU R57, [R1+0x304] ;  /* 0x0003040001397983 */ /* 0x000ee80000300800 */
[----:B------:R-:W3:Y:S04]  /*103b70*/  LDL.LU R58, [R1+0x308] ;  /* 0x00030800013a7983 */ /* 0x000ee80000300800 */
[----:B------:R-:W3:Y:S01]  /*103b80*/  LDL.LU R59, [R1+0x30c] ;  /* 0x00030c00013b7983 */ /* 0x000ee20000300800 */
[----:B-----5:R-:W-:Y:S03]  /*103b90*/  HMMA.16816.F32 R40, R28, R4, R36 ;  /* 0x000000041c28723c */ /* 0x020fe60000001824 */
[----:B------:R-:W0:Y:S01]  /*103ba0*/  LDSM.16.M88.4 R36, [R9+UR4+0x6400] ;  /* 0x006400040924783b */ /* 0x000e220008000200 */
[----:B------:R-:W-:-:S02]  /*103bb0*/  F2FP.F16.E4M3.UNPACK_B R20, R20 ;  /* 0x00000014ff14723e */ /* 0x000fc400020006ff */
[----:B------:R-:W-:-:S15]  /*103bc0*/  F2FP.F16.E4M3.UNPACK_B R21, R21 ;  /* 0x00000015ff15723e */ /* 0x000fde00020006ff */
[----:B------:R-:W-:-:S02]  /*103bd0*/  NOP ;  /* 0x0000000000007918 */ /* 0x000fc40000000000 */
[----:B------:R-:W-:Y:S04]  /*103be0*/  STL.64 [R1+0xda0], R40 ;  /* 0x000da02801007387 */ /* 0x000fe80000100a00 */
[----:B------:R2:W-:Y:S04]  /*103bf0*/  STL.64 [R1+0xda8], R42 ;  /* 0x000da82a01007387 */ /* 0x0005e80000100a00 */
[----:B0-----:R-:W-:Y:S01]  /*103c00*/  STL.64 [R1+0x1c70], R36 ;  /* 0x001c702401007387 */ /* 0x001fe20000100a00 */
[----:B------:R-:W-:-:S03]  /*103c10*/  IMAD.MOV.U32 R4, RZ, RZ, R36 ;  /* 0x000000ffff047224 */ /* 0x000fc600078e0024 */
[----:B------:R-:W-:Y:S01]  /*103c20*/  STL.64 [R1+0x1c78], R38 ;  /* 0x001c782601007387 */ /* 0x000fe20000100a00 */
[----:B------:R-:W-:-:S03]  /*103c30*/  IMAD.MOV.U32 R5, RZ, RZ, R37 ;  /* 0x000000ffff057224 */ /* 0x000fc600078e0025 */
[----:B------:R-:W0:Y:S01]  /*103c40*/  LDSM.16.M88.4 R36, [R9+UR4+0x6800] ;  /* 0x006800040924783b */ /* 0x000e220008000200 */
[----:B--2---:R-:W-:Y:S01]  /*103c50*/  HMMA.16816.F32 R40, R28, R20, R52 ;  /* 0x000000141c28723c */ /* 0x004fe20000001834 */
[----:B------:R-:W-:Y:S02]  /*103c60*/  F2FP.F16.E4M3.UNPACK_B R22, R22 ;  /* 0x00000016ff16723e */ /* 0x000fe400020006ff */
[----:B------:R-:W-:-:S03]  /*103c70*/  F2FP.F16.E4M3.UNPACK_B R23, R19 ;  /* 0x00000013ff17723e */ /* 0x000fc600020006ff */
[----:B------:R1:W-:-:S15]  /*103c80*/  STL.64 [R1+0xa0], R20 ;  /* 0x0000a01401007387 */ /* 0x0003de0000100a00 */
[----:B------:R-:W-:-:S02]  /*103c90*/  NOP ;  /* 0x0000000000007918 */ /* 0x000fc40000000000 */
[----:B------:R-:W-:Y:S04]  /*103ca0*/  STL.64 [R1+0xdc0], R40 ;  /* 0x000dc02801007387 */ /* 0x000fe80000100a00 */
[----:B------:R-:W-:Y:S01]  /*103cb0*/  STL.64 [R1+0xdc8], R42 ;  /* 0x000dc82a01007387 */ /* 0x000fe20000100a00 */
[----:B------:R-:W-:Y:S02]  /*103cc0*/  F2FP.F16.E4M3.UNPACK_B R18, R18 ;  /* 0x00000012ff12723e */ /* 0x000fe400020006ff */
[----:B------:R-:W-:Y:S02]  /*103cd0*/  F2FP.F16.E4M3.UNPACK_B R19, R17 ;  /* 0x00000011ff13723e */ /* 0x000fe400020006ff */
[----:B------:R-:W-:Y:S02]  /*103ce0*/  F2FP.F16.E4M3.UNPACK_B R16, R16 ;  /* 0x00000010ff10723e */ /* 0x000fe400020006ff */
[----:B------:R-:W-:-:S02]  /*103cf0*/  F2FP.F16.E4M3.UNPACK_B R14, R14 ;  /* 0x0000000eff0e723e */ /* 0x000fc400020006ff */
[----:B------:R-:W-:Y:S02]  /*103d00*/  F2FP.F16.E4M3.UNPACK_B R10, R10 ;  /* 0x0000000aff0a723e */ /* 0x000fe400020006ff */
[----:B------:R-:W-:Y:S02]  /*103d10*/  F2FP.F16.E4M3.UNPACK_B R11, R11 ;  /* 0x0000000bff0b723e */ /* 0x000fe400020006ff */
[----:B------:R-:W-:Y:S02]  /*103d20*/  F2FP.F16.E4M3.UNPACK_B R12, R12 ;  /* 0x0000000cff0c723e */ /* 0x000fe400020006ff */
[----:B------:R-:W-:Y:S01]  /*103d30*/  F2FP.F16.E4M3.UNPACK_B R13, R13 ;  /* 0x0000000dff0d723e */ /* 0x000fe200020006ff */
[----:B------:R-:W-:Y:S04]  /*103d40*/  LDSM.16.M88.4 R40, [R9+UR4+0x8000] ;  /* 0x008000040928783b */ /* 0x000fe80008000200 */
[----:B0-----:R-:W-:Y:S01]  /*103d50*/  STL.64 [R1+0x1c60], R36 ;  /* 0x001c602401007387 */ /* 0x001fe20000100a00 */
[----:B-1----:R-:W-:-:S03]  /*103d60*/  IMAD.MOV.U32 R20, RZ, RZ, R36 ;  /* 0x000000ffff147224 */ /* 0x002fc600078e0024 */
[----:B------:R4:W-:Y:S01]  /*103d70*/  STL.64 [R1+0x1c68], R38 ;  /* 0x001c682601007387 */ /* 0x0009e20000100a00 */
[----:B------:R-:W-:-:S03]  /*103d80*/  IMAD.MOV.U32 R21, RZ, RZ, R37 ;  /* 0x000000ffff157224 */ /* 0x000fc600078e0025 */
[----:B------:R-:W-:Y:S04]  /*103d90*/  STL.64 [R1+0x98], R22 ;  /* 0x0000981601007387 */ /* 0x000fe80000100a00 */
[----:B------:R-:W2:Y:S04]  /*103da0*/  LDL.LU R52, [R1+0x310] ;  /* 0x0003100001347983 */ /* 0x000ea80000300800 */
[----:B------:R-:W2:Y:S04]  /*103db0*/  LDL.LU R53, [R1+0x314] ;  /* 0x0003140001357983 */ /* 0x000ea80000300800 */
[----:B------:R-:W-:Y:S04]  /*103dc0*/  STL [R1+0x90], R18 ;  /* 0x0000901201007387 */ /* 0x000fe80000100800 */
[----:B------:R-:W2:Y:S04]  /*103dd0*/  LDL.LU R54, [R1+0x318] ;  /* 0x0003180001367983 */ /* 0x000ea80000300800 */
[----:B------:R-:W-:Y:S04]  /*103de0*/  STL [R1+0x94], R19 ;  /* 0x0000941301007387 */ /* 0x000fe80000100800 */
[----:B------:R-:W2:Y:S01]  /*103df0*/  LDL.LU R55, [R1+0x31c] ;  /* 0x00031c0001377983 */ /* 0x000ea20000300800 */
[----:B------:R-:W-:Y:S01]  /*103e00*/  F2FP.F16.E4M3.UNPACK_B R17, R15 ;  /* 0x0000000fff11723e */ /* 0x000fe200020006ff */
[----:B----4-:R-:W-:Y:S02]  /*103e10*/  HMMA.16816.F32 R36, R28, R22, R32 ;  /* 0x000000161c24723c */ /* 0x010fe40000001820 */
[----:B------:R-:W0:-:S15]  /*103e20*/  LDSM.16.M88.4 R32, [R9+UR4+0x6c00] ;  /* 0x006c00040920783b */ /* 0x000e1e0008000200 */
[----:B------:R-:W-:-:S06]  /*103e30*/  NOP ;  /* 0x0000000000007918 */ /* 0x000fcc0000000000 */
[----:B------:R-:W-:Y:S04]  /*103e40*/  STL.64 [R1+0xde0], R36 ;  /* 0x000de02401007387 */ /* 0x000fe80000100a00 */
[----:B------:R-:W-:Y:S04]  /*103e50*/  STL.64 [R1+0xde8], R38 ;  /* 0x000de82601007387 */ /* 0x000fe80000100a00 */
[----:B0-----:R-:W-:Y:S01]  /*103e60*/  STL.64 [R1+0x1c50], R32 ;  /* 0x001c502001007387 */ /* 0x001fe20000100a00 */
[----:B------:R-:W-:-:S03]  /*103e70*/  IMAD.MOV.U32 R22, RZ, RZ, R32 ;  /* 0x000000ffff167224 */ /* 0x000fc600078e0020 */
[----:B------:R3:W-:Y:S01]  /*103e80*/  STL.64 [R1+0x1c58], R34 ;  /* 0x001c582201007387 */ /* 0x0007e20000100a00 */
[----:B------:R-:W-:Y:S02]  /*103e90*/  IMAD.MOV.U32 R23, RZ, RZ, R33 ;  /* 0x000000ffff177224 */ /* 0x000fe400078e0021 */
[----:B---3--:R-:W-:Y:S01]  /*103ea0*/  HMMA.16816.F32 R32, R28, R18, R24 ;  /* 0x000000121c20723c */ /* 0x008fe20000001818 */
[----:B------:R-:W0:-:S15]  /*103eb0*/  LDSM.16.M88.4 R24, [R9+UR4+0x7000] ;  /* 0x007000040918783b */ /* 0x000e1e0008000200 */
[----:B------:R-:W-:-:S07]  /*103ec0*/  NOP ;  /* 0x0000000000007918 */ /* 0x000fce0000000000 */
[----:B------:R-:W-:Y:S04]  /*103ed0*/  STL.64 [R1+0xe00], R32 ;  /* 0x000e002001007387 */ /* 0x000fe80000100a00 */
[----:B------:R-:W-:Y:S01]  /*103ee0*/  STL.64 [R1+0xe08], R34 ;  /* 0x000e082201007387 */ /* 0x000fe20000100a00 */
[----:B------:R-:W-:-:S03]  /*103ef0*/  F2FP.F16.E4M3.UNPACK_B R15, R0 ;  /* 0x00000000ff0f723e */ /* 0x000fc600020006ff */
[----:B------:R-:W1:Y:S04]  /*103f00*/  LDSM.16.M88.4 R32, [R9+UR4+0x7400] ;  /* 0x007400040920783b */ /* 0x000e680008000200 */
[----:B0-----:R-:W-:Y:S01]  /*103f10*/  STL.64 [R1+0x1c40], R24 ;  /* 0x001c401801007387 */ /* 0x001fe20000100a00 */
[----:B------:R-:W-:-:S03]  /*103f20*/  IMAD.MOV.U32 R18, RZ, RZ, R24 ;  /* 0x000000ffff127224 */ /* 0x000fc600078e0018 */
[----:B------:R0:W-:Y:S01]  /*103f30*/  STL.64 [R1+0x1c48], R26 ;  /* 0x001c481a01007387 */ /* 0x0001e20000100a00 */
[----:B------:R-:W-:Y:S02]  /*103f40*/  IMAD.MOV.U32 R19, RZ, RZ, R25 ;  /* 0x000000ffff137224 */ /* 0x000fe400078e0019 */
[----:B0-----:R-:W-:Y:S06]  /*103f50*/  HMMA.16816.F32 R24, R28, R16, R56 ;  /* 0x000000101c18723c */ /* 0x001fec0000001838 */
[----:B------:R-:W-:Y:S04]  /*103f60*/  STL.64 [R1+0x88], R16 ;  /* 0x0000881001007387 */ /* 0x000fe80000100a00 */
[----:B------:R-:W-:-:S13]  /*103f70*/  STL [R1+0x80], R14 ;  /* 0x0000800e01007387 */ /* 0x000fda0000100800 */
[----:B------:R0:W-:Y:S04]  /*103f80*/  STL.64 [R1+0xe20], R24 ;  /* 0x000e201801007387 */ /* 0x0001e80000100a00 */
[----:B------:R3:W-:Y:S04]  /*103f90*/  STL.64 [R1+0xe28], R26 ;  /* 0x000e281a01007387 */ /* 0x0007e80000100a00 */
[----:B0-----:R-:W4:Y:S04]  /*103fa0*/  LDL.LU R24, [R1+0x320] ;  /* 0x0003200001187983 */ /* 0x001f280000300800 */
[----:B------:R-:W-:Y:S04]  /*103fb0*/  STL [R1+0x84], R15 ;  /* 0x0000840f01007387 */ /* 0x000fe80000100800 */
[----:B------:R-:W4:Y:S04]  /*103fc0*/  LDL.LU R25, [R1+0x324] ;  /* 0x0003240001197983 */ /* 0x000f280000300800 */
[----:B---3--:R-:W4:Y:S04]  /*103fd0*/  LDL.LU R26, [R1+0x328] ;  /* 0x00032800011a7983 */ /* 0x008f280000300800 */
[----:B------:R-:W4:Y:S04]  /*103fe0*/  LDL.LU R27, [R1+0x32c] ;  /* 0x00032c00011b7983 */ /* 0x000f280000300800 */
[----:B------:R-:W3:Y:S04]  /*103ff0*/  LDL.LU R56, [R1+0x340] ;  /* 0x0003400001387983 */ /* 0x000ee80000300800 */
[----:B------:R-:W3:Y:S04]  /*104000*/  LDL.LU R57, [R1+0x344] ;  /* 0x0003440001397983 */ /* 0x000ee80000300800 */
[----:B------:R-:W3:Y:S04]  /*104010*/  LDL.LU R58, [R1+0x348] ;  /* 0x00034800013a7983 */ /* 0x000ee80000300800 */
[----:B------:R-:W3:Y:S01]  /*104020*/  LDL.LU R59, [R1+0x34c] ;  /* 0x00034c00013b7983 */ /* 0x000ee20000300800 */
[----:B------:R-:W-:-:S02]  /*104030*/  IMAD.MOV.U32 R0, RZ, RZ, R17 ;  /* 0x000000ffff007224 */ /* 0x000fc400078e0011 */
[----:B-1----:R-:W-:Y:S02]  /*104040*/  IMAD.MOV.U32 R16, RZ, RZ, R32 ;  /* 0x000000ffff107224 */ /* 0x002fe400078e0020 */
[----:B------:R-:W-:Y:S01]  /*104050*/  IMAD.MOV.U32 R17, RZ, RZ, R33 ;  /* 0x000000ffff117224 */ /* 0x000fe200078e0021 */
[----:B------:R-:W-:Y:S04]  /*104060*/  STL [R1+0x8408], R0 ;  /* 0x0084080001007387 */ /* 0x000fe80000100800 */
[----:B------:R-:W-:Y:S04]  /*104070*/  STL.64 [R1+0x1c30], R32 ;  /* 0x001c302001007387 */ /* 0x000fe80000100a00 */
[----:B------:R2:W-:Y:S04]  /*104080*/  STL.64 [R1+0x1c38], R34 ;  /* 0x001c382201007387 */ /* 0x0005e80000100a00 */
[----:B------:R-:W-:Y:S01]  /*104090*/  STL [R1+0x78], R10 ;  /* 0x0000780a01007387 */ /* 0x000fe20000100800 */
[----:B--2---:R-:W-:-:S15]  /*1040a0*/  HMMA.16816.F32 R32, R28, R14, R52 ;  /* 0x0000000e1c20723c */ /* 0x004fde0000001834 */
[----:B------:R-:W-:-:S08]  /*1040b0*/  NOP ;  /* 0x0000000000007918 */ /* 0x000fd00000000000 */
[----:B------:R-:W-:Y:S04]  /*1040c0*/  STL.64 [R1+0xe60], R32 ;  /* 0x000e602001007387 */ /* 0x000fe80000100a00 */
[----:B------:R-:W-:Y:S04]  /*1040d0*/  STL.64 [R1+0xe68], R34 ;  /* 0x000e682201007387 */ /* 0x000fe80000100a00 */
[----:B------:R-:W0:Y:S01]  /*1040e0*/  LDSM.16.M88.4 R32, [R9+UR4+0x7800] ;  /* 0x007800040920783b */ /* 0x000e220008000200 */
[----:B------:R-:W-:-:S05]  /*1040f0*/  IMAD.MOV.U32 R0, RZ, RZ, R15 ;  /* 0x000000ffff007224 */ /* 0x000fca00078e000f */
[----:B------:R1:W-:Y:S04]  /*104100*/  STL [R1+0x840c], R0 ;  /* 0x00840c0001007387 */ /* 0x0003e80000100800 */
[----:B------:R-:W-:Y:S04]  /*104110*/  STL [R1+0x7c], R11 ;  /* 0x00007c0b01007387 */ /* 0x000fe80000100800 */
[----:B0-----:R0:W-:Y:S04]  /*104120*/  STL.64 [R1+0x1c20], R32 ;  /* 0x001c202001007387 */ /* 0x0011e80000100a00 */
[----:B------:R-:W-:Y:S04]  /*104130*/  STL.64 [R1+0x1c28], R34 ;  /* 0x001c282201007387 */ /* 0x000fe80000100a00 */
[----:B------:R-:W2:Y:S04]  /*104140*/  LDL.LU R36, [R1+0x350] ;  /* 0x0003500001247983 */ /* 0x000ea80000300800 */
[----:B------:R-:W2:Y:S04]  /*104150*/  LDL.LU R37, [R1+0x354] ;  /* 0x0003540001257983 */ /* 0x000ea80000300800 */
[----:B------:R-:W-:Y:S04]  /*104160*/  STL [R1+0x70], R12 ;  /* 0x0000700c01007387 */ /* 0x000fe80000100800 */
[----:B------:R-:W2:Y:S04]  /*104170*/  LDL.LU R38, [R1+0x358] ;  /* 0x0003580001267983 */ /* 0x000ea80000300800 */
[----:B------:R-:W-:Y:S04]  /*104180*/  STL [R1+0x74], R13 ;  /* 0x0000740d01007387 */ /* 0x000fe80000100800 */
[----:B------:R-:W2:Y:S01]  /*104190*/  LDL.LU R39, [R1+0x35c] ;  /* 0x00035c0001277983 */ /* 0x000ea20000300800 */
[----:B-1----:R-:W-:-:S03]  /*1041a0*/  IMAD.MOV.U32 R0, RZ, RZ, R11 ;  /* 0x000000ffff007224 */ /* 0x002fc600078e000b */
[----:B------:R-:W5:Y:S04]  /*1041b0*/  LDL.LU R52, [R1+0x360] ;  /* 0x0003600001347983 */ /* 0x000f680000300800 */
[----:B------:R-:W5:Y:S04]  /*1041c0*/  LDL.LU R53, [R1+0x364] ;  /* 0x0003640001357983 */ /* 0x000f680000300800 */
[----:B------:R-:W5:Y:S04]  /*1041d0*/  LDL.LU R54, [R1+0x368] ;  /* 0x0003680001367983 */ /* 0x000f680000300800 */
[----:B------:R-:W5:Y:S04]  /*1041e0*/  LDL.LU R55, [R1+0x36c] ;  /* 0x00036c0001377983 */ /* 0x000f680000300800 */
[----:B------:R-:W-:Y:S01]  /*1041f0*/  STL [R1+0x8410], R0 ;  /* 0x0084100001007387 */ /* 0x000fe20000100800 */
[----:B------:R-:W-:Y:S01]  /*104200*/  IMAD.MOV.U32 R14, RZ, RZ, R32 ;  /* 0x000000ffff0e7224 */ /* 0x000fe200078e0020 */
[----:B0-----:R-:W-:Y:S01]  /*104210*/  F2FP.F16.E4M3.UNPACK_B R32, R8 ;  /* 0x00000008ff20723e */ /* 0x001fe200020006ff */
[----:B------:R-:W-:Y:S01]  /*104220*/  IMAD.MOV.U32 R15, RZ, RZ, R33 ;  /* 0x000000ffff0f7224 */ /* 0x000fe200078e0021 */
[----:B------:R-:W-:Y:S01]  /*104230*/  F2FP.F16.E4M3.UNPACK_B R33, R6 ;  /* 0x00000006ff21723e */ /* 0x000fe200020006ff */
[----:B----4-:R-:W-:-:S15]  /*104240*/  HMMA.16816.F32 R24, R28, R10, R24 ;  /* 0x0000000a1c18723c */ /* 0x010fde0000001818 */
[----:B------:R-:W-:-:S08]  /*104250*/  NOP ;  /* 0x0000000000007918 */ /* 0x000fd00000000000 */
[----:B------:R-:W-:Y:S04]  /*104260*/  STL.64 [R1+0xe80], R24 ;  /* 0x000e801801007387 */ /* 0x000fe80000100a00 */
[----:B------:R-:W-:Y:S04]  /*104270*/  STL.64 [R1+0xe88], R26 ;  /* 0x000e881a01007387 */ /* 0x000fe80000100a00 */
[----:B------:R-:W0:Y:S04]  /*104280*/  LDSM.16.M88.4 R24, [R9+UR4+0x7c00] ;  /* 0x007c00040918783b */ /* 0x000e280008000200 */
        /* <DEDUP_REMOVED lines=9> */
[----:B0-----:R-:W3:Y:S04]  /*104320*/  LDL.LU R24, [R1+0x380] ;  /* 0x0003800001187983 */ /* 0x001ee80000300800 */
[----:B------:R-:W-:Y:S04]  /*104330*/  STL [R1+0x6c], R33 ;  /* 0x00006c2101007387 */ /* 0x000fe80000100800 */
[----:B------:R-:W3:Y:S04]  /*104340*/  LDL.LU R25, [R1+0x384] ;  /* 0x0003840001197983 */ /* 0x000ee80000300800 */
[----:B-1----:R-:W3:Y:S04]  /*104350*/  LDL.LU R26, [R1+0x388] ;  /* 0x00038800011a7983 */ /* 0x002ee80000300800 */
[----:B------:R-:W3:Y:S01]  /*104360*/  LDL.LU R27, [R1+0x38c] ;  /* 0x00038c00011b7983 */ /* 0x000ee20000300800 */
[----:B------:R-:W-:-:S05]  /*104370*/  IMAD.MOV.U32 R0, RZ, RZ, R13 ;  /* 0x000000ffff007224 */ /* 0x000fca00078e000d */
[----:B------:R-:W-:Y:S04]  /*104380*/  STL [R1+0x8414], R0 ;  /* 0x0084140001007387 */ /* 0x000fe80000100800 */
[----:B------:R-:W-:Y:S04]  /*104390*/  STL.64 [R1+0x1c00], R40 ;  /* 0x001c002801007387 */ /* 0x000fe80000100a00 */
[----:B------:R-:W-:Y:S04]  /*1043a0*/  STL.64 [R1+0x1c08], R42 ;  /* 0x001c082a01007387 */ /* 0x000fe80000100a00 */
[----:B------:R-:W4:Y:S04]  /*1043b0*/  LDL.LU R56, [R1+0x390] ;  /* 0x0003900001387983 */ /* 0x000f280000300800 */
[----:B------:R-:W4:Y:S04]  /*1043c0*/  LDL.LU R57, [R1+0x394] ;  /* 0x0003940001397983 */ /* 0x000f280000300800 */
[----:B------:R-:W4:Y:S04]  /*1043d0*/  LDL.LU R58, [R1+0x398] ;  /* 0x00039800013a7983 */ /* 0x000f280000300800 */
[----:B------:R-:W4:Y:S01]  /*1043e0*/  LDL.LU R59, [R1+0x39c] ;  /* 0x00039c00013b7983 */ /* 0x000f220000300800 */
[----:B--2---:R-:W-:Y:S03]  /*1043f0*/  HMMA.16816.F32 R36, R28, R32, R36 ;  /* 0x000000201c24723c */ /* 0x004fe60000001824 */
[----:B------:R-:W0:Y:S01]  /*104400*/  LDSM.16.M88.4 R32, [R9+UR4+0x8400] ;  /* 0x008400040920783b */ /* 0x000e220008000200 */
[----:B------:R-:W-:-:S02]  /*104410*/  F2FP.F16.E4M3.UNPACK_B R2, R2 ;  /* 0x00000002ff02723e */ /* 0x000fc400020006ff */
[----:B------:R-:W-:-:S15]  /*104420*/  F2FP.F16.E4M3.UNPACK_B R3, R3 ;  /* 0x00000003ff03723e */ /* 0x000fde00020006ff */
[----:B------:R-:W-:-:S02]  /*104430*/  NOP ;  /* 0x0000000000007918 */ /* 0x000fc40000000000 */
[----:B------:R-:W-:Y:S04]  /*104440*/  STL.64 [R1+0xed0], R36 ;  /* 0x000ed02401007387 */ /* 0x000fe80000100a00 */
[----:B------:R-:W-:Y:S04]  /*104450*/  STL.64 [R1+0xed8], R38 ;  /* 0x000ed82601007387 */ /* 0x000fe80000100a00 */
[----:B0-----:R-:W-:Y:S01]  /*104460*/  STL.64 [R1+0x1bf0], R32 ;  /* 0x001bf02001007387 */ /* 0x001fe20000100a00 */
[----:B------:R-:W-:-:S03]  /*104470*/  IMAD.MOV.U32 R8, RZ, RZ, R32 ;  /* 0x000000ffff087224 */ /* 0x000fc600078e0020 */
[----:B------:R5:W-:Y:S01]  /*104480*/  STL.64 [R1+0x1bf8], R34 ;  /* 0x001bf82201007387 */ /* 0x000be20000100a00 */
[----:B------:R-:W-:Y:S02]  /*104490*/  IMAD.MOV.U32 R6, RZ, RZ, R33 ;  /* 0x000000ffff067224 */ /* 0x000fe400078e0021 */
[----:B-----5:R-:W-:Y:S01]  /*1044a0*/  HMMA.16816.F32 R32, R28, R2, R52 ;  /* 0x000000021c20723c */ /* 0x020fe20000001834 */
[----:B------:R-:W-:-:S05]  /*1044b0*/  F2FP.F16.E4M3.UNPACK_B R4, R4 ;  /* 0x00000004ff04723e */ /* 0x000fca00020006ff */
[----:B------:R-:W-:Y:S04]  /*1044c0*/  STL.64 [R1+0x60], R2 ;  /* 0x0000600201007387 */ /* 0x000fe80000100a00 */
[----:B------:R-:W-:Y:S01]  /*1044d0*/  STL [R1+0x58], R4 ;  /* 0x0000580401007387 */ /* 0x000fe20000100800 */
[----:B------:R-:W-:-:S12]  /*1044e0*/  F2FP.F16.E4M3.UNPACK_B R5, R5 ;  /* 0x00000005ff05723e */ /* 0x000fd800020006ff */
[----:B------:R-:W-:Y:S04]  /*1044f0*/  STL.64 [R1+0xf00], R32 ;  /* 0x000f002001007387 */ /* 0x000fe80000100a00 */
[----:B------:R-:W-:Y:S04]  /*104500*/  STL.64 [R1+0xf08], R34 ;  /* 0x000f082201007387 */ /* 0x000fe80000100a00 */
[----:B------:R-:W0:Y:S04]  /*104510*/  LDSM.16.M88.4 R32, [R9+UR4+0x8800] ;  /* 0x008800040920783b */ /* 0x000e280008000200 */
[----:B------:R-:W2:Y:S04]  /*104520*/  LDL.LU R52, [R1+0x3a0] ;  /* 0x0003a00001347983 */ /* 0x000ea80000300800 */
[----:B------:R-:W-:Y:S04]  /*104530*/  STL [R1+0x5c], R5 ;  /* 0x00005c0501007387 */ /* 0x000fe80000100800 */
[----:B------:R-:W2:Y:S04]  /*104540*/  LDL.LU R53, [R1+0x3a4] ;  /* 0x0003a40001357983 */ /* 0x000ea80000300800 */
[----:B------:R-:W2:Y:S04]  /*104550*/  LDL.LU R54, [R1+0x3a8] ;  /* 0x0003a80001367983 */ /* 0x000ea80000300800 */
[----:B------:R-:W2:Y:S01]  /*104560*/  LDL.LU R55, [R1+0x3ac] ;  /* 0x0003ac0001377983 */ /* 0x000ea20000300800 */
[----:B------:R-:W-:-:S05]  /*104570*/  IMAD.MOV.U32 R0, RZ, RZ, R3 ;  /* 0x000000ffff007224 */ /* 0x000fca00078e0003 */
[----:B------:R-:W-:Y:S04]  /*104580*/  STL [R1+0x8418], R0 ;  /* 0x0084180001007387 */ /* 0x000fe80000100800 */
[----:B0-----:R-:W-:Y:S01]  /*104590*/  STL.64 [R1+0x1be0], R32 ;  /* 0x001be02001007387 */ /* 0x001fe20000100a00 */
[----:B------:R-:W-:-:S03]  /*1045a0*/  IMAD.MOV.U32 R2, RZ, RZ, R32 ;  /* 0x000000ffff027224 */ /* 0x000fc600078e0020 */
[----:B------:R3:W-:Y:S01]  /*1045b0*/  STL.64 [R1+0x1be8], R34 ;  /* 0x001be82201007387 */ /* 0x0007e20000100a00 */
[----:B------:R-:W-:Y:S01]  /*1045c0*/  IMAD.MOV.U32 R3, RZ, RZ, R33 ;  /* 0x000000ffff037224 */ /* 0x000fe200078e0021 */
[----:B------:R-:W-:Y:S02]  /*1045d0*/  F2FP.F16.E4M3.UNPACK_B R20, R20 ;  /* 0x00000014ff14723e */ /* 0x000fe400020006ff */
[----:B------:R-:W-:Y:S02]  /*1045e0*/  F2FP.F16.E4M3.UNPACK_B R21, R21 ;  /* 0x00000015ff15723e */ /* 0x000fe400020006ff */
[----:B------:R-:W-:Y:S02]  /*1045f0*/  F2FP.F16.E4M3.UNPACK_B R22, R22 ;  /* 0x00000016ff16723e */ /* 0x000fe400020006ff */
[----:B------:R-:W-:Y:S01]  /*104600*/  F2FP.F16.E4M3.UNPACK_B R23, R23 ;  /* 0x00000017ff17723e */ /* 0x000fe200020006ff */
[----:B---3--:R-:W-:Y:S01]  /*104610*/  HMMA.16816.F32 R32, R28, R4, R24 ;  /* 0x000000041c20723c */ /* 0x008fe20000001818 */
[----:B------:R-:W0:-:S15]  /*104620*/  LDSM.16.M88.4 R24, [R9+UR4+0x8c00] ;  /* 0x008c00040918783b */ /* 0x000e1e0008000200 */
[----:B------:R-:W-:-:S07]  /*104630*/  NOP ;  /* 0x0000000000007918 */ /* 0x000fce0000000000 */
[----:B------:R1:W-:Y:S04]  /*104640*/  STL.64 [R1+0xf30], R32 ;  /* 0x000f302001007387 */ /* 0x0003e80000100a00 */
[----:B------:R3:W-:Y:S04]  /*104650*/  STL.64 [R1+0xf38], R34 ;  /* 0x000f382201007387 */ /* 0x0007e80000100a00 */
[----:B0-----:R-:W-:Y:S04]  /*104660*/  STL.64 [R1+0x1bd0], R24 ;  /* 0x001bd01801007387 */ /* 0x001fe80000100a00 */
[----:B------:R4:W-:Y:S04]  /*104670*/  STL.64 [R1+0x1bd8], R26 ;  /* 0x001bd81a01007387 */ /* 0x0009e80000100a00 */
[----:B------:R-:W-:Y:S04]  /*104680*/  STL.64 [R1+0x50], R20 ;  /* 0x0000501401007387 */ /* 0x000fe80000100a00 */
[----:B-1----:R-:W5:Y:S04]  /*104690*/  LDL.LU R32, [R1+0x3c0] ;  /* 0x0003c00001207983 */ /* 0x002f680000300800 */
[----:B------:R-:W5:Y:S04]  /*1046a0*/  LDL.LU R33, [R1+0x3c4] ;  /* 0x0003c40001217983 */ /* 0x000f680000300800 */
[----:B---3--:R-:W5:Y:S04]  /*1046b0*/  LDL.LU R34, [R1+0x3c8] ;  /* 0x0003c80001227983 */ /* 0x008f680000300800 */
[----:B------:R-:W5:Y:S01]  /*1046c0*/  LDL.LU R35, [R1+0x3cc] ;  /* 0x0003cc0001237983 */ /* 0x000f620000300800 */
[----:B------:R-:W-:-:S02]  /*1046d0*/  IMAD.MOV.U32 R4, RZ, RZ, R24 ;  /* 0x000000ffff047224 */ /* 0x000fc400078e0018 */
[----:B------:R-:W-:Y:S02]  /*1046e0*/  IMAD.MOV.U32 R5, RZ, RZ, R25 ;  /* 0x000000ffff057224 */ /* 0x000fe400078e0019 */
[----:B----4-:R-:W-:Y:S01]  /*1046f0*/  HMMA.16816.F32 R24, R28, R20, R56 ;  /* 0x000000141c18723c */ /* 0x010fe20000001838 */
[----:B------:R-:W-:-:S15]  /*104700*/  STL [R1+0x48], R22 ;  /* 0x0000481601007387 */ /* 0x000fde0000100800 */
[----:B------:R-:W-:-:S07]  /*104710*/  NOP ;  /* 0x0000000000007918 */ /* 0x000fce0000000000 */
[----:B------:R-:W-:Y:S04]  /*104720*/  STL.64 [R1+0xf50], R24 ;  /* 0x000f501801007387 */ /* 0x000fe80000100a00 */
[----:B------:R-:W-:Y:S04]  /*104730*/  STL.64 [R1+0xf58], R26 ;  /* 0x000f581a01007387 */ /* 0x000fe80000100a00 */
[----:B------:R-:W3:Y:S04]  /*104740*/  LDL.LU R56, [R1+0x3d0] ;  /* 0x0003d00001387983 */ /* 0x000ee80000300800 */
[----:B------:R-:W-:Y:S04]  /*104750*/  STL [R1+0x4c], R23 ;  /* 0x00004c1701007387 */ /* 0x000fe80000100800 */
[----:B------:R-:W3:Y:S04]  /*104760*/  LDL.LU R57, [R1+0x3d4] ;  /* 0x0003d40001397983 */ /* 0x000ee80000300800 */
[----:B------:R-:W3:Y:S04]  /*104770*/  LDL.LU R58, [R1+0x3d8] ;  /* 0x0003d800013a7983 */ /* 0x000ee80000300800 */
[----:B------:R-:W3:Y:S04]  /*104780*/  LDL.LU R59, [R1+0x3dc] ;  /* 0x0003dc00013b7983 */ /* 0x000ee80000300800 */
[----:B------:R-:W0:Y:S01]  /*104790*/  LDSM.16.M88.4 R24, [R9+UR4+0x9000] ;  /* 0x009000040918783b */ /* 0x000e220008000200 */
[----:B------:R-:W-:-:S05]  /*1047a0*/  IMAD.MOV.U32 R0, RZ, RZ, R21 ;  /* 0x000000ffff007224 */ /* 0x000fca00078e0015 */
[----:B------:R-:W-:Y:S01]  /*1047b0*/  STL [R1+0x8430], R0 ;  /* 0x0084300001007387 */ /* 0x000fe20000100800 */
[----:B------:R-:W-:Y:S02]  /*1047c0*/  F2FP.F16.E4M3.UNPACK_B R18, R18 ;  /* 0x00000012ff12723e */ /* 0x000fe400020006ff */
[----:B------:R-:W-:Y:S01]  /*1047d0*/  F2FP.F16.E4M3.UNPACK_B R19, R19 ;  /* 0x00000013ff13723e */ /* 0x000fe200020006ff */
[----:B------:R-:W-:Y:S02]  /*1047e0*/  IMAD.MOV.U32 R13, RZ, RZ, R40 ;  /* 0x000000ffff0d7224 */ /* 0x000fe400078e0028 */
[----:B------:R-:W-:Y:S02]  /*1047f0*/  IMAD.MOV.U32 R12, RZ, RZ, R41 ;  /* 0x000000ffff0c7224 */ /* 0x000fe400078e0029 */
[----:B------:R-:W1:Y:S04]  /*104800*/  LDSM.16.M88.4 R40, [R9+UR4+0x9400] ;  /* 0x009400040928783b */ /* 0x000e680008000200 */
[----:B0-----:R-:W-:Y:S01]  /*104810*/  STL.64 [R1+0x1bc0], R24 ;  /* 0x001bc01801007387 */ /* 0x001fe20000100a00 */
[----:B------:R-:W-:-:S03]  /*104820*/  IMAD.MOV.U32 R20, RZ, RZ, R24 ;  /* 0x000000ffff147224 */ /* 0x000fc600078e0018 */
[----:B------:R2:W-:Y:S01]  /*104830*/  STL.64 [R1+0x1bc8], R26 ;  /* 0x001bc81a01007387 */ /* 0x0005e20000100a00 */
[----:B------:R-:W-:-:S03]  /*104840*/  IMAD.MOV.U32 R21, RZ, RZ, R25 ;  /* 0x000000ffff157224 */ /* 0x000fc600078e0019 */
[----:B------:R-:W4:Y:S01]  /*104850*/  LDL.LU R36, [R1+0x3e0] ;  /* 0x0003e00001247983 */ /* 0x000f220000300800 */
[----:B--2---:R-:W-:-:S15]  /*104860*/  HMMA.16816.F32 R24, R28, R22, R52 ;  /* 0x000000161c18723c */ /* 0x004fde0000001834 */
[----:B------:R-:W-:-:S08]  /*104870*/  NOP ;  /* 0x0000000000007918 */ /* 0x000fd00000000000 */
[----:B------:R0:W-:Y:S04]  /*104880*/  STL.64 [R1+0xf80], R24 ;  /* 0x000f801801007387 */ /* 0x0001e80000100a00 */
[----:B------:R-:W-:Y:S04]  /*104890*/  STL.64 [R1+0xf88], R26 ;  /* 0x000f881a01007387 */ /* 0x000fe80000100a00 */
[----:B------:R-:W-:Y:S04]  /*1048a0*/  STL [R1+0x40], R18 ;  /* 0x0000401201007387 */ /* 0x000fe80000100800 */
[----:B------:R-:W4:Y:S04]  /*1048b0*/  LDL.LU R37, [R1+0x3e4] ;  /* 0x0003e40001257983 */ /* 0x000f280000300800 */
[----:B------:R-:W-:Y:S04]  /*1048c0*/  STL [R1+0x44], R19 ;  /* 0x0000441301007387 */ /* 0x000fe80000100800 */
[----:B------:R-:W4:Y:S04]  /*1048d0*/  LDL.LU R38, [R1+0x3e8] ;  /* 0x0003e80001267983 */ /* 0x000f280000300800 */
[----:B------:R-:W4:Y:S04]  /*1048e0*/  LDL.LU R39, [R1+0x3ec] ;  /* 0x0003ec0001277983 */ /* 0x000f280000300800 */
[----:B------:R-:W2:Y:S04]  /*1048f0*/  LDL.LU R52, [R1+0x400] ;  /* 0x0004000001347983 */ /* 0x000ea80000300800 */
[----:B------:R-:W2:Y:S04]  /*104900*/  LDL.LU R53, [R1+0x404] ;  /* 0x0004040001357983 */ /* 0x000ea80000300800 */
[----:B------:R-:W2:Y:S04]  /*104910*/  LDL.LU R54, [R1+0x408] ;  /* 0x0004080001367983 */ /* 0x000ea80000300800 */
[----:B------:R-:W2:Y:S04]  /*104920*/  LDL.LU R55, [R1+0x40c] ;  /* 0x00040c0001377983 */ /* 0x000ea80000300800 */
[----:B-1----:R-:W-:Y:S01]  /*104930*/  STL.64 [R1+0x1bb0], R40 ;  /* 0x001bb02801007387 */ /* 0x002fe20000100a00 */
[----:B0-----:R-:W-:-:S03]  /*104940*/  IMAD.MOV.U32 R25, RZ, RZ, R40 ;  /* 0x000000ffff197224 */ /* 0x001fc600078e0028 */
[----:B------:R5:W-:Y:S01]  /*104950*/  STL.64 [R1+0x1bb8], R42 ;  /* 0x001bb82a01007387 */ /* 0x000be20000100a00 */
[----:B------:R-:W-:Y:S01]  /*104960*/  IMAD.MOV.U32 R24, RZ, RZ, R41 ;  /* 0x000000ffff187224 */ /* 0x000fe200078e0029 */
[----:B------:R-:W-:Y:S02]  /*104970*/  F2FP.F16.E4M3.UNPACK_B R16, R16 ;  /* 0x00000010ff10723e */ /* 0x000fe400020006ff */
[----:B------:R-:W-:Y:S02]  /*104980*/  F2FP.F16.E4M3.UNPACK_B R17, R17 ;  /* 0x00000011ff11723e */ /* 0x000fe400020006ff */
[----:B------:R-:W-:Y:S02]  /*104990*/  F2FP.F16.E4M3.UNPACK_B R14, R14 ;  /* 0x0000000eff0e723e */ /* 0x000fe400020006ff */
[----:B------:R-:W-:Y:S01]  /*1049a0*/  F2FP.F16.E4M3.UNPACK_B R15, R15 ;  /* 0x0000000fff0f723e */ /* 0x000fe200020006ff */
[----:B-----5:R-:W-:Y:S01]  /*1049b0*/  HMMA.16816.F32 R40, R28, R18, R32 ;  /* 0x000000121c28723c */ /* 0x020fe20000001820 */
[----:B------:R-:W5:-:S15]  /*1049c0*/  LDL.LU R32, [R1+0x410] ;  /* 0x0004100001207983 */ /* 0x000f5e0000300800 */
[----:B------:R-:W-:-:S07]  /*1049d0*/  NOP ;  /* 0x0000000000007918 */ /* 0x000fce0000000000 */
[----:B------:R-:W-:Y:S04]  /*1049e0*/  STL.64 [R1+0xfa0], R40 ;  /* 0x000fa02801007387 */ /* 0x000fe80000100a00 */
[----:B------:R-:W-:Y:S04]  /*1049f0*/  STL.64 [R1+0xfa8], R42 ;  /* 0x000fa82a01007387 */ /* 0x000fe80000100a00 */
[----:B------:R-:W-:Y:S04]  /*104a00*/  STL [R1+0x38], R16 ;  /* 0x0000381001007387 */ /* 0x000fe80000100800 */
[----:B------:R-:W5:Y:S04]  /*104a10*/  LDL.LU R33, [R1+0x414] ;  /* 0x0004140001217983 */ /* 0x000f680000300800 */
[----:B------:R-:W-:Y:S04]  /*104a20*/  STL [R1+0x3c], R17 ;  /* 0x00003c1101007387 */ /* 0x000fe80000100800 */
[----:B------:R-:W5:Y:S04]  /*104a30*/  LDL.LU R34, [R1+0x418] ;  /* 0x0004180001227983 */ /* 0x000f680000300800 */
[----:B------:R-:W5:Y:S04]  /*104a40*/  LDL.LU R35, [R1+0x41c] ;  /* 0x00041c0001237983 */ /* 0x000f680000300800 */
[----:B------:R-:W0:Y:S04]  /*104a50*/  LDSM.16.M88.4 R40, [R9+UR4+0x9800] ;  /* 0x009800040928783b */ /* 0x000e280008000200 */
[----:B0-----:R-:W-:Y:S01]  /*104a60*/  STL.64 [R1+0x1ba0], R40 ;  /* 0x001ba02801007387 */ /* 0x001fe20000100a00 */
[----:B------:R-:W-:-:S03]  /*104a70*/  IMAD.MOV.U32 R19, RZ, RZ, R40 ;  /* 0x000000ffff137224 */ /* 0x000fc600078e0028 */
[----:B------:R3:W-:Y:S01]  /*104a80*/  STL.64 [R1+0x1ba8], R42 ;  /* 0x001ba82a01007387 */ /* 0x0007e20000100a00 */
[----:B------:R-:W-:Y:S02]  /*104a90*/  IMAD.MOV.U32 R18, RZ, RZ, R41 ;  /* 0x000000ffff127224 */ /* 0x000fe400078e0029 */
[----:B---3--:R-:W-:Y:S01]  /*104aa0*/  HMMA.16816.F32 R40, R28, R16, R56 ;  /* 0x000000101c28723c */ /* 0x008fe20000001838 */
        /* <DEDUP_REMOVED lines=10> */
[----:B------:R-:W-:-:S02]  /*104b50*/  F2FP.F16.E4M3.UNPACK_B R10, R10 ;  /* 0x0000000aff0a723e */ /* 0x000fc400020006ff */
[----:B------:R-:W-:Y:S01]  /*104b60*/  F2FP.F16.E4M3.UNPACK_B R11, R11 ;  /* 0x0000000bff0b723e */ /* 0x000fe200020006ff */
[----:B0-----:R-:W-:Y:S01]  /*104b70*/  STL.64 [R1+0x1b90], R40 ;  /* 0x001b902801007387 */ /* 0x001fe20000100a00 */
[----:B------:R-:W-:-:S03]  /*104b80*/  IMAD.MOV.U32 R17, RZ, RZ, R40 ;  /* 0x000000ffff117224 */ /* 0x000fc600078e0028 */
[----:B------:R4:W-:Y:S01]  /*104b90*/  STL.64 [R1+0x1b98], R42 ;  /* 0x001b982a01007387 */ /* 0x0009e20000100a00 */
[----:B------:R-:W-:Y:S02]  /*104ba0*/  IMAD.MOV.U32 R16, RZ, RZ, R41 ;  /* 0x000000ffff107224 */ /* 0x000fe400078e0029 */
[C---:B----4-:R-:W-:Y:S01]  /*104bb0*/  HMMA.16816.F32 R40, R28.reuse, R14, R36 ;  /* 0x0000000e1c28723c */ /* 0x050fe20000001824 */
[----:B------:R-:W0:Y:S05]  /*104bc0*/  LDSM.16.M88.4 R36, [R9+UR4+0xa000] ;  /* 0x00a000040924783b */ /* 0x000e2a0008000200 */
[----:B--2---:R-:W-:-:S15]  /*104bd0*/  HMMA.16816.F32 R44, R28, R10, R52 ;  /* 0x0000000a1c2c723c */ /* 0x004fde0000001834 */
[----:B------:R-:W-:-:S02]  /*104be0*/  NOP ;  /* 0x0000000000007918 */ /* 0x000fc40000000000 */
[----:B------:R-:W-:Y:S04]  /*104bf0*/  STL.64 [R1+0xfe0], R40 ;  /* 0x000fe02801007387 */ /* 0x000fe80000100a00 */
[----:B------:R-:W-:Y:S04]  /*104c00*/  STL.64 [R1+0xfe8], R42 ;  /* 0x000fe82a01007387 */ /* 0x000fe80000100a00 */
[----:B------:R-:W1:Y:S01]  /*104c10*/  LDSM.16.M88.4 R40, [R9+UR4+0xa400] ;  /* 0x00a400040928783b */ /* 0x000e620008000200 */
[----:B------:R-:W-:Y:S02]  /*104c20*/  F2FP.F16.E4M3.UNPACK_B R14, R13 ;  /* 0x0000000dff0e723e */ /* 0x000fe400020006ff */
[----:B------:R-:W-:Y:S01]  /*104c30*/  F2FP.F16.E4M3.UNPACK_B R15, R12 ;  /* 0x0000000cff0f723e */ /* 0x000fe200020006ff */
[----:B0-----:R0:W-:Y:S04]  /*104c40*/  STL.64 [R1+0x1b80], R36 ;  /* 0x001b802401007387 */ /* 0x0011e80000100a00 */
[----:B------:R-:W-:Y:S04]  /*104c50*/  STL.64 [R1+0x1b88], R38 ;  /* 0x001b882601007387 */ /* 0x000fe80000100a00 */
[----:B------:R2:W-:Y:S04]  /*104c60*/  STL.64 [R1+0x28], R10 ;  /* 0x0000280a01007387 */ /* 0x0005e80000100a00 */
[----:B------:R-:W-:Y:S04]  /*104c70*/  STL.64 [R1+0x1000], R44 ;  /* 0x0010002c01007387 */ /* 0x000fe80000100a00 */
[----:B------:R-:W-:Y:S01]  /*104c80*/  STL.64 [R1+0x1008], R46 ;  /* 0x0010082e01007387 */ /* 0x000fe20000100a00 */
[----:B------:R-:W-:-:S03]  /*104c90*/  IMAD.MOV.U32 R23, RZ, RZ, R36 ;  /* 0x000000ffff177224 */ /* 0x000fc600078e0024 */
[----:B-1----:R-:W-:Y:S01]  /*104ca0*/  STL.64 [R1+0x1b70], R40 ;  /* 0x001b702801007387 */ /* 0x002fe20000100a00 */
[----:B0-----:R-:W-:-:S03]  /*104cb0*/  IMAD.MOV.U32 R36, RZ, RZ, R40 ;  /* 0x000000ffff247224 */ /* 0x001fc600078e0028 */
[----:B------:R5:W-:Y:S01]  /*104cc0*/  STL.64 [R1+0x1b78], R42 ;  /* 0x001b782a01007387 */ /* 0x000be20000100a00 */
[----:B--2---:R-:W-:-:S03]  /*104cd0*/  IMAD.MOV.U32 R10, RZ, RZ, R41 ;  /* 0x000000ffff0a7224 */ /* 0x004fc600078e0029 */
[----:B------:R-:W-:Y:S04]  /*104ce0*/  STL.64 [R1+0x20], R14 ;  /* 0x0000200e01007387 */ /* 0x000fe80000100a00 */
[----:B------:R-:W2:Y:S04]  /*104cf0*/  LDL.LU R52, [R1+0x440] ;  /* 0x0004400001347983 */ /* 0x000ea80000300800 */
[----:B------:R-:W2:Y:S04]  /*104d00*/  LDL.LU R53, [R1+0x444] ;  /* 0x0004440001357983 */ /* 0x000ea80000300800 */
[----:B------:R-:W2:Y:S04]  /*104d10*/  LDL.LU R54, [R1+0x448] ;  /* 0x0004480001367983 */ /* 0x000ea80000300800 */
[----:B------:R-:W2:Y:S01]  /*104d20*/  LDL.LU R55, [R1+0x44c] ;  /* 0x00044c0001377983 */ /* 0x000ea20000300800 */
[----:B------:R-:W-:-:S02]  /*104d30*/  F2FP.F16.E4M3.UNPACK_B R12, R8 ;  /* 0x00000008ff0c723e */ /* 0x000fc400020006ff */
[----:B------:R-:W-:Y:S01]  /*104d40*/  F2FP.F16.E4M3.UNPACK_B R13, R6 ;  /* 0x00000006ff0d723e */ /* 0x000fe200020006ff */
[----:B-----5:R-:W-:Y:S01]  /*104d50*/  HMMA.16816.F32 R40, R28, R14, R32 ;  /* 0x0000000e1c28723c */ /* 0x020fe20000001820 */
[----:B------:R-:W0:-:S15]  /*104d60*/  LDSM.16.M88.4 R32, [R9+UR4+0xa800] ;  /* 0x00a800040920783b */ /* 0x000e1e0008000200 */
[----:B------:R-:W-:-:S07]  /*104d70*/  NOP ;  /* 0x0000000000007918 */ /* 0x000fce0000000000 */
[----:B------:R-:W-:Y:S04]  /*104d80*/  STL.64 [R1+0x1020], R40 ;  /* 0x0010202801007387 */ /* 0x000fe80000100a00 */
[----:B------:R-:W-:Y:S01]  /*104d90*/  STL.64 [R1+0x1028], R42 ;  /* 0x0010282a01007387 */ /* 0x000fe20000100a00 */
[----:B------:R-:W-:Y:S02]  /*104da0*/  F2FP.F16.E4M3.UNPACK_B R2, R2 ;  /* 0x00000002ff02723e */ /* 0x000fe400020006ff */
[----:B------:R-:W-:Y:S02]  /*104db0*/  F2FP.F16.E4M3.UNPACK_B R3, R3 ;  /* 0x00000003ff03723e */ /* 0x000fe400020006ff */
[----:B------:R-:W-:Y:S02]  /*104dc0*/  F2FP.F16.E4M3.UNPACK_B R4, R4 ;  /* 0x00000004ff04723e */ /* 0x000fe400020006ff */
[----:B------:R-:W-:Y:S01]  /*104dd0*/  F2FP.F16.E4M3.UNPACK_B R5, R5 ;  /* 0x00000005ff05723e */ /* 0x000fe200020006ff */
[----:B------:R-:W-:Y:S04]  /*104de0*/  LDSM.16.M88.4 R40, [R9+UR4+0xb000] ;  /* 0x00b000040928783b */ /* 0x000fe80008000200 */
[----:B0-----:R0:W-:Y:S04]  /*104df0*/  STL.64 [R1+0x1b60], R32 ;  /* 0x001b602001007387 */ /* 0x0011e80000100a00 */
[----:B------:R1:W-:Y:S01]  /*104e00*/  STL.64 [R1+0x1b68], R34 ;  /* 0x001b682201007387 */ /* 0x0003e20000100a00 */
[----:B------:R-:W-:-:S03]  /*104e10*/  IMAD.MOV.U32 R8, RZ, RZ, R32 ;  /* 0x000000ffff087224 */ /* 0x000fc600078e0020 */
[----:B------:R3:W-:Y:S01]  /*104e20*/  STL.64 [R1+0x18], R12 ;  /* 0x0000180c01007387 */ /* 0x0007e20000100a00 */
[----:B------:R-:W-:-:S03]  /*104e30*/  IMAD.MOV.U32 R0, RZ, RZ, R33 ;  /* 0x000000ffff007224 */ /* 0x000fc600078e0021 */
[----:B0-----:R-:W4:Y:S04]  /*104e40*/  LDL.LU R32, [R1+0x450] ;  /* 0x0004500001207983 */ /* 0x001f280000300800 */
[----:B------:R-:W4:Y:S04]  /*104e50*/  LDL.LU R33, [R1+0x454] ;  /* 0x0004540001217983 */ /* 0x000f280000300800 */
[----:B-1----:R-:W4:Y:S04]  /*104e60*/  LDL.LU R34, [R1+0x458] ;  /* 0x0004580001227983 */ /* 0x002f280000300800 */
[----:B------:R-:W4:Y:S01]  /*104e70*/  LDL.LU R35, [R1+0x45c] ;  /* 0x00045c0001237983 */ /* 0x000f220000300800 */
[----:B---3--:R-:W-:Y:S03]  /*104e80*/  HMMA.16816.F32 R12, R28, R12, R56 ;  /* 0x0000000c1c0c723c */ /* 0x008fe60000001838 */
[----:B------:R-:W3:-:S15]  /*104e90*/  LDL.LU R56, [R1+0x460] ;  /* 0x0004600001387983 */ /* 0x000ede0000300800 */
[----:B------:R-:W-:-:S05]  /*104ea0*/  NOP ;  /* 0x0000000000007918 */ /* 0x000fca0000000000 */
[----:B------:R-:W-:Y:S04]  /*104eb0*/  STL.64 [R1+0x1050], R12 ;  /* 0x0010500c01007387 */ /* 0x000fe80000100a00 */
[----:B------:R-:W-:Y:S04]  /*104ec0*/  STL.64 [R1+0x1058], R14 ;  /* 0x0010580e01007387 */ /* 0x000fe80000100a00 */
[----:B------:R-:W0:Y:S04]  /*104ed0*/  LDSM.16.M88.4 R12, [R9+UR4+0xac00] ;  /* 0x00ac0004090c783b */ /* 0x000e280008000200 */
[----:B------:R-:W-:Y:S04]  /*104ee0*/  STL [R1+0x10], R2 ;  /* 0x0000100201007387 */ /* 0x000fe80000100800 */
[----:B------:R-:W3:Y:S04]  /*104ef0*/  LDL.LU R57, [R1+0x464] ;  /* 0x0004640001397983 */ /* 0x000ee80000300800 */
[----:B------:R-:W-:Y:S04]  /*104f00*/  STL [R1+0x14], R3 ;  /* 0x0000140301007387 */ /* 0x000fe80000100800 */
[----:B------:R-:W3:Y:S04]  /*104f10*/  LDL.LU R58, [R1+0x468] ;  /* 0x00046800013a7983 */ /* 0x000ee80000300800 */
[----:B------:R-:W3:Y:S04]  /*104f20*/  LDL.LU R59, [R1+0x46c] ;  /* 0x00046c00013b7983 */ /* 0x000ee80000300800 */
[----:B0-----:R0:W-:Y:S01]  /*104f30*/  STL.64 [R1+0x1b50], R12 ;  /* 0x001b500c01007387 */ /* 0x0011e20000100a00 */
[----:B------:R-:W-:-:S03]  /*104f40*/  IMAD.MOV.U32 R11, RZ, RZ, R12 ;  /* 0x000000ffff0b7224 */ /* 0x000fc600078e000c */
[----:B------:R1:W-:Y:S01]  /*104f50*/  STL.64 [R1+0x1b58], R14 ;  /* 0x001b580e01007387 */ /* 0x0003e20000100a00 */
[----:B------:R-:W-:-:S03]  /*104f60*/  IMAD.MOV.U32 R6, RZ, RZ, R13 ;  /* 0x000000ffff067224 */ /* 0x000fc600078e000d */
[----:B0-----:R-:W5:Y:S04]  /*104f70*/  LDL.LU R12, [R1+0x480] ;  /* 0x00048000010c7983 */ /* 0x001f680000300800 */
[----:B------:R-:W5:Y:S04]  /*104f80*/  LDL.LU R13, [R1+0x484] ;  /* 0x00048400010d7983 */ /* 0x000f680000300800 */
[----:B------:R-:W-:Y:S04]  /*104f90*/  STL [R1+0x8], R4 ;  /* 0x0000080401007387 */ /* 0x000fe80000100800 */
[----:B-1----:R-:W5:Y:S04]  /*104fa0*/  LDL.LU R14, [R1+0x488] ;  /* 0x00048800010e7983 */ /* 0x002f680000300800 */
[----:B------:R-:W-:Y:S04]  /*104fb0*/  STL [R1+0xc], R5 ;  /* 0x00000c0501007387 */ /* 0x000fe80000100800 */
[----:B------:R-:W5:Y:S01]  /*104fc0*/  LDL.LU R15, [R1+0x48c] ;  /* 0x00048c00010f7983 */ /* 0x000f620000300800 */
[----:B------:R-:W-:-:S02]  /*104fd0*/  F2FP.F16.E4M3.UNPACK_B R20, R20 ;  /* 0x00000014ff14723e */ /* 0x000fc400020006ff */
[----:B------:R-:W-:Y:S01]  /*104fe0*/  F2FP.F16.E4M3.UNPACK_B R21, R21 ;  /* 0x00000015ff15723e */ /* 0x000fe200020006ff */
[----:B--2---:R-:W-:Y:S07]  /*104ff0*/  HMMA.16816.F32 R44, R28, R2, R52 ;  /* 0x000000021c2c723c */ /* 0x004fee0000001834 */
[----:B------:R-:W-:Y:S02]  /*105000*/  IMAD.MOV.U32 R3, RZ, RZ, R40 ;  /* 0x000000ffff037224 */ /* 0x000fe400078e0028 */
[----:B------:R-:W-:-:S14]  /*105010*/  IMAD.MOV.U32 R2, RZ, RZ, R41 ;  /* 0x000000ffff027224 */ /* 0x000fdc00078e0029 */
[----:B------:R-:W-:Y:S04]  /*105020*/  STL.64 [R1+0x1080], R44 ;  /* 0x0010802c01007387 */ /* 0x000fe80000100a00 */
[----:B------:R-:W-:Y:S04]  /*105030*/  STL.64 [R1+0x1088], R46 ;  /* 0x0010882e01007387 */ /* 0x000fe80000100a00 */
[----:B------:R-:W-:Y:S04]  /*105040*/  STL.64 [R1+0x1b40], R40 ;  /* 0x001b402801007387 */ /* 0x000fe80000100a00 */
[----:B------:R4:W-:Y:S04]  /*105050*/  STL.64 [R1+0x1b48], R42 ;  /* 0x001b482a01007387 */ /* 0x0009e80000100a00 */
[----:B------:R-:W2:Y:S04]  /*105060*/  LDL.LU R52, [R1+0x490] ;  /* 0x0004900001347983 */ /* 0x000ea80000300800 */
[----:B------:R-:W2:Y:S04]  /*105070*/  LDL.LU R53, [R1+0x494] ;  /* 0x0004940001357983 */ /* 0x000ea80000300800 */
[----:B------:R-:W-:Y:S04]  /*105080*/  STL [R1], R20 ;  /* 0x0000001401007387 */ /* 0x000fe80000100800 */
[----:B------:R-:W2:Y:S04]  /*105090*/  LDL.LU R54, [R1+0x498] ;  /* 0x0004980001367983 */ /* 0x000ea80000300800 */
[----:B------:R-:W-:Y:S04]  /*1050a0*/  STL [R1+0x4], R21 ;  /* 0x0000041501007387 */ /* 0x000fe80000100800 */
[----:B------:R-:W2:Y:S01]  /*1050b0*/  LDL.LU R55, [R1+0x49c] ;  /* 0x00049c0001377983 */ /* 0x000ea20000300800 */
[----:B------:R-:W-:-:S02]  /*1050c0*/  F2FP.F16.E4M3.UNPACK_B R60, R25 ;  /* 0x00000019ff3c723e */ /* 0x000fc400020006ff */
[----:B------:R-:W-:Y:S02]  /*1050d0*/  F2FP.F16.E4M3.UNPACK_B R61, R24 ;  /* 0x00000018ff3d723e */ /* 0x000fe400020006ff */
[----:B------:R-:W-:Y:S01]  /*1050e0*/  LDSM.16.M88.4 R24, [R9+UR4+0xb800] ;  /* 0x00b800040918783b */ /* 0x000fe20008000200 */
[----:B----4-:R-:W-:Y:S03]  /*1050f0*/  HMMA.16816.F32 R40, R28, R4, R32 ;  /* 0x000000041c28723c */ /* 0x010fe60000001820 */
[----:B------:R-:W4:-:S15]  /*105100*/  LDL.LU R32, [R1+0x4a0] ;  /* 0x0004a00001207983 */ /* 0x000f1e0000300800 */
[----:B------:R-:W-:-:S05]  /*105110*/  NOP ;  /* 0x0000000000007918 */ /* 0x000fca0000000000 */
[----:B------:R-:W-:Y:S04]  /*105120*/  STL.64 [R1+0x10b0], R40 ;  /* 0x0010b02801007387 */ /* 0x000fe80000100a00 */
[----:B------:R-:W-:Y:S04]  /*105130*/  STL.64 [R1+0x10b8], R42 ;  /* 0x0010b82a01007387 */ /* 0x000fe80000100a00 */
[----:B------:R-:W0:Y:S04]  /*105140*/  LDSM.16.M88.4 R40, [R9+UR4+0xb400] ;  /* 0x00b400040928783b */ /* 0x000e280008000200 */
[----:B------:R-:W4:Y:S04]  /*105150*/  LDL.LU R33, [R1+0x4a4] ;  /* 0x0004a40001217983 */ /* 0x000f280000300800 */
[----:B------:R-:W4:Y:S04]  /*105160*/  LDL.LU R34, [R1+0x4a8] ;  /* 0x0004a80001227983 */ /* 0x000f280000300800 */
[----:B------:R-:W4:Y:S04]  /*105170*/  LDL.LU R35, [R1+0x4ac] ;  /* 0x0004ac0001237983 */ /* 0x000f280000300800 */
[----:B0-----:R-:W-:Y:S01]  /*105180*/  STL.64 [R1+0x1b30], R40 ;  /* 0x001b302801007387 */ /* 0x001fe20000100a00 */
[----:B------:R-:W-:-:S03]  /*105190*/  IMAD.MOV.U32 R5, RZ, RZ, R40 ;  /* 0x000000ffff057224 */ /* 0x000fc600078e0028 */
[----:B------:R3:W-:Y:S01]  /*1051a0*/  STL.64 [R1+0x1b38], R42 ;  /* 0x001b382a01007387 */ /* 0x0007e20000100a00 */
[----:B------:R-:W-:Y:S02]  /*1051b0*/  IMAD.MOV.U32 R4, RZ, RZ, R41 ;  /* 0x000000ffff047224 */ /* 0x000fe400078e0029 */
[----:B---3--:R-:W-:Y:S07]  /*1051c0*/  HMMA.16816.F32 R40, R28, R20, R56 ;  /* 0x000000141c28723c */ /* 0x008fee0000001838 */
[----:B------:R-:W-:-:S02]  /*1051d0*/  IMAD.MOV.U32 R21, RZ, RZ, R24 ;  /* 0x000000ffff157224 */ /* 0x000fc400078e0018 */
[----:B------:R-:W-:-:S14]  /*1051e0*/  IMAD.MOV.U32 R20, RZ, RZ, R25 ;  /* 0x000000ffff147224 */ /* 0x000fdc00078e0019 */
[----:B------:R-:W-:Y:S04]  /*1051f0*/  STL.64 [R1+0x10e0], R40 ;  /* 0x0010e02801007387 */ /* 0x000fe80000100a00 */
[----:B------:R-:W-:Y:S04]  /*105200*/  STL.64 [R1+0x10e8], R42 ;  /* 0x0010e82a01007387 */ /* 0x000fe80000100a00 */
[----:B------:R0:W-:Y:S04]  /*105210*/  STL.64 [R1+0x1b20], R24 ;  /* 0x001b201801007387 */ /* 0x0001e80000100a00 */
[----:B------:R1:W-:Y:S04]  /*105220*/  STL.64 [R1+0x1b28], R26 ;  /* 0x001b281a01007387 */ /* 0x0003e80000100a00 */
[----:B0-----:R-:W3:Y:S04]  /*105230*/  LDL.LU R24, [R1+0x4c0] ;  /* 0x0004c00001187983 */ /* 0x001ee80000300800 */
[----:B------:R-:W3:Y:S04]  /*105240*/  LDL.LU R25, [R1+0x4c4] ;  /* 0x0004c40001197983 */ /* 0x000ee80000300800 */
[----:B-1----:R-:W3:Y:S01]  /*105250*/  LDL.LU R26, [R1+0x4c8] ;  /* 0x0004c800011a7983 */ /* 0x002ee20000300800 */
[----:B-----5:R-:W-:Y:S03]  /*105260*/  HMMA.16816.F32 R40, R28, R60, R12 ;  /* 0x0000003c1c28723c */ /* 0x020fe6000000180c */
[----:B------:R-:W3:Y:S04]  /*105270*/  LDL.LU R27, [R1+0x4cc] ;  /* 0x0004cc00011b7983 */ /* 0x000ee80000300800 */
[----:B------:R-:W0:Y:S01]  /*105280*/  LDSM.16.M88.4 R12, [R9+UR4+0xbc00] ;  /* 0x00bc0004090c783b */ /* 0x000e220008000200 */
[----:B------:R-:W-:-:S02]  /*105290*/  F2FP.F16.E4M3.UNPACK_B R58, R19 ;  /* 0x00000013ff3a723e */ /* 0x000fc400020006ff */
[----:B------:R-:W-:-:S13]  /*1052a0*/  F2FP.F16.E4M3.UNPACK_B R59, R18 ;  /* 0x00000012ff3b723e */ /* 0x000fda00020006ff */
[----:B------:R-:W-:Y:S04]  /*1052b0*/  STL.64 [R1+0x1110], R40 ;  /* 0x0011102801007387 */ /* 0x000fe80000100a00 */
[----:B------:R-:W-:Y:S04]  /*1052c0*/  STL.64 [R1+0x1118], R42 ;  /* 0x0011182a01007387 */ /* 0x000fe80000100a00 */
[----:B------:R-:W1:Y:S04]  /*1052d0*/  LDSM.16.M88.4 R40, [R9+UR4+0xc000] ;  /* 0x00c000040928783b */ /* 0x000e680008000200 */
[----:B0-----:R0:W-:Y:S01]  /*1052e0*/  STL.64 [R1+0x1b10], R12 ;  /* 0x001b100c01007387 */ /* 0x0011e20000100a00 */
[----:B------:R-:W-:-:S03]  /*1052f0*/  IMAD.MOV.U32 R19, RZ, RZ, R12 ;  /* 0x000000ffff137224 */ /* 0x000fc600078e000c */
[----:B------:R5:W-:Y:S01]  /*105300*/  STL.64 [R1+0x1b18], R14 ;  /* 0x001b180e01007387 */ /* 0x000be20000100a00 */
[----:B------:R-:W-:-:S03]  /*105310*/  IMAD.MOV.U32 R18, RZ, RZ, R13 ;  /* 0x000000ffff127224 */ /* 0x000fc600078e000d */
[----:B0-----:R-:W3:Y:S04]  /*105320*/  LDL.LU R12, [R1+0x4d0] ;  /* 0x0004d000010c7983 */ /* 0x001ee80000300800 */
[----:B------:R-:W3:Y:S04]  /*105330*/  LDL.LU R13, [R1+0x4d4] ;  /* 0x0004d400010d7983 */ /* 0x000ee80000300800 */
[----:B-----5:R-:W5:Y:S04]  /*105340*/  LDL.LU R14, [R1+0x4d8] ;  /* 0x0004d800010e7983 */ /* 0x020f680000300800 */
[----:B------:R-:W5:Y:S01]  /*105350*/  LDL.LU R15, [R1+0x4dc] ;  /* 0x0004dc00010f7983 */ /* 0x000f620000300800 */
[----:B--2---:R-:W-:Y:S01]  /*105360*/  HMMA.16816.F32 R44, R28, R58, R52 ;  /* 0x0000003a1c2c723c */ /* 0x004fe20000001834 */
[----:B------:R-:W-:-:S02]  /*105370*/  F2FP.F16.E4M3.UNPACK_B R56, R17 ;  /* 0x00000011ff38723e */ /* 0x000fc400020006ff */
[----:B------:R-:W-:Y:S01]  /*105380*/  F2FP.F16.E4M3.UNPACK_B R57, R16 ;  /* 0x00000010ff39723e */ /* 0x000fe200020006ff */
[----:B-1----:R-:W-:Y:S02]  /*105390*/  IMAD.MOV.U32 R17, RZ, RZ, R40 ;  /* 0x000000ffff117224 */ /* 0x002fe400078e0028 */
[----:B------:R-:W-:-:S15]  /*1053a0*/  IMAD.MOV.U32 R16, RZ, RZ, R41 ;  /* 0x000000ffff107224 */ /* 0x000fde00078e0029 */
[----:B------:R-:W-:-:S02]  /*1053b0*/  NOP ;  /* 0x0000000000007918 */ /* 0x000fc40000000000 */
[----:B------:R-:W-:Y:S04]  /*1053c0*/  STL.64 [R1+0x1140], R44 ;  /* 0x0011402c01007387 */ /* 0x000fe80000100a00 */
[----:B------:R-:W-:Y:S04]  /*1053d0*/  STL.64 [R1+0x1148], R46 ;  /* 0x0011482e01007387 */ /* 0x000fe80000100a00 */
[----:B------:R-:W-:Y:S04]  /*1053e0*/  STL.64 [R1+0x1b00], R40 ;  /* 0x001b002801007387 */ /* 0x000fe80000100a00 */
[----:B------:R4:W-:Y:S01]  /*1053f0*/  STL.64 [R1+0x1b08], R42 ;  /* 0x001b082a01007387 */ /* 0x0009e20000100a00 */
[----:B------:R-:W-:Y:S01]  /*105400*/  IMAD.MOV.U32 R22, RZ, RZ, R37 ;  /* 0x000000ffff167224 */ /* 0x000fe200078e0025 */
[----:B------:R-:W-:-:S04]  /*105410*/  F2FP.F16.E4M3.UNPACK_B R54, R23 ;  /* 0x00000017ff36723e */ /* 0x000fc800020006ff */
[----:B------:R-:W-:Y:S02]  /*105420*/  F2FP.F16.E4M3.UNPACK_B R55, R22 ;  /* 0x00000016ff37723e */ /* 0x000fe400020006ff */
[----:B------:R-:W-:Y:S02]  /*105430*/  F2FP.F16.E4M3.UNPACK_B R52, R36 ;  /* 0x00000024ff34723e */ /* 0x000fe400020006ff */
[----:B------:R-:W-:Y:S01]  /*105440*/  F2FP.F16.E4M3.UNPACK_B R53, R10 ;  /* 0x0000000aff35723e */ /* 0x000fe200020006ff */
[----:B----4-:R-:W-:Y:S01]  /*105450*/  HMMA.16816.F32 R40, R28, R56, R32 ;  /* 0x000000381c28723c */ /* 0x010fe20000001820 */
[----:B------:R-:W2:-:S15]  /*105460*/  LDL.LU R32, [R1+0x4e0] ;  /* 0x0004e00001207983 */ /* 0x000e9e0000300800 */
[----:B------:R-:W-:-:S07]  /*105470*/  NOP ;  /* 0x0000000000007918 */ /* 0x000fce0000000000 */
[----:B------:R-:W-:Y:S04]  /*105480*/  STL.64 [R1+0x1170], R40 ;  /* 0x0011702801007387 */ /* 0x000fe80000100a00 */
[----:B------:R-:W-:Y:S04]  /*105490*/  STL.64 [R1+0x1178], R42 ;  /* 0x0011782a01007387 */ /* 0x000fe80000100a00 */
[----:B------:R-:W0:Y:S04]  /*1054a0*/  LDSM.16.M88.4 R40, [R9+UR4+0xc400] ;  /* 0x00c400040928783b */ /* 0x000e280008000200 */
[----:B------:R-:W2:Y:S04]  /*1054b0*/  LDL.LU R33, [R1+0x4e4] ;  /* 0x0004e40001217983 */ /* 0x000ea80000300800 */
[----:B------:R-:W2:Y:S04]  /*1054c0*/  LDL.LU R34, [R1+0x4e8] ;  /* 0x0004e80001227983 */ /* 0x000ea80000300800 */
[----:B------:R-:W2:Y:S04]  /*1054d0*/  LDL.LU R35, [R1+0x4ec] ;  /* 0x0004ec0001237983 */ /* 0x000ea80000300800 */
[----:B------:R-:W-:Y:S04]  /*1054e0*/  STL.64 [R1+0x81d0], R58 ;  /* 0x0081d03a01007387 */ /* 0x000fe80000100a00 */
[----:B------:R-:W-:Y:S04]  /*1054f0*/  STL.64 [R1+0x81c8], R56 ;  /* 0x0081c83801007387 */ /* 0x000fe80000100a00 */
[----:B0-----:R-:W-:Y:S04]  /*105500*/  STL.64 [R1+0x1af0], R40 ;  /* 0x001af02801007387 */ /* 0x001fe80000100a00 */
[----:B------:R-:W-:Y:S01]  /*105510*/  STL.64 [R1+0x1af8], R42 ;  /* 0x001af82a01007387 */ /* 0x000fe20000100a00 */
[----:B---3--:R-:W-:Y:S03]  /*105520*/  HMMA.16816.F32 R36, R28, R54, R24 ;  /* 0x000000361c24723c */ /* 0x008fe60000001818 */
[----:B------:R-:W3:-:S15]  /*105530*/  LDL.LU R24, [R1+0x500] ;  /* 0x0005000001187983 */ /* 0x000ede0000300800 */
[----:B------:R-:W-:-:S05]  /*105540*/  NOP ;  /* 0x0000000000007918 */ /* 0x000fca0000000000 */
[----:B------:R-:W-:Y:S04]  /*105550*/  STL.64 [R1+0x11a0], R36 ;  /* 0x0011a02401007387 */ /* 0x000fe80000100a00 */
[----:B------:R-:W-:Y:S04]  /*105560*/  STL.64 [R1+0x11a8], R38 ;  /* 0x0011a82601007387 */ /* 0x000fe80000100a00 */
[----:B------:R-:W0:Y:S04]  /*105570*/  LDSM.16.M88.4 R36, [R9+UR4+0xc800] ;  /* 0x00c800040924783b */ /* 0x000e280008000200 */
[----:B------:R-:W3:Y:S04]  /*105580*/  LDL.LU R25, [R1+0x504] ;  /* 0x0005040001197983 */ /* 0x000ee80000300800 */
[----:B------:R-:W3:Y:S04]  /*105590*/  LDL.LU R26, [R1+0x508] ;  /* 0x00050800011a7983 */ /* 0x000ee80000300800 */
[----:B------:R-:W3:Y:S01]  /*1055a0*/  LDL.LU R27, [R1+0x50c] ;  /* 0x00050c00011b7983 */ /* 0x000ee20000300800 */
[----:B-----5:R-:W-:Y:S03]  /*1055b0*/  HMMA.16816.F32 R12, R28, R52, R12 ;  /* 0x000000341c0c723c */ /* 0x020fe6000000180c */
[----:B0-----:R-:W-:Y:S04]  /*1055c0*/  STL.64 [R1+0x1ae0], R36 ;  /* 0x001ae02401007387 */ /* 0x001fe80000100a00 */
[----:B------:R-:W-:Y:S04]  /*1055d0*/  STL.64 [R1+0x1ae8], R38 ;  /* 0x001ae82601007387 */ /* 0x000fe80000100a00 */
[----:B------:R-:W4:-:S12]  /*1055e0*/  LDL.LU R48, [R1+0x510] ;  /* 0x0005100001307983 */ /* 0x000f180000300800 */
[----:B------:R-:W-:Y:S04]  /*1055f0*/  STL.64 [R1+0x11d0], R12 ;  /* 0x0011d00c01007387 */ /* 0x000fe80000100a00 */
[----:B------:R-:W-:Y:S04]  /*105600*/  STL.64 [R1+0x11d8], R14 ;  /* 0x0011d80e01007387 */ /* 0x000fe80000100a00 */
[----:B------:R-:W4:Y:S04]  /*105610*/  LDL.LU R49, [R1+0x514] ;  /* 0x0005140001317983 */ /* 0x000f280000300800 */
[----:B------:R-:W4:Y:S04]  /*105620*/  LDL.LU R50, [R1+0x518] ;  /* 0x0005180001327983 */ /* 0x000f280000300800 */
[----:B------:R-:W4:Y:S04]  /*105630*/  LDL.LU R51, [R1+0x51c] ;  /* 0x00051c0001337983 */ /* 0x000f280000300800 */
[----:B------:R-:W-:Y:S04]  /*105640*/  STL.64 [R1+0x81b0], R54 ;  /* 0x0081b03601007387 */ /* 0x000fe80000100a00 */
[----:B------:R0:W-:Y:S04]  /*105650*/  STL.64 [R1+0x81a8], R52 ;  /* 0x0081a83401007387 */ /* 0x0001e80000100a00 */
[----:B0-----:R-:W5:Y:S01]  /*105660*/  LDL R53, [R1+0x7b3c] ;  /* 0x007b3c0001357983 */ /* 0x001f620000100800 */
[----:B------:R-:W-:-:S02]  /*105670*/  F2FP.F16.E4M3.UNPACK_B R38, R8 ;  /* 0x00000008ff26723e */ /* 0x000fc400020006ff */
[----:B------:R-:W-:Y:S01]  /*105680*/  F2FP.F16.E4M3.UNPACK_B R39, R0 ;  /* 0x00000000ff27723e */ /* 0x000fe200020006ff */
[----:B------:R-:W-:Y:S02]  /*105690*/  IMAD.MOV.U32 R23, RZ, RZ, R40 ;  /* 0x000000ffff177224 */ /* 0x000fe400078e0028 */
[----:B------:R-:W-:Y:S01]  /*1056a0*/  IMAD.MOV.U32 R22, RZ, RZ, R41 ;  /* 0x000000ffff167224 */ /* 0x000fe200078e0029 */
[----:B------:R-:W-:Y:S02]  /*1056b0*/  F2FP.F16.E4M3.UNPACK_B R40, R11 ;  /* 0x0000000bff28723e */ /* 0x000fe400020006ff */
[----:B------:R-:W-:Y:S02]  /*1056c0*/  F2FP.F16.E4M3.UNPACK_B R41, R6 ;  /* 0x00000006ff29723e */ /* 0x000fe400020006ff */
[----:B------:R-:W-:Y:S02]  /*1056d0*/  F2FP.F16.E4M3.UNPACK_B R42, R3 ;  /* 0x00000003ff2a723e */ /* 0x000fe400020006ff */
[----:B------:R-:W-:Y:S01]  /*1056e0*/  F2FP.F16.E4M3.UNPACK_B R43, R2 ;  /* 0x00000002ff2b723e */ /* 0x000fe200020006ff */
[----:B--2---:R-:W-:Y:S01]  /*1056f0*/  HMMA.16816.F32 R32, R28, R38, R32 ;  /* 0x000000261c20723c */ /* 0x004fe20000001820 */
[----:B-----5:R-:W0:Y:S04]  /*105700*/  LDSM.16.M88.4 R12, [R53+UR4+0xcc00] ;  /* 0x00cc0004350c783b */ /* 0x020e280008000200 */
[----:B------:R-:W1:Y:S04]  /*105710*/  LDSM.16.M88.4 R44, [R53+UR4+0xd000] ;  /* 0x00d00004352c783b */ /* 0x000e680008000200 */
[----:B0-----:R0:W-:Y:S01]  /*105720*/  STL.64 [R1+0x1ad0], R12 ;  /* 0x001ad00c01007387 */ /* 0x0011e20000100a00 */
[----:B------:R-:W-:-:S03]  /*105730*/  IMAD.MOV.U32 R8, RZ, RZ, R12 ;  /* 0x000000ffff087224 */ /* 0x000fc600078e000c */
[----:B------:R2:W-:Y:S01]  /*105740*/  STL.64 [R1+0x1ad8], R14 ;  /* 0x001ad80e01007387 */ /* 0x0005e20000100a00 */
[----:B------:R-:W-:-:S03]  /*105750*/  IMAD.MOV.U32 R0, RZ, RZ, R13 ;  /* 0x000000ffff007224 */ /* 0x000fc600078e000d */
[----:B0-----:R-:W5:Y:S04]  /*105760*/  LDL.LU R12, [R1+0x520] ;  /* 0x00052000010c7983 */ /* 0x001f680000300800 */
[----:B------:R-:W5:Y:S04]  /*105770*/  LDL.LU R13, [R1+0x524] ;  /* 0x00052400010d7983 */ /* 0x000f680000300800 */
[----:B--2---:R-:W5:Y:S04]  /*105780*/  LDL.LU R14, [R1+0x528] ;  /* 0x00052800010e7983 */ /* 0x004f680000300800 */
[----:B------:R-:W5:Y:S04]  /*105790*/  LDL.LU R15, [R1+0x52c] ;  /* 0x00052c00010f7983 */ /* 0x000f680000300800 */
[----:B------:R0:W-:Y:S04]  /*1057a0*/  STL.64 [R1+0x1200], R32 ;  /* 0x0012002001007387 */ /* 0x0001e80000100a00 */
[----:B------:R2:W-:Y:S04]  /*1057b0*/  STL.64 [R1+0x1208], R34 ;  /* 0x0012082201007387 */ /* 0x0005e80000100a00 */
[----:B0-----:R-:W5:Y:S04]  /*1057c0*/  LDL.LU R32, [R1+0x540] ;  /* 0x0005400001207983 */ /* 0x001f680000300800 */
[----:B------:R-:W5:Y:S04]  /*1057d0*/  LDL.LU R33, [R1+0x544] ;  /* 0x0005440001217983 */ /* 0x000f680000300800 */
[----:B--2---:R-:W2:Y:S04]  /*1057e0*/  LDL.LU R34, [R1+0x548] ;  /* 0x0005480001227983 */ /* 0x004ea80000300800 */
[----:B------:R-:W2:Y:S04]  /*1057f0*/  LDL.LU R35, [R1+0x54c] ;  /* 0x00054c0001237983 */ /* 0x000ea80000300800 */
[----:B-1----:R-:W-:Y:S01]  /*105800*/  STL.64 [R1+0x1ac0], R44 ;  /* 0x001ac02c01007387 */ /* 0x002fe20000100a00 */
[----:B------:R-:W-:-:S03]  /*105810*/  IMAD.MOV.U32 R3, RZ, RZ, R44 ;  /* 0x000000ffff037224 */ /* 0x000fc600078e002c */
[----:B------:R3:W-:Y:S01]  /*105820*/  STL.64 [R1+0x1ac8], R46 ;  /* 0x001ac82e01007387 */ /* 0x0007e20000100a00 */
[----:B------:R-:W-:Y:S02]  /*105830*/  IMAD.MOV.U32 R2, RZ, RZ, R45 ;  /* 0x000000ffff027224 */ /* 0x000fe400078e002d */
[----:B---3--:R-:W-:Y:S01]  /*105840*/  HMMA.16816.F32 R44, R28, R40, R24 ;  /* 0x000000281c2c723c */ /* 0x008fe20000001818 */
[----:B------:R-:W0:-:S15]  /*105850*/  LDSM.16.M88.4 R24, [R53+UR4+0xd400] ;  /* 0x00d400043518783b */ /* 0x000e1e0008000200 */
[----:B------:R-:W-:-:S07]  /*105860*/  NOP ;  /* 0x0000000000007918 */ /* 0x000fce0000000000 */
[----:B------:R-:W-:Y:S04]  /*105870*/  STL.64 [R1+0x1230], R44 ;  /* 0x0012302c01007387 */ /* 0x000fe80000100a00 */
[----:B------:R-:W-:Y:S04]  /*105880*/  STL.64 [R1+0x1238], R46 ;  /* 0x0012382e01007387 */ /* 0x000fe80000100a00 */
[----:B0-----:R0:W-:Y:S01]  /*105890*/  STL.64 [R1+0x1ab0], R24 ;  /* 0x001ab01801007387 */ /* 0x0011e20000100a00 */
[----:B------:R-:W-:-:S03]  /*1058a0*/  IMAD.MOV.U32 R11, RZ, RZ, R24 ;  /* 0x000000ffff0b7224 */ /* 0x000fc600078e0018 */
[----:B------:R1:W-:Y:S01]  /*1058b0*/  STL.64 [R1+0x1ab8], R26 ;  /* 0x001ab81a01007387 */ /* 0x0003e20000100a00 */
[----:B------:R-:W-:-:S03]  /*1058c0*/  IMAD.MOV.U32 R6, RZ, RZ, R25 ;  /* 0x000000ffff067224 */ /* 0x000fc600078e0019 */
[----:B0-----:R-:W3:Y:S04]  /*1058d0*/  LDL.LU R24, [R1+0x550] ;  /* 0x0005500001187983 */ /* 0x001ee80000300800 */
[----:B------:R-:W3:Y:S04]  /*1058e0*/  LDL.LU R25, [R1+0x554] ;  /* 0x0005540001197983 */ /* 0x000ee80000300800 */
[----:B-1----:R-:W3:Y:S04]  /*1058f0*/  LDL.LU R26, [R1+0x558] ;  /* 0x00055800011a7983 */ /* 0x002ee80000300800 */
[----:B------:R-:W3:Y:S01]  /*105900*/  LDL.LU R27, [R1+0x55c] ;  /* 0x00055c00011b7983 */ /* 0x000ee20000300800 */
[----:B----4-:R-:W-:Y:S01]  /*105910*/  HMMA.16816.F32 R48, R28, R42, R48 ;  /* 0x0000002a1c30723c */ /* 0x010fe20000001830 */
[----:B------:R-:W-:-:S02]  /*105920*/  F2FP.F16.E4M3.UNPACK_B R44, R5 ;  /* 0x00000005ff2c723e */ /* 0x000fc400020006ff */
[----:B------:R-:W-:-:S03]  /*105930*/  F2FP.F16.E4M3.UNPACK_B R45, R4 ;  /* 0x00000004ff2d723e */ /* 0x000fc600020006ff */
[----:B------:R-:W-:Y:S04]  /*105940*/  STL.64 [R1+0x81c0], R42 ;  /* 0x0081c02a01007387 */ /* 0x000fe80000100a00 */
[----:B------:R-:W-:-:S13]  /*105950*/  STL.64 [R1+0x81b8], R40 ;  /* 0x0081b82801007387 */ /* 0x000fda0000100a00 */
[----:B------:R-:W-:Y:S04]  /*105960*/  STL.64 [R1+0x1260], R48 ;  /* 0x0012603001007387 */ /* 0x000fe80000100a00 */
[----:B------:R-:W-:Y:S04]  /*105970*/  STL.64 [R1+0x1268], R50 ;  /* 0x0012683201007387 */ /* 0x000fe80000100a00 */
[----:B------:R-:W0:Y:S01]  /*105980*/  LDSM.16.M88.4 R48, [R53+UR4+0xd800] ;  /* 0x00d800043530783b */ /* 0x000e220008000200 */
[----:B------:R-:W-:Y:S02]  /*105990*/  F2FP.F16.E4M3.UNPACK_B R47, R20 ;  /* 0x00000014ff2f723e */ /* 0x000fe400020006ff */
[----:B------:R-:W-:Y:S01]  /*1059a0*/  F2FP.F16.E4M3.UNPACK_B R46, R21 ;  /* 0x00000015ff2e723e */ /* 0x000fe200020006ff */
[----:B0-----:R-:W-:Y:S04]  /*1059b0*/  STL.64 [R1+0x1aa0], R48 ;  /* 0x001aa03001007387 */ /* 0x001fe80000100a00 */
[----:B------:R-:W-:Y:S01]  /*1059c0*/  STL.64 [R1+0x1aa8], R50 ;  /* 0x001aa83201007387 */ /* 0x000fe20000100a00 */
[----:B-----5:R-:W-:Y:S03]  /*1059d0*/  HMMA.16816.F32 R40, R28, R44, R12 ;  /* 0x0000002c1c28723c */ /* 0x020fe6000000180c */
[----:B------:R-:W0:-:S15]  /*1059e0*/  LDSM.16.M88.4 R12, [R53+UR4+0xdc00] ;  /* 0x00dc0004350c783b */ /* 0x000e1e0008000200 */
[----:B------:R-:W-:-:S05]  /*1059f0*/  NOP ;  /* 0x0000000000007918 */ /* 0x000fca0000000000 */
[----:B------:R-:W-:Y:S04]  /*105a00*/  STL.64 [R1+0x1290], R40 ;  /* 0x0012902801007387 */ /* 0x000fe80000100a00 */
[----:B------:R-:W-:Y:S04]  /*105a10*/  STL.64 [R1+0x1298], R42 ;  /* 0x0012982a01007387 */ /* 0x000fe80000100a00 */
[----:B0-----:R0:W-:Y:S01]  /*105a20*/  STL.64 [R1+0x1a90], R12 ;  /* 0x001a900c01007387 */ /* 0x0011e20000100a00 */
[----:B------:R-:W-:-:S03]  /*105a30*/  IMAD.MOV.U32 R20, RZ, RZ, R12 ;  /* 0x000000ffff147224 */ /* 0x000fc600078e000c */
[----:B------:R1:W-:Y:S01]  /*105a40*/  STL.64 [R1+0x1a98], R14 ;  /* 0x001a980e01007387 */ /* 0x0003e20000100a00 */
[----:B------:R-:W-:-:S03]  /*105a50*/  IMAD.MOV.U32 R21, RZ, RZ, R13 ;  /* 0x000000ffff157224 */ /* 0x000fc600078e000d */
[----:B0-----:R-:W4:Y:S04]  /*105a60*/  LDL.LU R12, [R1+0x560] ;  /* 0x00056000010c7983 */ /* 0x001f280000300800 */
[----:B------:R-:W4:Y:S04]  /*105a70*/  LDL.LU R13, [R1+0x564] ;  /* 0x00056400010d7983 */ /* 0x000f280000300800 */
[----:B-1----:R-:W4:Y:S04]  /*105a80*/  LDL.LU R14, [R1+0x568] ;  /* 0x00056800010e7983 */ /* 0x002f280000300800 */
[----:B------:R-:W4:Y:S01]  /*105a90*/  LDL.LU R15, [R1+0x56c] ;  /* 0x00056c00010f7983 */ /* 0x000f220000300800 */
[----:B--2---:R-:W-:Y:S06]  /*105aa0*/  HMMA.16816.F32 R32, R28, R46, R32 ;  /* 0x0000002e1c20723c */ /* 0x004fec0000001820 */
[----:B------:R-:W-:Y:S04]  /*105ab0*/  STL.64 [R1+0x81e0], R46 ;  /* 0x0081e02e01007387 */ /* 0x000fe80000100a00 */
[----:B------:R-:W-:-:S13]  /*105ac0*/  STL.64 [R1+0x81d8], R44 ;  /* 0x0081d82c01007387 */ /* 0x000fda0000100a00 */
[----:B------:R-:W-:Y:S04]  /*105ad0*/  STL.64 [R1+0x12c0], R32 ;  /* 0x0012c02001007387 */ /* 0x000fe80000100a00 */
[----:B------:R-:W-:Y:S04]  /*105ae0*/  STL.64 [R1+0x12c8], R34 ;  /* 0x0012c82201007387 */ /* 0x000fe80000100a00 */
[----:B------:R-:W0:Y:S01]  /*105af0*/  LDSM.16.M88.4 R32, [R53+UR4+0xe000] ;  /* 0x00e000043520783b */ /* 0x000e220008000200 */
[----:B------:R-:W-:Y:S02]  /*105b00*/  IMAD.MOV.U32 R5, RZ, RZ, R48 ;  /* 0x000000ffff057224 */ /* 0x000fe400078e0030 */
[----:B------:R-:W-:Y:S01]  /*105b10*/  IMAD.MOV.U32 R4, RZ, RZ, R49 ;  /* 0x000000ffff047224 */ /* 0x000fe200078e0031 */
[----:B0-----:R-:W-:Y:S04]  /*105b20*/  STL.64 [R1+0x1a80], R32 ;  /* 0x001a802001007387 */ /* 0x001fe80000100a00 */
[----:B------:R3:W-:Y:S04]  /*105b30*/  STL.64 [R1+0x1a88], R34 ;  /* 0x001a882201007387 */ /* 0x0007e80000100a00 */
[----:B------:R-:W2:Y:S04]  /*105b40*/  LDL.LU R44, [R1+0x580] ;  /* 0x00058000012c7983 */ /* 0x000ea80000300800 */
[----:B------:R-:W2:Y:S04]  /*105b50*/  LDL.LU R45, [R1+0x584] ;  /* 0x00058400012d7983 */ /* 0x000ea80000300800 */
[----:B------:R-:W2:Y:S04]  /*105b60*/  LDL.LU R46, [R1+0x588] ;  /* 0x00058800012e7983 */ /* 0x000ea80000300800 */
[----:B------:R-:W2:Y:S01]  /*105b70*/  LDL.LU R47, [R1+0x58c] ;  /* 0x00058c00012f7983 */ /* 0x000ea20000300800 */
[----:B------:R-:W-:-:S02]  /*105b80*/  F2FP.F16.E4M3.UNPACK_B R48, R19 ;  /* 0x00000013ff30723e */ /* 0x000fc400020006ff */
[----:B------:R-:W-:Y:S01]  /*105b90*/  F2FP.F16.E4M3.UNPACK_B R49, R18 ;  /* 0x00000012ff31723e */ /* 0x000fe200020006ff */
[----:B------:R-:W-:Y:S02]  /*105ba0*/  IMAD.MOV.U32 R18, RZ, RZ, R32 ;  /* 0x000000ffff127224 */ /* 0x000fe400078e0020 */
[----:B------:R-:W-:-:S04]  /*105bb0*/  IMAD.MOV.U32 R19, RZ, RZ, R33 ;  /* 0x000000ffff137224 */ /* 0x000fc800078e0021 */
[----:B---3--:R-:W-:Y:S01]  /*105bc0*/  HMMA.16816.F32 R32, R28, R48, R24 ;  /* 0x000000301c20723c */ /* 0x008fe20000001818 */
[----:B------:R-:W0:Y:S01]  /*105bd0*/  LDSM.16.M88.4 R24, [R53+UR4+0xe400] ;  /* 0x00e400043518783b */ /* 0x000e220008000200 */
[----:B------:R-:W-:Y:S02]  /*105be0*/  F2FP.F16.E4M3.UNPACK_B R51, R16 ;  /* 0x00000010ff33723e */ /* 0x000fe400020006ff */
[----:B------:R-:W-:-:S15]  /*105bf0*/  F2FP.F16.E4M3.UNPACK_B R50, R17 ;  /* 0x00000011ff32723e */ /* 0x000fde00020006ff */
[----:B------:R-:W-:-:S04]  /*105c00*/  NOP ;  /* 0x0000000000007918 */ /* 0x000fc80000000000 */
        /* <DEDUP_REMOVED lines=10> */
[----:B------:R-:W5:Y:S04]  /*105cb0*/  LDL.LU R40, [R1+0x5a0] ;  /* 0x0005a00001287983 */ /* 0x000f680000300800 */
[----:B------:R-:W5:Y:S04]  /*105cc0*/  LDL.LU R41, [R1+0x5a4] ;  /* 0x0005a40001297983 */ /* 0x000f680000300800 */
[----:B------:R-:W5:Y:S04]  /*105cd0*/  LDL.LU R42, [R1+0x5a8] ;  /* 0x0005a800012a7983 */ /* 0x000f680000300800 */
[----:B------:R-:W5:Y:S04]  /*105ce0*/  LDL.LU R43, [R1+0x5ac] ;  /* 0x0005ac00012b7983 */ /* 0x000f680000300800 */
[----:B------:R-:W-:Y:S04]  /*105cf0*/  STL.64 [R1+0x8448], R18 ;  /* 0x0084481201007387 */ /* 0x000fe80000100a00 */
[----:B------:R-:W-:Y:S04]  /*105d00*/  STL.64 [R1+0x8440], R16 ;  /* 0x0084401001007387 */ /* 0x000fe80000100a00 */
[----:B------:R-:W5:Y:S04]  /*105d10*/  LDL.LU R56, [R1+0x5c0] ;  /* 0x0005c00001387983 */ /* 0x000f680000300800 */
[----:B------:R-:W0:Y:S01]  /*105d20*/  LDSM.16.M88.4 R16, [R53+UR4+0xe800] ;  /* 0x00e800043510783b */ /* 0x000e220008000200 */
[----:B------:R-:W-:-:S02]  /*105d30*/  IMAD.MOV.U32 R10, RZ, RZ, R36 ;  /* 0x000000ffff0a7224 */ /* 0x000fc400078e0024 */
[----:B------:R-:W-:Y:S01]  /*105d40*/  IMAD.MOV.U32 R9, RZ, RZ, R37 ;  /* 0x000000ffff097224 */ /* 0x000fe200078e0025 */
[----:B------:R-:W-:Y:S02]  /*105d50*/  F2FP.F16.E4M3.UNPACK_B R36, R23 ;  /* 0x00000017ff24723e */ /* 0x000fe400020006ff */
[----:B------:R-:W-:Y:S01]  /*105d60*/  F2FP.F16.E4M3.UNPACK_B R37, R22 ;  /* 0x00000016ff25723e */ /* 0x000fe200020006ff */
[----:B----4-:R-:W-:-:S15]  /*105d70*/  HMMA.16816.F32 R12, R28, R50, R12 ;  /* 0x000000321c0c723c */ /* 0x010fde000000180c */
[----:B------:R-:W-:-:S08]  /*105d80*/  NOP ;  /* 0x0000000000007918 */ /* 0x000fd00000000000 */
[----:B------:R-:W-:Y:S04]  /*105d90*/  STL.64 [R1+0x1320], R12 ;  /* 0x0013200c01007387 */ /* 0x000fe80000100a00 */
[----:B------:R1:W-:Y:S04]  /*105da0*/  STL.64 [R1+0x1328], R14 ;  /* 0x0013280e01007387 */ /* 0x0003e80000100a00 */
[----:B------:R-:W4:Y:S04]  /*105db0*/  LDL.LU R57, [R1+0x5c4] ;  /* 0x0005c40001397983 */ /* 0x000f280000300800 */
[----:B------:R-:W4:Y:S04]  /*105dc0*/  LDL.LU R58, [R1+0x5c8] ;  /* 0x0005c800013a7983 */ /* 0x000f280000300800 */
[----:B------:R-:W4:Y:S04]  /*105dd0*/  LDL.LU R59, [R1+0x5cc] ;  /* 0x0005cc00013b7983 */ /* 0x000f280000300800 */
[----:B------:R-:W-:Y:S04]  /*105de0*/  STL.64 [R1+0x81f0], R50 ;  /* 0x0081f03201007387 */ /* 0x000fe80000100a00 */
[----:B------:R-:W-:Y:S04]  /*105df0*/  STL.64 [R1+0x81e8], R48 ;  /* 0x0081e83001007387 */ /* 0x000fe80000100a00 */
[----:B0-----:R-:W-:Y:S04]  /*105e00*/  STL.64 [R1+0x1a60], R16 ;  /* 0x001a601001007387 */ /* 0x001fe80000100a00 */
[----:B------:R2:W-:Y:S01]  /*105e10*/  STL.64 [R1+0x1a68], R18 ;  /* 0x001a681201007387 */ /* 0x0005e20000100a00 */
[----:B-1----:R-:W-:-:S02]  /*105e20*/  IMAD.MOV.U32 R14, RZ, RZ, R16 ;  /* 0x000000ffff0e7224 */ /* 0x002fc400078e0010 */
[----:B------:R-:W-:Y:S01]  /*105e30*/  IMAD.MOV.U32 R15, RZ, RZ, R17 ;  /* 0x000000ffff0f7224 */ /* 0x000fe200078e0011 */
[----:B------:R-:W-:Y:S04]  /*105e40*/  STL.64 [R1+0x8200], R38 ;  /* 0x0082002601007387 */ /* 0x000fe80000100a00 */
[----:B------:R-:W-:Y:S01]  /*105e50*/  STL.64 [R1+0x81f8], R36 ;  /* 0x0081f82401007387 */ /* 0x000fe20000100a00 */
[----:B--2---:R-:W-:-:S15]  /*105e60*/  HMMA.16816.F32 R16, R28, R36, R44 ;  /* 0x000000241c10723c */ /* 0x004fde000000182c */
[----:B------:R-:W-:-:S08]  /*105e70*/  NOP ;  /* 0x0000000000007918 */ /* 0x000fd00000000000 */
[----:B------:R-:W-:Y:S04]  /*105e80*/  STL.64 [R1+0x1350], R16 ;  /* 0x0013501001007387 */ /* 0x000fe80000100a00 */
[----:B------:R-:W-:Y:S04]  /*105e90*/  STL.64 [R1+0x1358], R18 ;  /* 0x0013581201007387 */ /* 0x000fe80000100a00 */
[----:B------:R-:W0:Y:S01]  /*105ea0*/  LDSM.16.M88.4 R16, [R53+UR4+0xec00] ;  /* 0x00ec00043510783b */ /* 0x000e220008000200 */
[----:B------:R-:W-:Y:S02]  /*105eb0*/  F2FP.F16.E4M3.UNPACK_B R34, R10 ;  /* 0x0000000aff22723e */ /* 0x000fe400020006ff */
[----:B------:R-:W-:Y:S01]  /*105ec0*/  F2FP.F16.E4M3.UNPACK_B R35, R9 ;  /* 0x00000009ff23723e */ /* 0x000fe200020006ff */
[----:B0-----:R-:W-:-:S02]  /*105ed0*/  IMAD.MOV.U32 R12, RZ, RZ, R16 ;  /* 0x000000ffff0c7224 */ /* 0x001fc400078e0010 */
[----:B------:R-:W-:Y:S01]  /*105ee0*/  IMAD.MOV.U32 R13, RZ, RZ, R17 ;  /* 0x000000ffff0d7224 */ /* 0x000fe200078e0011 */
[----:B------:R-:W-:Y:S04]  /*105ef0*/  STL.64 [R1+0x1a50], R16 ;  /* 0x001a501001007387 */ /* 0x000fe80000100a00 */
[----:B------:R3:W-:Y:S04]  /*105f00*/  STL.64 [R1+0x1a58], R18 ;  /* 0x001a581201007387 */ /* 0x0007e80000100a00 */
[----:B------:R-:W-:Y:S04]  /*105f10*/  STL.64 [R1+0x8458], R14 ;  /* 0x0084580e01007387 */ /* 0x000fe80000100a00 */
[----:B------:R-:W-:Y:S04]  /*105f20*/  STL.64 [R1+0x8450], R12 ;  /* 0x0084500c01007387 */ /* 0x000fe80000100a00 */
[----:B------:R-:W0:Y:S01]  /*105f30*/  LDSM.16.M88.4 R12, [R53+UR4+0xf000] ;  /* 0x00f00004350c783b */ /* 0x000e220008000200 */
[----:B---3--:R-:W-:Y:S01]  /*105f40*/  HMMA.16816.F32 R16, R28, R34, R24 ;  /* 0x000000221c10723c */ /* 0x008fe20000001818 */
[----:B------:R-:W-:-:S02]  /*105f50*/  F2FP.F16.E4M3.UNPACK_B R32, R8 ;  /* 0x00000008ff20723e */ /* 0x000fc400020006ff */
[----:B------:R-:W-:-:S15]  /*105f60*/  F2FP.F16.E4M3.UNPACK_B R33, R0 ;  /* 0x00000000ff21723e */ /* 0x000fde00020006ff */
[----:B------:R-:W-:-:S05]  /*105f70*/  NOP ;  /* 0x0000000000007918 */ /* 0x000fca0000000000 */
[----:B------:R-:W-:Y:S04]  /*105f80*/  STL.64 [R1+0x1380], R16 ;  /* 0x0013801001007387 */ /* 0x000fe80000100a00 */
[----:B------:R-:W-:Y:S04]  /*105f90*/  STL.64 [R1+0x1388], R18 ;  /* 0x0013881201007387 */ /* 0x000fe80000100a00 */
[----:B0-----:R-:W-:Y:S01]  /*105fa0*/  STL.64 [R1+0x1a40], R12 ;  /* 0x001a400c01007387 */ /* 0x001fe20000100a00 */
[----:B------:R-:W-:-:S03]  /*105fb0*/  IMAD.MOV.U32 R10, RZ, RZ, R12 ;  /* 0x000000ffff0a7224 */ /* 0x000fc600078e000c */
[----:B------:R5:W-:Y:S01]  /*105fc0*/  STL.64 [R1+0x1a48], R14 ;  /* 0x001a480e01007387 */ /* 0x000be20000100a00 */
[----:B------:R-:W-:Y:S02]  /*105fd0*/  IMAD.MOV.U32 R0, RZ, RZ, R13 ;  /* 0x000000ffff007224 */ /* 0x000fe400078e000d */
[----:B-----5:R-:W-:Y:S01]  /*105fe0*/  HMMA.16816.F32 R12, R28, R32, R40 ;  /* 0x000000201c0c723c */ /* 0x020fe20000001828 */
[----:B------:R-:W-:Y:S05]  /*105ff0*/  STL.64 [R1+0x8180], R34 ;  /* 0x0081802201007387 */ /* 0x000fea0000100a00 */
[----:B------:R-:W-:-:S15]  /*106000*/  STL.64 [R1+0x8178], R32 ;  /* 0x0081782001007387 */ /* 0x000fde0000100a00 */
[----:B------:R-:W-:-:S02]  /*106010*/  NOP ;  /* 0x0000000000007918 */ /* 0x000fc40000000000 */
[----:B------:R-:W-:Y:S04]  /*106020*/  STL.64 [R1+0x13b0], R12 ;  /* 0x0013b00c01007387 */ /* 0x000fe80000100a00 */
[----:B------:R-:W-:Y:S04]  /*106030*/  STL.64 [R1+0x13b8], R14 ;  /* 0x0013b80e01007387 */ /* 0x000fe80000100a00 */
[----:B------:R-:W0:Y:S01]  /*106040*/  LDSM.16.M88.4 R12, [R53+UR4+0xf400] ;  /* 0x00f40004350c783b */ /* 0x000e220008000200 */
[----:B------:R-:W-:Y:S02]  /*106050*/  F2FP.F16.E4M3.UNPACK_B R26, R3 ;  /* 0x00000003ff1a723e */ /* 0x000fe400020006ff */
[----:B------:R-:W-:Y:S01]  /*106060*/  F2FP.F16.E4M3.UNPACK_B R27, R2 ;  /* 0x00000002ff1b723e */ /* 0x000fe200020006ff */
[----:B0-----:R-:W-:Y:S01]  /*106070*/  STL.64 [R1+0x1a30], R12 ;  /* 0x001a300c01007387 */ /* 0x001fe20000100a00 */
[----:B------:R-:W-:-:S03]  /*106080*/  IMAD.MOV.U32 R8, RZ, RZ, R12 ;  /* 0x000000ffff087224 */ /* 0x000fc600078e000c */
[----:B------:R-:W-:Y:S01]  /*106090*/  STL.64 [R1+0x1a38], R14 ;  /* 0x001a380e01007387 */ /* 0x000fe20000100a00 */
[----:B------:R-:W-:-:S03]  /*1060a0*/  IMAD.MOV.U32 R9, RZ, RZ, R13 ;  /* 0x000000ffff097224 */ /* 0x000fc600078e000d */
[----:B------:R-:W0:Y:S04]  /*1060b0*/  LDSM.16.M88.4 R12, [R53+UR4+0xf800] ;  /* 0x00f80004350c783b */ /* 0x000e280008000200 */
[----:B0-----:R-:W-:Y:S01]  /*1060c0*/  STL.64 [R1+0x1d90], R12 ;  /* 0x001d900c01007387 */ /* 0x001fe20000100a00 */
[----:B------:R-:W-:-:S03]  /*1060d0*/  IMAD.MOV.U32 R2, RZ, RZ, R12 ;  /* 0x000000ffff027224 */ /* 0x000fc600078e000c */
[----:B------:R4:W-:Y:S01]  /*1060e0*/  STL.64 [R1+0x1d98], R14 ;  /* 0x001d980e01007387 */ /* 0x0009e20000100a00 */
[----:B------:R-:W-:-:S03]  /*1060f0*/  IMAD.MOV.U32 R3, RZ, RZ, R13 ;  /* 0x000000ffff037224 */ /* 0x000fc600078e000d */
[----:B------:R-:W2:Y:S01]  /*106100*/  LDL.LU R16, [R1+0x5d0] ;  /* 0x0005d00001107983 */ /* 0x000ea20000300800 */
[----:B----4-:R-:W-:-:S15]  /*106110*/  HMMA.16816.F32 R12, R28, R26, R56 ;  /* 0x0000001a1c0c723c */ /* 0x010fde0000001838 */
[----:B------:R-:W-:-:S08]  /*106120*/  NOP ;  /* 0x0000000000007918 */ /* 0x000fd00000000000 */
[----:B------:R-:W-:Y:S04]  /*106130*/  STL.64 [R1+0x13e0], R12 ;  /* 0x0013e00c01007387 */ /* 0x000fe80000100a00 */
[----:B------:R-:W-:Y:S04]  /*106140*/  STL.64 [R1+0x13e8], R14 ;  /* 0x0013e80e01007387 */ /* 0x000fe80000100a00 */
[----:B------:R-:W2:Y:S04]  /*106150*/  LDL.LU R17, [R1+0x5d4] ;  /* 0x0005d40001117983 */ /* 0x000ea80000300800 */
[----:B------:R-:W2:Y:S04]  /*106160*/  LDL.LU R18, [R1+0x5d8] ;  /* 0x0005d80001127983 */ /* 0x000ea80000300800 */
[----:B------:R-:W2:Y:S04]  /*106170*/  LDL.LU R19, [R1+0x5dc] ;  /* 0x0005dc0001137983 */ /* 0x000ea80000300800 */
[----:B------:R-:W0:Y:S01]  /*106180*/  LDSM.16.M88.4 R12, [R53+UR4+0xfc00] ;  /* 0x00fc0004350c783b */ /* 0x000e220008000200 */
[----:B------:R-:W-:-:S02]  /*106190*/  F2FP.F16.E4M3.UNPACK_B R24, R11 ;  /* 0x0000000bff18723e */ /* 0x000fc400020006ff */
[----:B------:R-:W-:Y:S01]  /*1061a0*/  F2FP.F16.E4M3.UNPACK_B R25, R6 ;  /* 0x00000006ff19723e */ /* 0x000fe200020006ff */
        /* <DEDUP_REMOVED lines=15> */
[----:B------:R-:W4:Y:S01]  /*1062a0*/  LDL.LU R43, [R1+0x64c] ;  /* 0x00064c00012b7983 */ /* 0x000f220000300800 */
[----:B------:R-:W-:-:S03]  /*1062b0*/  F2FP.F16.E4M3.UNPACK_B R23, R4 ;  /* 0x00000004ff17723e */ /* 0x000fc600020006ff */
[----:B------:R-:W4:Y:S04]  /*1062c0*/  LDL.LU R54, [R1+0x3170] ;  /* 0x0031700001367983 */ /* 0x000f280000300800 */
[----:B------:R-:W4:Y:S01]  /*1062d0*/  LDL.LU R4, [R1+0x316c] ;  /* 0x00316c0001047983 */ /* 0x000f220000300800 */
[----:B------:R-:W-:-:S03]  /*1062e0*/  F2FP.F16.E4M3.UNPACK_B R22, R5 ;  /* 0x00000005ff16723e */ /* 0x000fc600020006ff */
        /* <DEDUP_REMOVED lines=8> */
[----:B0-----:R-:W-:Y:S04]  /*106370*/  STL.64 [R1+0x1d80], R12 ;  /* 0x001d800c01007387 */ /* 0x001fe80000100a00 */
[----:B------:R0:W-:Y:S01]  /*106380*/  STL.64 [R1+0x1d88], R14 ;  /* 0x001d880e01007387 */ /* 0x0001e20000100a00 */
[----:B------:R-:W-:-:S02]  /*106390*/  IMAD.MOV.U32 R33, RZ, RZ, R12 ;  /* 0x000000ffff217224 */ /* 0x000fc400078e000c */
[----:B------:R-:W-:Y:S01]  /*1063a0*/  IMAD.MOV.U32 R32, RZ, RZ, R13 ;  /* 0x000000ffff207224 */ /* 0x000fe200078e000d */
[----:B0-----:R-:W3:Y:S04]  /*1063b0*/  LDL.LU.64 R14, [R1+0x8458] ;  /* 0x00845800010e7983 */ /* 0x001ee80000300a00 */
[----:B------:R-:W5:Y:S01]  /*1063c0*/  LDL.LU.64 R12, [R1+0x8450] ;  /* 0x00845000010c7983 */ /* 0x000f620000300a00 */
[----:B--2---:R-:W-:-:S15]  /*1063d0*/  HMMA.16816.F32 R16, R28, R24, R16 ;  /* 0x000000181c10723c */ /* 0x004fde0000001810 */
[----:B------:R-:W-:-:S08]  /*1063e0*/  NOP ;  /* 0x0000000000007918 */ /* 0x000fd00000000000 */
[----:B------:R-:W-:Y:S04]  /*1063f0*/  STL.64 [R1+0x1410], R16 ;  /* 0x0014101001007387 */ /* 0x000fe80000100a00 */
[----:B------:R0:W-:Y:S04]  /*106400*/  STL.64 [R1+0x1418], R18 ;  /* 0x0014181201007387 */ /* 0x0001e80000100a00 */
[----:B0-----:R-:W2:Y:S04]  /*106410*/  LDL.LU.64 R18, [R1+0x8448] ;  /* 0x0084480001127983 */ /* 0x001ea80000300a00 */
[----:B------:R-:W4:Y:S04]  /*106420*/  LDL.LU.64 R16, [R1+0x8440] ;  /* 0x0084400001107983 */ /* 0x000f280000300a00 */
[----:B------:R-:W-:Y:S04]  /*106430*/  STL.64 [R1+0x8160], R26 ;  /* 0x0081601a01007387 */ /* 0x000fe80000100a00 */
[----:B------:R0:W-:Y:S04]  /*106440*/  STL.64 [R1+0x8158], R24 ;  /* 0x0081581801007387 */ /* 0x0001e80000100a00 */
[----:B0-----:R-:W2:Y:S04]  /*106450*/  LDL.LU R24, [R1+0x5e0] ;  /* 0x0005e00001187983 */ /* 0x001ea80000300800 */
[----:B------:R-:W2:Y:S04]  /*106460*/  LDL.LU R25, [R1+0x5e4] ;  /* 0x0005e40001197983 */ /* 0x000ea80000300800 */
[----:B------:R-:W2:Y:S04]  /*106470*/  LDL.LU R26, [R1+0x5e8] ;  /* 0x0005e800011a7983 */ /* 0x000ea80000300800 */
[----:B------:R-:W2:Y:S01]  /*106480*/  LDL.LU R27, [R1+0x5ec] ;  /* 0x0005ec00011b7983 */ /* 0x000ea20000300800 */
[----:B------:R-:W-:-:S02]  /*106490*/  F2FP.F16.E4M3.UNPACK_B R20, R20 ;  /* 0x00000014ff14723e */ /* 0x000fc400020006ff */
[----:B------:R-:W-:Y:S02]  /*1064a0*/  F2FP.F16.E4M3.UNPACK_B R21, R21 ;  /* 0x00000015ff15723e */ /* 0x000fe400020006ff */
[----:B---3--:R-:W-:Y:S02]  /*1064b0*/  F2FP.F16.E4M3.UNPACK_B R14, R14 ;  /* 0x0000000eff0e723e */ /* 0x008fe400020006ff */
[----:B------:R-:W-:Y:S02]  /*1064c0*/  F2FP.F16.E4M3.UNPACK_B R15, R15 ;  /* 0x0000000fff0f723e */ /* 0x000fe400020006ff */
[----:B-----5:R-:W-:Y:S02]  /*1064d0*/  F2FP.F16.E4M3.UNPACK_B R12, R12 ;  /* 0x0000000cff0c723e */ /* 0x020fe400020006ff */
[----:B------:R-:W-:Y:S01]  /*1064e0*/  F2FP.F16.E4M3.UNPACK_B R13, R13 ;  /* 0x0000000dff0d723e */ /* 0x000fe200020006ff */
[----:B--2---:R-:W-:Y:S01]  /*1064f0*/  HMMA.16816.F32 R24, R28, R22, R24 ;  /* 0x000000161c18723c */ /* 0x004fe20000001818 */
[----:B------:R-:W-:-:S02]  /*106500*/  F2FP.F16.E4M3.UNPACK_B R18, R18 ;  /* 0x00000012ff12723e */ /* 0x000fc400020006ff */
[----:B------:R-:W-:-:S15]  /*106510*/  F2FP.F16.E4M3.UNPACK_B R19, R19 ;  /* 0x00000013ff13723e */ /* 0x000fde00020006ff */
[----:B------:R-:W-:-:S05]  /*106520*/  NOP ;  /* 0x0000000000007918 */ /* 0x000fca0000000000 */
[----:B------:R-:W-:Y:S04]  /*106530*/  STL.64 [R1+0x1440], R24 ;  /* 0x0014401801007387 */ /* 0x000fe80000100a00 */
[----:B------:R0:W-:Y:S04]  /*106540*/  STL.64 [R1+0x1448], R26 ;  /* 0x0014481a01007387 */ /* 0x0001e80000100a00 */
[----:B------:R-:W-:Y:S04]  /*106550*/  STL.64 [R1+0x8140], R22 ;  /* 0x0081401601007387 */ /* 0x000fe80000100a00 */
[----:B------:R1:W-:Y:S01]  /*106560*/  STL.64 [R1+0x8138], R20 ;  /* 0x0081381401007387 */ /* 0x0003e20000100a00 */
[C---:B0-----:R-:W-:Y:S06]  /*106570*/  HMMA.16816.F32 R24, R28.reuse, R20, R36 ;  /* 0x000000141c18723c */ /* 0x041fec0000001824 */
[----:B-1----:R-:W-:Y:S01]  /*106580*/  HMMA.16816.F32 R20, R28, R18, R48 ;  /* 0x000000121c14723c */ /* 0x002fe20000001830 */
[----:B----4-:R-:W-:-:S02]  /*106590*/  F2FP.F16.E4M3.UNPACK_B R16, R16 ;  /* 0x00000010ff10723e */ /* 0x010fc400020006ff */
[----:B------:R-:W-:-:S14]  /*1065a0*/  F2FP.F16.E4M3.UNPACK_B R17, R17 ;  /* 0x00000011ff11723e */ /* 0x000fdc00020006ff */
[----:B------:R-:W-:Y:S04]  /*1065b0*/  STL.64 [R1+0x1470], R24 ;  /* 0x0014701801007387 */ /* 0x000fe80000100a00 */
[----:B------:R-:W-:Y:S04]  /*1065c0*/  STL.64 [R1+0x1478], R26 ;  /* 0x0014781a01007387 */ /* 0x000fe80000100a00 */
[----:B------:R-:W-:Y:S04]  /*1065d0*/  STL.64 [R1+0x14a0], R20 ;  /* 0x0014a01401007387 */ /* 0x000fe80000100a00 */
[----:B------:R0:W-:Y:S04]  /*1065e0*/  STL.64 [R1+0x14a8], R22 ;  /* 0x0014a81601007387 */ /* 0x0001e80000100a00 */
[----:B------:R-:W-:Y:S04]  /*1065f0*/  STL.64 [R1+0x8150], R18 ;  /* 0x0081501201007387 */ /* 0x000fe80000100a00 */
[----:B------:R1:W-:Y:S01]  /*106600*/  STL.64 [R1+0x8148], R16 ;  /* 0x0081481001007387 */ /* 0x0003e20000100a00 */
[C---:B0-----:R-:W-:Y:S06]  /*106610*/  HMMA.16816.F32 R20, R28.reuse, R16, R44 ;  /* 0x000000101c14723c */ /* 0x041fec000000182c */
[----:B-1----:R-:W-:-:S15]  /*106620*/  HMMA.16816.F32 R16, R28, R14, R40 ;  /* 0x0000000e1c10723c */ /* 0x002fde0000001828 */
[----:B------:R-:W-:-:S02]  /*106630*/  NOP ;  /* 0x0000000000007918 */ /* 0x000fc40000000000 */
[----:B------:R-:W-:Y:S04]  /*106640*/  STL.64 [R1+0x14d0], R20 ;  /* 0x0014d01401007387 */ /* 0x000fe80000100a00 */
[----:B------:R-:W-:Y:S04]  /*106650*/  STL.64 [R1+0x14d8], R22 ;  /* 0x0014d81601007387 */ /* 0x000fe80000100a00 */
[----:B------:R-:W-:Y:S04]  /*106660*/  STL.64 [R1+0x1500], R16 ;  /* 0x0015001001007387 */ /* 0x000fe80000100a00 */
[----:B------:R0:W-:Y:S02]  /*106670*/  STL.64 [R1+0x1508], R18 ;  /* 0x0015081201007387 */ /* 0x0001e40000100a00 */
[----:B0-----:R-:W-:Y:S02]  /*106680*/  HMMA.16816.F32 R16, R28, R12, R56 ;  /* 0x0000000c1c10723c */ /* 0x001fe40000001838 */
[----:B------:R-:W2:Y:S05]  /*106690*/  LDL R58, [R1+0x100] ;  /* 0x00010000013a7983 */ /* 0x000eaa0000100800 */
[----:B------:R-:W-:-:S15]  /*1066a0*/  IMAD.MOV.U32 R59, RZ, RZ, R7 ;  /* 0x000000ffff3b7224 */ /* 0x000fde00078e0007 */
[----:B------:R-:W-:-:S01]  /*1066b0*/  NOP ;  /* 0x0000000000007918 */ /* 0x000fc20000000000 */
[----:B------:R-:W-:Y:S04]  /*1066c0*/  STL.64 [R1+0x1530], R16 ;  /* 0x0015301001007387 */ /* 0x000fe80000100a00 */
[----:B------:R-:W-:Y:S04]  /*1066d0*/  STL.64 [R1+0x1538], R18 ;  /* 0x0015381201007387 */ /* 0x000fe80000100a00 */
[----:B------:R-:W3:Y:S04]  /*1066e0*/  LDL.LU R7, [R1+0x8438] ;  /* 0x0084380001077983 */ /* 0x000ee80000300800 */
[----:B------:R-:W4:Y:S04]  /*1066f0*/  LDL.LU R40, [R1+0xa10] ;  /* 0x000a100001287983 */ /* 0x000f280000300800 */
[----:B------:R-:W4:Y:S04]  /*106700*/  LDL.LU R41, [R1+0xa14] ;  /* 0x000a140001297983 */ /* 0x000f280000300800 */
[----:B------:R-:W5:Y:S04]  /*106710*/  LDL.LU R42, [R1+0xa18] ;  /* 0x000a1800012a7983 */ /* 0x000f680000300800 */
        /* <DEDUP_REMOVED lines=8> */
[----:B------:R-:W5:Y:S01]  /*1067a0*/  LDL.LU R38, [R1+0xa38] ;  /* 0x000a380001267983 */ /* 0x000f620000300800 */
[----:B------:R-:W-:-:S03]  /*1067b0*/  IMAD R6, R11, 0x100, R6 ;  /* 0x000001000b067824 */ /* 0x000fc600078e0206 */
[----:B------:R-:W5:Y:S01]  /*1067c0*/  LDL.LU R39, [R1+0xa3c] ;  /* 0x000a3c0001277983 */ /* 0x000f620000300800 */
[----:B------:R-:W-:-:S03]  /*1067d0*/  F2FP.F16.E4M3.UNPACK_B R11, R0 ;  /* 0x00000000ff0b723e */ /* 0x000fc600020006ff */
[----:B------:R-:W2:Y:S04]  /*1067e0*/  LDL R34, [R1+0x130] ;  /* 0x0001300001227983 */ /* 0x000ea80000100800 */
[----:B------:R-:W3:Y:S01]  /*1067f0*/  LDL.LU R0, [R1+0x3188] ;  /* 0x0031880001007983 */ /* 0x000ee20000300800 */
[----:B------:R-:W-:Y:S02]  /*106800*/  IMAD R4, R4, 0x100, R54 ;  /* 0x0000010004047824 */ /* 0x000fe400078e0236 */
[----:B------:R-:W-:Y:S02]  /*106810*/  IMAD R5, R5, 0x100, R55 ;  /* 0x0000010005057824 */ /* 0x000fe400078e0237 */
[----:B----4-:R-:W-:Y:S02]  /*106820*/  IMAD.MOV.U32 R35, RZ, RZ, R7 ;  /* 0x000000ffff237224 */ /* 0x010fe400078e0007 */
[----:B------:R-:W3:Y:S04]  /*106830*/  LDL.LU R7, [R1+0x3184] ;  /* 0x0031840001077983 */ /* 0x000ee80000300800 */
[----:B------:R-:W2:Y:S04]  /*106840*/  LDL.LU R24, [R1+0xa40] ;  /* 0x000a400001187983 */ /* 0x000ea80000300800 */
[----:B------:R-:W2:Y:S04]  /*106850*/  LDL.LU R25, [R1+0xa44] ;  /* 0x000a440001197983 */ /* 0x000ea80000300800 */
[----:B------:R-:W2:Y:S04]  /*106860*/  LDL.LU R26, [R1+0xa48] ;  /* 0x000a4800011a7983 */ /* 0x000ea80000300800 */
[----:B------:R-:W2:Y:S04]  /*106870*/  LDL.LU R27, [R1+0xa4c] ;  /* 0x000a4c00011b7983 */ /* 0x000ea80000300800 */
        /* <DEDUP_REMOVED lines=30> */
[----:B------:R-:W-:-:S07]  /*106a60*/  F2FP.F16.E4M3.UNPACK_B R9, R9 ;  /* 0x00000009ff09723e */ /* 0x000fce00020006ff */
[C---:B----4-:R-:W-:Y:S01]  /*106a70*/  HMMA.16816.F32 R40, R28.reuse, R8, R40 ;  /* 0x000000081c28723c */ /* 0x050fe20000001828 */
[----:B---3--:R-:W-:Y:S02]  /*106a80*/  IMAD R7, R7, 0x100, R0 ;  /* 0x0000010007077824 */ /* 0x008fe400078e0200 */
[----:B------:R-:W3:Y:S03]  /*106a90*/  LDL.LU R0, [R1+0x8430] ;  /* 0x0084300001007983 */ /* 0x000ee60000300800 */
[----:B--2---:R-:W-:-:S15]  /*106aa0*/  HMMA.16816.F32 R12, R28, R10, R12 ;  /* 0x0000000a1c0c723c */ /* 0x004fde000000180c */
[----:B------:R-:W-:-:S08]  /*106ab0*/  NOP ;  /* 0x0000000000007918 */ /* 0x000fd00000000000 */
[----:B------:R-:W-:Y:S04]  /*106ac0*/  STL.64 [R1+0x1580], R12 ;  /* 0x0015800c01007387 */ /* 0x000fe80000100a00 */
[----:B------:R-:W-:Y:S04]  /*106ad0*/  STL.64 [R1+0x1588], R14 ;  /* 0x0015880e01007387 */ /* 0x000fe80000100a00 */
[----:B------:R-:W-:Y:S04]  /*106ae0*/  STL.64 [R1+0x1600], R40 ;  /* 0x0016002801007387 */ /* 0x000fe80000100a00 */
[----:B------:R0:W-:Y:S04]  /*106af0*/  STL.64 [R1+0x1608], R42 ;  /* 0x0016082a01007387 */ /* 0x0001e80000100a00 */
[----:B0-----:R-:W2:Y:S04]  /*106b00*/  LDL.LU.64 R42, [R1+0x8428] ;  /* 0x00842800012a7983 */ /* 0x001ea80000300a00 */
[----:B------:R-:W2:Y:S01]  /*106b10*/  LDL.LU.64 R40, [R1+0x8420] ;  /* 0x0084200001287983 */ /* 0x000ea20000300a00 */
[----:B------:R-:W-:-:S02]  /*106b20*/  F2FP.F16.E4M3.UNPACK_B R12, R33 ;  /* 0x00000021ff0c723e */ /* 0x000fc400020006ff */
[----:B------:R-:W-:Y:S02]  /*106b30*/  F2FP.F16.E4M3.UNPACK_B R2, R2 ;  /* 0x00000002ff02723e */ /* 0x000fe400020006ff */
[----:B------:R-:W-:Y:S02]  /*106b40*/  F2FP.F16.E4M3.UNPACK_B R3, R3 ;  /* 0x00000003ff03723e */ /* 0x000fe400020006ff */
[----:B------:R-:W-:Y:S01]  /*106b50*/  F2FP.F16.E4M3.UNPACK_B R13, R32 ;  /* 0x00000020ff0d723e */ /* 0x000fe200020006ff */
[----:B------:R-:W-:Y:S04]  /*106b60*/  STL [R1+0x8124], R8 ;  /* 0x0081240801007387 */ /* 0x000fe80000100800 */
[----:B------:R-:W-:Y:S04]  /*106b70*/  STL [R1+0x120], R12 ;  /* 0x0001200c01007387 */ /* 0x000fe80000100800 */
[----:B------:R-:W-:Y:S04]  /*106b80*/  STL [R1+0x8120], R9 ;  /* 0x0081200901007387 */ /* 0x000fe80000100800 */
[----:B------:R-:W-:Y:S04]  /*106b90*/  STL [R1+0x124], R13 ;  /* 0x0001240d01007387 */ /* 0x000fe80000100800 */
[----:B------:R0:W-:Y:S02]  /*106ba0*/  STL.64 [R1+0x8400], R10 ;  /* 0x0084000a01007387 */ /* 0x0001e40000100a00 */
[----:B0-----:R-:W-:Y:S01]  /*106bb0*/  HMMA.16816.F32 R8, R28, R2, R16 ;  /* 0x000000021c08723c */ /* 0x001fe20000001810 */
[----:B------:R-:W-:-:S02]  /*106bc0*/  F2FP.F16.E4M3.UNPACK_B R4, R4 ;  /* 0x00000004ff04723e */ /* 0x000fc400020006ff */
[----:B------:R-:W-:Y:S02]  /*106bd0*/  F2FP.F16.E4M3.UNPACK_B R5, R5 ;  /* 0x00000005ff05723e */ /* 0x000fe400020006ff */
[----:B------:R-:W-:Y:S02]  /*106be0*/  F2FP.F16.E4M3.UNPACK_B R6, R6 ;  /* 0x00000006ff06723e */ /* 0x000fe400020006ff */
[----:B------:R-:W-:Y:S01]  /*106bf0*/  F2FP.F16.E4M3.UNPACK_B R7, R7 ;  /* 0x00000007ff07723e */ /* 0x000fe200020006ff */
[----:B------:R-:W-:Y:S01]  /*106c00*/  STL [R1+0x812c], R2 ;  /* 0x00812c0201007387 */ /* 0x000fe20000100800 */
[----:B-----5:R-:W-:Y:S03]  /*106c10*/  HMMA.16816.F32 R16, R28, R12, R20 ;  /* 0x0000000c1c10723c */ /* 0x020fe60000001814 */
[----:B------:R-:W-:Y:S03]  /*106c20*/  STL [R1+0x8128], R3 ;  /* 0x0081280301007387 */ /* 0x000fe60000100800 */
[C---:B------:R-:W-:Y:S08]  /*106c30*/  HMMA.16816.F32 R12, R4.reuse, R34, R24 ;  /* 0x00000022040c723c */ /* 0x040ff00000001818 */
[----:B------:R-:W-:Y:S04]  /*106c40*/  STL.64 [R1+0x19e0], R8 ;  /* 0x0019e00801007387 */ /* 0x000fe80000100a00 */
[----:B------:R0:W-:Y:S02]  /*106c50*/  STL.64 [R1+0x19e8], R10 ;  /* 0x0019e80a01007387 */ /* 0x0001e40000100a00 */
[C---:B0-----:R-:W-:Y:S03]  /*106c60*/  HMMA.16816.F32 R8, R4.reuse, R44, R36 ;  /* 0x0000002c0408723c */ /* 0x041fe60000001824 */
[----:B------:R-:W-:Y:S04]  /*106c70*/  STL.64 [R1+0x15f0], R16 ;  /* 0x0015f01001007387 */ /* 0x000fe80000100a00 */
[----:B------:R-:W-:Y:S04]  /*106c80*/  STL.64 [R1+0x15f8], R18 ;  /* 0x0015f81201007387 */ /* 0x000fe80000100a00 */
[----:B------:R-:W-:Y:S04]  /*106c90*/  STL.64 [R1+0x15e0], R12 ;  /* 0x0015e00c01007387 */ /* 0x000fe80000100a00 */
[----:B------:R0:W-:Y:S02]  /*106ca0*/  STL.64 [R1+0x15e8], R14 ;  /* 0x0015e80e01007387 */ /* 0x0001e40000100a00 */
[----:B0-----:R-:W-:Y:S06]  /*106cb0*/  HMMA.16816.F32 R12, R4, R46, R48 ;  /* 0x0000002e040c723c */ /* 0x001fec0000001830 */
[----:B------:R-:W-:Y:S04]  /*106cc0*/  STL.64 [R1+0x15d0], R8 ;  /* 0x0015d00801007387 */ /* 0x000fe80000100a00 */
[----:B------:R2:W-:Y:S01]  /*106cd0*/  STL.64 [R1+0x15d8], R10 ;  /* 0x0015d80a01007387 */ /* 0x0005e20000100a00 */
[----:B------:R-:W-:-:S05]  /*106ce0*/  IMAD.MOV.U32 R2, RZ, RZ, R44 ;  /* 0x000000ffff027224 */ /* 0x000fca00078e002c */
[----:B------:R-:W-:Y:S07]  /*106cf0*/  STL [R1+0x8130], R2 ;  /* 0x0081300201007387 */ /* 0x000fee0000100800 */
[----:B------:R-:W-:Y:S04]  /*106d00*/  STL.64 [R1+0x15c0], R12 ;  /* 0x0015c00c01007387 */ /* 0x000fe80000100a00 */
[----:B------:R-:W-:Y:S01]  /*106d10*/  STL.64 [R1+0x15c8], R14 ;  /* 0x0015c80e01007387 */ /* 0x000fe20000100a00 */
[----:B------:R-:W-:Y:S01]  /*106d20*/  IMAD.MOV.U32 R31, RZ, RZ, R57 ;  /* 0x000000ffff1f7224 */ /* 0x000fe200078e0039 */
[----:B--2---:R-:W-:-:S15]  /*106d30*/  HMMA.16816.F32 R8, R4, R56, R40 ;  /* 0x000000380408723c */ /* 0x004fde0000001828 */
[----:B------:R-:W-:-:S08]  /*106d40*/  NOP ;  /* 0x0000000000007918 */ /* 0x000fd00000000000 */
[----:B------:R-:W-:Y:S04]  /*106d50*/  STL.64 [R1+0x15a0], R8 ;  /* 0x0015a00801007387 */ /* 0x000fe80000100a00 */
[----:B------:R0:W-:Y:S02]  /*106d60*/  STL.64 [R1+0x15a8], R10 ;  /* 0x0015a80a01007387 */ /* 0x0001e40000100a00 */
[----:B0-----:R-:W-:Y:S02]  /*106d70*/  HMMA.16816.F32 R8, R4, R58, R52 ;  /* 0x0000003a0408723c */ /* 0x001fe40000001834 */
[----:B------:R0:W-:Y:S04]  /*106d80*/  STL [R1+0x8208], R31 ;  /* 0x0082081f01007387 */ /* 0x0001e80000100800 */
[----:B------:R-:W2:-:S15]  /*106d90*/  LDL.LU R52, [R1+0x890] ;  /* 0x0008900001347983 */ /* 0x000e9e0000300800 */
[----:B------:R-:W-:-:S02]  /*106da0*/  NOP ;  /* 0x0000000000007918 */ /* 0x000fc40000000000 */
[----:B------:R-:W-:Y:S04]  /*106db0*/  STL.64 [R1+0x1570], R8 ;  /* 0x0015700801007387 */ /* 0x000fe80000100a00 */
[----:B------:R-:W-:Y:S04]  /*106dc0*/  STL.64 [R1+0x1578], R10 ;  /* 0x0015780a01007387 */ /* 0x000fe80000100a00 */
[----:B------:R-:W2:Y:S04]  /*106dd0*/  LDL.LU R53, [R1+0x894] ;  /* 0x0008940001357983 */ /* 0x000ea80000300800 */
[----:B------:R-:W4:Y:S04]  /*106de0*/  LDL.LU R54, [R1+0x898] ;  /* 0x0008980001367983 */ /* 0x000f280000300800 */
[----:B------:R-:W4:Y:S01]  /*106df0*/  LDL.LU R55, [R1+0x89c] ;  /* 0x00089c0001377983 */ /* 0x000f220000300800 */
[----:B------:R-:W-:-:S02]  /*106e00*/  IMAD.MOV.U32 R2, RZ, RZ, R56 ;  /* 0x000000ffff027224 */ /* 0x000fc400078e0038 */
[----:B---3--:R-:W-:Y:S01]  /*106e10*/  IMAD.MOV.U32 R57, RZ, RZ, R0 ;  /* 0x000000ffff397224 */ /* 0x008fe200078e0000 */
[----:B----4-:R-:W-:Y:S04]  /*106e20*/  STL.64 [R1+0x82b8], R54 ;  /* 0x0082b83601007387 */ /* 0x010fe80000100a00 */
[----:B--2---:R1:W-:Y:S04]  /*106e30*/  STL.64 [R1+0x82b0], R52 ;  /* 0x0082b03401007387 */ /* 0x0043e80000100a00 */
[----:B------:R-:W2:Y:S04]  /*106e40*/  LDL R56, [R1+0x50] ;  /* 0x0000500001387983 */ /* 0x000ea80000100800 */
[----:B------:R-:W3:Y:S04]  /*106e50*/  LDL.LU R0, [R1+0x8418] ;  /* 0x0084180001007983 */ /* 0x000ee80000300800 */
[----:B------:R-:W4:Y:S04]  /*106e60*/  LDL.LU R48, [R1+0x8b0] ;  /* 0x0008b00001307983 */ /* 0x000f280000300800 */
[----:B------:R-:W4:Y:S04]  /*106e70*/  LDL.LU R49, [R1+0x8b4] ;  /* 0x0008b40001317983 */ /* 0x000f280000300800 */
[----:B------:R-:W5:Y:S04]  /*106e80*/  LDL.LU R50, [R1+0x8b8] ;  /* 0x0008b80001327983 */ /* 0x000f680000300800 */
[----:B------:R-:W5:Y:S01]  /*106e90*/  LDL.LU R51, [R1+0x8bc] ;  /* 0x0008bc0001337983 */ /* 0x000f620000300800 */
[----:B------:R-:W-:-:S02]  /*106ea0*/  IMAD.MOV.U32 R3, RZ, RZ, R45 ;  /* 0x000000ffff037224 */ /* 0x000fc400078e002d */
[----:B---3--:R-:W-:Y:S01]  /*106eb0*/  IMAD.MOV.U32 R45, RZ, RZ, R0 ;  /* 0x000000ffff2d7224 */ /* 0x008fe200078e0000 */
[----:B-----5:R3:W-:Y:S04]  /*106ec0*/  STL.64 [R1+0x82c8], R50 ;  /* 0x0082c83201007387 */ /* 0x0207e80000100a00 */
[----:B----4-:R4:W-:Y:S04]  /*106ed0*/  STL.64 [R1+0x82c0], R48 ;  /* 0x0082c03001007387 */ /* 0x0109e80000100a00 */
[----:B------:R-:W5:Y:S04]  /*106ee0*/  LDL R44, [R1+0x60] ;  /* 0x00006000012c7983 */ /* 0x000f680000100800 */
[----:B------:R-:W2:Y:S04]  /*106ef0*/  LDL.LU R0, [R1+0x8414] ;  /* 0x0084140001007983 */ /* 0x000ea80000300800 */
[----:B------:R-:W3:Y:S04]  /*106f00*/  LDL.LU R24, [R1+0x8d0] ;  /* 0x0008d00001187983 */ /* 0x000ee80000300800 */
[----:B------:R-:W3:Y:S04]  /*106f10*/  LDL.LU R25, [R1+0x8d4] ;  /* 0x0008d40001197983 */ /* 0x000ee80000300800 */
[----:B------:R-:W4:Y:S04]  /*106f20*/  LDL.LU R26, [R1+0x8d8] ;  /* 0x0008d800011a7983 */ /* 0x000f280000300800 */
[----:B------:R-:W4:Y:S01]  /*106f30*/  LDL.LU R27, [R1+0x8dc] ;  /* 0x0008dc00011b7983 */ /* 0x000f220000300800 */
[----:B--2---:R-:W-:-:S03]  /*106f40*/  IMAD.MOV.U32 R33, RZ, RZ, R0 ;  /* 0x000000ffff217224 */ /* 0x004fc600078e0000 */
[----:B----4-:R-:W-:Y:S04]  /*106f50*/  STL.64 [R1+0x82d8], R26 ;  /* 0x0082d81a01007387 */ /* 0x010fe80000100a00 */
[----:B---3--:R-:W-:Y:S04]  /*106f60*/  STL.64 [R1+0x82d0], R24 ;  /* 0x0082d01801007387 */ /* 0x008fe80000100a00 */
[----:B------:R-:W2:Y:S04]  /*106f70*/  LDL R32, [R1+0x70] ;  /* 0x0000700001207983 */ /* 0x000ea80000100800 */
        /* <DEDUP_REMOVED lines=8> */
[----:B------:R-:W4:Y:S04]  /*107000*/  LDL R18, [R1+0x78] ;  /* 0x0000780001127983 */ /* 0x000f280000100800 */
[----:B------:R-:W5:Y:S04]  /*107010*/  LDL.LU R0, [R1+0x840c] ;  /* 0x00840c0001007983 */ /* 0x000f680000300800 */
[----:B------:R-:W2:Y:S04]  /*107020*/  LDL.LU R12, [R1+0x8f0] ;  /* 0x0008f000010c7983 */ /* 0x000ea80000300800 */
[----:B------:R-:W2:Y:S04]  /*107030*/  LDL.LU R13, [R1+0x8f4] ;  /* 0x0008f400010d7983 */ /* 0x000ea80000300800 */
[----:B------:R-:W3:Y:S04]  /*107040*/  LDL.LU R14, [R1+0x8f8] ;  /* 0x0008f800010e7983 */ /* 0x000ee80000300800 */
[----:B------:R-:W3:Y:S04]  /*107050*/  LDL.LU R15, [R1+0x8fc] ;  /* 0x0008fc00010f7983 */ /* 0x000ee80000300800 */
[----:B---3--:R3:W-:Y:S04]  /*107060*/  STL.64 [R1+0x82f8], R14 ;  /* 0x0082f80e01007387 */ /* 0x0087e80000100a00 */
[----:B--2---:R-:W-:Y:S04]  /*107070*/  STL.64 [R1+0x82f0], R12 ;  /* 0x0082f00c01007387 */ /* 0x004fe80000100a00 */
[----:B------:R-:W2:Y:S01]  /*107080*/  LDL R16, [R1+0x80] ;  /* 0x0000800001107983 */ /* 0x000ea20000100800 */
[----:B-----5:R-:W-:-:S03]  /*107090*/  IMAD.MOV.U32 R17, RZ, RZ, R0 ;  /* 0x000000ffff117224 */ /* 0x020fc600078e0000 */
[----:B------:R-:W5:Y:S04]  /*1070a0*/  LDL.LU R0, [R1+0x8408] ;  /* 0x0084080001007983 */ /* 0x000f680000300800 */
[----:B----4-:R-:W-:Y:S04]  /*1070b0*/  STL.64 [R1+0x8308], R18 ;  /* 0x0083081201007387 */ /* 0x010fe80000100a00 */
[----:B--2---:R2:W-:Y:S04]  /*1070c0*/  STL.64 [R1+0x8300], R16 ;  /* 0x0083001001007387 */ /* 0x0045e80000100a00 */
[----:B------:R-:W4:Y:S04]  /*1070d0*/  LDL.LU R28, [R1+0x900] ;  /* 0x00090000011c7983 */ /* 0x000f280000300800 */
[----:B------:R-:W4:Y:S04]  /*1070e0*/  LDL.LU R29, [R1+0x904] ;  /* 0x00090400011d7983 */ /* 0x000f280000300800 */
[----:B------:R-:W3:Y:S04]  /*1070f0*/  LDL.LU R30, [R1+0x908] ;  /* 0x00090800011e7983 */ /* 0x000ee80000300800 */
[----:B0-----:R-:W3:Y:S04]  /*107100*/  LDL.LU R31, [R1+0x90c] ;  /* 0x00090c00011f7983 */ /* 0x001ee80000300800 */
[----:B---3--:R-:W-:Y:S04]  /*107110*/  STL.64 [R1+0x8318], R30 ;  /* 0x0083181e01007387 */ /* 0x008fe80000100a00 */
[----:B----4-:R0:W-:Y:S04]  /*107120*/  STL.64 [R1+0x8310], R28 ;  /* 0x0083101c01007387 */ /* 0x0101e80000100a00 */
[----:B-1----:R-:W3:Y:S04]  /*107130*/  LDL.LU R52, [R1+0x910] ;  /* 0x0009100001347983 */ /* 0x002ee80000300800 */
[----:B------:R-:W3:Y:S04]  /*107140*/  LDL.LU R53, [R1+0x914] ;  /* 0x0009140001357983 */ /* 0x000ee80000300800 */
[----:B------:R-:W4:Y:S04]  /*107150*/  LDL.LU R54, [R1+0x918] ;  /* 0x0009180001367983 */ /* 0x000f280000300800 */
[----:B------:R-:W4:Y:S04]  /*107160*/  LDL.LU R55, [R1+0x91c] ;  /* 0x00091c0001377983 */ /* 0x000f280000300800 */
[----:B----4-:R1:W-:Y:S04]  /*107170*/  STL.64 [R1+0x8328], R54 ;  /* 0x0083283601007387 */ /* 0x0103e80000100a00 */
[----:B---3--:R3:W-:Y:S04]  /*107180*/  STL.64 [R1+0x8320], R52 ;  /* 0x0083203401007387 */ /* 0x0087e80000100a00 */
[----:B------:R-:W4:Y:S04]  /*107190*/  LDL R50, [R1+0x90] ;  /* 0x0000900001327983 */ /* 0x000f280000100800 */
[----:B------:R-:W4:Y:S04]  /*1071a0*/  LDL R51, [R1+0x94] ;  /* 0x0000940001337983 */ /* 0x000f280000100800 */
[----:B------:R-:W5:Y:S04]  /*1071b0*/  LDL R48, [R1+0x98] ;  /* 0x0000980001307983 */ /* 0x000f680000100800 */
[----:B------:R-:W5:Y:S04]  /*1071c0*/  LDL R49, [R1+0x9c] ;  /* 0x00009c0001317983 */ /* 0x000f680000100800 */
[----:B----4-:R-:W-:Y:S04]  /*1071d0*/  STL.64 [R1+0x8338], R50 ;  /* 0x0083383201007387 */ /* 0x010fe80000100a00 */
[----:B-----5:R-:W-:Y:S04]  /*1071e0*/  STL.64 [R1+0x8330], R48 ;  /* 0x0083303001007387 */ /* 0x020fe80000100a00 */
        /* <DEDUP_REMOVED lines=8> */
[----:B--2---:R-:W2:Y:S04]  /*107270*/  LDL.LU R16, [R1+0x940] ;  /* 0x0009400001107983 */ /* 0x004ea80000300800 */
[----:B------:R-:W2:Y:S04]  /*107280*/  LDL.LU R17, [R1+0x944] ;  /* 0x0009440001117983 */ /* 0x000ea80000300800 */
[----:B------:R-:W3:Y:S04]  /*107290*/  LDL.LU R18, [R1+0x948] ;  /* 0x0009480001127983 */ /* 0x000ee80000300800 */
[----:B------:R-:W3:Y:S04]  /*1072a0*/  LDL.LU R19, [R1+0x94c] ;  /* 0x00094c0001137983 */ /* 0x000ee80000300800 */
[----:B---3--:R3:W-:Y:S04]  /*1072b0*/  STL.64 [R1+0x8358], R18 ;  /* 0x0083581201007387 */ /* 0x0087e80000100a00 */
[----:B--2---:R-:W-:Y:S04]  /*1072c0*/  STL.64 [R1+0x8350], R16 ;  /* 0x0083501001007387 */ /* 0x004fe80000100a00 */
[----:B------:R-:W2:Y:S04]  /*1072d0*/  LDL R12, [R1+0xa8] ;  /* 0x0000a800010c7983 */ /* 0x000ea80000100800 */
[----:B------:R-:W2:Y:S04]  /*1072e0*/  LDL R13, [R1+0xac] ;  /* 0x0000ac00010d7983 */ /* 0x000ea80000100800 */
[----:B-----5:R-:W-:Y:S04]  /*1072f0*/  STL.64 [R1+0x8368], R14 ;  /* 0x0083680e01007387 */ /* 0x020fe80000100a00 */
[----:B--2---:R2:W-:Y:S04]  /*107300*/  STL.64 [R1+0x8360], R12 ;  /* 0x0083600c01007387 */ /* 0x0045e80000100a00 */
[----:B0-----:R-:W5:Y:S04]  /*107310*/  LDL.LU R28, [R1+0x950] ;  /* 0x00095000011c7983 */ /* 0x001f680000300800 */
[----:B------:R-:W5:Y:S04]  /*107320*/  LDL.LU R29, [R1+0x954] ;  /* 0x00095400011d7983 */ /* 0x000f680000300800 */
[----:B------:R-:W4:Y:S04]  /*107330*/  LDL.LU R30, [R1+0x958] ;  /* 0x00095800011e7983 */ /* 0x000f280000300800 */
[----:B------:R-:W4:Y:S04]  /*107340*/  LDL.LU R31, [R1+0x95c] ;  /* 0x00095c00011f7983 */ /* 0x000f280000300800 */
[----:B----4-:R-:W-:Y:S04]  /*107350*/  STL.64 [R1+0x8378], R30 ;  /* 0x0083781e01007387 */ /* 0x010fe80000100a00 */
[----:B-----5:R0:W-:Y:S04]  /*107360*/  STL.64 [R1+0x8370], R28 ;  /* 0x0083701c01007387 */ /* 0x0201e80000100a00 */
[----:B-1----:R-:W4:Y:S04]  /*107370*/  LDL R54, [R1+0xb0] ;  /* 0x0000b00001367983 */ /* 0x002f280000100800 */
[----:B------:R-:W4:Y:S04]  /*107380*/  LDL R55, [R1+0xb4] ;  /* 0x0000b40001377983 */ /* 0x000f280000100800 */
[----:B------:R-:W5:Y:S04]  /*107390*/  LDL R52, [R1+0xb8] ;  /* 0x0000b80001347983 */ /* 0x000f680000100800 */
[----:B------:R-:W5:Y:S04]  /*1073a0*/  LDL R53, [R1+0xbc] ;  /* 0x0000bc0001357983 */ /* 0x000f680000100800 */
[----:B----4-:R1:W-:Y:S04]  /*1073b0*/  STL.64 [R1+0x8388], R54 ;  /* 0x0083883601007387 */ /* 0x0103e80000100a00 */
[----:B-----5:R4:W-:Y:S04]  /*1073c0*/  STL.64 [R1+0x8380], R52 ;  /* 0x0083803401007387 */ /* 0x0209e80000100a00 */
[----:B------:R-:W5:Y:S04]  /*1073d0*/  LDL.LU R20, [R1+0x970] ;  /* 0x0009700001147983 */ /* 0x000f680000300800 */
[----:B------:R-:W5:Y:S04]  /*1073e0*/  LDL.LU R21, [R1+0x974] ;  /* 0x0009740001157983 */ /* 0x000f680000300800 */
[----:B------:R-:W3:Y:S04]  /*1073f0*/  LDL.LU R22, [R1+0x978] ;  /* 0x0009780001167983 */ /* 0x000ee80000300800 */
[----:B------:R-:W3:Y:S04]  /*107400*/  LDL.LU R23, [R1+0x97c] ;  /* 0x00097c0001177983 */ /* 0x000ee80000300800 */
[----:B---3--:R-:W-:Y:S04]  /*107410*/  STL.64 [R1+0x8398], R22 ;  /* 0x0083981601007387 */ /* 0x008fe80000100a00 */
[----:B-----5:R-:W-:Y:S04]  /*107420*/  STL.64 [R1+0x8390], R20 ;  /* 0x0083901401007387 */ /* 0x020fe80000100a00 */
[----:B------:R-:W3:Y:S04]  /*107430*/  LDL R18, [R1+0xc0] ;  /* 0x0000c00001127983 */ /* 0x000ee80000100800 */
[----:B------:R-:W3:Y:S04]  /*107440*/  LDL R19, [R1+0xc4] ;  /* 0x0000c40001137983 */ /* 0x000ee80000100800 */
[----:B--2---:R-:W2:Y:S04]  /*107450*/  LDL.LU R12, [R1+0x980] ;  /* 0x00098000010c7983 */ /* 0x004ea80000300800 */
[----:B------:R-:W2:Y:S04]  /*107460*/  LDL.LU R13, [R1+0x984] ;  /* 0x00098400010d7983 */ /* 0x000ea80000300800 */
[----:B------:R-:W5:Y:S04]  /*107470*/  LDL.LU R14, [R1+0x988] ;  /* 0x00098800010e7983 */ /* 0x000f680000300800 */
[----:B------:R-:W5:Y:S04]  /*107480*/  LDL.LU R15, [R1+0x98c] ;  /* 0x00098c00010f7983 */ /* 0x000f680000300800 */
[----:B-----5:R-:W-:Y:S04]  /*107490*/  STL.64 [R1+0x83a8], R14 ;  /* 0x0083a80e01007387 */ /* 0x020fe80000100a00 */
[----:B--2---:R2:W-:Y:S04]  /*1074a0*/  STL.64 [R1+0x83a0], R12 ;  /* 0x0083a00c01007387 */ /* 0x0045e80000100a00 */
[----:B------:R-:W5:Y:S04]  /*1074b0*/  LDL R16, [R1+0xc8] ;  /* 0x0000c80001107983 */ /* 0x000f680000100800 */
[----:B------:R-:W5:Y:S04]  /*1074c0*/  LDL R17, [R1+0xcc] ;  /* 0x0000cc0001117983 */ /* 0x000f680000100800 */
[----:B---3--:R3:W-:Y:S04]  /*1074d0*/  STL.64 [R1+0x83b8], R18 ;  /* 0x0083b81201007387 */ /* 0x0087e80000100a00 */
[----:B-----5:R-:W-:Y:S04]  /*1074e0*/  STL.64 [R1+0x83b0], R16 ;  /* 0x0083b01001007387 */ /* 0x020fe80000100a00 */
        /* <DEDUP_REMOVED lines=10> */
[----:B----4-:R-:W-:Y:S04]  /*107590*/  STL.64 [R1+0x83d8], R54 ;  /* 0x0083d83601007387 */ /* 0x010fe80000100a00 */
[----:B-----5:R-:W-:Y:S04]  /*1075a0*/  STL.64 [R1+0x83d0], R52 ;  /* 0x0083d03401007387 */ /* 0x020fe80000100a00 */
[----:B--2---:R-:W2:Y:S04]  /*1075b0*/  LDL.LU R12, [R1+0x9b0] ;  /* 0x0009b000010c7983 */ /* 0x004ea80000300800 */
[----:B------:R-:W2:Y:S04]  /*1075c0*/  LDL.LU R13, [R1+0x9b4] ;  /* 0x0009b400010d7983 */ /* 0x000ea80000300800 */
[----:B------:R-:W4:Y:S04]  /*1075d0*/  LDL.LU R14, [R1+0x9b8] ;  /* 0x0009b800010e7983 */ /* 0x000f280000300800 */
[----:B------:R-:W4:Y:S04]  /*1075e0*/  LDL.LU R15, [R1+0x9bc] ;  /* 0x0009bc00010f7983 */ /* 0x000f280000300800 */
[----:B----4-:R-:W-:Y:S04]  /*1075f0*/  STL.64 [R1+0x83e8], R14 ;  /* 0x0083e80e01007387 */ /* 0x010fe80000100a00 */
[----:B--2---:R1:W-:Y:S04]  /*107600*/  STL.64 [R1+0x83e0], R12 ;  /* 0x0083e00c01007387 */ /* 0x0043e80000100a00 */
[----:B---3--:R-:W2:Y:S04]  /*107610*/  LDL R18, [R1+0xe0] ;  /* 0x0000e00001127983 */ /* 0x008ea80000100800 */
[----:B------:R-:W2:Y:S04]  /*107620*/  LDL R19, [R1+0xe4] ;  /* 0x0000e40001137983 */ /* 0x000ea80000100800 */
[----:B0-----:R-:W3:Y:S04]  /*107630*/  LDL.LU R28, [R1+0x9c0] ;  /* 0x0009c000011c7983 */ /* 0x001ee80000300800 */
[----:B------:R-:W3:Y:S04]  /*107640*/  LDL.LU R29, [R1+0x9c4] ;  /* 0x0009c400011d7983 */ /* 0x000ee80000300800 */
[----:B------:R-:W4:Y:S04]  /*107650*/  LDL.LU R30, [R1+0x9c8] ;  /* 0x0009c800011e7983 */ /* 0x000f280000300800 */
[----:B------:R-:W4:Y:S04]  /*107660*/  LDL.LU R31, [R1+0x9cc] ;  /* 0x0009cc00011f7983 */ /* 0x000f280000300800 */
[----:B----4-:R-:W-:Y:S04]  /*107670*/  STL.64 [R1+0x83f8], R30 ;  /* 0x0083f81e01007387 */ /* 0x010fe80000100a00 */
[----:B---3--:R0:W-:Y:S04]  /*107680*/  STL.64 [R1+0x83f0], R28 ;  /* 0x0083f01c01007387 */ /* 0x0081e80000100a00 */
[----:B------:R-:W3:Y:S04]  /*107690*/  LDL R16, [R1+0xe8] ;  /* 0x0000e80001107983 */ /* 0x000ee80000100800 */
[----:B------:R-:W3:Y:S04]  /*1076a0*/  LDL R17, [R1+0xec] ;  /* 0x0000ec0001117983 */ /* 0x000ee80000100800 */
[----:B------:R-:W4:Y:S04]  /*1076b0*/  LDL.LU R8, [R1+0x9f0] ;  /* 0x0009f00001087983 */ /* 0x000f280000300800 */
[----:B------:R-:W4:Y:S04]  /*1076c0*/  LDL.LU R9, [R1+0x9f4] ;  /* 0x0009f40001097983 */ /* 0x000f280000300800 */
[----:B------:R-:W4:Y:S04]  /*1076d0*/  LDL.LU R10, [R1+0x9f8] ;  /* 0x0009f800010a7983 */ /* 0x000f280000300800 */
[----:B------:R-:W4:Y:S04]  /*1076e0*/  LDL.LU R11, [R1+0x9fc] ;  /* 0x0009fc00010b7983 */ /* 0x000f280000300800 */
[----:B-1----:R-:W4:Y:S04]  /*1076f0*/  LDL.64 R12, [R1+0xf8] ;  /* 0x0000f800010c7983 */ /* 0x002f280000100a00 */
[----:B------:R-:W3:Y:S04]  /*107700*/  LDL.LU R52, [R1+0x9d0] ;  /* 0x0009d00001347983 */ /* 0x000ee80000300800 */
[----:B------:R-:W3:Y:S04]  /*107710*/  LDL.LU R53, [R1+0x9d4] ;  /* 0x0009d40001357983 */ /* 0x000ee80000300800 */
[----:B------:R-:W3:Y:S04]  /*107720*/  LDL.LU R54, [R1+0x9d8] ;  /* 0x0009d80001367983 */ /* 0x000ee80000300800 */
[----:B------:R-:W3:Y:S04]  /*107730*/  LDL.LU R55, [R1+0x9dc] ;  /* 0x0009dc0001377983 */ /* 0x000ee80000300800 */
[----:B------:R-:W5:Y:S04]  /*107740*/  LDL R14, [R1+0xf0] ;  /* 0x0000f000010e7983 */ /* 0x000f680000100800 */
[----:B------:R-:W5:Y:S04]  /*107750*/  LDL R15, [R1+0xf4] ;  /* 0x0000f400010f7983 */ /* 0x000f680000100800 */
        /* <DEDUP_REMOVED lines=16> */
[----:B------:R-:W2:Y:S04]  /*107860*/  LDL.64 R34, [R1+0x68] ;  /* 0x0000680001227983 */ /* 0x000ea80000100a00 */
        /* <DEDUP_REMOVED lines=9> */
[----:B------:R-:W2:Y:S01]  /*107900*/  LDL.64 R58, [R1+0x48] ;  /* 0x00004800013a7983 */ /* 0x000ea20000100a00 */
[----:B----4-:R-:W-:-:S15]  /*107910*/  HMMA.16816.F32 R8, R4, R12, R8 ;  /* 0x0000000c0408723c */ /* 0x010fde0000001808 */
[----:B------:R-:W-:-:S08]  /*107920*/  NOP ;  /* 0x0000000000007918 */ /* 0x000fd00000000000 */
[----:B------:R-:W-:Y:S04]  /*107930*/  STL.64 [R1+0x1550], R8 ;  /* 0x0015500801007387 */ /* 0x000fe80000100a00 */
[----:B------:R0:W-:Y:S04]  /*107940*/  STL.64 [R1+0x1558], R10 ;  /* 0x0015580a01007387 */ /* 0x0001e80000100a00 */
[----:B0-----:R-:W4:Y:S01]  /*107950*/  LDL.LU.64 R10, [R1+0x8400] ;  /* 0x00840000010a7983 */ /* 0x001f220000300a00 */
[----:B------:R-:W-:Y:S02]  /*107960*/  IMAD.MOV.U32 R8, RZ, RZ, R12 ;  /* 0x000000ffff087224 */ /* 0x000fe400078e000c */
[----:B------:R-:W-:-:S02]  /*107970*/  IMAD.MOV.U32 R9, RZ, RZ, R13 ;  /* 0x000000ffff097224 */ /* 0x000fc400078e000d */
[C---:B-----5:R-:W-:Y:S06]  /*107980*/  HMMA.16816.F32 R12, R4.reuse, R14, R28 ;  /* 0x0000000e040c723c */ /* 0x060fec000000181c */
[C---:B---3--:R-:W-:Y:S01]  /*107990*/  HMMA.16816.F32 R52, R4.reuse, R16, R52 ;  /* 0x000000100434723c */ /* 0x048fe20000001834 */
[----:B----4-:R0:W-:Y:S04]  /*1079a0*/  STL.64 [R1+0x8190], R10 ;  /* 0x0081900a01007387 */ /* 0x0101e80000100a00 */
[----:B0-----:R-:W3:Y:S04]  /*1079b0*/  LDL R10, [R1+0x88] ;  /* 0x00008800010a7983 */ /* 0x001ee80000100800 */
[----:B------:R-:W-:Y:S04]  /*1079c0*/  STL.64 [R1+0x8188], R8 ;  /* 0x0081880801007387 */ /* 0x000fe80000100a00 */
[----:B------:R-:W2:Y:S04]  /*1079d0*/  LDL.LU.64 R30, [R1+0x83f8] ;  /* 0x0083f800011e7983 */ /* 0x000ea80000300a00 */
[----:B------:R-:W2:Y:S04]  /*1079e0*/  LDL.LU.64 R28, [R1+0x83f0] ;  /* 0x0083f000011c7983 */ /* 0x000ea80000300a00 */
[----:B------:R-:W-:Y:S04]  /*1079f0*/  STL.64 [R1+0x1520], R12 ;  /* 0x0015200c01007387 */ /* 0x000fe80000100a00 */
[----:B------:R0:W-:Y:S04]  /*107a00*/  STL.64 [R1+0x1528], R14 ;  /* 0x0015280e01007387 */ /* 0x0001e80000100a00 */
[----:B0-----:R-:W4:Y:S04]  /*107a10*/  LDL.LU.64 R14, [R1+0x83e8] ;  /* 0x0083e800010e7983 */ /* 0x001f280000300a00 */
[----:B------:R-:W4:Y:S04]  /*107a20*/  LDL.LU.64 R12, [R1+0x83e0] ;  /* 0x0083e000010c7983 */ /* 0x000f280000300a00 */
[----:B------:R-:W-:Y:S04]  /*107a30*/  STL.64 [R1+0x14f0], R52 ;  /* 0x0014f03401007387 */ /* 0x000fe80000100a00 */
[----:B------:R0:W-:Y:S04]  /*107a40*/  STL.64 [R1+0x14f8], R54 ;  /* 0x0014f83601007387 */ /* 0x0001e80000100a00 */
[----:B0-----:R-:W5:Y:S04]  /*107a50*/  LDL.LU.64 R54, [R1+0x83d8] ;  /* 0x0083d80001367983 */ /* 0x001f680000300a00 */
[----:B------:R-:W4:Y:S01]  /*107a60*/  LDL.LU.64 R52, [R1+0x83d0] ;  /* 0x0083d00001347983 */ /* 0x000f220000300a00 */
[----:B--2---:R-:W-:Y:S03]  /*107a70*/  HMMA.16816.F32 R16, R4, R18, R28 ;  /* 0x000000120410723c */ /* 0x004fe6000000181c */
[----:B------:R-:W2:Y:S04]  /*107a80*/  LDL.LU.64 R30, [R1+0x83c8] ;  /* 0x0083c800011e7983 */ /* 0x000ea80000300a00 */
[----:B------:R-:W2:-:S15]  /*107a90*/  LDL.LU.64 R28, [R1+0x83c0] ;  /* 0x0083c000011c7983 */ /* 0x000e9e0000300a00 */
[----:B------:R-:W-:-:S01]  /*107aa0*/  NOP ;  /* 0x0000000000007918 */ /* 0x000fc20000000000 */
[----:B------:R-:W-:Y:S04]  /*107ab0*/  STL.64 [R1+0x14c0], R16 ;  /* 0x0014c01001007387 */ /* 0x000fe80000100a00 */
[----:B------:R0:W-:Y:S01]  /*107ac0*/  STL.64 [R1+0x14c8], R18 ;  /* 0x0014c81201007387 */ /* 0x0001e20000100a00 */
[C---:B----4-:R-:W-:Y:S06]  /*107ad0*/  HMMA.16816.F32 R12, R4.reuse, R52, R12 ;  /* 0x00000034040c723c */ /* 0x050fec000000180c */
[----:B-----5:R-:W-:Y:S01]  /*107ae0*/  HMMA.16816.F32 R52, R4, R54, R20 ;  /* 0x000000360434723c */ /* 0x020fe20000001814 */
[----:B0-----:R-:W4:Y:S04]  /*107af0*/  LDL.LU.64 R18, [R1+0x83b8] ;  /* 0x0083b80001127983 */ /* 0x001f280000300a00 */
[----:B------:R-:W2:-:S12]  /*107b00*/  LDL.LU.64 R16, [R1+0x83b0] ;  /* 0x0083b00001107983 */ /* 0x000e980000300a00 */
[----:B------:R-:W-:Y:S04]  /*107b10*/  STL.64 [R1+0x1490], R12 ;  /* 0x0014900c01007387 */ /* 0x000fe80000100a00 */
[----:B------:R0:W-:Y:S04]  /*107b20*/  STL.64 [R1+0x1498], R14 ;  /* 0x0014980e01007387 */ /* 0x0001e80000100a00 */
[----:B0-----:R-:W4:Y:S04]  /*107b30*/  LDL.LU.64 R14, [R1+0x83a8] ;  /* 0x0083a800010e7983 */ /* 0x001f280000300a00 */
[----:B------:R-:W4:Y:S04]  /*107b40*/  LDL.LU.64 R12, [R1+0x83a0] ;  /* 0x0083a000010c7983 */ /* 0x000f280000300a00 */
[----:B------:R-:W5:Y:S04]  /*107b50*/  LDL.LU.64 R22, [R1+0x8398] ;  /* 0x0083980001167983 */ /* 0x000f680000300a00 */
[----:B------:R-:W5:Y:S04]  /*107b60*/  LDL.LU.64 R20, [R1+0x8390] ;  /* 0x0083900001147983 */ /* 0x000f680000300a00 */
[----:B------:R-:W-:Y:S04]  /*107b70*/  STL.64 [R1+0x1460], R52 ;  /* 0x0014603401007387 */ /* 0x000fe80000100a00 */
[----:B------:R0:W-:Y:S04]  /*107b80*/  STL.64 [R1+0x1468], R54 ;  /* 0x0014683601007387 */ /* 0x0001e80000100a00 */
[----:B0-----:R-:W3:Y:S04]  /*107b90*/  LDL.LU.64 R54, [R1+0x8388] ;  /* 0x0083880001367983 */ /* 0x001ee80000300a00 */
[----:B------:R-:W5:Y:S01]  /*107ba0*/  LDL.LU.64 R52, [R1+0x8380] ;  /* 0x0083800001347983 */ /* 0x000f620000300a00 */
[----:B--2---:R-:W-:-:S15]  /*107bb0*/  HMMA.16816.F32 R28, R4, R16, R28 ;  /* 0x00000010041c723c */ /* 0x004fde000000181c */
[----:B------:R-:W-:-:S08]  /*107bc0*/  NOP ;  /* 0x0000000000007918 */ /* 0x000fd00000000000 */
[----:B------:R-:W-:Y:S04]  /*107bd0*/  STL.64 [R1+0x1430], R28 ;  /* 0x0014301c01007387 */ /* 0x000fe80000100a00 */
[----:B------:R0:W-:Y:S01]  /*107be0*/  STL.64 [R1+0x1438], R30 ;  /* 0x0014381e01007387 */ /* 0x0001e20000100a00 */
[C---:B----4-:R-:W-:Y:S03]  /*107bf0*/  HMMA.16816.F32 R16, R4.reuse, R18, R12 ;  /* 0x000000120410723c */ /* 0x050fe6000000180c */
[----:B0-----:R-:W2:Y:S04]  /*107c00*/  LDL.LU.64 R30, [R1+0x8378] ;  /* 0x00837800011e7983 */ /* 0x001ea80000300a00 */
[----:B------:R-:W2:Y:S04]  /*107c10*/  LDL.LU.64 R28, [R1+0x8370] ;  /* 0x00837000011c7983 */ /* 0x000ea80000300a00 */
[----:B------:R-:W4:Y:S04]  /*107c20*/  LDL.LU.64 R14, [R1+0x8368] ;  /* 0x00836800010e7983 */ /* 0x000f280000300a00 */
[----:B------:R-:W2:Y:S01]  /*107c30*/  LDL.LU.64 R12, [R1+0x8360] ;  /* 0x00836000010c7983 */ /* 0x000ea20000300a00 */
[C---:B-----5:R-:W-:Y:S07]  /*107c40*/  HMMA.16816.F32 R20, R4.reuse, R52, R20 ;  /* 0x000000340414723c */ /* 0x060fee0000001814 */
[----:B------:R-:W-:Y:S04]  /*107c50*/  STL.64 [R1+0x1400], R16 ;  /* 0x0014001001007387 */ /* 0x000fe80000100a00 */
[----:B------:R0:W-:Y:S01]  /*107c60*/  STL.64 [R1+0x1408], R18 ;  /* 0x0014081201007387 */ /* 0x0001e20000100a00 */
[C---:B---3--:R-:W-:Y:S03]  /*107c70*/  HMMA.16816.F32 R52, R4.reuse, R54, R48 ;  /* 0x000000360434723c */ /* 0x048fe60000001830 */
        /* <DEDUP_REMOVED lines=12> */
[----:B------:R-:W-:Y:S01]  /*107d40*/  IMAD.MOV.U32 R11, RZ, RZ, R0 ;  /* 0x000000ffff0b7224 */ /* 0x000fe200078e0000 */
        /* <DEDUP_REMOVED lines=9> */
[C---:B---3--:R-:W-:Y:S07]  /*107de0*/  HMMA.16816.F32 R20, R4.reuse, R48, R20 ;  /* 0x000000300414723c */ /* 0x048fee0000001814 */
[----:B------:R-:W-:Y:S04]  /*107df0*/  STL.64 [R1+0x1340], R12 ;  /* 0x0013400c01007387 */ /* 0x000fe80000100a00 */
[----:B------:R0:W-:Y:S01]  /*107e00*/  STL.64 [R1+0x1348], R14 ;  /* 0x0013480e01007387 */ /* 0x0001e20000100a00 */
[C---:B-----5:R-:W-:Y:S03]  /*107e10*/  HMMA.16816.F32 R48, R4.reuse, R50, R24 ;  /* 0x000000320430723c */ /* 0x060fe60000001818 */
[----:B0-----:R-:W4:Y:S04]  /*107e20*/  LDL.LU.64 R14, [R1+0x82f8] ;  /* 0x0082f800010e7983 */ /* 0x001f280000300a00 */
[----:B------:R-:W4:Y:S04]  /*107e30*/  LDL.LU.64 R12, [R1+0x82f0] ;  /* 0x0082f000010c7983 */ /* 0x000f280000300a00 */
[----:B------:R-:W-:Y:S04]  /*107e40*/  STL.64 [R1+0x1310], R20 ;  /* 0x0013101401007387 */ /* 0x000fe80000100a00 */
[----:B------:R0:W-:Y:S04]  /*107e50*/  STL.64 [R1+0x1318], R22 ;  /* 0x0013181601007387 */ /* 0x0001e80000100a00 */
[----:B0-----:R-:W3:Y:S04]  /*107e60*/  LDL.LU.64 R22, [R1+0x82e8] ;  /* 0x0082e80001167983 */ /* 0x001ee80000300a00 */
[----:B------:R-:W3:Y:S04]  /*107e70*/  LDL.LU.64 R20, [R1+0x82e0] ;  /* 0x0082e00001147983 */ /* 0x000ee80000300a00 */
[----:B------:R-:W5:Y:S04]  /*107e80*/  LDL.LU.64 R26, [R1+0x82d8] ;  /* 0x0082d800011a7983 */ /* 0x000f680000300a00 */
[----:B------:R-:W5:Y:S04]  /*107e90*/  LDL.LU.64 R24, [R1+0x82d0] ;  /* 0x0082d00001187983 */ /* 0x000f680000300a00 */
[----:B------:R-:W-:Y:S04]  /*107ea0*/  STL.64 [R1+0x12e0], R48 ;  /* 0x0012e03001007387 */ /* 0x000fe80000100a00 */
[----:B------:R0:W-:Y:S04]  /*107eb0*/  STL.64 [R1+0x12e8], R50 ;  /* 0x0012e83201007387 */ /* 0x0001e80000100a00 */
[----:B0-----:R-:W5:Y:S04]  /*107ec0*/  LDL.LU.64 R50, [R1+0x82c8] ;  /* 0x0082c80001327983 */ /* 0x001f680000300a00 */
[----:B------:R-:W5:Y:S01]  /*107ed0*/  LDL.LU.64 R48, [R1+0x82c0] ;  /* 0x0082c00001307983 */ /* 0x000f620000300a00 */
[----:B------:R-:W-:Y:S03]  /*107ee0*/  HMMA.16816.F32 R8, R4, R10, R52 ;  /* 0x0000000a0408723c */ /* 0x000fe60000001834 */
[----:B------:R-:W5:Y:S04]  /*107ef0*/  LDL.LU.64 R54, [R1+0x82b8] ;  /* 0x0082b80001367983 */ /* 0x000f680000300a00 */
[----:B------:R-:W5:-:S15]  /*107f00*/  LDL.LU.64 R52, [R1+0x82b0] ;  /* 0x0082b00001347983 */ /* 0x000f5e0000300a00 */
[----:B------:R-:W-:-:S01]  /*107f10*/  NOP ;  /* 0x0000000000007918 */ /* 0x000fc20000000000 */
[----:B------:R-:W-:Y:S04]  /*107f20*/  STL.64 [R1+0x12b0], R8 ;  /* 0x0012b00801007387 */ /* 0x000fe80000100a00 */
[----:B------:R2:W-:Y:S01]  /*107f30*/  STL.64 [R1+0x12b8], R10 ;  /* 0x0012b80a01007387 */ /* 0x0005e20000100a00 */
[----:B------:R-:W-:Y:S01]  /*107f40*/  IMAD.MOV.U32 R0, RZ, RZ, R35 ;  /* 0x000000ffff007224 */ /* 0x000fe200078e0023 */
[----:B--2---:R-:W-:-:S15]  /*107f50*/  HMMA.16816.F32 R8, R4, R16, R28 ;  /* 0x000000100408723c */ /* 0x004fde000000181c */
[----:B------:R-:W-:-:S08]  /*107f60*/  NOP ;  /* 0x0000000000007918 */ /* 0x000fd00000000000 */
[----:B------:R-:W-:Y:S01]  /*107f70*/  STL.64 [R1+0x1280], R8 ;  /* 0x0012800801007387 */ /* 0x000fe20000100a00 */
[C---:B----4-:R-:W-:Y:S03]  /*107f80*/  HMMA.16816.F32 R16, R4.reuse, R18, R12 ;  /* 0x000000120410723c */ /* 0x050fe6000000180c */
[----:B------:R5:W-:Y:S03]  /*107f90*/  STL.64 [R1+0x1288], R10 ;  /* 0x0012880a01007387 */ /* 0x000be60000100a00 */
[C---:B---3--:R-:W-:Y:S06]  /*107fa0*/  HMMA.16816.F32 R12, R4.reuse, R32, R20 ;  /* 0x00000020040c723c */ /* 0x048fec0000001814 */
[C---:B-----5:R-:W-:Y:S11]  /*107fb0*/  HMMA.16816.F32 R8, R4.reuse, R34, R24 ;  /* 0x000000220408723c */ /* 0x060ff60000001818 */
[----:B------:R-:W-:Y:S04]  /*107fc0*/  STL.64 [R1+0x1250], R16 ;  /* 0x0012501001007387 */ /* 0x000fe80000100a00 */
[----:B------:R-:W-:Y:S04]  /*107fd0*/  STL.64 [R1+0x1258], R18 ;  /* 0x0012581201007387 */ /* 0x000fe80000100a00 */
[----:B------:R-:W-:Y:S04]  /*107fe0*/  STL.64 [R1+0x1220], R12 ;  /* 0x0012200c01007387 */ /* 0x000fe80000100a00 */
[----:B------:R0:W-:Y:S04]  /*107ff0*/  STL.64 [R1+0x1228], R14 ;  /* 0x0012280e01007387 */ /* 0x0001e80000100a00 */
[----:B------:R-:W-:Y:S04]  /*108000*/  STL [R1+0x80b8], R0 ;  /* 0x0080b80001007387 */ /* 0x000fe80000100800 */
[----:B------:R-:W-:Y:S04]  /*108010*/  STL.64 [R1+0x11f0], R8 ;  /* 0x0011f00801007387 */ /* 0x000fe80000100a00 */
[----:B------:R1:W-:Y:S01]  /*108020*/  STL.64 [R1+0x11f8], R10 ;  /* 0x0011f80a01007387 */ /* 0x0003e20000100a00 */
[C---:B0-----:R-:W-:Y:S06]  /*108030*/  HMMA.16816.F32 R12, R4.reuse, R44, R36 ;  /* 0x0000002c040c723c */ /* 0x041fec0000001824 */
[----:B-1----:R-:W-:Y:S06]  /*108040*/  HMMA.16816.F32 R8, R4, R46, R48 ;  /* 0x0000002e0408723c */ /* 0x002fec0000001830 */
[----:B------:R-:W-:-:S11]  /*108050*/  IMAD.MOV.U32 R0, RZ, RZ, R47 ;  /* 0x000000ffff007224 */ /* 0x000fd600078e002f */
[----:B------:R-:W-:Y:S04]  /*108060*/  STL.64 [R1+0x11c0], R12 ;  /* 0x0011c00c01007387 */ /* 0x000fe80000100a00 */
[----:B------:R0:W-:Y:S04]  /*108070*/  STL.64 [R1+0x11c8], R14 ;  /* 0x0011c80e01007387 */ /* 0x0001e80000100a00 */
[----:B------:R-:W-:Y:S04]  /*108080*/  STL [R1+0x80bc], R0 ;  /* 0x0080bc0001007387 */ /* 0x000fe80000100800 */
[----:B------:R-:W-:Y:S04]  /*108090*/  STL.64 [R1+0x1190], R8 ;  /* 0x0011900801007387 */ /* 0x000fe80000100a00 */
[----:B------:R1:W-:Y:S01]  /*1080a0*/  STL.64 [R1+0x1198], R10 ;  /* 0x0011980a01007387 */ /* 0x0003e20000100a00 */
[C---:B0-----:R-:W-:Y:S06]  /*1080b0*/  HMMA.16816.F32 R12, R4.reuse, R56, R40 ;  /* 0x00000038040c723c */ /* 0x041fec0000001828 */
[----:B-1----:R-:W-:-:S15]  /*1080c0*/  HMMA.16816.F32 R8, R4, R58, R52 ;  /* 0x0000003a0408723c */ /* 0x002fde0000001834 */
[----:B------:R-:W-:-:S02]  /*1080d0*/  NOP ;  /* 0x0000000000007918 */ /* 0x000fc40000000000 */
[----:B------:R-:W-:Y:S04]  /*1080e0*/  STL.64 [R1+0x1160], R12 ;  /* 0x0011600c01007387 */ /* 0x000fe80000100a00 */
[----:B------:R-:W-:Y:S04]  /*1080f0*/  STL.64 [R1+0x1168], R14 ;  /* 0x0011680e01007387 */ /* 0x000fe80000100a00 */
[----:B------:R-:W2:Y:S04]  /*108100*/  LDL.LU R32, [R1+0x760] ;  /* 0x0007600001207983 */ /* 0x000ea80000300800 */
        /* <DEDUP_REMOVED lines=17> */
[----:B------:R-:W-:-:S03]  /*108220*/  IMAD.MOV.U32 R0, RZ, RZ, R59 ;  /* 0x000000ffff007224 */ /* 0x000fc600078e003b */
        /* <DEDUP_REMOVED lines=8> */
[----:B------:R-:W3:Y:S04]  /*1082b0*/  LDL R46, [R1] ;  /* 0x00000000012e7983 */ /* 0x000ee80000100800 */
[----:B------:R-:W3:Y:S04]  /*1082c0*/  LDL R47, [R1+0x4] ;  /* 0x00000400012f7983 */ /* 0x000ee80000100800 */
        /* <DEDUP_REMOVED lines=8> */
[----:B---3--:R3:W-:Y:S04]  /*108350*/  STL.64 [R1+0x8268], R46 ;  /* 0x0082682e01007387 */ /* 0x0087e80000100a00 */
[----:B-----5:R-:W-:Y:S04]  /*108360*/  STL.64 [R1+0x8260], R44 ;  /* 0x0082602c01007387 */ /* 0x020fe80000100a00 */
[----:B------:R-:W5:Y:S04]  /*108370*/  LDL.LU R36, [R1+0x810] ;  /* 0x0008100001247983 */ /* 0x000f680000300800 */
[----:B------:R-:W5:Y:S04]  /*108380*/  LDL.LU R37, [R1+0x814] ;  /* 0x0008140001257983 */ /* 0x000f680000300800 */
[----:B------:R-:W2:Y:S04]  /*108390*/  LDL.LU R38, [R1+0x818] ;  /* 0x0008180001267983 */ /* 0x000ea80000300800 */
[----:B------:R-:W2:Y:S04]  /*1083a0*/  LDL.LU R39, [R1+0x81c] ;  /* 0x00081c0001277983 */ /* 0x000ea80000300800 */
[----:B--2---:R-:W-:Y:S04]  /*1083b0*/  STL.64 [R1+0x8278], R38 ;  /* 0x0082782601007387 */ /* 0x004fe80000100a00 */
[----:B-----5:R-:W-:Y:S04]  /*1083c0*/  STL.64 [R1+0x8270], R36 ;  /* 0x0082702401007387 */ /* 0x020fe80000100a00 */
[----:B------:R-:W2:Y:S04]  /*1083d0*/  LDL R30, [R1+0x18] ;  /* 0x00001800011e7983 */ /* 0x000ea80000100800 */
[----:B------:R-:W2:Y:S04]  /*1083e0*/  LDL R31, [R1+0x1c] ;  /* 0x00001c00011f7983 */ /* 0x000ea80000100800 */
[----:B------:R-:W5:Y:S04]  /*1083f0*/  LDL R28, [R1+0x10] ;  /* 0x00001000011c7983 */ /* 0x000f680000100800 */
[----:B------:R-:W5:Y:S04]  /*108400*/  LDL R29, [R1+0x14] ;  /* 0x00001400011d7983 */ /* 0x000f680000100800 */
[----:B--2---:R-:W-:Y:S04]  /*108410*/  STL.64 [R1+0x8288], R30 ;  /* 0x0082881e01007387 */ /* 0x004fe80000100a00 */
[----:B-----5:R2:W-:Y:S04]  /*108420*/  STL.64 [R1+0x8280], R28 ;  /* 0x0082801c01007387 */ /* 0x0205e80000100a00 */
[----:B0-----:R-:W5:Y:S04]  /*108430*/  LDL.LU R20, [R1+0x830] ;  /* 0x0008300001147983 */ /* 0x001f680000300800 */
[----:B------:R-:W5:Y:S04]  /*108440*/  LDL.LU R21, [R1+0x834] ;  /* 0x0008340001157983 */ /* 0x000f680000300800 */
[----:B------:R-:W4:Y:S04]  /*108450*/  LDL.LU R22, [R1+0x838] ;  /* 0x0008380001167983 */ /* 0x000f280000300800 */
[----:B------:R-:W4:Y:S04]  /*108460*/  LDL.LU R23, [R1+0x83c] ;  /* 0x00083c0001177983 */ /* 0x000f280000300800 */
[----:B----4-:R0:W-:Y:S04]  /*108470*/  STL.64 [R1+0x8298], R22 ;  /* 0x0082981601007387 */ /* 0x0101e80000100a00 */
[----:B-----5:R-:W-:Y:S04]  /*108480*/  STL.64 [R1+0x8290], R20 ;  /* 0x0082901401007387 */ /* 0x020fe80000100a00 */
[----:B-1----:R-:W4:Y:S04]  /*108490*/  LDL R54, [R1+0x20] ;  /* 0x0000200001367983 */ /* 0x002f280000100800 */
[----:B------:R-:W4:Y:S04]  /*1084a0*/  LDL R55, [R1+0x24] ;  /* 0x0000240001377983 */ /* 0x000f280000100800 */
[----:B------:R-:W5:Y:S04]  /*1084b0*/  LDL.LU R56, [R1+0x840] ;  /* 0x0008400001387983 */ /* 0x000f680000300800 */
[----:B------:R-:W5:Y:S04]  /*1084c0*/  LDL.LU R57, [R1+0x844] ;  /* 0x0008440001397983 */ /* 0x000f680000300800 */
[----:B------:R-:W3:Y:S04]  /*1084d0*/  LDL.LU R58, [R1+0x848] ;  /* 0x00084800013a7983 */ /* 0x000ee80000300800 */
[----:B------:R-:W3:Y:S04]  /*1084e0*/  LDL.LU R59, [R1+0x84c] ;  /* 0x00084c00013b7983 */ /* 0x000ee80000300800 */
[----:B---3--:R-:W-:Y:S04]  /*1084f0*/  STL.64 [R1+0x82a8], R58 ;  /* 0x0082a83a01007387 */ /* 0x008fe80000100a00 */
[----:B-----5:R1:W-:Y:S04]  /*108500*/  STL.64 [R1+0x82a0], R56 ;  /* 0x0082a03801007387 */ /* 0x0203e80000100a00 */
[----:B------:R-:W3:Y:S04]  /*108510*/  LDL.LU R48, [R1+0x850] ;  /* 0x0008500001307983 */ /* 0x000ee80000300800 */
[----:B------:R-:W3:Y:S04]  /*108520*/  LDL.LU R49, [R1+0x854] ;  /* 0x0008540001317983 */ /* 0x000ee80000300800 */
[----:B------:R-:W3:Y:S04]  /*108530*/  LDL.LU R50, [R1+0x858] ;  /* 0x0008580001327983 */ /* 0x000ee80000300800 */
[----:B------:R-:W3:Y:S04]  /*108540*/  LDL.LU R51, [R1+0x85c] ;  /* 0x00085c0001337983 */ /* 0x000ee80000300800 */
[----:B------:R-:W5:Y:S04]  /*108550*/  LDL R46, [R1+0x30] ;  /* 0x00003000012e7983 */ /* 0x000f680000100800 */
[----:B------:R-:W5:Y:S04]  /*108560*/  LDL R47, [R1+0x34] ;  /* 0x00003400012f7983 */ /* 0x000f680000100800 */
[----:B--2---:R-:W2:Y:S04]  /*108570*/  LDL.LU R28, [R1+0x870] ;  /* 0x00087000011c7983 */ /* 0x004ea80000300800 */
        /* <DEDUP_REMOVED lines=9> */
[----:B------:R-:W2:Y:S04]  /*108610*/  LDL.64 R44, [R1+0x38] ;  /* 0x00003800012c7983 */ /* 0x000ea80000100a00 */
[----:B------:R-:W5:Y:S04]  /*108620*/  LDL.LU R36, [R1+0x860] ;  /* 0x0008600001247983 */ /* 0x000f680000300800 */
[----:B------:R-:W5:Y:S04]  /*108630*/  LDL.LU R37, [R1+0x864] ;  /* 0x0008640001257983 */ /* 0x000f680000300800 */
[----:B------:R-:W5:Y:S04]  /*108640*/  LDL.LU R38, [R1+0x868] ;  /* 0x0008680001267983 */ /* 0x000f680000300800 */
[----:B------:R-:W5:Y:S04]  /*108650*/  LDL.LU R39, [R1+0x86c] ;  /* 0x00086c0001277983 */ /* 0x000f680000300800 */
        /* <DEDUP_REMOVED lines=25> */
[----:B------:R0:W-:Y:S01]  /*1087f0*/  STL [R1+0x80c0], R0 ;  /* 0x0080c00001007387 */ /* 0x0001e20000100800 */
[C---:B----4-:R-:W-:Y:S03]  /*108800*/  HMMA.16816.F32 R20, R4.reuse, R22, R56 ;  /* 0x000000160414723c */ /* 0x050fe60000001838 */
[----:B------:R-:W4:Y:S04]  /*108810*/  LDL.LU.64 R58, [R1+0x82a8] ;  /* 0x0082a800013a7983 */ /* 0x000f280000300a00 */
[----:B------:R-:W4:Y:S01]  /*108820*/  LDL.LU.64 R56, [R1+0x82a0] ;  /* 0x0082a00001387983 */ /* 0x000f220000300a00 */
[----:B--2---:R-:W-:Y:S06]  /*108830*/  HMMA.16816.F32 R28, R4, R44, R28 ;  /* 0x0000002c041c723c */ /* 0x004fec000000181c */
[----:B0-----:R-:W-:-:S02]  /*108840*/  IMAD.MOV.U32 R0, RZ, RZ, R45 ;  /* 0x000000ffff007224 */ /* 0x001fc400078e002d */
[C---:B-----5:R-:W-:Y:S06]  /*108850*/  HMMA.16816.F32 R44, R4.reuse, R46, R36 ;  /* 0x0000002e042c723c */ /* 0x060fec0000001824 */
[----:B---3--:R-:W-:Y:S01]  /*108860*/  HMMA.16816.F32 R48, R4, R52, R48 ;  /* 0x000000340430723c */ /* 0x008fe20000001830 */
[----:B------:R-:W-:Y:S04]  /*108870*/  STL.64 [R1+0x1100], R20 ;  /* 0x0011001401007387 */ /* 0x000fe80000100a00 */
[----:B------:R0:W-:Y:S04]  /*108880*/  STL.64 [R1+0x1108], R22 ;  /* 0x0011081601007387 */ /* 0x0001e80000100a00 */
[----:B0-----:R-:W2:Y:S04]  /*108890*/  LDL.LU.64 R22, [R1+0x8298] ;  /* 0x0082980001167983 */ /* 0x001ea80000300a00 */
[----:B------:R-:W2:Y:S04]  /*1088a0*/  LDL.LU.64 R20, [R1+0x8290] ;  /* 0x0082900001147983 */ /* 0x000ea80000300a00 */
[----:B------:R-:W-:Y:S04]  /*1088b0*/  STL.64 [R1+0x10d0], R28 ;  /* 0x0010d01c01007387 */ /* 0x000fe80000100a00 */
[----:B------:R0:W-:Y:S04]  /*1088c0*/  STL.64 [R1+0x10d8], R30 ;  /* 0x0010d81e01007387 */ /* 0x0001e80000100a00 */
[----:B0-----:R-:W2:Y:S04]  /*1088d0*/  LDL.LU.64 R30, [R1+0x8288] ;  /* 0x00828800011e7983 */ /* 0x001ea80000300a00 */
[----:B------:R-:W3:Y:S04]  /*1088e0*/  LDL.LU.64 R28, [R1+0x8280] ;  /* 0x00828000011c7983 */ /* 0x000ee80000300a00 */
[----:B------:R-:W-:Y:S04]  /*1088f0*/  STL [R1+0x80c4], R0 ;  /* 0x0080c40001007387 */ /* 0x000fe80000100800 */
[----:B------:R-:W5:Y:S04]  /*108900*/  LDL.LU.64 R38, [R1+0x8278] ;  /* 0x0082780001267983 */ /* 0x000f680000300a00 */
[----:B------:R-:W5:Y:S04]  /*108910*/  LDL.LU.64 R36, [R1+0x8270] ;  /* 0x0082700001247983 */ /* 0x000f680000300a00 */
[----:B------:R-:W-:Y:S04]  /*108920*/  STL.64 [R1+0x10a0], R44 ;  /* 0x0010a02c01007387 */ /* 0x000fe80000100a00 */
[----:B------:R0:W-:Y:S04]  /*108930*/  STL.64 [R1+0x10a8], R46 ;  /* 0x0010a82e01007387 */ /* 0x0001e80000100a00 */
[----:B0-----:R-:W5:Y:S04]  /*108940*/  LDL.LU.64 R46, [R1+0x8268] ;  /* 0x00826800012e7983 */ /* 0x001f680000300a00 */
[----:B------:R-:W5:Y:S04]  /*108950*/  LDL.LU.64 R44, [R1+0x8260] ;  /* 0x00826000012c7983 */ /* 0x000f680000300a00 */
[----:B------:R-:W-:Y:S04]  /*108960*/  STL.64 [R1+0x1070], R48 ;  /* 0x0010703001007387 */ /* 0x000fe80000100a00 */
[----:B------:R0:W-:Y:S01]  /*108970*/  STL.64 [R1+0x1078], R50 ;  /* 0x0010783201007387 */ /* 0x0001e20000100a00 */
[----:B------:R-:W-:-:S03]  /*108980*/  IMAD.MOV.U32 R0, RZ, RZ, R53 ;  /* 0x000000ffff007224 */ /* 0x000fc600078e0035 */
[----:B0-----:R-:W5:Y:S04]  /*108990*/  LDL.LU.64 R50, [R1+0x8258] ;  /* 0x0082580001327983 */ /* 0x001f680000300a00 */
[----:B------:R-:W5:Y:S01]  /*1089a0*/  LDL.LU.64 R48, [R1+0x8250] ;  /* 0x0082500001307983 */ /* 0x000f620000300a00 */
        /* <DEDUP_REMOVED lines=8> */
[C---:B--2---:R-:W-:Y:S06]  /*108a30*/  HMMA.16816.F32 R20, R4.reuse, R30, R20 ;  /* 0x0000001e0414723c */ /* 0x044fec0000001814 */
[C---:B---3--:R-:W-:Y:S06]  /*108a40*/  HMMA.16816.F32 R28, R4.reuse, R28, R32 ;  /* 0x0000001c041c723c */ /* 0x048fec0000001820 */
[C---:B-----5:R-:W-:Y:S11]  /*108a50*/  HMMA.16816.F32 R36, R4.reuse, R44, R36 ;  /* 0x0000002c0424723c */ /* 0x060ff60000001824 */
[----:B------:R-:W-:Y:S04]  /*108a60*/  STL.64 [R1+0xf70], R20 ;  /* 0x000f701401007387 */ /* 0x000fe80000100a00 */
[----:B------:R0:W-:Y:S01]  /*108a70*/  STL.64 [R1+0xf78], R22 ;  /* 0x000f781601007387 */ /* 0x0001e20000100a00 */
[C---:B------:R-:W-:Y:S03]  /*108a80*/  HMMA.16816.F32 R44, R4.reuse, R46, R48 ;  /* 0x0000002e042c723c */ /* 0x040fe60000001830 */
[----:B0-----:R-:W2:Y:S04]  /*108a90*/  LDL.LU.64 R22, [R1+0x8228] ;  /* 0x0082280001167983 */ /* 0x001ea80000300a00 */
[----:B------:R-:W2:Y:S04]  /*108aa0*/  LDL.LU.64 R20, [R1+0x8220] ;  /* 0x0082200001147983 */ /* 0x000ea80000300a00 */
[----:B------:R-:W3:Y:S04]  /*108ab0*/  LDL.LU.64 R34, [R1+0x8218] ;  /* 0x0082180001227983 */ /* 0x000ee80000300a00 */
[----:B------:R-:W3:Y:S04]  /*108ac0*/  LDL.LU.64 R32, [R1+0x8210] ;  /* 0x0082100001207983 */ /* 0x000ee80000300a00 */
[----:B------:R-:W-:Y:S04]  /*108ad0*/  STL.64 [R1+0xf20], R28 ;  /* 0x000f201c01007387 */ /* 0x000fe80000100a00 */
[----:B------:R0:W-:Y:S04]  /*108ae0*/  STL.64 [R1+0xf28], R30 ;  /* 0x000f281e01007387 */ /* 0x0001e80000100a00 */
[----:B0-----:R-:W5:Y:S04]  /*108af0*/  LDL.LU R31, [R1+0x8208] ;  /* 0x00820800011f7983 */ /* 0x001f680000300800 */
[----:B------:R-:W-:Y:S04]  /*108b00*/  STL.64 [R1+0xef0], R36 ;  /* 0x000ef02401007387 */ /* 0x000fe80000100a00 */
[----:B------:R0:W-:Y:S04]  /*108b10*/  STL.64 [R1+0xef8], R38 ;  /* 0x000ef82601007387 */ /* 0x0001e80000100a00 */
[----:B0-----:R-:W2:Y:S04]  /*108b20*/  LDL.LU.64 R38, [R1+0x8200] ;  /* 0x0082000001267983 */ /* 0x001ea80000300a00 */
[----:B------:R-:W3:Y:S04]  /*108b30*/  LDL.LU.64 R36, [R1+0x81f8] ;  /* 0x0081f80001247983 */ /* 0x000ee80000300a00 */
[----:B------:R-:W5:Y:S04]  /*108b40*/  LDL.LU.64 R50, [R1+0x81f0] ;  /* 0x0081f00001327983 */ /* 0x000f680000300a00 */
[----:B------:R-:W5:Y:S04]  /*108b50*/  LDL.LU.64 R48, [R1+0x81e8] ;  /* 0x0081e80001307983 */ /* 0x000f680000300a00 */
[----:B------:R-:W-:Y:S04]  /*108b60*/  STL.64 [R1+0xea0], R44 ;  /* 0x000ea02c01007387 */ /* 0x000fe80000100a00 */
[----:B------:R0:W-:Y:S04]  /*108b70*/  STL.64 [R1+0xea8], R46 ;  /* 0x000ea82e01007387 */ /* 0x0001e80000100a00 */
[----:B0-----:R-:W5:Y:S04]  /*108b80*/  LDL.LU.64 R46, [R1+0x81e0] ;  /* 0x0081e000012e7983 */ /* 0x001f680000300a00 */
[----:B------:R-:W5:Y:S01]  /*108b90*/  LDL.LU.64 R44, [R1+0x81d8] ;  /* 0x0081d800012c7983 */ /* 0x000f620000300a00 */
[----:B----4-:R-:W-:-:S15]  /*108ba0*/  HMMA.16816.F32 R56, R4, R60, R56 ;  /* 0x0000003c0438723c */ /* 0x010fde0000001838 */
[----:B------:R-:W-:-:S08]  /*108bb0*/  NOP ;  /* 0x0000000000007918 */ /* 0x000fd00000000000 */
[----:B------:R-:W-:Y:S04]  /*108bc0*/  STL.64 [R1+0xe50], R56 ;  /* 0x000e503801007387 */ /* 0x000fe80000100a00 */
[----:B------:R0:W-:Y:S04]  /*108bd0*/  STL.64 [R1+0xe58], R58 ;  /* 0x000e583a01007387 */ /* 0x0001e80000100a00 */
[----:B0-----:R-:W4:Y:S04]  /*108be0*/  LDL.LU.64 R58, [R1+0x81d0] ;  /* 0x0081d000013a7983 */ /* 0x001f280000300a00 */
[----:B------:R-:W2:Y:S04]  /*108bf0*/  LDL.LU.64 R56, [R1+0x81c8] ;  /* 0x0081c80001387983 */ /* 0x000ea80000300a00 */
[----:B------:R-:W-:Y:S01]  /*108c00*/  STL.64 [R1+0x7fd8], R60 ;  /* 0x007fd83c01007387 */ /* 0x000fe20000100a00 */
        /* <DEDUP_REMOVED lines=18> */
[----:B---3--:R-:W-:Y:S06]  /*108d30*/  HMMA.16816.F32 R56, R4, R54, R56 ;  /* 0x000000360438723c */ /* 0x008fec0000001838 */
[----:B------:R-:W-:-:S15]  /*108d40*/  STL.64 [R1+0x7fb0], R54 ;  /* 0x007fb03601007387 */ /* 0x000fde0000100a00 */
[----:B------:R-:W-:-:S02]  /*108d50*/  NOP ;  /* 0x0000000000007918 */ /* 0x000fc40000000000 */
[----:B------:R-:W-:Y:S04]  /*108d60*/  STL.64 [R1+0xce0], R56 ;  /* 0x000ce03801007387 */ /* 0x000fe80000100a00 */
[----:B------:R-:W-:Y:S04]  /*108d70*/  STL.64 [R1+0xce8], R58 ;  /* 0x000ce83a01007387 */ /* 0x000fe80000100a00 */
[----:B------:R-:W-:Y:S04]  /*108d80*/  STL.64 [R1+0x7fa8], R52 ;  /* 0x007fa83401007387 */ /* 0x000fe80000100a00 */
[----:B------:R-:W-:Y:S04]  /*108d90*/  STL.64 [R1+0xcc0], R8 ;  /* 0x000cc00801007387 */ /* 0x000fe80000100a00 */
[----:B------:R0:W-:Y:S02]  /*108da0*/  STL.64 [R1+0xcc8], R10 ;  /* 0x000cc80a01007387 */ /* 0x0001e40000100a00 */
[C---:B0-----:R-:W-:Y:S06]  /*108db0*/  HMMA.16816.F32 R8, R4.reuse, R38, R12 ;  /* 0x000000260408723c */ /* 0x041fec000000180c */
[----:B------:R-:W-:Y:S04]  /*108dc0*/  STL.64 [R1+0x81a0], R38 ;  /* 0x0081a02601007387 */ /* 0x000fe80000100a00 */
[----:B------:R-:W-:Y:S01]  /*108dd0*/  STL.64 [R1+0x8198], R36 ;  /* 0x0081982401007387 */ /* 0x000fe20000100a00 */
[----:B----4-:R-:W-:-:S12]  /*108de0*/  HMMA.16816.F32 R12, R4, R40, R16 ;  /* 0x00000028040c723c */ /* 0x010fd80000001810 */
[----:B------:R-:W-:Y:S04]  /*108df0*/  STL.64 [R1+0xcb0], R8 ;  /* 0x000cb00801007387 */ /* 0x000fe80000100a00 */
[----:B------:R2:W-:Y:S02]  /*108e00*/  STL.64 [R1+0xcb8], R10 ;  /* 0x000cb80a01007387 */ /* 0x0005e40000100a00 */
[C---:B--2---:R-:W-:Y:S06]  /*108e10*/  HMMA.16816.F32 R8, R4.reuse, R42, R20 ;  /* 0x0000002a0408723c */ /* 0x044fec0000001814 */
[----:B------:R-:W-:Y:S04]  /*108e20*/  STL.64 [R1+0x7f90], R42 ;  /* 0x007f902a01007387 */ /* 0x000fe80000100a00 */
[----:B------:R-:W-:Y:S04]  /*108e30*/  STL.64 [R1+0xc90], R12 ;  /* 0x000c900c01007387 */ /* 0x000fe80000100a00 */
[----:B------:R0:W-:Y:S04]  /*108e40*/  STL.64 [R1+0xc98], R14 ;  /* 0x000c980e01007387 */ /* 0x0001e80000100a00 */
[----:B------:R-:W-:Y:S01]  /*108e50*/  STL.64 [R1+0x7f88], R40 ;  /* 0x007f882801007387 */ /* 0x000fe20000100a00 */
[C---:B0-----:R-:W-:Y:S04]  /*108e60*/  HMMA.16816.F32 R12, R4.reuse, R44, R24 ;  /* 0x0000002c040c723c */ /* 0x041fe80000001818 */
[----:B------:R-:W-:Y:S04]  /*108e70*/  STL.64 [R1+0xc80], R8 ;  /* 0x000c800801007387 */ /* 0x000fe80000100a00 */
[----:B------:R0:W-:Y:S04]  /*108e80*/  STL.64 [R1+0xc88], R10 ;  /* 0x000c880a01007387 */ /* 0x0001e80000100a00 */
[----:B------:R-:W2:Y:S01]  /*108e90*/  LDL.LU R56, [R1+0x680] ;  /* 0x0006800001387983 */ /* 0x000ea20000300800 */
[C---:B0-----:R-:W-:Y:S10]  /*108ea0*/  HMMA.16816.F32 R8, R4.reuse, R46, R32 ;  /* 0x0000002e0408723c */ /* 0x041ff40000001820 */
[----:B------:R-:W-:Y:S04]  /*108eb0*/  STL.64 [R1+0xc60], R12 ;  /* 0x000c600c01007387 */ /* 0x000fe80000100a00 */
[----:B------:R-:W-:Y:S09]  /*108ec0*/  STL.64 [R1+0xc68], R14 ;  /* 0x000c680e01007387 */ /* 0x000ff20000100a00 */
        /* <DEDUP_REMOVED lines=11> */
[----:B-1----:R-:W4:Y:S04]  /*108f80*/  LDL.LU R10, [R1+0x748] ;  /* 0x00074800010a7983 */ /* 0x002f280000300800 */
        /* <DEDUP_REMOVED lines=37> */
[----:B-----5:R-:W-:-:S15]  /*1091e0*/  HMMA.16816.F32 R36, R4, R48, R36 ;  /* 0x000000300424723c */ /* 0x020fde0000001824 */
[----:B------:R-:W-:-:S08]  /*1091f0*/  NOP ;  /* 0x0000000000007918 */ /* 0x000fd00000000000 */
[----:B------:R-:W-:Y:S04]  /*109200*/  STL.64 [R1+0xc30], R36 ;  /* 0x000c302401007387 */ /* 0x000fe80000100a00 */
[----:B------:R0:W-:Y:S04]  /*109210*/  STL.64 [R1+0xc38], R38 ;  /* 0x000c382601007387 */ /* 0x0001e80000100a00 */
[----:B0-----:R-:W5:Y:S04]  /*109220*/  LDL.LU.64 R38, [R1+0x81a0] ;  /* 0x0081a00001267983 */ /* 0x001f680000300a00 */
[----:B------:R-:W3:Y:S01]  /*109230*/  LDL.LU.64 R36, [R1+0x8198] ;  /* 0x0081980001247983 */ /* 0x000ee20000300a00 */
[----:B----4-:R-:W-:-:S15]  /*109240*/  HMMA.16816.F32 R8, R4, R50, R8 ;  /* 0x000000320408723c */ /* 0x010fde0000001808 */
[----:B------:R-:W-:-:S08]  /*109250*/  NOP ;  /* 0x0000000000007918 */ /* 0x000fd00000000000 */
[----:B------:R-:W-:Y:S04]  /*109260*/  STL.64 [R1+0xc20], R8 ;  /* 0x000c200801007387 */ /* 0x000fe80000100a00 */
[----:B------:R0:W-:Y:S04]  /*109270*/  STL.64 [R1+0xc28], R10 ;  /* 0x000c280a01007387 */ /* 0x0001e80000100a00 */
[----:B0-----:R-:W4:Y:S04]  /*109280*/  LDL.LU.64 R10, [R1+0x8190] ;  /* 0x00819000010a7983 */ /* 0x001f280000300a00 */
[----:B------:R-:W4:Y:S04]  /*109290*/  LDL.LU.64 R8, [R1+0x8188] ;  /* 0x0081880001087983 */ /* 0x000f280000300a00 */
[----:B------:R-:W-:Y:S04]  /*1092a0*/  STL.64 [R1+0x7fc0], R50 ;  /* 0x007fc03201007387 */ /* 0x000fe80000100a00 */
[----:B------:R0:W-:Y:S04]  /*1092b0*/  STL.64 [R1+0x7fb8], R48 ;  /* 0x007fb83001007387 */ /* 0x0001e80000100a00 */
[----:B0-----:R-:W4:Y:S04]  /*1092c0*/  LDL.LU R48, [R1+0x6b0] ;  /* 0x0006b00001307983 */ /* 0x001f280000300800 */
[----:B------:R-:W4:Y:S04]  /*1092d0*/  LDL.LU R49, [R1+0x6b4] ;  /* 0x0006b40001317983 */ /* 0x000f280000300800 */
[----:B------:R-:W4:Y:S04]  /*1092e0*/  LDL.LU R50, [R1+0x6b8] ;  /* 0x0006b80001327983 */ /* 0x000f280000300800 */
[----:B------:R-:W4:Y:S01]  /*1092f0*/  LDL.LU R51, [R1+0x6bc] ;  /* 0x0006bc0001337983 */ /* 0x000f220000300800 */
[----:B---3--:R-:W-:-:S15]  /*109300*/  HMMA.16816.F32 R32, R4, R36, R32 ;  /* 0x000000240420723c */ /* 0x008fde0000001820 */
[----:B------:R-:W-:-:S08]  /*109310*/  NOP ;  /* 0x0000000000007918 */ /* 0x000fd00000000000 */
[----:B------:R-:W-:Y:S04]  /*109320*/  STL.64 [R1+0xc00], R32 ;  /* 0x000c002001007387 */ /* 0x000fe80000100a00 */
[----:B------:R0:W-:Y:S04]  /*109330*/  STL.64 [R1+0xc08], R34 ;  /* 0x000c082201007387 */ /* 0x0001e80000100a00 */
[----:B0-----:R-:W2:Y:S04]  /*109340*/  LDL.LU.64 R34, [R1+0x8180] ;  /* 0x0081800001227983 */ /* 0x001ea80000300a00 */
[----:B------:R-:W3:Y:S04]  /*109350*/  LDL.LU.64 R32, [R1+0x8178] ;  /* 0x0081780001207983 */ /* 0x000ee80000300a00 */
[----:B-----5:R-:W-:Y:S04]  /*109360*/  STL.64 [R1+0x7fe8], R38 ;  /* 0x007fe82601007387 */ /* 0x020fe80000100a00 */
        /* <DEDUP_REMOVED lines=35> */
[----:B0-----:R-:W3:Y:S04]  /*1095a0*/  LDL.LU R24, [R1+0x6e0] ;  /* 0x0006e00001187983 */ /* 0x001ee80000300800 */
[----:B------:R-:W3:Y:S04]  /*1095b0*/  LDL.LU R25, [R1+0x6e4] ;  /* 0x0006e40001197983 */ /* 0x000ee80000300800 */
[----:B------:R-:W3:Y:S04]  /*1095c0*/  LDL.LU R26, [R1+0x6e8] ;  /* 0x0006e800011a7983 */ /* 0x000ee80000300800 */
[----:B------:R-:W3:Y:S02]  /*1095d0*/  LDL.LU R27, [R1+0x6ec] ;  /* 0x0006ec00011b7983 */ /* 0x000ee40000300800 */
[----:B---3--:R-:W-:-:S15]  /*1095e0*/  HMMA.16816.F32 R24, R4, R22, R24 ;  /* 0x000000160418723c */ /* 0x008fde0000001818 */
[----:B------:R-:W-:-:S08]  /*1095f0*/  NOP ;  /* 0x0000000000007918 */ /* 0x000fd00000000000 */
[----:B------:R-:W-:Y:S04]  /*109600*/  STL.64 [R1+0xb90], R24 ;  /* 0x000b901801007387 */ /* 0x000fe80000100a00 */
[----:B------:R2:W-:Y:S02]  /*109610*/  STL.64 [R1+0xb98], R26 ;  /* 0x000b981a01007387 */ /* 0x0005e40000100a00 */
[C---:B--2---:R-:W-:Y:S02]  /*109620*/  HMMA.16816.F32 R24, R4.reuse, R20, R32 ;  /* 0x000000140418723c */ /* 0x044fe40000001820 */
[----:B------:R-:W-:Y:S04]  /*109630*/  STL.64 [R1+0x7f50], R22 ;  /* 0x007f501601007387 */ /* 0x000fe80000100a00 */
[----:B------:R5:W-:Y:S02]  /*109640*/  STL.64 [R1+0x7f48], R20 ;  /* 0x007f481401007387 */ /* 0x000be40000100a00 */
[----:B-----5:R-:W-:-:S15]  /*109650*/  HMMA.16816.F32 R20, R4, R16, R48 ;  /* 0x000000100414723c */ /* 0x020fde0000001830 */
[----:B------:R-:W-:Y:S04]  /*109660*/  STL.64 [R1+0xb70], R24 ;  /* 0x000b701801007387 */ /* 0x000fe80000100a00 */
[----:B------:R4:W-:Y:S02]  /*109670*/  STL.64 [R1+0xb78], R26 ;  /* 0x000b781a01007387 */ /* 0x0009e40000100a00 */
[----:B----4-:R-:W-:Y:S06]  /*109680*/  HMMA.16816.F32 R24, R4, R18, R36 ;  /* 0x000000120418723c */ /* 0x010fec0000001824 */
        /* <DEDUP_REMOVED lines=8> */
[----:B------:R-:W-:Y:S01]  /*109710*/  STL.64 [R1+0x7f60], R14 ;  /* 0x007f600e01007387 */ /* 0x000fe20000100a00 */
[----:B------:R-:W-:-:S15]  /*109720*/  HMMA.16816.F32 R16, R4, R12, R40 ;  /* 0x0000000c0410723c */ /* 0x000fde0000001828 */
[----:B------:R-:W-:-:S01]  /*109730*/  NOP ;  /* 0x0000000000007918 */ /* 0x000fc20000000000 */
[----:B------:R-:W-:Y:S04]  /*109740*/  STL.64 [R1+0xb30], R20 ;  /* 0x000b301401007387 */ /* 0x000fe80000100a00 */
[----:B------:R-:W-:Y:S04]  /*109750*/  STL.64 [R1+0xb38], R22 ;  /* 0x000b381601007387 */ /* 0x000fe80000100a00 */
[----:B------:R0:W-:Y:S02]  /*109760*/  STL.64 [R1+0x7f58], R12 ;  /* 0x007f580c01007387 */ /* 0x0001e40000100a00 */
[----:B0-----:R-:W-:Y:S02]  /*109770*/  HMMA.16816.F32 R12, R4, R10, R56 ;  /* 0x0000000a040c723c */ /* 0x001fe40000001838 */
[----:B------:R0:W-:Y:S04]  /*109780*/  STL.64 [R1+0xb10], R16 ;  /* 0x000b101001007387 */ /* 0x0001e80000100a00 */
[----:B------:R1:W-:Y:S04]  /*109790*/  STL.64 [R1+0xb18], R18 ;  /* 0x000b181201007387 */ /* 0x0003e80000100a00 */
[----:B------:R-:W2:-:S13]  /*1097a0*/  LDL.LU R56, [R1+0x1970] ;  /* 0x0019700001387983 */ /* 0x000e9a0000300800 */
[----:B------:R3:W-:Y:S04]  /*1097b0*/  STL.64 [R1+0xb00], R12 ;  /* 0x000b000c01007387 */ /* 0x0007e80000100a00 */
[----:B------:R-:W-:Y:S04]  /*1097c0*/  STL.64 [R1+0xb08], R14 ;  /* 0x000b080e01007387 */ /* 0x000fe80000100a00 */
        /* <DEDUP_REMOVED lines=8> */
[----:B------:R-:W4:Y:S01]  /*109850*/  LDL.LU R47, [R1+0x199c] ;  /* 0x00199c00012f7983 */ /* 0x000f220000300800 */
[----:B------:R-:W-:-:S02]  /*109860*/  IMAD.MOV.U32 R50, RZ, RZ, R2 ;  /* 0x000000ffff327224 */ /* 0x000fc400078e0002 */
[----:B------:R-:W-:Y:S01]  /*109870*/  IMAD.MOV.U32 R51, RZ, RZ, R31 ;  /* 0x000000ffff337224 */ /* 0x000fe200078e001f */
[----:B----4-:R-:W-:Y:S04]  /*109880*/  STL.64 [R1+0x8118], R46 ;  /* 0x0081182e01007387 */ /* 0x010fe80000100a00 */
[----:B--2---:R2:W-:Y:S04]  /*109890*/  STL.64 [R1+0x8110], R44 ;  /* 0x0081102c01007387 */ /* 0x0045e80000100a00 */
[----:B------:R-:W4:Y:S04]  /*1098a0*/  LDL.LU R2, [R1+0x8130] ;  /* 0x0081300001027983 */ /* 0x000f280000300800 */
        /* <DEDUP_REMOVED lines=10> */
[----:B--2---:R-:W2:Y:S04]  /*109950*/  LDL.LU R44, [R1+0x1a10] ;  /* 0x001a1000012c7983 */ /* 0x004ea80000300800 */
[----:B------:R-:W2:Y:S04]  /*109960*/  LDL.LU R45, [R1+0x1a14] ;  /* 0x001a1400012d7983 */ /* 0x000ea80000300800 */
[----:B------:R-:W2:Y:S04]  /*109970*/  LDL.LU R46, [R1+0x1a18] ;  /* 0x001a1800012e7983 */ /* 0x000ea80000300800 */
[----:B------:R-:W2:Y:S04]  /*109980*/  LDL.LU R47, [R1+0x1a1c] ;  /* 0x001a1c00012f7983 */ /* 0x000ea80000300800 */
[----:B------:R-:W5:Y:S04]  /*109990*/  LDL R14, [R1+0x120] ;  /* 0x00012000010e7983 */ /* 0x000f680000100800 */
[----:B------:R-:W5:Y:S04]  /*1099a0*/  LDL R15, [R1+0x124] ;  /* 0x00012400010f7983 */ /* 0x000f680000100800 */
[----:B------:R-:W3:Y:S04]  /*1099b0*/  LDL.LU R56, [R1+0x1a20] ;  /* 0x001a200001387983 */ /* 0x000ee80000300800 */
[----:B------:R-:W3:Y:S04]  /*1099c0*/  LDL.LU R57, [R1+0x1a24] ;  /* 0x001a240001397983 */ /* 0x000ee80000300800 */
[----:B------:R-:W3:Y:S04]  /*1099d0*/  LDL.LU R58, [R1+0x1a28] ;  /* 0x001a2800013a7983 */ /* 0x000ee80000300800 */
[----:B------:R-:W3:Y:S04]  /*1099e0*/  LDL.LU R59, [R1+0x1a2c] ;  /* 0x001a2c00013b7983 */ /* 0x000ee80000300800 */
[----:B------:R-:W5:Y:S01]  /*1099f0*/  LDL.LU.64 R24, [R1+0x130] ;  /* 0x0001300001187983 */ /* 0x000f620000300a00 */
[----:B------:R-:W-:-:S02]  /*109a00*/  IMAD.MOV.U32 R27, RZ, RZ, R3 ;  /* 0x000000ffff1b7224 */ /* 0x000fc400078e0003 */
[----:B------:R-:W-:Y:S02]  /*109a10*/  IMAD R28, R28, 0x100, R55 ;  /* 0x000001001c1c7824 */ /* 0x000fe400078e0237 */
[----:B------:R-:W-:Y:S02]  /*109a20*/  IMAD.MOV.U32 R54, RZ, RZ, R8 ;  /* 0x000000ffff367224 */ /* 0x000fe400078e0008 */
[----:B------:R-:W-:Y:S02]  /*109a30*/  IMAD.MOV.U32 R55, RZ, RZ, R9 ;  /* 0x000000ffff377224 */ /* 0x000fe400078e0009 */
[----:B----4-:R-:W-:Y:S02]  /*109a40*/  IMAD.MOV.U32 R26, RZ, RZ, R2 ;  /* 0x000000ffff1a7224 */ /* 0x010fe400078e0002 */
[----:B------:R-:W3:Y:S04]  /*109a50*/  LDL.LU R2, [R1+0x812c] ;  /* 0x00812c0001027983 */ /* 0x000ee80000300800 */
[----:B------:R-:W3:Y:S04]  /*109a60*/  LDL.LU R3, [R1+0x8128] ;  /* 0x0081280001037983 */ /* 0x000ee80000300800 */
        /* <DEDUP_REMOVED lines=10> */
[----:B------:R-:W2:Y:S04]  /*109b10*/  LDL.LU R8, [R1+0x8124] ;  /* 0x0081240001087983 */ /* 0x000ea80000300800 */
[----:B------:R-:W2:Y:S04]  /*109b20*/  LDL.LU R9, [R1+0x8120] ;  /* 0x0081200001097983 */ /* 0x000ea80000300800 */
[----:B------:R-:W4:Y:S04]  /*109b30*/  LDL.LU R40, [R1+0x1980] ;  /* 0x0019800001287983 */ /* 0x000f280000300800 */
[----:B------:R-:W4:Y:S04]  /*109b40*/  LDL.LU R41, [R1+0x1984] ;  /* 0x0019840001297983 */ /* 0x000f280000300800 */
[----:B------:R-:W4:Y:S01]  /*109b50*/  LDL.LU R42, [R1+0x1988] ;  /* 0x00198800012a7983 */ /* 0x000f220000300800 */
[----:B------:R-:W-:-:S02]  /*109b60*/  IMAD R29, R29, 0x100, R60 ;  /* 0x000001001d1d7824 */ /* 0x000fc400078e023c */
[----:B------:R-:W-:Y:S01]  /*109b70*/  IMAD R30, R30, 0x100, R61 ;  /* 0x000001001e1e7824 */ /* 0x000fe200078e023d */
[----:B------:R-:W4:Y:S04]  /*109b80*/  LDL.LU R43, [R1+0x198c] ;  /* 0x00198c00012b7983 */ /* 0x000f280000300800 */
[----:B------:R-:W4:Y:S01]  /*109b90*/  LDL.LU.64 R60, [R1+0xf0] ;  /* 0x0000f000013c7983 */ /* 0x000f220000300a00 */
        /* <DEDUP_REMOVED lines=17> */
[----:B------:R-:W3:Y:S01]  /*109cb0*/  LDL.LU.64 R56, [R1+0x8100] ;  /* 0x0081000001387983 */ /* 0x000ee20000300a00 */
[----:B------:R-:W-:Y:S01]  /*109cc0*/  IMAD R31, R31, 0x100, R13 ;  /* 0x000001001f1f7824 */ /* 0x000fe200078e020d */
[----:B------:R-:W-:-:S02]  /*109cd0*/  F2FP.F16.E4M3.UNPACK_B R28, R28 ;  /* 0x0000001cff1c723e */ /* 0x000fc400020006ff */
[----:B------:R-:W-:Y:S02]  /*109ce0*/  F2FP.F16.E4M3.UNPACK_B R29, R29 ;  /* 0x0000001dff1d723e */ /* 0x000fe400020006ff */
[----:B------:R-:W-:Y:S02]  /*109cf0*/  F2FP.F16.E4M3.UNPACK_B R30, R30 ;  /* 0x0000001eff1e723e */ /* 0x000fe400020006ff */
[----:B------:R-:W-:Y:S01]  /*109d00*/  F2FP.F16.E4M3.UNPACK_B R31, R31 ;  /* 0x0000001fff1f723e */ /* 0x000fe200020006ff */
[----:B------:R5:W-:Y:S04]  /*109d10*/  STL [R1+0x7ee4], R2 ;  /* 0x007ee40201007387 */ /* 0x000be80000100800 */
[----:B------:R0:W-:Y:S01]  /*109d20*/  STL [R1+0x7ee0], R3 ;  /* 0x007ee00301007387 */ /* 0x0001e20000100800 */
[----:B-----5:R-:W-:-:S02]  /*109d30*/  IMAD.MOV.U32 R2, RZ, RZ, R24 ;  /* 0x000000ffff027224 */ /* 0x020fc400078e0018 */
[----:B0-----:R-:W-:Y:S01]  /*109d40*/  IMAD.MOV.U32 R3, RZ, RZ, R25 ;  /* 0x000000ffff037224 */ /* 0x001fe200078e0019 */
[----:B----4-:R-:W-:Y:S06]  /*109d50*/  HMMA.16816.F32 R8, R4, R14, R8 ;  /* 0x0000000e0408723c */ /* 0x010fec0000001808 */
[----:B------:R-:W-:-:S15]  /*109d60*/  HMMA.16816.F32 R4, R28, R24, R16 ;  /* 0x000000181c04723c */ /* 0x000fde0000001810 */
[----:B------:R-:W-:-:S02]  /*109d70*/  NOP ;  /* 0x0000000000007918 */ /* 0x000fc40000000000 */
[----:B------:R-:W-:Y:S04]  /*109d80*/  STL.64 [R1+0xae0], R8 ;  /* 0x000ae00801007387 */ /* 0x000fe80000100a00 */
[----:B------:R0:W-:Y:S04]  /*109d90*/  STL.64 [R1+0xae8], R10 ;  /* 0x000ae80a01007387 */ /* 0x0001e80000100a00 */
[----:B------:R-:W-:Y:S04]  /*109da0*/  STL.64 [R1+0xad0], R4 ;  /* 0x000ad00401007387 */ /* 0x000fe80000100a00 */
[----:B------:R1:W-:Y:S01]  /*109db0*/  STL.64 [R1+0xad8], R6 ;  /* 0x000ad80601007387 */ /* 0x0003e20000100a00 */
[C---:B0-----:R-:W-:Y:S06]  /*109dc0*/  HMMA.16816.F32 R8, R28.reuse, R26, R20 ;  /* 0x0000001a1c08723c */ /* 0x041fec0000001814 */
[----:B-1----:R-:W-:Y:S01]  /*109dd0*/  HMMA.16816.F32 R4, R28, R48, R32 ;  /* 0x000000301c04723c */ /* 0x002fe20000001820 */
[----:B------:R-:W-:Y:S04]  /*109de0*/  STL [R1+0x7eec], R3 ;  /* 0x007eec0301007387 */ /* 0x000fe80000100800 */
[----:B------:R-:W-:-:S12]  /*109df0*/  STL [R1+0x7ee8], R2 ;  /* 0x007ee80201007387 */ /* 0x000fd80000100800 */
[----:B------:R-:W-:Y:S04]  /*109e00*/  STL.64 [R1+0xac0], R8 ;  /* 0x000ac00801007387 */ /* 0x000fe80000100a00 */
[----:B------:R0:W-:Y:S04]  /*109e10*/  STL.64 [R1+0xac8], R10 ;  /* 0x000ac80a01007387 */ /* 0x0001e80000100a00 */
[----:B------:R-:W-:Y:S04]  /*109e20*/  STL.64 [R1+0xab0], R4 ;  /* 0x000ab00401007387 */ /* 0x000fe80000100a00 */
[----:B------:R2:W-:Y:S01]  /*109e30*/  STL.64 [R1+0xab8], R6 ;  /* 0x000ab80601007387 */ /* 0x0005e20000100a00 */
[C---:B0-----:R-:W-:Y:S06]  /*109e40*/  HMMA.16816.F32 R8, R28.reuse, R50, R36 ;  /* 0x000000321c08723c */ /* 0x041fec0000001824 */
[----:B--2---:R-:W-:Y:S01]  /*109e50*/  HMMA.16816.F32 R4, R28, R52, R44 ;  /* 0x000000341c04723c */ /* 0x004fe2000000182c */
[----:B------:R-:W-:-:S02]  /*109e60*/  IMAD.MOV.U32 R2, RZ, RZ, R49 ;  /* 0x000000ffff027224 */ /* 0x000fc400078e0031 */
[----:B------:R-:W-:-:S03]  /*109e70*/  IMAD.MOV.U32 R3, RZ, RZ, R48 ;  /* 0x000000ffff037224 */ /* 0x000fc600078e0030 */
[----:B------:R-:W-:Y:S04]  /*109e80*/  STL [R1+0x7ef4], R2 ;  /* 0x007ef40201007387 */ /* 0x000fe80000100800 */
[----:B------:R-:W-:Y:S07]  /*109e90*/  STL [R1+0x7ef0], R3 ;  /* 0x007ef00301007387 */ /* 0x000fee0000100800 */
[----:B------:R-:W-:Y:S04]  /*109ea0*/  STL.64 [R1+0xaa0], R8 ;  /* 0x000aa00801007387 */ /* 0x000fe80000100a00 */
[----:B------:R0:W-:Y:S04]  /*109eb0*/  STL.64 [R1+0xaa8], R10 ;  /* 0x000aa80a01007387 */ /* 0x0001e80000100a00 */
[----:B------:R-:W-:Y:S04]  /*109ec0*/  STL.64 [R1+0xa90], R4 ;  /* 0x000a900401007387 */ /* 0x000fe80000100a00 */
[----:B------:R3:W-:Y:S01]  /*109ed0*/  STL.64 [R1+0xa98], R6 ;  /* 0x000a980601007387 */ /* 0x0007e20000100a00 */
[C---:B0-----:R-:W-:Y:S06]  /*109ee0*/  HMMA.16816.F32 R8, R28.reuse, R54, R40 ;  /* 0x000000361c08723c */ /* 0x041fec0000001828 */
[----:B---3--:R-:W-:Y:S01]  /*109ef0*/  HMMA.16816.F32 R4, R28, R60, R56 ;  /* 0x0000003c1c04723c */ /* 0x008fe20000001838 */
[----:B------:R-:W-:-:S02]  /*109f00*/  IMAD.MOV.U32 R3, RZ, RZ, R53 ;  /* 0x000000ffff037224 */ /* 0x000fc400078e0035 */
[----:B------:R-:W-:-:S03]  /*109f10*/  IMAD.MOV.U32 R2, RZ, RZ, R52 ;  /* 0x000000ffff027224 */ /* 0x000fc600078e0034 */
[----:B------:R0:W-:Y:S04]  /*109f20*/  STL [R1+0x7efc], R3 ;  /* 0x007efc0301007387 */ /* 0x0001e80000100800 */
[----:B------:R1:W-:Y:S01]  /*109f30*/  STL [R1+0x7ef8], R2 ;  /* 0x007ef80201007387 */ /* 0x0003e20000100800 */
[----:B0-----:R-:W-:Y:S02]  /*109f40*/  IMAD.MOV.U32 R3, RZ, RZ, R60 ;  /* 0x000000ffff037224 */ /* 0x001fe400078e003c */
[----:B-1----:R-:W-:-:S04]  /*109f50*/  IMAD.MOV.U32 R2, RZ, RZ, R61 ;  /* 0x000000ffff027224 */ /* 0x002fc800078e003d */
[----:B------:R0:W-:Y:S04]  /*109f60*/  STL.64 [R1+0xa80], R8 ;  /* 0x000a800801007387 */ /* 0x0001e80000100a00 */
[----:B------:R1:W-:Y:S04]  /*109f70*/  STL.64 [R1+0xa88], R10 ;  /* 0x000a880a01007387 */ /* 0x0003e80000100a00 */
[----:B------:R-:W-:Y:S04]  /*109f80*/  STL.64 [R1+0xa70], R4 ;  /* 0x000a700401007387 */ /* 0x000fe80000100a00 */
[----:B------:R-:W-:Y:S04]  /*109f90*/  STL.64 [R1+0xa78], R6 ;  /* 0x000a780601007387 */ /* 0x000fe80000100a00 */
[----:B------:R-:W2:Y:S04]  /*109fa0*/  LDL R60, [R1+0x98] ;  /* 0x00009800013c7983 */ /* 0x000ea80000100800 */
[----:B------:R-:W2:Y:S04]  /*109fb0*/  LDL R61, [R1+0x9c] ;  /* 0x00009c00013d7983 */ /* 0x000ea80000100800 */
[----:B--2---:R-:W-:Y:S04]  /*109fc0*/  STL.64 [R1+0x80c8], R60 ;  /* 0x0080c83c01007387 */ /* 0x004fe80000100a00 */
        /* <DEDUP_REMOVED lines=10> */
[----:B------:R-:W5:Y:S04]  /*10a070*/  LDL.LU R38, [R1+0x18f8] ;  /* 0x0018f80001267983 */ /* 0x000f680000300800 */
[----:B------:R-:W5:Y:S04]  /*10a080*/  LDL.LU R39, [R1+0x18fc] ;  /* 0x0018fc0001277983 */ /* 0x000f680000300800 */
[----:B-----5:R5:W-:Y:S04]  /*10a090*/  STL.64 [R1+0x80e8], R38 ;  /* 0x0080e82601007387 */ /* 0x020be80000100a00 */
[----:B----4-:R-:W-:Y:S04]  /*10a0a0*/  STL.64 [R1+0x80e0], R36 ;  /* 0x0080e02401007387 */ /* 0x010fe80000100a00 */
[----:B------:R-:W4:Y:S04]  /*10a0b0*/  LDL.LU R20, [R1+0x1910] ;  /* 0x0019100001147983 */ /* 0x000f280000300800 */
[----:B------:R-:W4:Y:S04]  /*10a0c0*/  LDL.LU R21, [R1+0x1914] ;  /* 0x0019140001157983 */ /* 0x000f280000300800 */
[----:B------:R-:W2:Y:S04]  /*10a0d0*/  LDL.LU R22, [R1+0x1918] ;  /* 0x0019180001167983 */ /* 0x000ea80000300800 */
[----:B------:R-:W2:Y:S04]  /*10a0e0*/  LDL.LU R23, [R1+0x191c] ;  /* 0x00191c0001177983 */ /* 0x000ea80000300800 */
[----:B--2---:R-:W-:Y:S04]  /*10a0f0*/  STL.64 [R1+0x80f8], R22 ;  /* 0x0080f81601007387 */ /* 0x004fe80000100a00 */
[----:B----4-:R2:W-:Y:S04]  /*10a100*/  STL.64 [R1+0x80f0], R20 ;  /* 0x0080f01401007387 */ /* 0x0105e80000100a00 */
[----:B------:R-:W4:Y:S04]  /*10a110*/  LDL R24, [R1+0xc8] ;  /* 0x0000c80001187983 */ /* 0x000f280000100800 */
[----:B------:R-:W4:Y:S04]  /*10a120*/  LDL R25, [R1+0xcc] ;  /* 0x0000cc0001197983 */ /* 0x000f280000100800 */
        /* <DEDUP_REMOVED lines=8> */
[----:B-----5:R-:W5:Y:S04]  /*10a1b0*/  LDL R38, [R1+0xe8] ;  /* 0x0000e80001267983 */ /* 0x020f680000100800 */
[----:B------:R-:W5:Y:S04]  /*10a1c0*/  LDL R39, [R1+0xec] ;  /* 0x0000ec0001277983 */ /* 0x000f680000100800 */
[----:B--2---:R-:W5:Y:S04]  /*10a1d0*/  LDL.LU R20, [R1+0x1960] ;  /* 0x0019600001147983 */ /* 0x004f680000300800 */
[----:B------:R-:W5:Y:S04]  /*10a1e0*/  LDL.LU R21, [R1+0x1964] ;  /* 0x0019640001157983 */ /* 0x000f680000300800 */
[----:B------:R-:W5:Y:S04]  /*10a1f0*/  LDL.LU R22, [R1+0x1968] ;  /* 0x0019680001167983 */ /* 0x000f680000300800 */
[----:B------:R-:W5:Y:S04]  /*10a200*/  LDL.LU R23, [R1+0x196c] ;  /* 0x00196c0001177983 */ /* 0x000f680000300800 */
[----:B------:R-:W4:Y:S04]  /*10a210*/  LDL.LU.64 R60, [R1+0xe0] ;  /* 0x0000e000013c7983 */ /* 0x000f280000300a00 */
[----:B------:R-:W2:Y:S04]  /*10a220*/  LDL R12, [R1+0xd8] ;  /* 0x0000d800010c7983 */ /* 0x000ea80000100800 */
[----:B------:R-:W2:Y:S04]  /*10a230*/  LDL R13, [R1+0xdc] ;  /* 0x0000dc00010d7983 */ /* 0x000ea80000100800 */
[----:B------:R-:W2:Y:S04]  /*10a240*/  LDL.LU R4, [R1+0x1940] ;  /* 0x0019400001047983 */ /* 0x000ea80000300800 */
[----:B------:R-:W2:Y:S04]  /*10a250*/  LDL.LU R5, [R1+0x1944] ;  /* 0x0019440001057983 */ /* 0x000ea80000300800 */
[----:B------:R-:W2:Y:S04]  /*10a260*/  LDL.LU R6, [R1+0x1948] ;  /* 0x0019480001067983 */ /* 0x000ea80000300800 */
[----:B------:R-:W2:Y:S04]  /*10a270*/  LDL.LU R7, [R1+0x194c] ;  /* 0x00194c0001077983 */ /* 0x000ea80000300800 */
[----:B------:R-:W3:Y:S04]  /*10a280*/  LDL.LU.64 R14, [R1+0xd0] ;  /* 0x0000d000010e7983 */ /* 0x000ee80000300a00 */
[----:B------:R-:W3:Y:S04]  /*10a290*/  LDL.LU R16, [R1+0x1920] ;  /* 0x0019200001107983 */ /* 0x000ee80000300800 */
[----:B------:R-:W3:Y:S04]  /*10a2a0*/  LDL.LU R17, [R1+0x1924] ;  /* 0x0019240001117983 */ /* 0x000ee80000300800 */
[----:B------:R-:W3:Y:S04]  /*10a2b0*/  LDL.LU R18, [R1+0x1928] ;  /* 0x0019280001127983 */ /* 0x000ee80000300800 */
[----:B------:R-:W3:Y:S04]  /*10a2c0*/  LDL.LU R19, [R1+0x192c] ;  /* 0x00192c0001137983 */ /* 0x000ee80000300800 */
[----:B------:R-:W3:Y:S04]  /*10a2d0*/  LDL.LU.64 R26, [R1+0xc0] ;  /* 0x0000c000011a7983 */ /* 0x000ee80000300a00 */
[----:B------:R-:W3:Y:S04]  /*10a2e0*/  LDL R48, [R1+0xb8] ;  /* 0x0000b80001307983 */ /* 0x000ee80000100800 */
[----:B------:R-:W3:Y:S04]  /*10a2f0*/  LDL R49, [R1+0xbc] ;  /* 0x0000bc0001317983 */ /* 0x000ee80000100800 */
        /* <DEDUP_REMOVED lines=14> */
[----:B------:R-:W-:Y:S04]  /*10a3e0*/  STL [R1+0x7f04], R2 ;  /* 0x007f040201007387 */ /* 0x000fe80000100800 */
        /* <DEDUP_REMOVED lines=14> */
[----:B------:R-:W-:Y:S02]  /*10a4d0*/  IMAD.MOV.U32 R3, RZ, RZ, R61 ;  /* 0x000000ffff037224 */ /* 0x000fe400078e003d */
[----:B------:R-:W4:Y:S01]  /*10a4e0*/  LDL.LU.64 R60, [R1+0x80c8] ;  /* 0x0080c800013c7983 */ /* 0x000f220000300a00 */
[----:B--2---:R-:W-:Y:S03]  /*10a4f0*/  HMMA.16816.F32 R4, R28, R12, R4 ;  /* 0x0000000c1c04723c */ /* 0x004fe60000001804 */
[----:B------:R-:W-:Y:S04]  /*10a500*/  STL [R1+0x7f0c], R3 ;  /* 0x007f0c0301007387 */ /* 0x000fe80000100800 */
[----:B------:R-:W-:-:S15]  /*10a510*/  STL [R1+0x7f08], R2 ;  /* 0x007f080201007387 */ /* 0x000fde0000100800 */
[----:B------:R-:W-:-:S01]  /*10a520*/  NOP ;  /* 0x0000000000007918 */ /* 0x000fc20000000000 */
[----:B------:R-:W-:Y:S04]  /*10a530*/  STL.64 [R1+0xa40], R4 ;  /* 0x000a400401007387 */ /* 0x000fe80000100a00 */
[----:B------:R3:W-:Y:S02]  /*10a540*/  STL.64 [R1+0xa48], R6 ;  /* 0x000a480601007387 */ /* 0x0007e40000100a00 */
[C---:B---3--:R-:W-:Y:S06]  /*10a550*/  HMMA.16816.F32 R4, R28.reuse, R14, R8 ;  /* 0x0000000e1c04723c */ /* 0x048fec0000001808 */
[----:B------:R-:W-:Y:S01]  /*10a560*/  HMMA.16816.F32 R8, R28, R24, R16 ;  /* 0x000000181c08723c */ /* 0x000fe20000001810 */
[----:B------:R-:W-:-:S02]  /*10a570*/  IMAD.MOV.U32 R2, RZ, RZ, R15 ;  /* 0x000000ffff027224 */ /* 0x000fc400078e000f */
[----:B------:R-:W-:-:S14]  /*10a580*/  IMAD.MOV.U32 R3, RZ, RZ, R14 ;  /* 0x000000ffff037224 */ /* 0x000fdc00078e000e */
[----:B------:R-:W-:Y:S04]  /*10a590*/  STL.64 [R1+0xa30], R4 ;  /* 0x000a300401007387 */ /* 0x000fe80000100a00 */
[----:B------:R-:W-:Y:S04]  /*10a5a0*/  STL.64 [R1+0xa38], R6 ;  /* 0x000a380601007387 */ /* 0x000fe80000100a00 */
[----:B------:R-:W-:Y:S04]  /*10a5b0*/  STL [R1+0x7f14], R2 ;  /* 0x007f140201007387 */ /* 0x000fe80000100800 */
[----:B------:R-:W-:Y:S04]  /*10a5c0*/  STL [R1+0x7f10], R3 ;  /* 0x007f100301007387 */ /* 0x000fe80000100800 */
[----:B------:R-:W-:Y:S04]  /*10a5d0*/  STL.64 [R1+0xa20], R8 ;  /* 0x000a200801007387 */ /* 0x000fe80000100a00 */
[----:B------:R0:W-:Y:S02]  /*10a5e0*/  STL.64 [R1+0xa28], R10 ;  /* 0x000a280a01007387 */ /* 0x0001e40000100a00 */
[----:B0-----:R-:W-:Y:S01]  /*10a5f0*/  HMMA.16816.F32 R8, R28, R48, R32 ;  /* 0x000000301c08723c */ /* 0x001fe20000001820 */
[----:B------:R-:W-:-:S02]  /*10a600*/  IMAD.MOV.U32 R3, RZ, RZ, R27 ;  /* 0x000000ffff037224 */ /* 0x000fc400078e001b */
[----:B------:R-:W-:-:S03]  /*10a610*/  IMAD.MOV.U32 R2, RZ, RZ, R26 ;  /* 0x000000ffff027224 */ /* 0x000fc600078e001a */
[----:B-----5:R-:W-:-:S15]  /*10a620*/  HMMA.16816.F32 R4, R28, R26, R20 ;  /* 0x0000001a1c04723c */ /* 0x020fde0000001814 */
[----:B------:R-:W-:-:S08]  /*10a630*/  NOP ;  /* 0x0000000000007918 */ /* 0x000fd00000000000 */
[----:B------:R-:W-:Y:S04]  /*10a640*/  STL.64 [R1+0xa10], R4 ;  /* 0x000a100401007387 */ /* 0x000fe80000100a00 */
[----:B------:R4:W-:Y:S02]  /*10a650*/  STL.64 [R1+0xa18], R6 ;  /* 0x000a180601007387 */ /* 0x0009e40000100a00 */
[C---:B----4-:R-:W-:Y:S02]  /*10a660*/  HMMA.16816.F32 R4, R28.reuse, R50, R36 ;  /* 0x000000321c04723c */ /* 0x050fe40000001824 */
[----:B------:R-:W-:Y:S04]  /*10a670*/  STL [R1+0x7f1c], R3 ;  /* 0x007f1c0301007387 */ /* 0x000fe80000100800 */
[----:B------:R-:W-:Y:S04]  /*10a680*/  STL [R1+0x7f18], R2 ;  /* 0x007f180201007387 */ /* 0x000fe80000100800 */
[----:B------:R-:W-:Y:S04]  /*10a690*/  STL.64 [R1+0xa00], R8 ;  /* 0x000a000801007387 */ /* 0x000fe80000100a00 */
[----:B------:R0:W-:Y:S02]  /*10a6a0*/  STL.64 [R1+0xa08], R10 ;  /* 0x000a080a01007387 */ /* 0x0001e40000100a00 */
[C---:B0-----:R-:W-:Y:S07]  /*10a6b0*/  HMMA.16816.F32 R8, R28.reuse, R52, R44 ;  /* 0x000000341c08723c */ /* 0x041fee000000182c */
[----:B------:R-:W-:Y:S04]  /*10a6c0*/  STL.64 [R1+0x9f0], R4 ;  /* 0x0009f00401007387 */ /* 0x000fe80000100a00 */
[----:B------:R0:W-:Y:S02]  /*10a6d0*/  STL.64 [R1+0x9f8], R6 ;  /* 0x0009f80601007387 */ /* 0x0001e40000100a00 */
[----:B0-----:R-:W-:Y:S01]  /*10a6e0*/  HMMA.16816.F32 R4, R28, R54, R40 ;  /* 0x000000361c04723c */ /* 0x001fe20000001828 */
[----:B------:R-:W-:-:S02]  /*10a6f0*/  IMAD.MOV.U32 R2, RZ, RZ, R51 ;  /* 0x000000ffff027224 */ /* 0x000fc400078e0033 */
[----:B------:R-:W-:-:S03]  /*10a700*/  IMAD.MOV.U32 R3, RZ, RZ, R50 ;  /* 0x000000ffff037224 */ /* 0x000fc600078e0032 */
[----:B------:R-:W-:Y:S04]  /*10a710*/  STL [R1+0x7f24], R2 ;  /* 0x007f240201007387 */ /* 0x000fe80000100800 */
[----:B------:R-:W-:Y:S04]  /*10a720*/  STL [R1+0x7f20], R3 ;  /* 0x007f200301007387 */ /* 0x000fe80000100800 */
[----:B------:R-:W-:Y:S04]  /*10a730*/  STL.64 [R1+0x9e0], R8 ;  /* 0x0009e00801007387 */ /* 0x000fe80000100a00 */
[----:B------:R-:W-:Y:S05]  /*10a740*/  STL.64 [R1+0x9e8], R10 ;  /* 0x0009e80a01007387 */ /* 0x000fea0000100a00 */
[----:B------:R-:W-:Y:S04]  /*10a750*/  STL.64 [R1+0x9d0], R4 ;  /* 0x0009d00401007387 */ /* 0x000fe80000100a00 */
[----:B------:R0:W-:Y:S02]  /*10a760*/  STL.64 [R1+0x9d8], R6 ;  /* 0x0009d80601007387 */ /* 0x0001e40000100a00 */
[----:B0-----:R-:W-:Y:S01]  /*10a770*/  HMMA.16816.F32 R4, R28, R60, R56 ;  /* 0x0000003c1c04723c */ /* 0x001fe20000001838 */
[----:B------:R-:W-:-:S02]  /*10a780*/  IMAD.MOV.U32 R2, RZ, RZ, R54 ;  /* 0x000000ffff027224 */ /* 0x000fc400078e0036 */
[----:B------:R-:W-:-:S03]  /*10a790*/  IMAD.MOV.U32 R3, RZ, RZ, R55 ;  /* 0x000000ffff037224 */ /* 0x000fc600078e0037 */
[----:B------:R-:W-:Y:S04]  /*10a7a0*/  STL [R1+0x7f2c], R2 ;  /* 0x007f2c0201007387 */ /* 0x000fe80000100800 */
[----:B------:R-:W-:Y:S04]  /*10a7b0*/  STL [R1+0x7f28], R3 ;  /* 0x007f280301007387 */ /* 0x000fe80000100800 */
[----:B------:R-:W2:Y:S09]  /*10a7c0*/  LDL.LU R56, [R1+0x17d0] ;  /* 0x0017d00001387983 */ /* 0x000eb20000300800 */
[----:B------:R0:W-:Y:S04]  /*10a7d0*/  STL.64 [R1+0x9c0], R4 ;  /* 0x0009c00401007387 */ /* 0x0001e80000100a00 */
[----:B------:R1:W-:Y:S04]  /*10a7e0*/  STL.64 [R1+0x9c8], R6 ;  /* 0x0009c80601007387 */ /* 0x0003e80000100a00 */
[----:B------:R-:W2:Y:S04]  /*10a7f0*/  LDL.LU R57, [R1+0x17d4] ;  /* 0x0017d40001397983 */ /* 0x000ea80000300800 */
[----:B------:R-:W3:Y:S04]  /*10a800*/  LDL.LU R58, [R1+0x17d8] ;  /* 0x0017d800013a7983 */ /* 0x000ee80000300800 */
[----:B------:R-:W3:Y:S01]  /*10a810*/  LDL.LU R59, [R1+0x17dc] ;  /* 0x0017dc00013b7983 */ /* 0x000ee20000300800 */
[----:B------:R-:W-:-:S03]  /*10a820*/  IMAD.MOV.U32 R55, RZ, RZ, R0 ;  /* 0x000000ffff377224 */ /* 0x000fc600078e0000 */
[----:B---3--:R3:W-:Y:S04]  /*10a830*/  STL.64 [R1+0x8048], R58 ;  /* 0x0080483a01007387 */ /* 0x0087e80000100a00 */
[----:B--2---:R-:W-:Y:S04]  /*10a840*/  STL.64 [R1+0x8040], R56 ;  /* 0x0080403801007387 */ /* 0x004fe80000100a00 */
[----:B------:R-:W2:Y:S04]  /*10a850*/  LDL R54, [R1+0x28] ;  /* 0x0000280001367983 */ /* 0x000ea80000100800 */
[----:B------:R-:W4:Y:S04]  /*10a860*/  LDL.LU R0, [R1+0x80c4] ;  /* 0x0080c40001007983 */ /* 0x000f280000300800 */
[----:B--2---:R-:W-:Y:S04]  /*10a870*/  STL.64 [R1+0x8070], R54 ;  /* 0x0080703601007387 */ /* 0x004fe80000100a00 */
[----:B------:R-:W2:Y:S04]  /*10a880*/  LDL.LU R44, [R1+0x17f0] ;  /* 0x0017f000012c7983 */ /* 0x000ea80000300800 */
[----:B------:R-:W2:Y:S04]  /*10a890*/  LDL.LU R45, [R1+0x17f4] ;  /* 0x0017f400012d7983 */ /* 0x000ea80000300800 */
[----:B------:R-:W5:Y:S04]  /*10a8a0*/  LDL.LU R46, [R1+0x17f8] ;  /* 0x0017f800012e7983 */ /* 0x000f680000300800 */
[----:B------:R-:W5:Y:S01]  /*10a8b0*/  LDL.LU R47, [R1+0x17fc] ;  /* 0x0017fc00012f7983 */ /* 0x000f620000300800 */
[----:B----4-:R-:W-:-:S03]  /*10a8c0*/  IMAD.MOV.U32 R51, RZ, RZ, R0 ;  /* 0x000000ffff337224 */ /* 0x010fc600078e0000 */
[----:B-----5:R-:W-:Y:S04]  /*10a8d0*/  STL.64 [R1+0x8058], R46 ;  /* 0x0080582e01007387 */ /* 0x020fe80000100a00 */
[----:B--2---:R-:W-:Y:S04]  /*10a8e0*/  STL.64 [R1+0x8050], R44 ;  /* 0x0080502c01007387 */ /* 0x004fe80000100a00 */
        /* <DEDUP_REMOVED lines=8> */
[----:B-----5:R3:W-:Y:S04]  /*10a970*/  STL.64 [R1+0x8060], R32 ;  /* 0x0080602001007387 */ /* 0x0207e80000100a00 */
[----:B------:R-:W4:Y:S04]  /*10a980*/  LDL R26, [R1+0x48] ;  /* 0x00004800011a7983 */ /* 0x000f280000100800 */
[----:B------:R-:W5:Y:S04]  /*10a990*/  LDL.LU R0, [R1+0x80bc] ;  /* 0x0080bc0001007983 */ /* 0x000f680000300800 */
[----:B------:R-:W2:Y:S04]  /*10a9a0*/  LDL.LU R16, [R1+0x1830] ;  /* 0x0018300001107983 */ /* 0x000ea80000300800 */
[----:B------:R-:W2:Y:S04]  /*10a9b0*/  LDL.LU R17, [R1+0x1834] ;  /* 0x0018340001117983 */ /* 0x000ea80000300800 */
[----:B------:R-:W3:Y:S04]  /*10a9c0*/  LDL.LU R18, [R1+0x1838] ;  /* 0x0018380001127983 */ /* 0x000ee80000300800 */
[----:B------:R-:W3:Y:S01]  /*10a9d0*/  LDL.LU R19, [R1+0x183c] ;  /* 0x00183c0001137983 */ /* 0x000ee20000300800 */
[----:B-----5:R-:W-:-:S03]  /*10a9e0*/  IMAD.MOV.U32 R15, RZ, RZ, R0 ;  /* 0x000000ffff0f7224 */ /* 0x020fc600078e0000 */
[----:B---3--:R-:W-:Y:S04]  /*10a9f0*/  STL.64 [R1+0x8080], R18 ;  /* 0x0080801201007387 */ /* 0x008fe80000100a00 */
[----:B--2---:R2:W-:Y:S04]  /*10aa00*/  STL.64 [R1+0x8078], R16 ;  /* 0x0080781001007387 */ /* 0x0045e80000100a00 */
[----:B------:R-:W3:Y:S04]  /*10aa10*/  LDL R14, [R1+0x58] ;  /* 0x00005800010e7983 */ /* 0x000ee80000100800 */
[----:B------:R-:W5:Y:S04]  /*10aa20*/  LDL.LU R0, [R1+0x80b8] ;  /* 0x0080b80001007983 */ /* 0x000f680000300800 */
[----:B------:R-:W4:Y:S04]  /*10aa30*/  LDL.LU R8, [R1+0x1840] ;  /* 0x0018400001087983 */ /* 0x000f280000300800 */
[----:B------:R-:W4:Y:S04]  /*10aa40*/  LDL.LU R9, [R1+0x1844] ;  /* 0x0018440001097983 */ /* 0x000f280000300800 */
[----:B------:R-:W2:Y:S04]  /*10aa50*/  LDL.LU R10, [R1+0x1848] ;  /* 0x00184800010a7983 */ /* 0x000ea80000300800 */
[----:B------:R-:W2:Y:S04]  /*10aa60*/  LDL.LU R11, [R1+0x184c] ;  /* 0x00184c00010b7983 */ /* 0x000ea80000300800 */
[----:B--2---:R-:W-:Y:S04]  /*10aa70*/  STL.64 [R1+0x8090], R10 ;  /* 0x0080900a01007387 */ /* 0x004fe80000100a00 */
[----:B----4-:R-:W-:Y:S04]  /*10aa80*/  STL.64 [R1+0x8088], R8 ;  /* 0x0080880801007387 */ /* 0x010fe80000100a00 */
[----:B0-----:R-:W2:Y:S04]  /*10aa90*/  LDL.LU R4, [R1+0x1850] ;  /* 0x0018500001047983 */ /* 0x001ea80000300800 */
[----:B------:R-:W2:Y:S04]  /*10aaa0*/  LDL.LU R5, [R1+0x1854] ;  /* 0x0018540001057983 */ /* 0x000ea80000300800 */
[----:B-1----:R-:W4:Y:S04]  /*10aab0*/  LDL.LU R6, [R1+0x1858] ;  /* 0x0018580001067983 */ /* 0x002f280000300800 */
[----:B------:R-:W4:Y:S04]  /*10aac0*/  LDL.LU R7, [R1+0x185c] ;  /* 0x00185c0001077983 */ /* 0x000f280000300800 */
[----:B----4-:R-:W-:Y:S04]  /*10aad0*/  STL.64 [R1+0x80a0], R6 ;  /* 0x0080a00601007387 */ /* 0x010fe80000100a00 */
[----:B--2---:R-:W-:Y:S04]  /*10aae0*/  STL.64 [R1+0x8098], R4 ;  /* 0x0080980401007387 */ /* 0x004fe80000100a00 */
[----:B------:R-:W2:Y:S04]  /*10aaf0*/  LDL R58, [R1+0x68] ;  /* 0x00006800013a7983 */ /* 0x000ea80000100800 */
[----:B------:R-:W4:Y:S04]  /*10ab00*/  LDL.LU R32, [R1+0x1870] ;  /* 0x0018700001207983 */ /* 0x000f280000300800 */
[----:B------:R-:W4:Y:S04]  /*10ab10*/  LDL.LU R33, [R1+0x1874] ;  /* 0x0018740001217983 */ /* 0x000f280000300800 */
[----:B------:R-:W3:Y:S04]  /*10ab20*/  LDL.LU R34, [R1+0x1878] ;  /* 0x0018780001227983 */ /* 0x000ee80000300800 */
[----:B------:R-:W3:Y:S04]  /*10ab30*/  LDL.LU R35, [R1+0x187c] ;  /* 0x00187c0001237983 */ /* 0x000ee80000300800 */
[----:B---3--:R-:W-:Y:S04]  /*10ab40*/  STL.64 [R1+0x80b0], R34 ;  /* 0x0080b02201007387 */ /* 0x008fe80000100a00 */
[----:B----4-:R0:W-:Y:S04]  /*10ab50*/  STL.64 [R1+0x80a8], R32 ;  /* 0x0080a82001007387 */ /* 0x0101e80000100a00 */
        /* <DEDUP_REMOVED lines=8> */
[----:B------:R-:W4:Y:S04]  /*10abe0*/  LDL.64 R2, [R1+0x90] ;  /* 0x0000900001027983 */ /* 0x000f280000100a00 */
        /* <DEDUP_REMOVED lines=8> */
[----:B------:R-:W3:Y:S04]  /*10ac70*/  LDL.64 R54, [R1+0x78] ;  /* 0x0000780001367983 */ /* 0x000ee80000100a00 */
[----:B------:R-:W2:Y:S04]  /*10ac80*/  LDL.64 R56, [R1+0x70] ;  /* 0x0000700001387983 */ /* 0x000ea80000100a00 */
[----:B------:R-:W2:Y:S04]  /*10ac90*/  LDL.LU R44, [R1+0x1860] ;  /* 0x00186000012c7983 */ /* 0x000ea80000300800 */
[----:B------:R-:W2:Y:S04]  /*10aca0*/  LDL.LU R45, [R1+0x1864] ;  /* 0x00186400012d7983 */ /* 0x000ea80000300800 */
[----:B------:R-:W2:Y:S04]  /*10acb0*/  LDL.LU R46, [R1+0x1868] ;  /* 0x00186800012e7983 */ /* 0x000ea80000300800 */
[----:B------:R-:W2:Y:S04]  /*10acc0*/  LDL.LU R47, [R1+0x186c] ;  /* 0x00186c00012f7983 */ /* 0x000ea80000300800 */
[----:B------:R-:W2:Y:S04]  /*10acd0*/  LDL.64 R12, [R1+0x60] ;  /* 0x00006000010c7983 */ /* 0x000ea80000100a00 */
        /* <DEDUP_REMOVED lines=16> */
[----:B----4-:R-:W-:Y:S07]  /*10ade0*/  HMMA.16816.F32 R32, R28, R2, R32 ;  /* 0x000000021c20723c */ /* 0x010fee0000001820 */
[----:B------:R-:W-:-:S15]  /*10adf0*/  IMAD.MOV.U32 R3, RZ, RZ, R2 ;  /* 0x000000ffff037224 */ /* 0x000fde00078e0002 */
[----:B------:R-:W-:-:S01]  /*10ae00*/  NOP ;  /* 0x0000000000007918 */ /* 0x000fc20000000000 */
[----:B------:R-:W-:Y:S04]  /*10ae10*/  STL.64 [R1+0x9b0], R32 ;  /* 0x0009b02001007387 */ /* 0x000fe80000100a00 */
[----:B------:R0:W-:Y:S04]  /*10ae20*/  STL.64 [R1+0x9b8], R34 ;  /* 0x0009b82201007387 */ /* 0x0001e80000100a00 */
[----:B0-----:R-:W2:Y:S04]  /*10ae30*/  LDL.LU.64 R34, [R1+0x80b0] ;  /* 0x0080b00001227983 */ /* 0x001ea80000300a00 */
[----:B------:R-:W2:Y:S04]  /*10ae40*/  LDL.LU.64 R32, [R1+0x80a8] ;  /* 0x0080a80001207983 */ /* 0x000ea80000300a00 */
[----:B------:R0:W-:Y:S04]  /*10ae50*/  STL [R1+0x7f30], R3 ;  /* 0x007f300301007387 */ /* 0x0001e80000100800 */
[----:B0-----:R-:W5:Y:S02]  /*10ae60*/  LDL.64 R2, [R1+0x88] ;  /* 0x0000880001027983 */ /* 0x001f640000100a00 */
[----:B-----5:R-:W-:Y:S07]  /*10ae70*/  HMMA.16816.F32 R4, R28, R2, R4 ;  /* 0x000000021c04723c */ /* 0x020fee0000001804 */
[----:B------:R-:W-:-:S15]  /*10ae80*/  IMAD.MOV.U32 R2, RZ, RZ, R3 ;  /* 0x000000ffff027224 */ /* 0x000fde00078e0003 */
[----:B------:R-:W-:-:S01]  /*10ae90*/  NOP ;  /* 0x0000000000007918 */ /* 0x000fc20000000000 */
[----:B------:R-:W-:Y:S04]  /*10aea0*/  STL.64 [R1+0x9a0], R4 ;  /* 0x0009a00401007387 */ /* 0x000fe80000100a00 */
[----:B------:R0:W-:Y:S04]  /*10aeb0*/  STL.64 [R1+0x9a8], R6 ;  /* 0x0009a80601007387 */ /* 0x0001e80000100a00 */
[----:B0-----:R-:W4:Y:S04]  /*10aec0*/  LDL.LU.64 R6, [R1+0x80a0] ;  /* 0x0080a00001067983 */ /* 0x001f280000300a00 */
[----:B------:R-:W4:Y:S04]  /*10aed0*/  LDL.LU.64 R4, [R1+0x8098] ;  /* 0x0080980001047983 */ /* 0x000f280000300a00 */
[----:B------:R0:W-:Y:S04]  /*10aee0*/  STL [R1+0x7f34], R2 ;  /* 0x007f340201007387 */ /* 0x0001e80000100800 */
[----:B0-----:R-:W5:Y:S01]  /*10aef0*/  LDL.64 R2, [R1+0x80] ;  /* 0x0000800001027983 */ /* 0x001f620000100a00 */
[C---:B---3--:R-:W-:Y:S06]  /*10af00*/  HMMA.16816.F32 R16, R28.reuse, R54, R16 ;  /* 0x000000361c10723c */ /* 0x048fec0000001810 */
[----:B--2---:R-:W-:Y:S01]  /*10af10*/  HMMA.16816.F32 R32, R28, R56, R32 ;  /* 0x000000381c20723c */ /* 0x004fe20000001820 */
[----:B------:R-:W-:-:S05]  /*10af20*/  IMAD.MOV.U32 R59, RZ, RZ, R0 ;  /* 0x000000ffff3b7224 */ /* 0x000fca00078e0000 */
[----:B------:R-:W-:Y:S02]  /*10af30*/  IMAD.MOV.U32 R0, RZ, RZ, R57 ;  /* 0x000000ffff007224 */ /* 0x000fe400078e0039 */
[C---:B------:R-:W-:Y:S06]  /*10af40*/  HMMA.16816.F32 R56, R28.reuse, R58, R44 ;  /* 0x0000003a1c38723c */ /* 0x040fec000000182c */
[----:B-----5:R-:W-:-:S15]  /*10af50*/  HMMA.16816.F32 R8, R28, R2, R8 ;  /* 0x000000021c08723c */ /* 0x020fde0000001808 */
[----:B------:R-:W-:-:S08]  /*10af60*/  NOP ;  /* 0x0000000000007918 */ /* 0x000fd00000000000 */
[----:B------:R-:W-:Y:S04]  /*10af70*/  STL.64 [R1+0x990], R8 ;  /* 0x0009900801007387 */ /* 0x000fe80000100a00 */
[----:B------:R0:W-:Y:S04]  /*10af80*/  STL.64 [R1+0x998], R10 ;  /* 0x0009980a01007387 */ /* 0x0001e80000100a00 */
[----:B0-----:R-:W2:Y:S04]  /*10af90*/  LDL.LU.64 R10, [R1+0x8090] ;  /* 0x00809000010a7983 */ /* 0x001ea80000300a00 */
[----:B------:R-:W2:Y:S04]  /*10afa0*/  LDL.LU.64 R8, [R1+0x8088] ;  /* 0x0080880001087983 */ /* 0x000ea80000300a00 */
[----:B------:R-:W-:Y:S04]  /*10afb0*/  STL.64 [R1+0x980], R16 ;  /* 0x0009801001007387 */ /* 0x000fe80000100a00 */
[----:B------:R0:W-:Y:S04]  /*10afc0*/  STL.64 [R1+0x988], R18 ;  /* 0x0009881201007387 */ /* 0x0001e80000100a00 */
[----:B0-----:R-:W3:Y:S04]  /*10afd0*/  LDL.LU.64 R18, [R1+0x8080] ;  /* 0x0080800001127983 */ /* 0x001ee80000300a00 */
[----:B------:R-:W3:Y:S01]  /*10afe0*/  LDL.LU.64 R16, [R1+0x8078] ;  /* 0x0080780001107983 */ /* 0x000ee20000300a00 */
[----:B------:R-:W-:-:S03]  /*10aff0*/  IMAD.MOV.U32 R2, RZ, RZ, R55 ;  /* 0x000000ffff027224 */ /* 0x000fc600078e0037 */
        /* <DEDUP_REMOVED lines=12> */
[----:B----4-:R-:W-:Y:S06]  /*10b0c0*/  HMMA.16816.F32 R4, R28, R12, R4 ;  /* 0x0000000c1c04723c */ /* 0x010fec0000001804 */
[----:B------:R-:W-:-:S05]  /*10b0d0*/  IMAD.MOV.U32 R0, RZ, RZ, R13 ;  /* 0x000000ffff007224 */ /* 0x000fca00078e000d */
[----:B------:R0:W-:-:S12]  /*10b0e0*/  STL [R1+0x7d58], R0 ;  /* 0x007d580001007387 */ /* 0x0001d80000100800 */
[----:B------:R-:W-:Y:S04]  /*10b0f0*/  STL.64 [R1+0x950], R4 ;  /* 0x0009500401007387 */ /* 0x000fe80000100a00 */
[----:B------:R3:W-:Y:S01]  /*10b100*/  STL.64 [R1+0x958], R6 ;  /* 0x0009580601007387 */ /* 0x0007e20000100a00 */
[----:B0-----:R-:W-:Y:S01]  /*10b110*/  IMAD.MOV.U32 R0, RZ, RZ, R25 ;  /* 0x000000ffff007224 */ /* 0x001fe200078e0019 */
[C---:B--2---:R-:W-:Y:S06]  /*10b120*/  HMMA.16816.F32 R8, R28.reuse, R14, R8 ;  /* 0x0000000e1c08723c */ /* 0x044fec0000001808 */
[----:B---3--:R-:W-:-:S15]  /*10b130*/  HMMA.16816.F32 R4, R28, R24, R16 ;  /* 0x000000181c04723c */ /* 0x008fde0000001810 */
[----:B------:R-:W-:-:S02]  /*10b140*/  NOP ;  /* 0x0000000000007918 */ /* 0x000fc40000000000 */
[----:B------:R-:W-:Y:S04]  /*10b150*/  STL.64 [R1+0x940], R8 ;  /* 0x0009400801007387 */ /* 0x000fe80000100a00 */
[----:B------:R0:W-:Y:S04]  /*10b160*/  STL.64 [R1+0x948], R10 ;  /* 0x0009480a01007387 */ /* 0x0001e80000100a00 */
[----:B------:R-:W-:Y:S01]  /*10b170*/  STL [R1+0x7d5c], R0 ;  /* 0x007d5c0001007387 */ /* 0x000fe20000100800 */
[C---:B0-----:R-:W-:Y:S03]  /*10b180*/  HMMA.16816.F32 R8, R28.reuse, R26, R20 ;  /* 0x0000001a1c08723c */ /* 0x041fe60000001814 */
[----:B------:R-:W-:Y:S04]  /*10b190*/  STL.64 [R1+0x930], R4 ;  /* 0x0009300401007387 */ /* 0x000fe80000100a00 */
[----:B------:R5:W-:Y:S02]  /*10b1a0*/  STL.64 [R1+0x938], R6 ;  /* 0x0009380601007387 */ /* 0x000be40000100a00 */
[----:B-----5:R-:W-:Y:S06]  /*10b1b0*/  HMMA.16816.F32 R4, R28, R48, R32 ;  /* 0x000000301c04723c */ /* 0x020fec0000001820 */
[----:B------:R-:W-:-:S08]  /*10b1c0*/  IMAD.MOV.U32 R0, RZ, RZ, R49 ;  /* 0x000000ffff007224 */ /* 0x000fd000078e0031 */
[----:B------:R-:W-:Y:S04]  /*10b1d0*/  STL.64 [R1+0x920], R8 ;  /* 0x0009200801007387 */ /* 0x000fe80000100a00 */
[----:B------:R0:W-:Y:S04]  /*10b1e0*/  STL.64 [R1+0x928], R10 ;  /* 0x0009280a01007387 */ /* 0x0001e80000100a00 */
[----:B------:R-:W-:Y:S01]  /*10b1f0*/  STL [R1+0x7d60], R0 ;  /* 0x007d600001007387 */ /* 0x000fe20000100800 */
[C---:B0-----:R-:W-:Y:S03]  /*10b200*/  HMMA.16816.F32 R8, R28.reuse, R50, R36 ;  /* 0x000000321c08723c */ /* 0x041fe60000001824 */
[----:B------:R-:W-:Y:S04]  /*10b210*/  STL.64 [R1+0x910], R4 ;  /* 0x0009100401007387 */ /* 0x000fe80000100a00 */
[----:B------:R0:W-:Y:S02]  /*10b220*/  STL.64 [R1+0x918], R6 ;  /* 0x0009180601007387 */ /* 0x0001e40000100a00 */
[----:B0-----:R-:W-:Y:S06]  /*10b230*/  HMMA.16816.F32 R4, R28, R52, R44 ;  /* 0x000000341c04723c */ /* 0x001fec000000182c */
[----:B------:R-:W-:-:S08]  /*10b240*/  IMAD.MOV.U32 R0, RZ, RZ, R53 ;  /* 0x000000ffff007224 */ /* 0x000fd000078e0035 */
[----:B------:R-:W-:Y:S04]  /*10b250*/  STL.64 [R1+0x900], R8 ;  /* 0x0009000801007387 */ /* 0x000fe80000100a00 */
[----:B------:R0:W-:Y:S04]  /*10b260*/  STL.64 [R1+0x908], R10 ;  /* 0x0009080a01007387 */ /* 0x0001e80000100a00 */
[----:B------:R-:W-:Y:S01]  /*10b270*/  STL [R1+0x7d64], R0 ;  /* 0x007d640001007387 */ /* 0x000fe20000100800 */
[C---:B0-----:R-:W-:Y:S03]  /*10b280*/  HMMA.16816.F32 R8, R28.reuse, R54, R40 ;  /* 0x000000361c08723c */ /* 0x041fe60000001828 */
[----:B------:R-:W-:Y:S04]  /*10b290*/  STL.64 [R1+0x8f0], R4 ;  /* 0x0008f00401007387 */ /* 0x000fe80000100a00 */
[----:B------:R0:W-:Y:S02]  /*10b2a0*/  STL.64 [R1+0x8f8], R6 ;  /* 0x0008f80601007387 */ /* 0x0001e40000100a00 */
[----:B0-----:R-:W-:-:S14]  /*10b2b0*/  HMMA.16816.F32 R4, R28, R60, R56 ;  /* 0x0000003c1c04723c */ /* 0x001fdc0000001838 */
[----:B------:R-:W-:Y:S04]  /*10b2c0*/  STL.64 [R1+0x8e0], R8 ;  /* 0x0008e00801007387 */ /* 0x000fe80000100a00 */
[----:B------:R-:W-:Y:S04]  /*10b2d0*/  STL.64 [R1+0x8e8], R10 ;  /* 0x0008e80a01007387 */ /* 0x000fe80000100a00 */
[----:B------:R-:W2:Y:S04]  /*10b2e0*/  LDL.LU R20, [R1+0x16d0] ;  /* 0x0016d00001147983 */ /* 0x000ea80000300800 */
[----:B------:R0:W-:Y:S04]  /*10b2f0*/  STL.64 [R1+0x8d0], R4 ;  /* 0x0008d00401007387 */ /* 0x0001e80000100a00 */
[----:B------:R1:W-:Y:S04]  /*10b300*/  STL.64 [R1+0x8d8], R6 ;  /* 0x0008d80601007387 */ /* 0x0003e80000100a00 */
        /* <DEDUP_REMOVED lines=15> */
[----:B----4-:R0:W-:Y:S04]  /*10b400*/  STL.64 [R1+0x8028], R6 ;  /* 0x0080280601007387 */ /* 0x0101e80000100a00 */
[----:B---3--:R-:W-:Y:S04]  /*10b410*/  STL.64 [R1+0x8020], R4 ;  /* 0x0080200401007387 */ /* 0x008fe80000100a00 */
        /* <DEDUP_REMOVED lines=17> */
[----:B--2---:R-:W2:Y:S04]  /*10b530*/  LDL.LU R12, [R1+0x17b0] ;  /* 0x0017b000010c7983 */ /* 0x004ea80000300800 */
[----:B------:R-:W2:Y:S04]  /*10b540*/  LDL.LU R13, [R1+0x17b4] ;  /* 0x0017b400010d7983 */ /* 0x000ea80000300800 */
[----:B------:R-:W2:Y:S04]  /*10b550*/  LDL.LU R14, [R1+0x17b8] ;  /* 0x0017b800010e7983 */ /* 0x000ea80000300800 */
[----:B------:R-:W2:Y:S04]  /*10b560*/  LDL.LU R15, [R1+0x17bc] ;  /* 0x0017bc00010f7983 */ /* 0x000ea80000300800 */
[----:B0-----:R-:W3:Y:S04]  /*10b570*/  LDL R6, [R1+0x18] ;  /* 0x0000180001067983 */ /* 0x001ee80000100800 */
[----:B------:R-:W3:Y:S04]  /*10b580*/  LDL R7, [R1+0x1c] ;  /* 0x00001c0001077983 */ /* 0x000ee80000100800 */
[----:B-1----:R-:W3:Y:S04]  /*10b590*/  LDL.LU R48, [R1+0x17c0] ;  /* 0x0017c00001307983 */ /* 0x002ee80000300800 */
[----:B------:R-:W3:Y:S04]  /*10b5a0*/  LDL.LU R49, [R1+0x17c4] ;  /* 0x0017c40001317983 */ /* 0x000ee80000300800 */
[----:B------:R-:W3:Y:S04]  /*10b5b0*/  LDL.LU R50, [R1+0x17c8] ;  /* 0x0017c80001327983 */ /* 0x000ee80000300800 */
[----:B------:R-:W3:Y:S04]  /*10b5c0*/  LDL.LU R51, [R1+0x17cc] ;  /* 0x0017cc0001337983 */ /* 0x000ee80000300800 */
[----:B------:R-:W2:Y:S04]  /*10b5d0*/  LDL.64 R32, [R1+0x10] ;  /* 0x0000100001207983 */ /* 0x000ea80000100a00 */
[----:B------:R-:W5:Y:S04]  /*10b5e0*/  LDL.LU R20, [R1+0x17a0] ;  /* 0x0017a00001147983 */ /* 0x000f680000300800 */
[----:B------:R-:W5:Y:S04]  /*10b5f0*/  LDL.LU R21, [R1+0x17a4] ;  /* 0x0017a40001157983 */ /* 0x000f680000300800 */
[----:B------:R-:W5:Y:S04]  /*10b600*/  LDL.LU R22, [R1+0x17a8] ;  /* 0x0017a80001167983 */ /* 0x000f680000300800 */
[----:B------:R-:W5:Y:S04]  /*10b610*/  LDL.LU R23, [R1+0x17ac] ;  /* 0x0017ac0001177983 */ /* 0x000f680000300800 */
        /* <DEDUP_REMOVED lines=25> */
[----:B------:R0:W-:Y:S01]  /*10b7b0*/  STL [R1+0x7d68], R0 ;  /* 0x007d680001007387 */ /* 0x0001e20000100800 */
[C---:B---3--:R-:W-:Y:S06]  /*10b7c0*/  HMMA.16816.F32 R4, R28.reuse, R6, R48 ;  /* 0x000000061c04723c */ /* 0x048fec0000001830 */
[----:B--2---:R-:W-:Y:S06]  /*10b7d0*/  HMMA.16816.F32 R12, R28, R32, R12 ;  /* 0x000000201c0c723c */ /* 0x004fec000000180c */
[----:B0-----:R-:W-:-:S02]  /*10b7e0*/  IMAD.MOV.U32 R0, RZ, RZ, R33 ;  /* 0x000000ffff007224 */ /* 0x001fc400078e0021 */
[C---:B-----5:R-:W-:Y:S06]  /*10b7f0*/  HMMA.16816.F32 R32, R28.reuse, R34, R20 ;  /* 0x000000221c20723c */ /* 0x060fec0000001814 */
[----:B----4-:R-:W-:Y:S01]  /*10b800*/  HMMA.16816.F32 R36, R28, R60, R36 ;  /* 0x0000003c1c24723c */ /* 0x010fe20000001824 */
[----:B------:R-:W2:Y:S04]  /*10b810*/  LDL.LU.64 R50, [R1+0x8038] ;  /* 0x0080380001327983 */ /* 0x000ea80000300a00 */
[----:B------:R-:W2:Y:S04]  /*10b820*/  LDL.LU.64 R48, [R1+0x8030] ;  /* 0x0080300001307983 */ /* 0x000ea80000300a00 */
[----:B------:R-:W-:Y:S04]  /*10b830*/  STL.64 [R1+0x8c0], R4 ;  /* 0x0008c00401007387 */ /* 0x000fe80000100a00 */
[----:B------:R0:W-:Y:S04]  /*10b840*/  STL.64 [R1+0x8c8], R6 ;  /* 0x0008c80601007387 */ /* 0x0001e80000100a00 */
[----:B0-----:R-:W3:Y:S04]  /*10b850*/  LDL.LU.64 R6, [R1+0x8028] ;  /* 0x0080280001067983 */ /* 0x001ee80000300a00 */
[----:B------:R-:W3:Y:S04]  /*10b860*/  LDL.LU.64 R4, [R1+0x8020] ;  /* 0x0080200001047983 */ /* 0x000ee80000300a00 */
[----:B------:R-:W-:Y:S04]  /*10b870*/  STL.64 [R1+0x8b0], R12 ;  /* 0x0008b00c01007387 */ /* 0x000fe80000100a00 */
[----:B------:R0:W-:Y:S04]  /*10b880*/  STL.64 [R1+0x8b8], R14 ;  /* 0x0008b80e01007387 */ /* 0x0001e80000100a00 */
[----:B0-----:R-:W4:Y:S04]  /*10b890*/  LDL.LU.64 R14, [R1+0x8018] ;  /* 0x00801800010e7983 */ /* 0x001f280000300a00 */
[----:B------:R-:W4:Y:S04]  /*10b8a0*/  LDL.LU.64 R12, [R1+0x8010] ;  /* 0x00801000010c7983 */ /* 0x000f280000300a00 */
[----:B------:R0:W-:Y:S04]  /*10b8b0*/  STL [R1+0x7d6c], R0 ;  /* 0x007d6c0001007387 */ /* 0x0001e80000100800 */
[----:B------:R-:W5:Y:S04]  /*10b8c0*/  LDL.LU.64 R22, [R1+0x8008] ;  /* 0x0080080001167983 */ /* 0x000f680000300a00 */
[----:B------:R-:W5:Y:S04]  /*10b8d0*/  LDL.LU.64 R20, [R1+0x8000] ;  /* 0x0080000001147983 */ /* 0x000f680000300a00 */
[----:B------:R-:W-:Y:S04]  /*10b8e0*/  STL.64 [R1+0x8a0], R32 ;  /* 0x0008a02001007387 */ /* 0x000fe80000100a00 */
[----:B------:R1:W-:Y:S01]  /*10b8f0*/  STL.64 [R1+0x8a8], R34 ;  /* 0x0008a82201007387 */ /* 0x0003e20000100a00 */
[----:B0-----:R-:W-:-:S03]  /*10b900*/  IMAD.MOV.U32 R0, RZ, RZ, R61 ;  /* 0x000000ffff007224 */ /* 0x001fc600078e003d */
[----:B-1----:R-:W5:Y:S04]  /*10b910*/  LDL.LU.64 R34, [R1+0x7ff8] ;  /* 0x007ff80001227983 */ /* 0x002f680000300a00 */
[----:B------:R-:W5:Y:S04]  /*10b920*/  LDL.LU.64 R32, [R1+0x7ff0] ;  /* 0x007ff00001207983 */ /* 0x000f680000300a00 */
[----:B------:R-:W-:Y:S04]  /*10b930*/  STL.64 [R1+0x890], R36 ;  /* 0x0008902401007387 */ /* 0x000fe80000100a00 */
[----:B------:R0:W-:Y:S04]  /*10b940*/  STL.64 [R1+0x898], R38 ;  /* 0x0008982601007387 */ /* 0x0001e80000100a00 */
[----:B0-----:R-:W3:Y:S04]  /*10b950*/  LDL.LU.64 R38, [R1+0x7fe8] ;  /* 0x007fe80001267983 */ /* 0x001ee80000300a00 */
[----:B------:R-:W5:Y:S04]  /*10b960*/  LDL.LU.64 R36, [R1+0x7fe0] ;  /* 0x007fe00001247983 */ /* 0x000f680000300a00 */
[----:B------:R-:W2:Y:S02]  /*10b970*/  LDL.LU.64 R60, [R1+0x7fd8] ;  /* 0x007fd800013c7983 */ /* 0x000ea40000300a00 */
[----:B--2---:R-:W-:-:S15]  /*10b980*/  HMMA.16816.F32 R56, R28, R60, R56 ;  /* 0x0000003c1c38723c */ /* 0x004fde0000001838 */
[----:B------:R-:W-:-:S08]  /*10b990*/  NOP ;  /* 0x0000000000007918 */ /* 0x000fd00000000000 */
[----:B------:R-:W-:Y:S04]  /*10b9a0*/  STL.64 [R1+0x880], R56 ;  /* 0x0008803801007387 */ /* 0x000fe80000100a00 */
[----:B------:R0:W-:Y:S04]  /*10b9b0*/  STL.64 [R1+0x888], R58 ;  /* 0x0008883a01007387 */ /* 0x0001e80000100a00 */
[----:B0-----:R-:W2:Y:S04]  /*10b9c0*/  LDL.LU.64 R58, [R1+0x7fd0] ;  /* 0x007fd000013a7983 */ /* 0x001ea80000300a00 */
[----:B------:R-:W4:Y:S01]  /*10b9d0*/  LDL.LU.64 R56, [R1+0x7fc8] ;  /* 0x007fc80001387983 */ /* 0x000f220000300a00 */
[C---:B--2---:R-:W-:Y:S06]  /*10b9e0*/  HMMA.16816.F32 R48, R28.reuse, R58, R48 ;  /* 0x0000003a1c30723c */ /* 0x044fec0000001830 */
[----:B----4-:R-:W-:-:S15]  /*10b9f0*/  HMMA.16816.F32 R52, R28, R56, R52 ;  /* 0x000000381c34723c */ /* 0x010fde0000001834 */
[----:B------:R-:W-:-:S02]  /*10ba00*/  NOP ;  /* 0x0000000000007918 */ /* 0x000fc40000000000 */
[----:B------:R-:W-:Y:S04]  /*10ba10*/  STL.64 [R1+0x870], R48 ;  /* 0x0008703001007387 */ /* 0x000fe80000100a00 */
[----:B------:R0:W-:Y:S04]  /*10ba20*/  STL.64 [R1+0x878], R50 ;  /* 0x0008783201007387 */ /* 0x0001e80000100a00 */
[----:B0-----:R-:W5:Y:S04]  /*10ba30*/  LDL.LU.64 R50, [R1+0x7fc0] ;  /* 0x007fc00001327983 */ /* 0x001f680000300a00 */
[----:B------:R-:W2:Y:S04]  /*10ba40*/  LDL.LU.64 R48, [R1+0x7fb8] ;  /* 0x007fb80001307983 */ /* 0x000ea80000300a00 */
[----:B------:R-:W-:Y:S04]  /*10ba50*/  STL.64 [R1+0x860], R52 ;  /* 0x0008603401007387 */ /* 0x000fe80000100a00 */
[----:B------:R0:W-:Y:S04]  /*10ba60*/  STL.64 [R1+0x868], R54 ;  /* 0x0008683601007387 */ /* 0x0001e80000100a00 */
[----:B0-----:R-:W4:Y:S04]  /*10ba70*/  LDL.LU.64 R54, [R1+0x7fb0] ;  /* 0x007fb00001367983 */ /* 0x001f280000300a00 */
[----:B------:R-:W3:Y:S04]  /*10ba80*/  LDL.LU.64 R52, [R1+0x7fa8] ;  /* 0x007fa80001347983 */ /* 0x000ee80000300a00 */
[----:B------:R-:W-:Y:S04]  /*10ba90*/  STL.64 [R1+0x7bd8], R58 ;  /* 0x007bd83a01007387 */ /* 0x000fe80000100a00 */
[----:B------:R0:W-:Y:S04]  /*10baa0*/  STL.64 [R1+0x7bd0], R56 ;  /* 0x007bd03801007387 */ /* 0x0001e80000100a00 */
[----:B0-----:R-:W5:Y:S04]  /*10bab0*/  LDL.LU R56, [R1+0x1720] ;  /* 0x0017200001387983 */ /* 0x001f680000300800 */
[----:B------:R-:W5:Y:S04]  /*10bac0*/  LDL.LU R57, [R1+0x1724] ;  /* 0x0017240001397983 */ /* 0x000f680000300800 */
[----:B------:R-:W5:Y:S04]  /*10bad0*/  LDL.LU R58, [R1+0x1728] ;  /* 0x00172800013a7983 */ /* 0x000f680000300800 */
[----:B------:R-:W5:Y:S01]  /*10bae0*/  LDL.LU R59, [R1+0x172c] ;  /* 0x00172c00013b7983 */ /* 0x000f620000300800 */
[C---:B----4-:R-:W-:Y:S06]  /*10baf0*/  HMMA.16816.F32 R44, R28.reuse, R54, R44 ;  /* 0x000000361c2c723c */ /* 0x050fec000000182c */
[----:B---3--:R-:W-:-:S15]  /*10bb00*/  HMMA.16816.F32 R40, R28, R52, R40 ;  /* 0x000000341c28723c */ /* 0x008fde0000001828 */
        /* <DEDUP_REMOVED lines=9> */
[----:B------:R-:W-:Y:S04]  /*10bba0*/  STL.64 [R1+0x7bb8], R54 ;  /* 0x007bb83601007387 */ /* 0x000fe80000100a00 */
[----:B------:R0:W-:Y:S04]  /*10bbb0*/  STL.64 [R1+0x7bb0], R52 ;  /* 0x007bb03401007387 */ /* 0x0001e80000100a00 */
[----:B0-----:R-:W3:Y:S04]  /*10bbc0*/  LDL.LU R52, [R1+0x1730] ;  /* 0x0017300001347983 */ /* 0x001ee80000300800 */
[----:B------:R-:W3:Y:S04]  /*10bbd0*/  LDL.LU R53, [R1+0x1734] ;  /* 0x0017340001357983 */ /* 0x000ee80000300800 */
[----:B------:R-:W3:Y:S04]  /*10bbe0*/  LDL.LU R54, [R1+0x1738] ;  /* 0x0017380001367983 */ /* 0x000ee80000300800 */
[----:B------:R-:W3:Y:S02]  /*10bbf0*/  LDL.LU R55, [R1+0x173c] ;  /* 0x00173c0001377983 */ /* 0x000ee40000300800 */
[C---:B---3--:R-:W-:Y:S06]  /*10bc00*/  HMMA.16816.F32 R52, R28.reuse, R38, R52 ;  /* 0x000000261c34723c */ /* 0x048fec0000001834 */
[----:B--2---:R-:W-:-:S15]  /*10bc10*/  HMMA.16816.F32 R4, R28, R42, R4 ;  /* 0x0000002a1c04723c */ /* 0x004fde0000001804 */
[----:B------:R-:W-:-:S02]  /*10bc20*/  NOP ;  /* 0x0000000000007918 */ /* 0x000fc40000000000 */
[----:B------:R-:W-:Y:S04]  /*10bc30*/  STL.64 [R1+0x830], R52 ;  /* 0x0008303401007387 */ /* 0x000fe80000100a00 */
[----:B------:R5:W-:Y:S02]  /*10bc40*/  STL.64 [R1+0x838], R54 ;  /* 0x0008383601007387 */ /* 0x000be40000100a00 */
[C---:B-----5:R-:W-:Y:S02]  /*10bc50*/  HMMA.16816.F32 R52, R28.reuse, R40, R56 ;  /* 0x000000281c34723c */ /* 0x060fe40000001838 */
[----:B------:R-:W-:Y:S04]  /*10bc60*/  STL.64 [R1+0x7b80], R42 ;  /* 0x007b802a01007387 */ /* 0x000fe80000100a00 */
[----:B----4-:R-:W-:-:S15]  /*10bc70*/  HMMA.16816.F32 R8, R28, R44, R8 ;  /* 0x0000002c1c08723c */ /* 0x010fde0000001808 */
        /* <DEDUP_REMOVED lines=8> */
[----:B------:R-:W-:Y:S04]  /*10bd00*/  STL.64 [R1+0x800], R8 ;  /* 0x0008000801007387 */ /* 0x000fe80000100a00 */
[----:B------:R0:W-:Y:S04]  /*10bd10*/  STL.64 [R1+0x808], R10 ;  /* 0x0008080a01007387 */ /* 0x0001e80000100a00 */
[----:B------:R-:W-:Y:S01]  /*10bd20*/  STL.64 [R1+0x7b58], R44 ;  /* 0x007b582c01007387 */ /* 0x000fe20000100a00 */
[C---:B0-----:R-:W-:Y:S04]  /*10bd30*/  HMMA.16816.F32 R8, R28.reuse, R48, R16 ;  /* 0x000000301c08723c */ /* 0x041fe80000001810 */
[----:B------:R-:W-:Y:S04]  /*10bd40*/  STL.64 [R1+0x7f0], R4 ;  /* 0x0007f00401007387 */ /* 0x000fe80000100a00 */
[----:B------:R0:W-:Y:S02]  /*10bd50*/  STL.64 [R1+0x7f8], R6 ;  /* 0x0007f80601007387 */ /* 0x0001e40000100a00 */
[C---:B0-----:R-:W-:Y:S06]  /*10bd60*/  HMMA.16816.F32 R4, R28.reuse, R50, R20 ;  /* 0x000000321c04723c */ /* 0x041fec0000001814 */
[----:B------:R-:W-:Y:S07]  /*10bd70*/  STL.64 [R1+0x7b70], R50 ;  /* 0x007b703201007387 */ /* 0x000fee0000100a00 */
[----:B------:R-:W-:Y:S04]  /*10bd80*/  STL.64 [R1+0x7e0], R8 ;  /* 0x0007e00801007387 */ /* 0x000fe80000100a00 */
[----:B------:R-:W-:Y:S04]  /*10bd90*/  STL.64 [R1+0x7e8], R10 ;  /* 0x0007e80a01007387 */ /* 0x000fe80000100a00 */
[----:B------:R-:W-:Y:S04]  /*10bda0*/  STL.64 [R1+0x7b68], R48 ;  /* 0x007b683001007387 */ /* 0x000fe80000100a00 */
        /* <DEDUP_REMOVED lines=50> */
[----:B------:R-:W-:Y:S04]  /*10c0d0*/  STL.64 [R1+0x7b90], R38 ;  /* 0x007b902601007387 */ /* 0x000fe80000100a00 */
[----:B------:R0:W-:Y:S04]  /*10c0e0*/  STL.64 [R1+0x7b88], R36 ;  /* 0x007b882401007387 */ /* 0x0001e80000100a00 */
[----:B0-----:R-:W3:Y:S04]  /*10c0f0*/  LDL.LU R36, [R1+0x1640] ;  /* 0x0016400001247983 */ /* 0x001ee80000300800 */
[----:B------:R-:W3:Y:S04]  /*10c100*/  LDL.LU R37, [R1+0x1644] ;  /* 0x0016440001257983 */ /* 0x000ee80000300800 */
[----:B------:R-:W3:Y:S04]  /*10c110*/  LDL.LU R38, [R1+0x1648] ;  /* 0x0016480001267983 */ /* 0x000ee80000300800 */
[----:B------:R-:W3:Y:S01]  /*10c120*/  LDL.LU R39, [R1+0x164c] ;  /* 0x00164c0001277983 */ /* 0x000ee20000300800 */
[C---:B-----5:R-:W-:Y:S06]  /*10c130*/  HMMA.16816.F32 R24, R28.reuse, R32, R24 ;  /* 0x000000201c18723c */ /* 0x060fec0000001818 */
[----:B--2---:R-:W-:-:S15]  /*10c140*/  HMMA.16816.F32 R8, R28, R34, R8 ;  /* 0x000000221c08723c */ /* 0x004fde0000001808 */
[----:B------:R-:W-:-:S08]  /*10c150*/  NOP ;  /* 0x0000000000007918 */ /* 0x000fd00000000000 */
[----:B------:R-:W-:Y:S04]  /*10c160*/  STL.64 [R1+0x7b0], R8 ;  /* 0x0007b00801007387 */ /* 0x000fe80000100a00 */
[----:B------:R0:W-:Y:S04]  /*10c170*/  STL.64 [R1+0x7b8], R10 ;  /* 0x0007b80a01007387 */ /* 0x0001e80000100a00 */
[----:B0-----:R-:W2:Y:S04]  /*10c180*/  LDL.LU.64 R10, [R1+0x7f80] ;  /* 0x007f8000010a7983 */ /* 0x001ea80000300a00 */
[----:B------:R-:W5:Y:S04]  /*10c190*/  LDL.LU.64 R8, [R1+0x7f78] ;  /* 0x007f780001087983 */ /* 0x000f680000300a00 */
[----:B------:R-:W-:Y:S04]  /*10c1a0*/  STL.64 [R1+0x7a0], R24 ;  /* 0x0007a01801007387 */ /* 0x000fe80000100a00 */
[----:B------:R0:W-:Y:S04]  /*10c1b0*/  STL.64 [R1+0x7a8], R26 ;  /* 0x0007a81a01007387 */ /* 0x0001e80000100a00 */
[----:B0-----:R-:W4:Y:S04]  /*10c1c0*/  LDL.LU.64 R26, [R1+0x7f70] ;  /* 0x007f7000011a7983 */ /* 0x001f280000300a00 */
[----:B------:R-:W3:Y:S04]  /*10c1d0*/  LDL.LU.64 R24, [R1+0x7f68] ;  /* 0x007f680001187983 */ /* 0x000ee80000300a00 */
[----:B------:R-:W-:Y:S04]  /*10c1e0*/  STL.64 [R1+0x7ba0], R34 ;  /* 0x007ba02201007387 */ /* 0x000fe80000100a00 */
[----:B------:R0:W-:Y:S04]  /*10c1f0*/  STL.64 [R1+0x7b98], R32 ;  /* 0x007b982001007387 */ /* 0x0001e80000100a00 */
[----:B0-----:R-:W2:Y:S04]  /*10c200*/  LDL.LU R32, [R1+0x1650] ;  /* 0x0016500001207983 */ /* 0x001ea80000300800 */
[----:B------:R-:W2:Y:S04]  /*10c210*/  LDL.LU R33, [R1+0x1654] ;  /* 0x0016540001217983 */ /* 0x000ea80000300800 */
[----:B------:R-:W2:Y:S04]  /*10c220*/  LDL.LU R34, [R1+0x1658] ;  /* 0x0016580001227983 */ /* 0x000ea80000300800 */
[----:B------:R-:W2:Y:S01]  /*10c230*/  LDL.LU R35, [R1+0x165c] ;  /* 0x00165c0001237983 */ /* 0x000ea20000300800 */
        /* <DEDUP_REMOVED lines=9> */
[----:B0-----:R-:W5:Y:S04]  /*10c2d0*/  LDL.LU.64 R22, [R1+0x7f50] ;  /* 0x007f500001167983 */ /* 0x001f680000300a00 */
[----:B------:R-:W2:Y:S04]  /*10c2e0*/  LDL.LU.64 R20, [R1+0x7f48] ;  /* 0x007f480001147983 */ /* 0x000ea80000300a00 */
        /* <DEDUP_REMOVED lines=12> */
[----:B--2---:R-:W-:Y:S03]  /*10c3b0*/  HMMA.16816.F32 R24, R28, R20, R24 ;  /* 0x000000141c18723c */ /* 0x004fe60000001818 */
[----:B------:R-:W-:Y:S04]  /*10c3c0*/  STL.64 [R1+0x7be8], R22 ;  /* 0x007be81601007387 */ /* 0x000fe80000100a00 */
[----:B------:R-:W-:-:S15]  /*10c3d0*/  STL.64 [R1+0x7be0], R20 ;  /* 0x007be01401007387 */ /* 0x000fde0000100a00 */
[----:B------:R-:W-:-:S01]  /*10c3e0*/  NOP ;  /* 0x0000000000007918 */ /* 0x000fc20000000000 */
[----:B------:R-:W-:Y:S04]  /*10c3f0*/  STL.64 [R1+0x760], R24 ;  /* 0x0007601801007387 */ /* 0x000fe80000100a00 */
[----:B------:R5:W-:Y:S01]  /*10c400*/  STL.64 [R1+0x768], R26 ;  /* 0x0007681a01007387 */ /* 0x000be20000100a00 */
[----:B------:R-:W-:Y:S02]  /*10c410*/  IMAD R4, R4, 0x100, R52 ;  /* 0x0000010004047824 */ /* 0x000fe400078e0234 */
[----:B------:R-:W-:Y:S02]  /*10c420*/  IMAD R5, R5, 0x100, R53 ;  /* 0x0000010005057824 */ /* 0x000fe400078e0235 */
[----:B------:R-:W-:Y:S02]  /*10c430*/  IMAD R6, R6, 0x100, R54 ;  /* 0x0000010006067824 */ /* 0x000fe400078e0236 */
[----:B------:R-:W-:Y:S01]  /*10c440*/  IMAD R7, R7, 0x100, R55 ;  /* 0x0000010007077824 */ /* 0x000fe200078e0237 */
[C---:B-----5:R-:W-:Y:S06]  /*10c450*/  HMMA.16816.F32 R24, R28.reuse, R18, R32 ;  /* 0x000000121c18723c */ /* 0x060fec0000001820 */
[----:B---3--:R-:W-:Y:S01]  /*10c460*/  HMMA.16816.F32 R20, R28, R16, R36 ;  /* 0x000000101c14723c */ /* 0x008fe20000001824 */
[----:B------:R-:W-:-:S15]  /*10c470*/  STL.64 [R1+0x7bf8], R18 ;  /* 0x007bf81201007387 */ /* 0x000fde0000100a00 */
[----:B------:R-:W-:-:S01]  /*10c480*/  NOP ;  /* 0x0000000000007918 */ /* 0x000fc20000000000 */
[----:B------:R-:W-:Y:S04]  /*10c490*/  STL.64 [R1+0x750], R24 ;  /* 0x0007501801007387 */ /* 0x000fe80000100a00 */
[----:B------:R-:W-:Y:S04]  /*10c4a0*/  STL.64 [R1+0x758], R26 ;  /* 0x0007581a01007387 */ /* 0x000fe80000100a00 */
[----:B------:R-:W-:Y:S04]  /*10c4b0*/  STL.64 [R1+0x7bf0], R16 ;  /* 0x007bf01001007387 */ /* 0x000fe80000100a00 */
[----:B------:R-:W-:Y:S04]  /*10c4c0*/  STL.64 [R1+0x740], R20 ;  /* 0x0007401401007387 */ /* 0x000fe80000100a00 */
[----:B------:R0:W-:Y:S02]  /*10c4d0*/  STL.64 [R1+0x748], R22 ;  /* 0x0007481601007387 */ /* 0x0001e40000100a00 */
[C---:B0-----:R-:W-:Y:S06]  /*10c4e0*/  HMMA.16816.F32 R20, R28.reuse, R14, R48 ;  /* 0x0000000e1c14723c */ /* 0x041fec0000001830 */
[----:B------:R-:W-:Y:S01]  /*10c4f0*/  STL.64 [R1+0x7c08], R14 ;  /* 0x007c080e01007387 */ /* 0x000fe20000100a00 */
[----:B----4-:R-:W-:-:S15]  /*10c500*/  HMMA.16816.F32 R16, R28, R12, R44 ;  /* 0x0000000c1c10723c */ /* 0x010fde000000182c */
[----:B------:R-:W-:-:S01]  /*10c510*/  NOP ;  /* 0x0000000000007918 */ /* 0x000fc20000000000 */
[----:B------:R-:W-:Y:S04]  /*10c520*/  STL.64 [R1+0x730], R20 ;  /* 0x0007301401007387 */ /* 0x000fe80000100a00 */
[----:B------:R-:W-:Y:S04]  /*10c530*/  STL.64 [R1+0x738], R22 ;  /* 0x0007381601007387 */ /* 0x000fe80000100a00 */
[----:B------:R0:W-:Y:S02]  /*10c540*/  STL.64 [R1+0x7c00], R12 ;  /* 0x007c000c01007387 */ /* 0x0001e40000100a00 */
[----:B0-----:R-:W-:Y:S02]  /*10c550*/  HMMA.16816.F32 R12, R28, R10, R40 ;  /* 0x0000000a1c0c723c */ /* 0x001fe40000001828 */
[----:B------:R-:W-:Y:S04]  /*10c560*/  STL.64 [R1+0x720], R16 ;  /* 0x0007201001007387 */ /* 0x000fe80000100a00 */
[----:B------:R-:W-:-:S15]  /*10c570*/  STL.64 [R1+0x728], R18 ;  /* 0x0007281201007387 */ /* 0x000fde0000100a00 */
[----:B------:R-:W-:-:S02]  /*10c580*/  NOP ;  /* 0x0000000000007918 */ /* 0x000fc40000000000 */
[----:B------:R-:W-:Y:S04]  /*10c590*/  STL.64 [R1+0x710], R12 ;  /* 0x0007100c01007387 */ /* 0x000fe80000100a00 */
[----:B------:R0:W-:Y:S02]  /*10c5a0*/  STL.64 [R1+0x718], R14 ;  /* 0x0007180e01007387 */ /* 0x0001e40000100a00 */
[----:B0-----:R-:W-:Y:S02]  /*10c5b0*/  HMMA.16816.F32 R12, R28, R8, R56 ;  /* 0x000000081c0c723c */ /* 0x001fe40000001838 */
[----:B------:R-:W2:Y:S05]  /*10c5c0*/  LDL.LU R58, [R1+0x78] ;  /* 0x00007800013a7983 */ /* 0x000eaa0000300800 */
[----:B------:R-:W-:-:S15]  /*10c5d0*/  IMAD.MOV.U32 R59, RZ, RZ, R2 ;  /* 0x000000ffff3b7224 */ /* 0x000fde00078e0002 */
[----:B------:R-:W-:-:S01]  /*10c5e0*/  NOP ;  /* 0x0000000000007918 */ /* 0x000fc20000000000 */
[----:B------:R0:W-:Y:S04]  /*10c5f0*/  STL.64 [R1+0x1620], R12 ;  /* 0x0016200c01007387 */ /* 0x0001e80000100a00 */
[----:B------:R1:W-:Y:S04]  /*10c600*/  STL.64 [R1+0x1628], R14 ;  /* 0x0016280e01007387 */ /* 0x0003e80000100a00 */
        /* <DEDUP_REMOVED lines=9> */
[----:B------:R-:W4:Y:S04]  /*10c6a0*/  LDL.LU R3, [R1+0x7f30] ;  /* 0x007f300001037983 */ /* 0x000f280000300800 */
[----:B--2---:R2:W-:Y:S04]  /*10c6b0*/  STL.64 [R1+0x7d88], R58 ;  /* 0x007d883a01007387 */ /* 0x0045e80000100a00 */
[----:B-----5:R-:W-:Y:S04]  /*10c6c0*/  STL.64 [R1+0x7d80], R56 ;  /* 0x007d803801007387 */ /* 0x020fe80000100a00 */
[----:B------:R-:W5:Y:S04]  /*10c6d0*/  LDL.LU R40, [R1+0x11e0] ;  /* 0x0011e00001287983 */ /* 0x000f680000300800 */
[----:B------:R-:W5:Y:S04]  /*10c6e0*/  LDL.LU R41, [R1+0x11e4] ;  /* 0x0011e40001297983 */ /* 0x000f680000300800 */
[----:B------:R-:W2:Y:S04]  /*10c6f0*/  LDL.LU R42, [R1+0x11e8] ;  /* 0x0011e800012a7983 */ /* 0x000ea80000300800 */
[----:B------:R-:W2:Y:S01]  /*10c700*/  LDL.LU R43, [R1+0x11ec] ;  /* 0x0011ec00012b7983 */ /* 0x000ea20000300800 */
[----:B---3--:R-:W-:-:S02]  /*10c710*/  IMAD.MOV.U32 R47, RZ, RZ, R2 ;  /* 0x000000ffff2f7224 */ /* 0x008fc400078e0002 */
[----:B----4-:R-:W-:Y:S01]  /*10c720*/  IMAD.MOV.U32 R44, RZ, RZ, R3 ;  /* 0x000000ffff2c7224 */ /* 0x010fe200078e0003 */
[----:B--2---:R-:W-:Y:S04]  /*10c730*/  STL.64 [R1+0x7d98], R42 ;  /* 0x007d982a01007387 */ /* 0x004fe80000100a00 */
[----:B-----5:R2:W-:Y:S04]  /*10c740*/  STL.64 [R1+0x7d90], R40 ;  /* 0x007d902801007387 */ /* 0x0205e80000100a00 */
[----:B------:R-:W3:Y:S04]  /*10c750*/  LDL.LU R46, [R1+0x88] ;  /* 0x00008800012e7983 */ /* 0x000ee80000300800 */
[----:B------:R-:W4:Y:S04]  /*10c760*/  LDL.LU R2, [R1+0x7f2c] ;  /* 0x007f2c0001027983 */ /* 0x000f280000300800 */
[----:B------:R-:W5:Y:S04]  /*10c770*/  LDL.LU R3, [R1+0x7f28] ;  /* 0x007f280001037983 */ /* 0x000f680000300800 */
[----:B------:R-:W2:Y:S04]  /*10c780*/  LDL.LU R45, [R1+0x94] ;  /* 0x00009400012d7983 */ /* 0x000ea80000300800 */
[----:B---3--:R-:W-:Y:S04]  /*10c790*/  STL.64 [R1+0x7da8], R46 ;  /* 0x007da82e01007387 */ /* 0x008fe80000100a00 */
[----:B--2---:R-:W-:Y:S04]  /*10c7a0*/  STL.64 [R1+0x7da0], R44 ;  /* 0x007da02c01007387 */ /* 0x004fe80000100a00 */
[----:B------:R-:W2:Y:S04]  /*10c7b0*/  LDL.LU R34, [R1+0x98] ;  /* 0x0000980001227983 */ /* 0x000ea80000300800 */
[----:B------:R-:W2:Y:S01]  /*10c7c0*/  LDL.LU R35, [R1+0x9c] ;  /* 0x00009c0001237983 */ /* 0x000ea20000300800 */
[----:B----4-:R-:W-:-:S02]  /*10c7d0*/  IMAD.MOV.U32 R32, RZ, RZ, R2 ;  /* 0x000000ffff207224 */ /* 0x010fc400078e0002 */
[----:B-----5:R-:W-:Y:S01]  /*10c7e0*/  IMAD.MOV.U32 R33, RZ, RZ, R3 ;  /* 0x000000ffff217224 */ /* 0x020fe200078e0003 */
[----:B------:R-:W3:Y:S04]  /*10c7f0*/  LDL.LU R2, [R1+0x7f24] ;  /* 0x007f240001027983 */ /* 0x000ee80000300800 */
[----:B------:R-:W4:Y:S04]  /*10c800*/  LDL.LU R3, [R1+0x7f20] ;  /* 0x007f200001037983 */ /* 0x000f280000300800 */
[----:B--2---:R2:W-:Y:S04]  /*10c810*/  STL.64 [R1+0x7db8], R34 ;  /* 0x007db82201007387 */ /* 0x0045e80000100a00 */
[----:B------:R-:W-:Y:S04]  /*10c820*/  STL.64 [R1+0x7db0], R32 ;  /* 0x007db02001007387 */ /* 0x000fe80000100a00 */
[----:B------:R-:W5:Y:S04]  /*10c830*/  LDL.LU R20, [R1+0x12a0] ;  /* 0x0012a00001147983 */ /* 0x000f680000300800 */
[----:B------:R-:W5:Y:S04]  /*10c840*/  LDL.LU R21, [R1+0x12a4] ;  /* 0x0012a40001157983 */ /* 0x000f680000300800 */
[----:B------:R-:W3:Y:S04]  /*10c850*/  LDL.LU R22, [R1+0x12a8] ;  /* 0x0012a80001167983 */ /* 0x000ee80000300800 */
[----:B------:R-:W3:Y:S04]  /*10c860*/  LDL.LU R23, [R1+0x12ac] ;  /* 0x0012ac0001177983 */ /* 0x000ee80000300800 */
[----:B---3--:R-:W-:Y:S04]  /*10c870*/  STL.64 [R1+0x7dc8], R22 ;  /* 0x007dc81601007387 */ /* 0x008fe80000100a00 */
[----:B-----5:R3:W-:Y:S04]  /*10c880*/  STL.64 [R1+0x7dc0], R20 ;  /* 0x007dc01401007387 */ /* 0x0207e80000100a00 */
[----:B------:R-:W5:Y:S04]  /*10c890*/  LDL.LU R18, [R1+0xa8] ;  /* 0x0000a80001127983 */ /* 0x000f680000300800 */
[----:B------:R-:W5:Y:S04]  /*10c8a0*/  LDL.LU R19, [R1+0xac] ;  /* 0x0000ac0001137983 */ /* 0x000f680000300800 */
[----:B0-----:R-:W2:Y:S04]  /*10c8b0*/  LDL.LU R12, [R1+0x12d0] ;  /* 0x0012d000010c7983 */ /* 0x001ea80000300800 */
[----:B------:R-:W2:Y:S04]  /*10c8c0*/  LDL.LU R13, [R1+0x12d4] ;  /* 0x0012d400010d7983 */ /* 0x000ea80000300800 */
[----:B-1----:R-:W3:Y:S04]  /*10c8d0*/  LDL.LU R14, [R1+0x12d8] ;  /* 0x0012d800010e7983 */ /* 0x002ee80000300800 */
[----:B------:R-:W3:Y:S01]  /*10c8e0*/  LDL.LU R15, [R1+0x12dc] ;  /* 0x0012dc00010f7983 */ /* 0x000ee20000300800 */
[----:B----4-:R-:W-:-:S02]  /*10c8f0*/  IMAD.MOV.U32 R16, RZ, RZ, R3 ;  /* 0x000000ffff107224 */ /* 0x010fc400078e0003 */
[----:B------:R-:W-:Y:S01]  /*10c900*/  IMAD.MOV.U32 R17, RZ, RZ, R2 ;  /* 0x000000ffff117224 */ /* 0x000fe200078e0002 */
[----:B---3--:R-:W-:Y:S04]  /*10c910*/  STL.64 [R1+0x7dd8], R14 ;  /* 0x007dd80e01007387 */ /* 0x008fe80000100a00 */
[----:B--2---:R0:W-:Y:S04]  /*10c920*/  STL.64 [R1+0x7dd0], R12 ;  /* 0x007dd00c01007387 */ /* 0x0041e80000100a00 */
[----:B------:R-:W2:Y:S04]  /*10c930*/  LDL.LU R3, [R1+0x7f1c] ;  /* 0x007f1c0001037983 */ /* 0x000ea80000300800 */
[----:B------:R-:W3:Y:S04]  /*10c940*/  LDL.LU R2, [R1+0x7f18] ;  /* 0x007f180001027983 */ /* 0x000ee80000300800 */
[----:B-----5:R1:W-:Y:S04]  /*10c950*/  STL.64 [R1+0x7de8], R18 ;  /* 0x007de81201007387 */ /* 0x0203e80000100a00 */
[----:B------:R-:W-:Y:S04]  /*10c960*/  STL.64 [R1+0x7de0], R16 ;  /* 0x007de01001007387 */ /* 0x000fe80000100a00 */
        /* <DEDUP_REMOVED lines=8> */
[----:B------:R-:W4:Y:S04]  /*10c9f0*/  LDL.LU R54, [R1+0x1338] ;  /* 0x0013380001367983 */ /* 0x000f280000300800 */
[----:B------:R-:W4:Y:S01]  /*10ca00*/  LDL.LU R55, [R1+0x133c] ;  /* 0x00133c0001377983 */ /* 0x000f220000300800 */
[----:B---3--:R-:W-:-:S02]  /*10ca10*/  IMAD.MOV.U32 R58, RZ, RZ, R2 ;  /* 0x000000ffff3a7224 */ /* 0x008fc400078e0002 */
[----:B--2---:R-:W-:Y:S01]  /*10ca20*/  IMAD.MOV.U32 R59, RZ, RZ, R3 ;  /* 0x000000ffff3b7224 */ /* 0x004fe200078e0003 */
[----:B----4-:R-:W-:Y:S04]  /*10ca30*/  STL.64 [R1+0x7e08], R54 ;  /* 0x007e083601007387 */ /* 0x010fe80000100a00 */
[----:B-----5:R-:W-:Y:S04]  /*10ca40*/  STL.64 [R1+0x7e00], R52 ;  /* 0x007e003401007387 */ /* 0x020fe80000100a00 */
[----:B------:R-:W2:Y:S04]  /*10ca50*/  LDL.LU R2, [R1+0x7f14] ;  /* 0x007f140001027983 */ /* 0x000ea80000300800 */
[----:B------:R-:W3:Y:S04]  /*10ca60*/  LDL.LU R3, [R1+0x7f10] ;  /* 0x007f100001037983 */ /* 0x000ee80000300800 */
        /* <DEDUP_REMOVED lines=8> */
[----:B------:R-:W-:Y:S01]  /*10caf0*/  STL.64 [R1+0x7e28], R58 ;  /* 0x007e283a01007387 */ /* 0x000fe20000100a00 */
[----:B---3--:R-:W-:-:S02]  /*10cb00*/  IMAD.MOV.U32 R34, RZ, RZ, R3 ;  /* 0x000000ffff227224 */ /* 0x008fc400078e0003 */
[----:B--2---:R-:W-:Y:S01]  /*10cb10*/  IMAD.MOV.U32 R35, RZ, RZ, R2 ;  /* 0x000000ffff237224 */ /* 0x004fe200078e0002 */
[----:B----4-:R2:W-:Y:S04]  /*10cb20*/  STL.64 [R1+0x7e20], R56 ;  /* 0x007e203801007387 */ /* 0x0105e80000100a00 */
[----:B------:R-:W3:Y:S04]  /*10cb30*/  LDL.LU R3, [R1+0x7f0c] ;  /* 0x007f0c0001037983 */ /* 0x000ee80000300800 */
[----:B------:R-:W1:Y:S04]  /*10cb40*/  LDL.LU R2, [R1+0x7f08] ;  /* 0x007f080001027983 */ /* 0x000e680000300800 */
        /* <DEDUP_REMOVED lines=8> */
[----:B------:R4:W-:Y:S04]  /*10cbd0*/  STL.64 [R1+0x7e48], R34 ;  /* 0x007e482201007387 */ /* 0x0009e80000100a00 */
[----:B-----5:R-:W-:Y:S04]  /*10cbe0*/  STL.64 [R1+0x7e40], R32 ;  /* 0x007e402001007387 */ /* 0x020fe80000100a00 */
[----:B0-----:R-:W5:Y:S04]  /*10cbf0*/  LDL.LU R12, [R1+0x13f0] ;  /* 0x0013f000010c7983 */ /* 0x001f680000300800 */
[----:B------:R-:W5:Y:S04]  /*10cc00*/  LDL.LU R13, [R1+0x13f4] ;  /* 0x0013f400010d7983 */ /* 0x000f680000300800 */
[----:B------:R-:W2:Y:S04]  /*10cc10*/  LDL.LU R14, [R1+0x13f8] ;  /* 0x0013f800010e7983 */ /* 0x000ea80000300800 */
[----:B------:R-:W2:Y:S01]  /*10cc20*/  LDL.LU R15, [R1+0x13fc] ;  /* 0x0013fc00010f7983 */ /* 0x000ea20000300800 */
[----:B-1----:R-:W-:-:S02]  /*10cc30*/  IMAD.MOV.U32 R18, RZ, RZ, R2 ;  /* 0x000000ffff127224 */ /* 0x002fc400078e0002 */
[----:B---3--:R-:W-:Y:S01]  /*10cc40*/  IMAD.MOV.U32 R19, RZ, RZ, R3 ;  /* 0x000000ffff137224 */ /* 0x008fe200078e0003 */
[----:B--2---:R-:W-:Y:S04]  /*10cc50*/  STL.64 [R1+0x7e58], R14 ;  /* 0x007e580e01007387 */ /* 0x004fe80000100a00 */
[----:B-----5:R0:W-:Y:S04]  /*10cc60*/  STL.64 [R1+0x7e50], R12 ;  /* 0x007e500c01007387 */ /* 0x0201e80000100a00 */
[----:B------:R-:W2:Y:S04]  /*10cc70*/  LDL.LU R2, [R1+0x7f04] ;  /* 0x007f040001027983 */ /* 0x000ea80000300800 */
[----:B------:R-:W3:Y:S04]  /*10cc80*/  LDL.LU R3, [R1+0x7f00] ;  /* 0x007f000001037983 */ /* 0x000ee80000300800 */
[----:B------:R-:W5:Y:S04]  /*10cc90*/  LDL.LU R24, [R1+0x1420] ;  /* 0x0014200001187983 */ /* 0x000f680000300800 */
[----:B------:R-:W5:Y:S04]  /*10cca0*/  LDL.LU R25, [R1+0x1424] ;  /* 0x0014240001197983 */ /* 0x000f680000300800 */
[----:B------:R-:W4:Y:S04]  /*10ccb0*/  LDL.LU R26, [R1+0x1428] ;  /* 0x00142800011a7983 */ /* 0x000f280000300800 */
[----:B------:R-:W4:Y:S04]  /*10ccc0*/  LDL.LU R27, [R1+0x142c] ;  /* 0x00142c00011b7983 */ /* 0x000f280000300800 */
[----:B----4-:R-:W-:Y:S04]  /*10ccd0*/  STL.64 [R1+0x7e68], R26 ;  /* 0x007e681a01007387 */ /* 0x010fe80000100a00 */
[----:B-----5:R-:W-:Y:S04]  /*10cce0*/  STL.64 [R1+0x7e60], R24 ;  /* 0x007e601801007387 */ /* 0x020fe80000100a00 */
[----:B------:R-:W4:Y:S04]  /*10ccf0*/  LDL.LU R16, [R1+0xe8] ;  /* 0x0000e80001107983 */ /* 0x000f280000300800 */
[----:B------:R-:W4:Y:S04]  /*10cd00*/  LDL.LU R17, [R1+0xec] ;  /* 0x0000ec0001117983 */ /* 0x000f280000300800 */
[----:B------:R1:W-:Y:S01]  /*10cd10*/  STL.64 [R1+0x7e78], R18 ;  /* 0x007e781201007387 */ /* 0x0003e20000100a00 */
[----:B---3--:R-:W-:-:S02]  /*10cd20*/  IMAD.MOV.U32 R42, RZ, RZ, R3 ;  /* 0x000000ffff2a7224 */ /* 0x008fc400078e0003 */
[----:B--2---:R-:W-:Y:S01]  /*10cd30*/  IMAD.MOV.U32 R43, RZ, RZ, R2 ;  /* 0x000000ffff2b7224 */ /* 0x004fe200078e0002 */
[----:B----4-:R-:W-:Y:S04]  /*10cd40*/  STL.64 [R1+0x7e70], R16 ;  /* 0x007e701001007387 */ /* 0x010fe80000100a00 */
[----:B------:R-:W2:Y:S04]  /*10cd50*/  LDL.LU R3, [R1+0x7efc] ;  /* 0x007efc0001037983 */ /* 0x000ea80000300800 */
        /* <DEDUP_REMOVED lines=9> */
[----:B------:R-:W-:Y:S04]  /*10cdf0*/  STL.64 [R1+0x7e98], R42 ;  /* 0x007e982a01007387 */ /* 0x000fe80000100a00 */
[----:B-----5:R5:W-:Y:S04]  /*10ce00*/  STL.64 [R1+0x7e90], R40 ;  /* 0x007e902801007387 */ /* 0x020be80000100a00 */
[----:B------:R-:W4:Y:S04]  /*10ce10*/  LDL.LU R20, [R1+0x14b0] ;  /* 0x0014b00001147983 */ /* 0x000f280000300800 */
[----:B------:R-:W4:Y:S04]  /*10ce20*/  LDL.LU R21, [R1+0x14b4] ;  /* 0x0014b40001157983 */ /* 0x000f280000300800 */
[----:B------:R-:W5:Y:S04]  /*10ce30*/  LDL.LU R22, [R1+0x14b8] ;  /* 0x0014b80001167983 */ /* 0x000f680000300800 */
[----:B------:R-:W5:Y:S01]  /*10ce40*/  LDL.LU R23, [R1+0x14bc] ;  /* 0x0014bc0001177983 */ /* 0x000f620000300800 */
[----:B---3--:R-:W-:-:S02]  /*10ce50*/  IMAD.MOV.U32 R34, RZ, RZ, R2 ;  /* 0x000000ffff227224 */ /* 0x008fc400078e0002 */
[----:B--2---:R-:W-:Y:S01]  /*10ce60*/  IMAD.MOV.U32 R35, RZ, RZ, R3 ;  /* 0x000000ffff237224 */ /* 0x004fe200078e0003 */
[----:B-----5:R2:W-:Y:S04]  /*10ce70*/  STL.64 [R1+0x7ea8], R22 ;  /* 0x007ea81601007387 */ /* 0x0205e80000100a00 */
[----:B----4-:R3:W-:Y:S04]  /*10ce80*/  STL.64 [R1+0x7ea0], R20 ;  /* 0x007ea01401007387 */ /* 0x0107e80000100a00 */
[----:B------:R-:W4:Y:S04]  /*10ce90*/  LDL.LU R2, [R1+0x7ef4] ;  /* 0x007ef40001027983 */ /* 0x000f280000300800 */
[----:B------:R-:W1:Y:S04]  /*10cea0*/  LDL.LU R3, [R1+0x7ef0] ;  /* 0x007ef00001037983 */ /* 0x000e680000300800 */
[----:B0-----:R-:W5:Y:S04]  /*10ceb0*/  LDL.LU R12, [R1+0x14e0] ;  /* 0x0014e000010c7983 */ /* 0x001f680000300800 */
[----:B------:R-:W5:Y:S04]  /*10cec0*/  LDL.LU R13, [R1+0x14e4] ;  /* 0x0014e400010d7983 */ /* 0x000f680000300800 */
[----:B------:R-:W2:Y:S04]  /*10ced0*/  LDL.LU R14, [R1+0x14e8] ;  /* 0x0014e800010e7983 */ /* 0x000ea80000300800 */
[----:B------:R-:W2:Y:S04]  /*10cee0*/  LDL.LU R15, [R1+0x14ec] ;  /* 0x0014ec00010f7983 */ /* 0x000ea80000300800 */
[----:B--2---:R-:W-:Y:S04]  /*10cef0*/  STL.64 [R1+0x7eb8], R14 ;  /* 0x007eb80e01007387 */ /* 0x004fe80000100a00 */
[----:B-----5:R-:W-:Y:S04]  /*10cf00*/  STL.64 [R1+0x7eb0], R12 ;  /* 0x007eb00c01007387 */ /* 0x020fe80000100a00 */
[----:B------:R-:W2:Y:S04]  /*10cf10*/  LDL.LU R32, [R1+0x108] ;  /* 0x0001080001207983 */ /* 0x000ea80000300800 */
[----:B------:R-:W2:Y:S04]  /*10cf20*/  LDL.LU R33, [R1+0x10c] ;  /* 0x00010c0001217983 */ /* 0x000ea80000300800 */
[----:B------:R-:W-:Y:S01]  /*10cf30*/  STL.64 [R1+0x7ec8], R34 ;  /* 0x007ec82201007387 */ /* 0x000fe20000100a00 */
[----:B-1----:R-:W-:-:S02]  /*10cf40*/  IMAD.MOV.U32 R18, RZ, RZ, R3 ;  /* 0x000000ffff127224 */ /* 0x002fc400078e0003 */
[----:B----4-:R-:W-:Y:S01]  /*10cf50*/  IMAD.MOV.U32 R19, RZ, RZ, R2 ;  /* 0x000000ffff137224 */ /* 0x010fe200078e0002 */
[----:B--2---:R0:W-:Y:S04]  /*10cf60*/  STL.64 [R1+0x7ec0], R32 ;  /* 0x007ec02001007387 */ /* 0x0041e80000100a00 */
[----:B------:R-:W2:Y:S04]  /*10cf70*/  LDL.LU R3, [R1+0x7eec] ;  /* 0x007eec0001037983 */ /* 0x000ea80000300800 */
[----:B------:R-:W4:Y:S04]  /*10cf80*/  LDL.LU R2, [R1+0x7ee8] ;  /* 0x007ee80001027983 */ /* 0x000f280000300800 */
        /* <DEDUP_REMOVED lines=10> */
[----:B------:R-:W3:Y:S04]  /*10d030*/  LDL.LU R42, [R1+0x1568] ;  /* 0x00156800012a7983 */ /* 0x000ee80000300800 */
[----:B------:R-:W3:Y:S01]  /*10d040*/  LDL.LU R43, [R1+0x156c] ;  /* 0x00156c00012b7983 */ /* 0x000ee20000300800 */
[----:B----4-:R-:W-:-:S02]  /*10d050*/  IMAD.MOV.U32 R22, RZ, RZ, R2 ;  /* 0x000000ffff167224 */ /* 0x010fc400078e0002 */
[----:B--2---:R-:W-:Y:S01]  /*10d060*/  IMAD.MOV.U32 R23, RZ, RZ, R3 ;  /* 0x000000ffff177224 */ /* 0x004fe200078e0003 */
[----:B------:R-:W2:Y:S04]  /*10d070*/  LDL.LU R2, [R1+0x7ee4] ;  /* 0x007ee40001027983 */ /* 0x000ea80000300800 */
[----:B------:R-:W2:Y:S04]  /*10d080*/  LDL.LU R3, [R1+0x7ee0] ;  /* 0x007ee00001037983 */ /* 0x000ea80000300800 */
[----:B------:R-:W4:Y:S04]  /*10d090*/  LDL R20, [R1+0x120] ;  /* 0x0001200001147983 */ /* 0x000f280000100800 */
[----:B------:R-:W4:Y:S04]  /*10d0a0*/  LDL R21, [R1+0x124] ;  /* 0x0001240001157983 */ /* 0x000f280000100800 */
[----:B0-----:R-:W4:Y:S04]  /*10d0b0*/  LDL.LU R32, [R1+0x15b0] ;  /* 0x0015b00001207983 */ /* 0x001f280000300800 */
[----:B------:R-:W4:Y:S04]  /*10d0c0*/  LDL.LU R33, [R1+0x15b4] ;  /* 0x0015b40001217983 */ /* 0x000f280000300800 */
[----:B------:R-:W4:Y:S04]  /*10d0d0*/  LDL.LU R34, [R1+0x15b8] ;  /* 0x0015b80001227983 */ /* 0x000f280000300800 */
[----:B------:R-:W4:Y:S04]  /*10d0e0*/  LDL.LU R35, [R1+0x15bc] ;  /* 0x0015bc0001237983 */ /* 0x000f280000300800 */
[----:B-1----:R-:W2:Y:S04]  /*10d0f0*/  LDL.LU R56, [R1+0x19f0] ;  /* 0x0019f00001387983 */ /* 0x002ea80000300800 */
[----:B------:R-:W2:Y:S04]  /*10d100*/  LDL.LU R57, [R1+0x19f4] ;  /* 0x0019f40001397983 */ /* 0x000ea80000300800 */
[----:B------:R-:W2:Y:S04]  /*10d110*/  LDL.LU R58, [R1+0x19f8] ;  /* 0x0019f800013a7983 */ /* 0x000ea80000300800 */
[----:B------:R-:W2:Y:S04]  /*10d120*/  LDL.LU R59, [R1+0x19fc] ;  /* 0x0019fc00013b7983 */ /* 0x000ea80000300800 */
        /* <DEDUP_REMOVED lines=24> */
[----:B------:R-:W-:Y:S01]  /*10d2b0*/  STL.64 [R1+0x7c18], R10 ;  /* 0x007c180a01007387 */ /* 0x000fe20000100a00 */
[----:B------:R-:W-:-:S02]  /*10d2c0*/  F2FP.F16.E4M3.UNPACK_B R4, R4 ;  /* 0x00000004ff04723e */ /* 0x000fc400020006ff */
[----:B------:R-:W-:Y:S02]  /*10d2d0*/  F2FP.F16.E4M3.UNPACK_B R5, R5 ;  /* 0x00000005ff05723e */ /* 0x000fe400020006ff */
[----:B------:R-:W-:Y:S01]  /*10d2e0*/  F2FP.F16.E4M3.UNPACK_B R6, R6 ;  /* 0x00000006ff06723e */ /* 0x000fe200020006ff */
[----:B------:R0:W-:Y:S01]  /*10d2f0*/  STL.64 [R1+0x7c10], R8 ;  /* 0x007c100801007387 */ /* 0x0001e20000100a00 */
[----:B------:R-:W-:-:S03]  /*10d300*/  F2FP.F16.E4M3.UNPACK_B R7, R7 ;  /* 0x00000007ff07723e */ /* 0x000fc600020006ff */
[----:B0-----:R-:W3:Y:S04]  /*10d310*/  LDL.LU R8, [R1+0x1300] ;  /* 0x0013000001087983 */ /* 0x001ee80000300800 */
[----:B------:R-:W3:Y:S04]  /*10d320*/  LDL.LU R9, [R1+0x1304] ;  /* 0x0013040001097983 */ /* 0x000ee80000300800 */
[----:B------:R-:W3:Y:S04]  /*10d330*/  LDL.LU R10, [R1+0x1308] ;  /* 0x00130800010a7983 */ /* 0x000ee80000300800 */
[----:B------:R-:W3:Y:S01]  /*10d340*/  LDL.LU R11, [R1+0x130c] ;  /* 0x00130c00010b7983 */ /* 0x000ee20000300800 */
[C---:B--2---:R-:W-:Y:S06]  /*10d350*/  HMMA.16816.F32 R56, R28.reuse, R2, R56 ;  /* 0x000000021c38723c */ /* 0x044fec0000001838 */
[----:B----4-:R-:W-:Y:S06]  /*10d360*/  HMMA.16816.F32 R28, R28, R20, R32 ;  /* 0x000000141c1c723c */ /* 0x010fec0000001820 */
[C---:B-----5:R-:W-:Y:S06]  /*10d370*/  HMMA.16816.F32 R20, R4.reuse, R22, R12 ;  /* 0x000000160414723c */ /* 0x060fec000000180c */
[C---:B---3--:R-:W-:Y:S05]  /*10d380*/  HMMA.16816.F32 R40, R4.reuse, R16, R40 ;  /* 0x000000100428723c */ /* 0x048fea0000001828 */
[----:B------:R-:W-:Y:S04]  /*10d390*/  STL.64 [R1+0x1610], R56 ;  /* 0x0016103801007387 */ /* 0x000fe80000100a00 */
[----:B------:R0:W-:Y:S04]  /*10d3a0*/  STL.64 [R1+0x1618], R58 ;  /* 0x0016183a01007387 */ /* 0x0001e80000100a00 */
[----:B0-----:R-:W2:Y:S04]  /*10d3b0*/  LDL.LU.64 R58, [R1+0x7ed8] ;  /* 0x007ed800013a7983 */ /* 0x001ea80000300a00 */
[----:B------:R-:W2:Y:S04]  /*10d3c0*/  LDL.LU.64 R56, [R1+0x7ed0] ;  /* 0x007ed00001387983 */ /* 0x000ea80000300a00 */
[----:B------:R-:W3:Y:S04]  /*10d3d0*/  LDL.LU.64 R34, [R1+0x7ec8] ;  /* 0x007ec80001227983 */ /* 0x000ee80000300a00 */
[----:B------:R-:W4:Y:S04]  /*10d3e0*/  LDL.LU.64 R32, [R1+0x7ec0] ;  /* 0x007ec00001207983 */ /* 0x000f280000300a00 */
[----:B------:R-:W-:Y:S04]  /*10d3f0*/  STL.64 [R1+0x700], R28 ;  /* 0x0007001c01007387 */ /* 0x000fe80000100a00 */
[----:B------:R0:W-:Y:S04]  /*10d400*/  STL.64 [R1+0x708], R30 ;  /* 0x0007081e01007387 */ /* 0x0001e80000100a00 */
[----:B0-----:R-:W5:Y:S04]  /*10d410*/  LDL.LU R30, [R1+0xb8] ;  /* 0x0000b800011e7983 */ /* 0x001f680000300800 */
[----:B------:R-:W5:Y:S04]  /*10d420*/  LDL.LU R31, [R1+0xbc] ;  /* 0x0000bc00011f7983 */ /* 0x000f680000300800 */
[----:B------:R-:W3:Y:S04]  /*10d430*/  LDL.LU.64 R14, [R1+0x7eb8] ;  /* 0x007eb800010e7983 */ /* 0x000ee80000300a00 */
[----:B------:R-:W3:Y:S04]  /*10d440*/  LDL.LU.64 R12, [R1+0x7eb0] ;  /* 0x007eb000010c7983 */ /* 0x000ee80000300a00 */
        /* <DEDUP_REMOVED lines=8> */
[C---:B--2---:R-:W-:Y:S06]  /*10d4d0*/  HMMA.16816.F32 R16, R4.reuse, R18, R56 ;  /* 0x000000120410723c */ /* 0x044fec0000001838 */
[C---:B----4-:R-:W-:Y:S01]  /*10d4e0*/  HMMA.16816.F32 R24, R4.reuse, R32, R24 ;  /* 0x000000200418723c */ /* 0x050fe20000001818 */
[----:B------:R-:W2:Y:S04]  /*10d4f0*/  LDL.LU.64 R58, [R1+0x7e88] ;  /* 0x007e8800013a7983 */ /* 0x000ea80000300a00 */
[----:B------:R-:W2:Y:S01]  /*10d500*/  LDL.LU.64 R56, [R1+0x7e80] ;  /* 0x007e800001387983 */ /* 0x000ea20000300a00 */
[C---:B---3--:R-:W-:Y:S11]  /*10d510*/  HMMA.16816.F32 R32, R4.reuse, R34, R12 ;  /* 0x000000220420723c */ /* 0x048ff6000000180c */
[----:B------:R-:W-:Y:S04]  /*10d520*/  STL.64 [R1+0x6c0], R16 ;  /* 0x0006c01001007387 */ /* 0x000fe80000100a00 */
[----:B------:R0:W-:Y:S04]  /*10d530*/  STL.64 [R1+0x6c8], R18 ;  /* 0x0006c81201007387 */ /* 0x0001e80000100a00 */
[----:B0-----:R-:W3:Y:S04]  /*10d540*/  LDL.LU.64 R18, [R1+0x7e78] ;  /* 0x007e780001127983 */ /* 0x001ee80000300a00 */
[----:B------:R-:W4:Y:S04]  /*10d550*/  LDL.LU.64 R16, [R1+0x7e70] ;  /* 0x007e700001107983 */ /* 0x000f280000300a00 */
[----:B------:R-:W-:Y:S04]  /*10d560*/  STL.64 [R1+0x6a0], R24 ;  /* 0x0006a01801007387 */ /* 0x000fe80000100a00 */
[----:B------:R0:W-:Y:S01]  /*10d570*/  STL.64 [R1+0x6a8], R26 ;  /* 0x0006a81a01007387 */ /* 0x0001e20000100a00 */
[C---:B-----5:R-:W-:Y:S03]  /*10d580*/  HMMA.16816.F32 R20, R4.reuse, R40, R20 ;  /* 0x000000280414723c */ /* 0x060fe60000001814 */
[----:B0-----:R-:W3:Y:S04]  /*10d590*/  LDL.LU.64 R26, [R1+0x7e68] ;  /* 0x007e6800011a7983 */ /* 0x001ee80000300a00 */
        /* <DEDUP_REMOVED lines=15> */
[----:B------:R-:W-:Y:S01]  /*10d690*/  STL.64 [R1+0x660], R40 ;  /* 0x0006602801007387 */ /* 0x000fe20000100a00 */
[C---:B---3--:R-:W-:Y:S03]  /*10d6a0*/  HMMA.16816.F32 R16, R4.reuse, R18, R24 ;  /* 0x000000120410723c */ /* 0x048fe60000001818 */
[----:B------:R0:W-:Y:S04]  /*10d6b0*/  STL.64 [R1+0x668], R42 ;  /* 0x0006682a01007387 */ /* 0x0001e80000100a00 */
[----:B0-----:R-:W3:Y:S04]  /*10d6c0*/  LDL.LU.64 R42, [R1+0x7e18] ;  /* 0x007e1800012a7983 */ /* 0x001ee80000300a00 */
[----:B------:R-:W3:Y:S04]  /*10d6d0*/  LDL.LU.64 R40, [R1+0x7e10] ;  /* 0x007e100001287983 */ /* 0x000ee80000300a00 */
[----:B------:R-:W-:Y:S04]  /*10d6e0*/  STL.64 [R1+0x640], R52 ;  /* 0x0006403401007387 */ /* 0x000fe80000100a00 */
[----:B------:R0:W-:Y:S01]  /*10d6f0*/  STL.64 [R1+0x648], R54 ;  /* 0x0006483601007387 */ /* 0x0001e20000100a00 */
[C---:B-----5:R-:W-:Y:S03]  /*10d700*/  HMMA.16816.F32 R12, R4.reuse, R32, R12 ;  /* 0x00000020040c723c */ /* 0x060fe6000000180c */
[----:B0-----:R-:W4:Y:S04]  /*10d710*/  LDL.LU.64 R54, [R1+0x7e08] ;  /* 0x007e080001367983 */ /* 0x001f280000300a00 */
[----:B------:R-:W4:Y:S04]  /*10d720*/  LDL.LU.64 R52, [R1+0x7e00] ;  /* 0x007e000001347983 */ /* 0x000f280000300a00 */
[----:B------:R-:W5:Y:S04]  /*10d730*/  LDL.LU.64 R26, [R1+0x7df8] ;  /* 0x007df800011a7983 */ /* 0x000f680000300a00 */
[----:B------:R-:W5:Y:S04]  /*10d740*/  LDL.LU.64 R24, [R1+0x7df0] ;  /* 0x007df00001187983 */ /* 0x000f680000300a00 */
[----:B------:R-:W-:Y:S04]  /*10d750*/  STL.64 [R1+0x630], R16 ;  /* 0x0006301001007387 */ /* 0x000fe80000100a00 */
[----:B------:R0:W-:Y:S01]  /*10d760*/  STL.64 [R1+0x638], R18 ;  /* 0x0006381201007387 */ /* 0x0001e20000100a00 */
[C---:B------:R-:W-:Y:S03]  /*10d770*/  HMMA.16816.F32 R32, R4.reuse, R34, R20 ;  /* 0x000000220420723c */ /* 0x040fe60000001814 */
        /* <DEDUP_REMOVED lines=18> */
[C---:B---3--:R-:W-:Y:S03]  /*10d8a0*/  HMMA.16816.F32 R56, R4.reuse, R58, R40 ;  /* 0x0000003a0438723c */ /* 0x048fe60000001828 */
[----:B------:R-:W3:Y:S04]  /*10d8b0*/  LDL.LU.64 R42, [R1+0x7d98] ;  /* 0x007d9800012a7983 */ /* 0x000ee80000300a00 */
[----:B------:R-:W3:Y:S01]  /*10d8c0*/  LDL.LU.64 R40, [R1+0x7d90] ;  /* 0x007d900001287983 */ /* 0x000ee20000300a00 */
[C---:B----4-:R-:W-:Y:S06]  /*10d8d0*/  HMMA.16816.F32 R28, R4.reuse, R30, R52 ;  /* 0x0000001e041c723c */ /* 0x050fec0000001834 */
[C---:B-----5:R-:W-:Y:S09]  /*10d8e0*/  HMMA.16816.F32 R8, R4.reuse, R16, R8 ;  /* 0x000000100408723c */ /* 0x060ff20000001808 */
[----:B------:R-:W-:Y:S04]  /*10d8f0*/  STL.64 [R1+0x5d0], R56 ;  /* 0x0005d03801007387 */ /* 0x000fe80000100a00 */
[----:B------:R0:W-:Y:S04]  /*10d900*/  STL.64 [R1+0x5d8], R58 ;  /* 0x0005d83a01007387 */ /* 0x0001e80000100a00 */
[----:B0-----:R-:W4:Y:S04]  /*10d910*/  LDL.LU.64 R58, [R1+0x7d88] ;  /* 0x007d8800013a7983 */ /* 0x001f280000300a00 */
[----:B------:R-:W3:Y:S04]  /*10d920*/  LDL.LU.64 R56, [R1+0x7d80] ;  /* 0x007d800001387983 */ /* 0x000ee80000300a00 */
[----:B------:R-:W4:Y:S04]  /*10d930*/  LDL.LU.64 R54, [R1+0x7d78] ;  /* 0x007d780001367983 */ /* 0x000f280000300a00 */
[----:B------:R-:W4:Y:S01]  /*10d940*/  LDL.LU.64 R52, [R1+0x7d70] ;  /* 0x007d700001347983 */ /* 0x000f220000300a00 */
[C---:B------:R-:W-:Y:S03]  /*10d950*/  HMMA.16816.F32 R16, R4.reuse, R18, R12 ;  /* 0x000000120410723c */ /* 0x040fe6000000180c */
[----:B------:R-:W-:Y:S04]  /*10d960*/  STL.64 [R1+0x5b0], R28 ;  /* 0x0005b01c01007387 */ /* 0x000fe80000100a00 */
[----:B------:R-:W-:Y:S04]  /*10d970*/  STL.64 [R1+0x5b8], R30 ;  /* 0x0005b81e01007387 */ /* 0x000fe80000100a00 */
[----:B------:R-:W-:Y:S04]  /*10d980*/  STL.64 [R1+0x5a0], R8 ;  /* 0x0005a00801007387 */ /* 0x000fe80000100a00 */
[----:B------:R0:W-:Y:S01]  /*10d990*/  STL.64 [R1+0x5a8], R10 ;  /* 0x0005a80a01007387 */ /* 0x0001e20000100a00 */
[C---:B------:R-:W-:Y:S06]  /*10d9a0*/  HMMA.16816.F32 R12, R4.reuse, R32, R20 ;  /* 0x00000020040c723c */ /* 0x040fec0000001814 */
[C---:B0-----:R-:W-:Y:S01]  /*10d9b0*/  HMMA.16816.F32 R8, R4.reuse, R34, R24 ;  /* 0x000000220408723c */ /* 0x041fe20000001818 */
[----:B------:R-:W-:Y:S04]  /*10d9c0*/  STL.64 [R1+0x580], R16 ;  /* 0x0005801001007387 */ /* 0x000fe80000100a00 */
[----:B------:R-:W-:Y:S04]  /*10d9d0*/  STL.64 [R1+0x588], R18 ;  /* 0x0005881201007387 */ /* 0x000fe80000100a00 */
[----:B------:R-:W5:Y:S08]  /*10d9e0*/  LDL.LU R28, [R1+0xd70] ;  /* 0x000d7000011c7983 */ /* 0x000f700000300800 */
[----:B------:R-:W-:Y:S04]  /*10d9f0*/  STL.64 [R1+0x570], R12 ;  /* 0x0005700c01007387 */ /* 0x000fe80000100a00 */
[----:B------:R-:W-:Y:S04]  /*10da00*/  STL.64 [R1+0x578], R14 ;  /* 0x0005780e01007387 */ /* 0x000fe80000100a00 */
[----:B------:R-:W-:Y:S04]  /*10da10*/  STL.64 [R1+0x550], R8 ;  /* 0x0005500801007387 */ /* 0x000fe80000100a00 */
[----:B------:R2:W-:Y:S04]  /*10da20*/  STL.64 [R1+0x558], R10 ;  /* 0x0005580a01007387 */ /* 0x0005e80000100a00 */
[----:B------:R-:W5:Y:S04]  /*10da30*/  LDL.LU R29, [R1+0xd74] ;  /* 0x000d7400011d7983 */ /* 0x000f680000300800 */
[----:B------:R-:W4:Y:S04]  /*10da40*/  LDL.LU R30, [R1+0xd78] ;  /* 0x000d7800011e7983 */ /* 0x000f280000300800 */
[----:B------:R-:W4:Y:S01]  /*10da50*/  LDL.LU R31, [R1+0xd7c] ;  /* 0x000d7c00011f7983 */ /* 0x000f220000300800 */
[C---:B--2---:R-:W-:Y:S06]  /*10da60*/  HMMA.16816.F32 R8, R4.reuse, R44, R36 ;  /* 0x0000002c0408723c */ /* 0x044fec0000001824 */
[C---:B------:R-:W-:Y:S06]  /*10da70*/  HMMA.16816.F32 R16, R4.reuse, R46, R48 ;  /* 0x0000002e0410723c */ /* 0x040fec0000001830 */
[C---:B---3--:R-:W-:Y:S01]  /*10da80*/  HMMA.16816.F32 R12, R4.reuse, R56, R40 ;  /* 0x00000038040c723c */ /* 0x048fe20000001828 */
[----:B----4-:R-:W-:Y:S04]  /*10da90*/  STL.64 [R1+0x7c28], R30 ;  /* 0x007c281e01007387 */ /* 0x010fe80000100a00 */
[----:B-----5:R-:W-:Y:S06]  /*10daa0*/  STL.64 [R1+0x7c20], R28 ;  /* 0x007c201c01007387 */ /* 0x020fec0000100a00 */
[----:B------:R-:W-:Y:S04]  /*10dab0*/  STL.64 [R1+0x540], R8 ;  /* 0x0005400801007387 */ /* 0x000fe80000100a00 */
[----:B------:R0:W-:Y:S02]  /*10dac0*/  STL.64 [R1+0x548], R10 ;  /* 0x0005480a01007387 */ /* 0x0001e40000100a00 */
[----:B0-----:R-:W-:Y:S02]  /*10dad0*/  HMMA.16816.F32 R8, R4, R58, R52 ;  /* 0x0000003a0408723c */ /* 0x001fe40000001834 */
[----:B------:R-:W-:Y:S04]  /*10dae0*/  STL.64 [R1+0x520], R16 ;  /* 0x0005201001007387 */ /* 0x000fe80000100a00 */
[----:B------:R-:W-:Y:S04]  /*10daf0*/  STL.64 [R1+0x528], R18 ;  /* 0x0005281201007387 */ /* 0x000fe80000100a00 */
[----:B------:R-:W2:Y:S04]  /*10db00*/  LDL.LU R48, [R1+0xe10] ;  /* 0x000e100001307983 */ /* 0x000ea80000300800 */
[----:B------:R0:W-:Y:S04]  /*10db10*/  STL.64 [R1+0x510], R12 ;  /* 0x0005100c01007387 */ /* 0x0001e80000100a00 */
[----:B------:R1:W-:Y:S05]  /*10db20*/  STL.64 [R1+0x518], R14 ;  /* 0x0005180e01007387 */ /* 0x0003ea0000100a00 */
[----:B------:R-:W-:Y:S04]  /*10db30*/  STL.64 [R1+0x4f0], R8 ;  /* 0x0004f00801007387 */ /* 0x000fe80000100a00 */
[----:B------:R3:W-:Y:S04]  /*10db40*/  STL.64 [R1+0x4f8], R10 ;  /* 0x0004f80a01007387 */ /* 0x0007e80000100a00 */
[----:B------:R-:W2:Y:S04]  /*10db50*/  LDL.LU R49, [R1+0xe14] ;  /* 0x000e140001317983 */ /* 0x000ea80000300800 */
[----:B------:R-:W4:Y:S04]  /*10db60*/  LDL.LU R50, [R1+0xe18] ;  /* 0x000e180001327983 */ /* 0x000f280000300800 */
[----:B------:R-:W4:Y:S04]  /*10db70*/  LDL.LU R51, [R1+0xe1c] ;  /* 0x000e1c0001337983 */ /* 0x000f280000300800 */
[----:B----4-:R-:W-:Y:S04]  /*10db80*/  STL.64 [R1+0x7c38], R50 ;  /* 0x007c383201007387 */ /* 0x010fe80000100a00 */
[----:B--2---:R2:W-:Y:S04]  /*10db90*/  STL.64 [R1+0x7c30], R48 ;  /* 0x007c303001007387 */ /* 0x0045e80000100a00 */
[----:B------:R-:W4:Y:S04]  /*10dba0*/  LDL.LU R52, [R1+0xec0] ;  /* 0x000ec00001347983 */ /* 0x000f280000300800 */
[----:B------:R-:W4:Y:S04]  /*10dbb0*/  LDL.LU R53, [R1+0xec4] ;  /* 0x000ec40001357983 */ /* 0x000f280000300800 */
[----:B------:R-:W5:Y:S04]  /*10dbc0*/  LDL.LU R54, [R1+0xec8] ;  /* 0x000ec80001367983 */ /* 0x000f680000300800 */
[----:B------:R-:W5:Y:S04]  /*10dbd0*/  LDL.LU R55, [R1+0xecc] ;  /* 0x000ecc0001377983 */ /* 0x000f680000300800 */
[----:B-----5:R5:W-:Y:S04]  /*10dbe0*/  STL.64 [R1+0x7c48], R54 ;  /* 0x007c483601007387 */ /* 0x020be80000100a00 */
[----:B----4-:R4:W-:Y:S04]  /*10dbf0*/  STL.64 [R1+0x7c40], R52 ;  /* 0x007c403401007387 */ /* 0x0109e80000100a00 */
[----:B------:R-:W3:Y:S04]  /*10dc00*/  LDL.LU R24, [R1+0xee0] ;  /* 0x000ee00001187983 */ /* 0x000ee80000300800 */
[----:B------:R-:W3:Y:S04]  /*10dc10*/  LDL.LU R25, [R1+0xee4] ;  /* 0x000ee40001197983 */ /* 0x000ee80000300800 */
[----:B------:R-:W2:Y:S04]  /*10dc20*/  LDL.LU R26, [R1+0xee8] ;  /* 0x000ee800011a7983 */ /* 0x000ea80000300800 */
[----:B------:R-:W2:Y:S04]  /*10dc30*/  LDL.LU R27, [R1+0xeec] ;  /* 0x000eec00011b7983 */ /* 0x000ea80000300800 */
[----:B--2---:R-:W-:Y:S04]  /*10dc40*/  STL.64 [R1+0x7c58], R26 ;  /* 0x007c581a01007387 */ /* 0x004fe80000100a00 */
[----:B---3--:R-:W-:Y:S04]  /*10dc50*/  STL.64 [R1+0x7c50], R24 ;  /* 0x007c501801007387 */ /* 0x008fe80000100a00 */
[----:B------:R-:W2:Y:S04]  /*10dc60*/  LDL.LU R56, [R1+0xf10] ;  /* 0x000f100001387983 */ /* 0x000ea80000300800 */
[----:B------:R-:W2:Y:S04]  /*10dc70*/  LDL.LU R57, [R1+0xf14] ;  /* 0x000f140001397983 */ /* 0x000ea80000300800 */
[----:B------:R-:W3:Y:S04]  /*10dc80*/  LDL.LU R58, [R1+0xf18] ;  /* 0x000f1800013a7983 */ /* 0x000ee80000300800 */
[----:B------:R-:W3:Y:S01]  /*10dc90*/  LDL.LU R59, [R1+0xf1c] ;  /* 0x000f1c00013b7983 */ /* 0x000ee20000300800 */
[----:B------:R-:W-:-:S03]  /*10dca0*/  IMAD.MOV.U32 R23, RZ, RZ, R0 ;  /* 0x000000ffff177224 */ /* 0x000fc600078e0000 */
[----:B---3--:R-:W-:Y:S04]  /*10dcb0*/  STL.64 [R1+0x7c68], R58 ;  /* 0x007c683a01007387 */ /* 0x008fe80000100a00 */
[----:B--2---:R2:W-:Y:S04]  /*10dcc0*/  STL.64 [R1+0x7c60], R56 ;  /* 0x007c603801007387 */ /* 0x0045e80000100a00 */
[----:B------:R-:W3:Y:S04]  /*10dcd0*/  LDL.LU R22, [R1] ;  /* 0x0000000001167983 */ /* 0x000ee80000300800 */
[----:B------:R-:W5:Y:S04]  /*10dce0*/  LDL.LU R0, [R1+0x7d6c] ;  /* 0x007d6c0001007983 */ /* 0x000f680000300800 */
[----:B------:R-:W4:Y:S04]  /*10dcf0*/  LDL.LU R20, [R1+0x8] ;  /* 0x0000080001147983 */ /* 0x000f280000300800 */
[----:B------:R-:W4:Y:S04]  /*10dd00*/  LDL.LU R21, [R1+0xc] ;  /* 0x00000c0001157983 */ /* 0x000f280000300800 */
[----:B---3--:R3:W-:Y:S04]  /*10dd10*/  STL.64 [R1+0x7c78], R22 ;  /* 0x007c781601007387 */ /* 0x0087e80000100a00 */
[----:B----4-:R-:W-:Y:S04]  /*10dd20*/  STL.64 [R1+0x7c70], R20 ;  /* 0x007c701401007387 */ /* 0x010fe80000100a00 */
[----:B0-----:R-:W4:Y:S04]  /*10dd30*/  LDL.LU R12, [R1+0xf60] ;  /* 0x000f6000010c7983 */ /* 0x001f280000300800 */
[----:B------:R-:W4:Y:S04]  /*10dd40*/  LDL.LU R13, [R1+0xf64] ;  /* 0x000f6400010d7983 */ /* 0x000f280000300800 */
[----:B-1----:R-:W2:Y:S04]  /*10dd50*/  LDL.LU R14, [R1+0xf68] ;  /* 0x000f6800010e7983 */ /* 0x002ea80000300800 */
[----:B------:R-:W2:Y:S01]  /*10dd60*/  LDL.LU R15, [R1+0xf6c] ;  /* 0x000f6c00010f7983 */ /* 0x000ea20000300800 */
[----:B-----5:R-:W-:-:S03]  /*10dd70*/  IMAD.MOV.U32 R11, RZ, RZ, R0 ;  /* 0x000000ffff0b7224 */ /* 0x020fc600078e0000 */
[----:B--2---:R-:W-:Y:S04]  /*10dd80*/  STL.64 [R1+0x7c88], R14 ;  /* 0x007c880e01007387 */ /* 0x004fe80000100a00 */
[----:B----4-:R0:W-:Y:S04]  /*10dd90*/  STL.64 [R1+0x7c80], R12 ;  /* 0x007c800c01007387 */ /* 0x0101e80000100a00 */
        /* <DEDUP_REMOVED lines=10> */
[----:B--2---:R2:W-:Y:S04]  /*10de40*/  STL.64 [R1+0x7ca8], R10 ;  /* 0x007ca80a01007387 */ /* 0x0045e80000100a00 */
[----:B---3--:R3:W-:Y:S04]  /*10de50*/  STL.64 [R1+0x7ca0], R8 ;  /* 0x007ca00801007387 */ /* 0x0087e80000100a00 */
        /* <DEDUP_REMOVED lines=9> */
[----:B------:R-:W5:Y:S04]  /*10def0*/  LDL.LU R52, [R1+0x28] ;  /* 0x0000280001347983 */ /* 0x000f680000300800 */
[----:B------:R-:W5:Y:S04]  /*10df00*/  LDL.LU R53, [R1+0x2c] ;  /* 0x00002c0001357983 */ /* 0x000f680000300800 */
[----:B--2---:R-:W-:Y:S04]  /*10df10*/  STL.64 [R1+0x7cc8], R54 ;  /* 0x007cc83601007387 */ /* 0x004fe80000100a00 */
[----:B-----5:R2:W-:Y:S04]  /*10df20*/  STL.64 [R1+0x7cc0], R52 ;  /* 0x007cc03401007387 */ /* 0x0205e80000100a00 */
[----:B------:R-:W5:Y:S04]  /*10df30*/  LDL.LU R56, [R1+0xff0] ;  /* 0x000ff00001387983 */ /* 0x000f680000300800 */
[----:B------:R-:W5:Y:S04]  /*10df40*/  LDL.LU R57, [R1+0xff4] ;  /* 0x000ff40001397983 */ /* 0x000f680000300800 */
[----:B------:R-:W3:Y:S04]  /*10df50*/  LDL.LU R58, [R1+0xff8] ;  /* 0x000ff800013a7983 */ /* 0x000ee80000300800 */
[----:B------:R-:W3:Y:S01]  /*10df60*/  LDL.LU R59, [R1+0xffc] ;  /* 0x000ffc00013b7983 */ /* 0x000ee20000300800 */
[----:B----4-:R-:W-:-:S03]  /*10df70*/  IMAD.MOV.U32 R23, RZ, RZ, R0 ;  /* 0x000000ffff177224 */ /* 0x010fc600078e0000 */
[----:B---3--:R3:W-:Y:S04]  /*10df80*/  STL.64 [R1+0x7cd8], R58 ;  /* 0x007cd83a01007387 */ /* 0x0087e80000100a00 */
[----:B-----5:R-:W-:Y:S04]  /*10df90*/  STL.64 [R1+0x7cd0], R56 ;  /* 0x007cd03801007387 */ /* 0x020fe80000100a00 */
[----:B------:R-:W4:Y:S04]  /*10dfa0*/  LDL.LU R22, [R1+0x30] ;  /* 0x0000300001167983 */ /* 0x000f280000300800 */
[----:B------:R-:W5:Y:S04]  /*10dfb0*/  LDL.LU R0, [R1+0x7d60] ;  /* 0x007d600001007983 */ /* 0x000f680000300800 */
[----:B0-----:R-:W2:Y:S04]  /*10dfc0*/  LDL.LU R12, [R1+0x1010] ;  /* 0x00101000010c7983 */ /* 0x001ea80000300800 */
[----:B------:R-:W2:Y:S04]  /*10dfd0*/  LDL.LU R13, [R1+0x1014] ;  /* 0x00101400010d7983 */ /* 0x000ea80000300800 */
[----:B------:R-:W3:Y:S04]  /*10dfe0*/  LDL.LU R14, [R1+0x1018] ;  /* 0x00101800010e7983 */ /* 0x000ee80000300800 */
[----:B------:R-:W3:Y:S04]  /*10dff0*/  LDL.LU R15, [R1+0x101c] ;  /* 0x00101c00010f7983 */ /* 0x000ee80000300800 */
[----:B---3--:R-:W-:Y:S04]  /*10e000*/  STL.64 [R1+0x7ce8], R14 ;  /* 0x007ce80e01007387 */ /* 0x008fe80000100a00 */
[----:B--2---:R0:W-:Y:S04]  /*10e010*/  STL.64 [R1+0x7ce0], R12 ;  /* 0x007ce00c01007387 */ /* 0x0041e80000100a00 */
[----:B------:R-:W2:Y:S04]  /*10e020*/  LDL.LU R20, [R1+0x38] ;  /* 0x0000380001147983 */ /* 0x000ea80000300800 */
[----:B------:R-:W2:Y:S04]  /*10e030*/  LDL.LU R21, [R1+0x3c] ;  /* 0x00003c0001157983 */ /* 0x000ea80000300800 */
[----:B----4-:R-:W-:Y:S04]  /*10e040*/  STL.64 [R1+0x7cf8], R22 ;  /* 0x007cf81601007387 */ /* 0x010fe80000100a00 */
[----:B--2---:R-:W-:Y:S04]  /*10e050*/  STL.64 [R1+0x7cf0], R20 ;  /* 0x007cf01401007387 */ /* 0x004fe80000100a00 */
[----:B-1----:R-:W2:Y:S04]  /*10e060*/  LDL.LU R28, [R1+0x1030] ;  /* 0x00103000011c7983 */ /* 0x002ea80000300800 */
[----:B------:R-:W2:Y:S04]  /*10e070*/  LDL.LU R29, [R1+0x1034] ;  /* 0x00103400011d7983 */ /* 0x000ea80000300800 */
[----:B------:R-:W3:Y:S04]  /*10e080*/  LDL.LU R30, [R1+0x1038] ;  /* 0x00103800011e7983 */ /* 0x000ee80000300800 */
[----:B------:R-:W3:Y:S01]  /*10e090*/  LDL.LU R31, [R1+0x103c] ;  /* 0x00103c00011f7983 */ /* 0x000ee20000300800 */
[----:B-----5:R-:W-:-:S03]  /*10e0a0*/  IMAD.MOV.U32 R11, RZ, RZ, R0 ;  /* 0x000000ffff0b7224 */ /* 0x020fc600078e0000 */
[----:B---3--:R1:W-:Y:S04]  /*10e0b0*/  STL.64 [R1+0x7d08], R30 ;  /* 0x007d081e01007387 */ /* 0x0083e80000100a00 */
[----:B--2---:R2:W-:Y:S04]  /*10e0c0*/  STL.64 [R1+0x7d00], R28 ;  /* 0x007d001c01007387 */ /* 0x0045e80000100a00 */
[----:B------:R-:W3:Y:S04]  /*10e0d0*/  LDL.LU R10, [R1+0x40] ;  /* 0x00004000010a7983 */ /* 0x000ee80000300800 */
[----:B------:R-:W4:Y:S04]  /*10e0e0*/  LDL.LU R0, [R1+0x7d5c] ;  /* 0x007d5c0001007983 */ /* 0x000f280000300800 */
[----:B------:R-:W5:Y:S04]  /*10e0f0*/  LDL.LU R8, [R1+0x48] ;  /* 0x0000480001087983 */ /* 0x000f680000300800 */
[----:B------:R-:W5:Y:S04]  /*10e100*/  LDL.LU R9, [R1+0x4c] ;  /* 0x00004c0001097983 */ /* 0x000f680000300800 */
[----:B---3--:R-:W-:Y:S04]  /*10e110*/  STL.64 [R1+0x7d18], R10 ;  /* 0x007d180a01007387 */ /* 0x008fe80000100a00 */
[----:B-----5:R-:W-:Y:S04]  /*10e120*/  STL.64 [R1+0x7d10], R8 ;  /* 0x007d100801007387 */ /* 0x020fe80000100a00 */
        /* <DEDUP_REMOVED lines=8> */
[----:B------:R-:W1:Y:S04]  /*10e1b0*/  LDL.LU R0, [R1+0x7d58] ;  /* 0x007d580001007983 */ /* 0x000e680000300800 */
[----:B0-----:R-:W5:Y:S04]  /*10e1c0*/  LDL.LU R12, [R1+0x10c0] ;  /* 0x0010c000010c7983 */ /* 0x001f680000300800 */
[----:B------:R-:W5:Y:S04]  /*10e1d0*/  LDL.LU R13, [R1+0x10c4] ;  /* 0x0010c400010d7983 */ /* 0x000f680000300800 */
[----:B------:R-:W2:Y:S04]  /*10e1e0*/  LDL.LU R14, [R1+0x10c8] ;  /* 0x0010c800010e7983 */ /* 0x000ea80000300800 */
[----:B------:R-:W2:Y:S04]  /*10e1f0*/  LDL.LU R15, [R1+0x10cc] ;  /* 0x0010cc00010f7983 */ /* 0x000ea80000300800 */
[----:B--2---:R0:W-:Y:S04]  /*10e200*/  STL.64 [R1+0x7d38], R14 ;  /* 0x007d380e01007387 */ /* 0x0041e80000100a00 */
[----:B-----5:R-:W-:Y:S04]  /*10e210*/  STL.64 [R1+0x7d30], R12 ;  /* 0x007d300c01007387 */ /* 0x020fe80000100a00 */
[----:B------:R-:W2:Y:S04]  /*10e220*/  LDL.LU R56, [R1+0x58] ;  /* 0x0000580001387983 */ /* 0x000ea80000300800 */
[----:B------:R-:W2:Y:S04]  /*10e230*/  LDL.LU R57, [R1+0x5c] ;  /* 0x00005c0001397983 */ /* 0x000ea80000300800 */
[----:B----4-:R-:W-:Y:S01]  /*10e240*/  STL.64 [R1+0x7d48], R58 ;  /* 0x007d483a01007387 */ /* 0x010fe20000100a00 */
[----:B-1----:R-:W-:-:S03]  /*10e250*/  IMAD.MOV.U32 R31, RZ, RZ, R0 ;  /* 0x000000ffff1f7224 */ /* 0x002fc600078e0000 */
[----:B--2---:R1:W-:Y:S04]  /*10e260*/  STL.64 [R1+0x7d40], R56 ;  /* 0x007d403801007387 */ /* 0x0043e80000100a00 */
[----:B------:R-:W2:Y:S04]  /*10e270*/  LDL.LU R20, [R1+0x10f0] ;  /* 0x0010f00001147983 */ /* 0x000ea80000300800 */
[----:B------:R-:W2:Y:S04]  /*10e280*/  LDL.LU R21, [R1+0x10f4] ;  /* 0x0010f40001157983 */ /* 0x000ea80000300800 */
[----:B------:R-:W2:Y:S04]  /*10e290*/  LDL.LU R22, [R1+0x10f8] ;  /* 0x0010f80001167983 */ /* 0x000ea80000300800 */
[----:B------:R-:W2:Y:S04]  /*10e2a0*/  LDL.LU R23, [R1+0x10fc] ;  /* 0x0010fc0001177983 */ /* 0x000ea80000300800 */
[----:B------:R-:W4:Y:S04]  /*10e2b0*/  LDL.LU R30, [R1+0x60] ;  /* 0x00006000011e7983 */ /* 0x000f280000300800 */
[----:B------:R-:W5:Y:S04]  /*10e2c0*/  LDL.LU R0, [R1+0x7d54] ;  /* 0x007d540001007983 */ /* 0x000f680000300800 */
[----:B------:R-:W2:Y:S04]  /*10e2d0*/  LDL.LU R28, [R1+0x68] ;  /* 0x00006800011c7983 */ /* 0x000ea80000300800 */
[----:B------:R-:W2:Y:S04]  /*10e2e0*/  LDL.LU R29, [R1+0x6c] ;  /* 0x00006c00011d7983 */ /* 0x000ea80000300800 */
[----:B---3--:R-:W2:Y:S04]  /*10e2f0*/  LDL.LU R52, [R1+0x1150] ;  /* 0x0011500001347983 */ /* 0x008ea80000300800 */
[----:B------:R-:W2:Y:S04]  /*10e300*/  LDL.LU R53, [R1+0x1154] ;  /* 0x0011540001357983 */ /* 0x000ea80000300800 */
[----:B------:R-:W2:Y:S04]  /*10e310*/  LDL.LU R54, [R1+0x1158] ;  /* 0x0011580001367983 */ /* 0x000ea80000300800 */
[----:B------:R-:W2:Y:S04]  /*10e320*/  LDL.LU R55, [R1+0x115c] ;  /* 0x00115c0001377983 */ /* 0x000ea80000300800 */
[----:B0-----:R-:W3:Y:S01]  /*10e330*/  LDL.LU R14, [R1+0x70] ;  /* 0x00007000010e7983 */ /* 0x001ee20000300800 */
[----:B-----5:R-:W-:-:S03]  /*10e340*/  IMAD.MOV.U32 R15, RZ, RZ, R0 ;  /* 0x000000ffff0f7224 */ /* 0x020fc600078e0000 */
[----:B------:R-:W5:Y:S04]  /*10e350*/  LDL.LU R0, [R1+0x7d50] ;  /* 0x007d500001007983 */ /* 0x000f680000300800 */
[----:B-1----:R-:W3:Y:S04]  /*10e360*/  LDL.LU R56, [R1+0x1180] ;  /* 0x0011800001387983 */ /* 0x002ee80000300800 */
        /* <DEDUP_REMOVED lines=25> */
[C---:B--2---:R-:W-:Y:S03]  /*10e500*/  HMMA.16816.F32 R52, R4.reuse, R28, R52 ;  /* 0x0000001c0434723c */ /* 0x044fe60000001834 */
        /* <DEDUP_REMOVED lines=10> */
[C---:B---3--:R-:W-:Y:S03]  /*10e5b0*/  HMMA.16816.F32 R12, R4.reuse, R14, R56 ;  /* 0x0000000e040c723c */ /* 0x048fe60000001838 */
[----:B------:R-:W3:Y:S04]  /*10e5c0*/  LDL.LU.64 R58, [R1+0x7d48] ;  /* 0x007d4800013a7983 */ /* 0x000ee80000300a00 */
[----:B------:R-:W5:Y:S01]  /*10e5d0*/  LDL.LU.64 R56, [R1+0x7d40] ;  /* 0x007d400001387983 */ /* 0x000f620000300a00 */
[----:B----4-:R-:W-:-:S15]  /*10e5e0*/  HMMA.16816.F32 R28, R4, R30, R8 ;  /* 0x0000001e041c723c */ /* 0x010fde0000001808 */
        /* <DEDUP_REMOVED lines=8> */
[----:B------:R-:W2:Y:S04]  /*10e670*/  LDL.LU.64 R10, [R1+0x7d18] ;  /* 0x007d1800010a7983 */ /* 0x000ea80000300a00 */
[----:B------:R-:W4:Y:S04]  /*10e680*/  LDL.LU.64 R8, [R1+0x7d10] ;  /* 0x007d100001087983 */ /* 0x000f280000300a00 */
[----:B------:R-:W-:Y:S04]  /*10e690*/  STL.64 [R1+0x4b0], R28 ;  /* 0x0004b01c01007387 */ /* 0x000fe80000100a00 */
[----:B------:R0:W-:Y:S04]  /*10e6a0*/  STL.64 [R1+0x4b8], R30 ;  /* 0x0004b81e01007387 */ /* 0x0001e80000100a00 */
[----:B0-----:R-:W2:Y:S04]  /*10e6b0*/  LDL.LU.64 R30, [R1+0x7d08] ;  /* 0x007d0800011e7983 */ /* 0x001ea80000300a00 */
[----:B------:R-:W2:Y:S01]  /*10e6c0*/  LDL.LU.64 R28, [R1+0x7d00] ;  /* 0x007d0000011c7983 */ /* 0x000ea20000300a00 */
[----:B-----5:R-:W-:-:S15]  /*10e6d0*/  HMMA.16816.F32 R20, R4, R56, R20 ;  /* 0x000000380414723c */ /* 0x020fde0000001814 */
[----:B------:R-:W-:-:S08]  /*10e6e0*/  NOP ;  /* 0x0000000000007918 */ /* 0x000fd00000000000 */
[----:B------:R-:W-:Y:S01]  /*10e6f0*/  STL.64 [R1+0x490], R20 ;  /* 0x0004901401007387 */ /* 0x000fe20000100a00 */
[C---:B---3--:R-:W-:Y:S03]  /*10e700*/  HMMA.16816.F32 R56, R4.reuse, R58, R12 ;  /* 0x0000003a0438723c */ /* 0x048fe6000000180c */
[----:B------:R0:W-:Y:S04]  /*10e710*/  STL.64 [R1+0x498], R22 ;  /* 0x0004981601007387 */ /* 0x0001e80000100a00 */
[----:B0-----:R-:W3:Y:S04]  /*10e720*/  LDL.LU.64 R22, [R1+0x7cf8] ;  /* 0x007cf80001167983 */ /* 0x001ee80000300a00 */
[----:B------:R-:W5:Y:S04]  /*10e730*/  LDL.LU.64 R20, [R1+0x7cf0] ;  /* 0x007cf00001147983 */ /* 0x000f680000300a00 */
[----:B------:R-:W3:Y:S04]  /*10e740*/  LDL.LU.64 R14, [R1+0x7ce8] ;  /* 0x007ce800010e7983 */ /* 0x000ee80000300a00 */
[----:B------:R-:W3:Y:S01]  /*10e750*/  LDL.LU.64 R12, [R1+0x7ce0] ;  /* 0x007ce000010c7983 */ /* 0x000ee20000300a00 */
[C---:B----4-:R-:W-:Y:S03]  /*10e760*/  HMMA.16816.F32 R52, R4.reuse, R8, R52 ;  /* 0x000000080434723c */ /* 0x050fe60000001834 */
[----:B------:R-:W-:Y:S04]  /*10e770*/  STL.64 [R1+0x480], R56 ;  /* 0x0004803801007387 */ /* 0x000fe80000100a00 */
[----:B------:R0:W-:Y:S04]  /*10e780*/  STL.64 [R1+0x488], R58 ;  /* 0x0004883a01007387 */ /* 0x0001e80000100a00 */
[----:B0-----:R-:W4:Y:S04]  /*10e790*/  LDL.LU.64 R58, [R1+0x7cd8] ;  /* 0x007cd800013a7983 */ /* 0x001f280000300a00 */
[----:B------:R-:W4:Y:S08]  /*10e7a0*/  LDL.LU.64 R56, [R1+0x7cd0] ;  /* 0x007cd00001387983 */ /* 0x000f300000300a00 */
[----:B------:R-:W-:Y:S04]  /*10e7b0*/  STL.64 [R1+0x460], R52 ;  /* 0x0004603401007387 */ /* 0x000fe80000100a00 */
[----:B------:R0:W-:Y:S04]  /*10e7c0*/  STL.64 [R1+0x468], R54 ;  /* 0x0004683601007387 */ /* 0x0001e80000100a00 */
[----:B0-----:R-:W4:Y:S04]  /*10e7d0*/  LDL.LU.64 R54, [R1+0x7cc8] ;  /* 0x007cc80001367983 */ /* 0x001f280000300a00 */
[----:B------:R-:W4:Y:S01]  /*10e7e0*/  LDL.LU.64 R52, [R1+0x7cc0] ;  /* 0x007cc00001347983 */ /* 0x000f220000300a00 */
        /* <DEDUP_REMOVED lines=8> */
[C---:B-----5:R-:W-:Y:S06]  /*10e870*/  HMMA.16816.F32 R28, R4.reuse, R20, R28 ;  /* 0x00000014041c723c */ /* 0x060fec000000181c */
[----:B---3--:R-:W-:-:S15]  /*10e880*/  HMMA.16816.F32 R20, R4, R22, R12 ;  /* 0x000000160414723c */ /* 0x008fde000000180c */
[----:B------:R-:W-:-:S02]  /*10e890*/  NOP ;  /* 0x0000000000007918 */ /* 0x000fc40000000000 */
[----:B------:R-:W-:Y:S04]  /*10e8a0*/  STL.64 [R1+0x430], R28 ;  /* 0x0004301c01007387 */ /* 0x000fe80000100a00 */
[----:B------:R0:W-:Y:S04]  /*10e8b0*/  STL.64 [R1+0x438], R30 ;  /* 0x0004381e01007387 */ /* 0x0001e80000100a00 */
[----:B0-----:R-:W3:Y:S04]  /*10e8c0*/  LDL.LU.64 R30, [R1+0x7c98] ;  /* 0x007c9800011e7983 */ /* 0x001ee80000300a00 */
[----:B------:R-:W3:Y:S04]  /*10e8d0*/  LDL.LU.64 R28, [R1+0x7c90] ;  /* 0x007c9000011c7983 */ /* 0x000ee80000300a00 */
[----:B------:R-:W5:Y:S04]  /*10e8e0*/  LDL.LU.64 R14, [R1+0x7c88] ;  /* 0x007c8800010e7983 */ /* 0x000f680000300a00 */
[----:B------:R-:W5:Y:S01]  /*10e8f0*/  LDL.LU.64 R12, [R1+0x7c80] ;  /* 0x007c8000010c7983 */ /* 0x000f620000300a00 */
[C---:B----4-:R-:W-:Y:S03]  /*10e900*/  HMMA.16816.F32 R56, R4.reuse, R52, R56 ;  /* 0x000000340438723c */ /* 0x050fe60000001838 */
[----:B------:R-:W-:Y:S04]  /*10e910*/  STL.64 [R1+0x420], R20 ;  /* 0x0004201401007387 */ /* 0x000fe80000100a00 */
[----:B------:R0:W-:Y:S04]  /*10e920*/  STL.64 [R1+0x428], R22 ;  /* 0x0004281601007387 */ /* 0x0001e80000100a00 */
[----:B0-----:R-:W4:Y:S04]  /*10e930*/  LDL.LU.64 R22, [R1+0x7c78] ;  /* 0x007c780001167983 */ /* 0x001f280000300a00 */
[----:B------:R-:W5:Y:S08]  /*10e940*/  LDL.LU.64 R20, [R1+0x7c70] ;  /* 0x007c700001147983 */ /* 0x000f700000300a00 */
[----:B------:R-:W-:Y:S04]  /*10e950*/  STL.64 [R1+0x400], R56 ;  /* 0x0004003801007387 */ /* 0x000fe80000100a00 */
[----:B------:R0:W-:Y:S04]  /*10e960*/  STL.64 [R1+0x408], R58 ;  /* 0x0004083a01007387 */ /* 0x0001e80000100a00 */
[----:B0-----:R-:W4:Y:S04]  /*10e970*/  LDL.LU.64 R58, [R1+0x7c68] ;  /* 0x007c6800013a7983 */ /* 0x001f280000300a00 */
[----:B------:R-:W4:Y:S01]  /*10e980*/  LDL.LU.64 R56, [R1+0x7c60] ;  /* 0x007c600001387983 */ /* 0x000f220000300a00 */
[C---:B------:R-:W-:Y:S06]  /*10e990*/  HMMA.16816.F32 R52, R4.reuse, R54, R24 ;  /* 0x000000360434723c */ /* 0x040fec0000001818 */
[----:B--2---:R-:W-:Y:S01]  /*10e9a0*/  HMMA.16816.F32 R48, R4, R8, R48 ;  /* 0x000000080430723c */ /* 0x004fe20000001830 */
[----:B------:R-:W2:Y:S04]  /*10e9b0*/  LDL.LU.64 R26, [R1+0x7c58] ;  /* 0x007c5800011a7983 */ /* 0x000ea80000300a00 */
[----:B------:R-:W2:-:S12]  /*10e9c0*/  LDL.LU.64 R24, [R1+0x7c50] ;  /* 0x007c500001187983 */ /* 0x000e980000300a00 */
        /* <DEDUP_REMOVED lines=8> */
[C---:B---3--:R-:W-:Y:S03]  /*10ea50*/  HMMA.16816.F32 R8, R4.reuse, R10, R28 ;  /* 0x0000000a0408723c */ /* 0x048fe6000000181c */
[----:B------:R-:W3:Y:S04]  /*10ea60*/  LDL.LU.64 R30, [R1+0x7c28] ;  /* 0x007c2800011e7983 */ /* 0x000ee80000300a00 */
[----:B------:R-:W3:Y:S01]  /*10ea70*/  LDL.LU.64 R28, [R1+0x7c20] ;  /* 0x007c2000011c7983 */ /* 0x000ee20000300a00 */
[C---:B-----5:R-:W-:Y:S06]  /*10ea80*/  HMMA.16816.F32 R12, R4.reuse, R20, R12 ;  /* 0x00000014040c723c */ /* 0x060fec000000180c */
[C---:B----4-:R-:W-:Y:S09]  /*10ea90*/  HMMA.16816.F32 R20, R4.reuse, R22, R16 ;  /* 0x000000160414723c */ /* 0x050ff20000001810 */
[----:B------:R-:W-:Y:S04]  /*10eaa0*/  STL.64 [R1+0x3c0], R8 ;  /* 0x0003c00801007387 */ /* 0x000fe80000100a00 */
[----:B------:R0:W-:Y:S04]  /*10eab0*/  STL.64 [R1+0x3c8], R10 ;  /* 0x0003c80a01007387 */ /* 0x0001e80000100a00 */
[----:B0-----:R-:W4:Y:S04]  /*10eac0*/  LDL.LU.64 R10, [R1+0x7c18] ;  /* 0x007c1800010a7983 */ /* 0x001f280000300a00 */
[----:B------:R-:W5:Y:S01]  /*10ead0*/  LDL.LU.64 R8, [R1+0x7c10] ;  /* 0x007c100001087983 */ /* 0x000f620000300a00 */
[C---:B------:R-:W-:Y:S03]  /*10eae0*/  HMMA.16816.F32 R56, R4.reuse, R60, R56 ;  /* 0x0000003c0438723c */ /* 0x040fe60000001838 */
[----:B------:R-:W-:Y:S04]  /*10eaf0*/  STL.64 [R1+0x3a0], R12 ;  /* 0x0003a00c01007387 */ /* 0x000fe80000100a00 */
[----:B------:R0:W-:Y:S04]  /*10eb00*/  STL.64 [R1+0x3a8], R14 ;  /* 0x0003a80e01007387 */ /* 0x0001e80000100a00 */
[----:B0-----:R-:W4:Y:S04]  /*10eb10*/  LDL.LU.64 R14, [R1+0x7c08] ;  /* 0x007c0800010e7983 */ /* 0x001f280000300a00 */
        /* <DEDUP_REMOVED lines=18> */
[----:B------:R-:W4:Y:S04]  /*10ec40*/  LDL.LU.64 R54, [R1+0x7bb8] ;  /* 0x007bb80001367983 */ /* 0x000f280000300a00 */
[----:B------:R-:W5:Y:S04]  /*10ec50*/  LDL.LU.64 R52, [R1+0x7bb0] ;  /* 0x007bb00001347983 */ /* 0x000f680000300a00 */
[----:B------:R0:W-:Y:S04]  /*10ec60*/  STL.64 [R1+0x340], R56 ;  /* 0x0003403801007387 */ /* 0x0001e80000100a00 */
[----:B------:R1:W-:Y:S04]  /*10ec70*/  STL.64 [R1+0x348], R58 ;  /* 0x0003483a01007387 */ /* 0x0003e80000100a00 */
[----:B0-----:R-:W2:Y:S04]  /*10ec80*/  LDL.LU R56, [R1+0xd90] ;  /* 0x000d900001387983 */ /* 0x001ea80000300800 */
[----:B------:R-:W2:Y:S04]  /*10ec90*/  LDL.LU R57, [R1+0xd94] ;  /* 0x000d940001397983 */ /* 0x000ea80000300800 */
[----:B-1----:R-:W2:Y:S01]  /*10eca0*/  LDL.LU R58, [R1+0xd98] ;  /* 0x000d9800013a7983 */ /* 0x002ea20000300800 */
[----:B------:R-:W-:-:S03]  /*10ecb0*/  IMAD.MOV.U32 R59, RZ, RZ, R0 ;  /* 0x000000ffff3b7224 */ /* 0x000fc600078e0000 */
[----:B------:R-:W3:Y:S01]  /*10ecc0*/  LDL.LU R0, [R1+0x7ba8] ;  /* 0x007ba80001007983 */ /* 0x000ee20000300800 */
        /* <DEDUP_REMOVED lines=8> */
[----:B------:R-:W4:Y:S04]  /*10ed50*/  LDL.LU.64 R36, [R1+0x7b88] ;  /* 0x007b880001247983 */ /* 0x000f280000300a00 */
[----:B------:R0:W-:Y:S04]  /*10ed60*/  STL.64 [R1+0x310], R52 ;  /* 0x0003103401007387 */ /* 0x0001e80000100a00 */
[----:B------:R1:W-:Y:S04]  /*10ed70*/  STL.64 [R1+0x318], R54 ;  /* 0x0003183601007387 */ /* 0x0003e80000100a00 */
[----:B0-----:R-:W5:Y:S04]  /*10ed80*/  LDL.LU R52, [R1+0xdb0] ;  /* 0x000db00001347983 */ /* 0x001f680000300800 */
[----:B------:R-:W5:Y:S04]  /*10ed90*/  LDL.LU R53, [R1+0xdb4] ;  /* 0x000db40001357983 */ /* 0x000f680000300800 */
[----:B-1----:R-:W5:Y:S04]  /*10eda0*/  LDL.LU R54, [R1+0xdb8] ;  /* 0x000db80001367983 */ /* 0x002f680000300800 */
[----:B------:R-:W5:Y:S01]  /*10edb0*/  LDL.LU R55, [R1+0xdbc] ;  /* 0x000dbc0001377983 */ /* 0x000f620000300800 */
[----:B--2---:R-:W-:-:S15]  /*10edc0*/  HMMA.16816.F32 R40, R4, R38, R40 ;  /* 0x000000260428723c */ /* 0x004fde0000001828 */
        /* <DEDUP_REMOVED lines=16> */
[----:B0-----:R-:W4:Y:S04]  /*10eed0*/  LDL.LU R40, [R1+0xdd0] ;  /* 0x000dd00001287983 */ /* 0x001f280000300800 */
[----:B------:R-:W4:Y:S04]  /*10eee0*/  LDL.LU R41, [R1+0xdd4] ;  /* 0x000dd40001297983 */ /* 0x000f280000300800 */
[----:B-1----:R-:W4:Y:S01]  /*10eef0*/  LDL.LU R42, [R1+0xdd8] ;  /* 0x000dd800012a7983 */ /* 0x002f220000300800 */
[----:B------:R-:W-:-:S03]  /*10ef00*/  IMAD.MOV.U32 R43, RZ, RZ, R0 ;  /* 0x000000ffff2b7224 */ /* 0x000fc600078e0000 */
[----:B------:R-:W3:Y:S04]  /*10ef10*/  LDL.LU R0, [R1+0x7b50] ;  /* 0x007b500001007983 */ /* 0x000ee80000300800 */
[C---:B----4-:R-:W-:Y:S06]  /*10ef20*/  HMMA.16816.F32 R40, R4.reuse, R44, R40 ;  /* 0x0000002c0428723c */ /* 0x050fec0000001828 */
[C---:B-----5:R-:W-:Y:S06]  /*10ef30*/  HMMA.16816.F32 R44, R4.reuse, R46, R52 ;  /* 0x0000002e042c723c */ /* 0x060fec0000001834 */
[C---:B--2---:R-:W-:Y:S11]  /*10ef40*/  HMMA.16816.F32 R28, R4.reuse, R50, R28 ;  /* 0x00000032041c723c */ /* 0x044ff6000000181c */
[----:B------:R-:W-:Y:S04]  /*10ef50*/  STL.64 [R1+0x2c0], R40 ;  /* 0x0002c02801007387 */ /* 0x000fe80000100a00 */
[----:B------:R3:W-:Y:S02]  /*10ef60*/  STL.64 [R1+0x2c8], R42 ;  /* 0x0002c82a01007387 */ /* 0x0007e40000100a00 */
[----:B---3--:R-:W-:Y:S02]  /*10ef70*/  HMMA.16816.F32 R40, R4, R48, R56 ;  /* 0x000000300428723c */ /* 0x008fe40000001838 */
[----:B------:R0:W-:Y:S04]  /*10ef80*/  STL.64 [R1+0x2a0], R44 ;  /* 0x0002a02c01007387 */ /* 0x0001e80000100a00 */
[----:B------:R1:W-:Y:S04]  /*10ef90*/  STL.64 [R1+0x2a8], R46 ;  /* 0x0002a82e01007387 */ /* 0x0003e80000100a00 */
[----:B------:R-:W-:-:S13]  /*10efa0*/  STL.64 [R1+0x280], R28 ;  /* 0x0002801c01007387 */ /* 0x000fda0000100a00 */
[----:B------:R2:W-:Y:S04]  /*10efb0*/  STL.64 [R1+0x290], R40 ;  /* 0x0002902801007387 */ /* 0x0005e80000100a00 */
[----:B------:R3:W-:Y:S04]  /*10efc0*/  STL.64 [R1+0x298], R42 ;  /* 0x0002982a01007387 */ /* 0x0007e80000100a00 */
[----:B------:R4:W-:Y:S04]  /*10efd0*/  STL.64 [R1+0x288], R30 ;  /* 0x0002881e01007387 */ /* 0x0009e80000100a00 */
        /* <DEDUP_REMOVED lines=22> */
[----:B----4-:R-:W4:Y:S04]  /*10f140*/  LDL.LU R30, [R1+0xb58] ;  /* 0x000b5800011e7983 */ /* 0x010f280000300800 */
[----:B------:R-:W4:Y:S04]  /*10f150*/  LDL.LU R31, [R1+0xb5c] ;  /* 0x000b5c00011f7983 */ /* 0x000f280000300800 */
        /* <DEDUP_REMOVED lines=11> */
[----:B------:R-:W2:Y:S04]  /*10f210*/  LDL.LU R11, [R1+0xd5c] ;  /* 0x000d5c00010b7983 */ /* 0x000ea80000300800 */
[----:B------:R-:W-:Y:S01]  /*10f220*/  STL [R1+0x7b50], R0 ;  /* 0x007b500001007387 */ /* 0x000fe20000100800 */
[C---:B--2---:R-:W-:Y:S06]  /*10f230*/  HMMA.16816.F32 R36, R4.reuse, R36, R8 ;  /* 0x000000240424723c */ /* 0x044fec0000001808 */
[C---:B-----5:R-:W-:Y:S06]  /*10f240*/  HMMA.16816.F32 R8, R4.reuse, R34, R12 ;  /* 0x000000220408723c */ /* 0x060fec000000180c */
[C---:B------:R-:W-:Y:S06]  /*10f250*/  HMMA.16816.F32 R32, R4.reuse, R32, R48 ;  /* 0x000000200420723c */ /* 0x040fec0000001830 */
[C---:B------:R-:W-:Y:S05]  /*10f260*/  HMMA.16816.F32 R12, R4.reuse, R26, R44 ;  /* 0x0000001a040c723c */ /* 0x040fea000000182c */
        /* <DEDUP_REMOVED lines=9> */
[----:B------:R0:W-:Y:S02]  /*10f300*/  STL.64 [R1+0x228], R14 ;  /* 0x0002280e01007387 */ /* 0x0001e40000100a00 */
[C---:B0-----:R-:W-:Y:S07]  /*10f310*/  HMMA.16816.F32 R12, R4.reuse, R20, R56 ;  /* 0x00000014040c723c */ /* 0x041fee0000001838 */
[----:B------:R-:W-:Y:S04]  /*10f320*/  STL.64 [R1+0x210], R8 ;  /* 0x0002100801007387 */ /* 0x000fe80000100a00 */
[----:B------:R4:W-:Y:S02]  /*10f330*/  STL.64 [R1+0x218], R10 ;  /* 0x0002180a01007387 */ /* 0x0009e40000100a00 */
[C---:B----4-:R-:W-:Y:S02]  /*10f340*/  HMMA.16816.F32 R8, R4.reuse, R18, R28 ;  /* 0x000000120408723c */ /* 0x050fe4000000181c */
[----:B------:R-:W-:Y:S04]  /*10f350*/  STL.64 [R1+0x200], R24 ;  /* 0x0002001801007387 */ /* 0x000fe80000100a00 */
[----:B------:R-:W-:Y:S04]  /*10f360*/  STL.64 [R1+0x208], R26 ;  /* 0x0002081a01007387 */ /* 0x000fe80000100a00 */
[----:B------:R-:W2:Y:S04]  /*10f370*/  LDL.LU R52, [R1+0x2f0] ;  /* 0x0002f00001347983 */ /* 0x000ea80000300800 */
[----:B------:R-:W-:Y:S04]  /*10f380*/  STL.64 [R1+0x1e0], R12 ;  /* 0x0001e00c01007387 */ /* 0x000fe80000100a00 */
[----:B------:R-:W-:Y:S05]  /*10f390*/  STL.64 [R1+0x1e8], R14 ;  /* 0x0001e80e01007387 */ /* 0x000fea0000100a00 */
[----:B------:R-:W-:Y:S04]  /*10f3a0*/  STL.64 [R1+0x1d0], R8 ;  /* 0x0001d00801007387 */ /* 0x000fe80000100a00 */
[----:B------:R-:W-:Y:S04]  /*10f3b0*/  STL.64 [R1+0x1d8], R10 ;  /* 0x0001d80a01007387 */ /* 0x000fe80000100a00 */
[----:B------:R-:W2:Y:S04]  /*10f3c0*/  LDL.LU R53, [R1+0x2f4] ;  /* 0x0002f40001357983 */ /* 0x000ea80000300800 */
[----:B------:R-:W3:Y:S04]  /*10f3d0*/  LDL.LU R54, [R1+0x2f8] ;  /* 0x0002f80001367983 */ /* 0x000ee80000300800 */
[----:B------:R-:W3:Y:S04]  /*10f3e0*/  LDL.LU R55, [R1+0x2fc] ;  /* 0x0002fc0001377983 */ /* 0x000ee80000300800 */
[----:B---3--:R-:W-:Y:S04]  /*10f3f0*/  STL.64 [R1+0x9930], R54 ;  /* 0x0099303601007387 */ /* 0x008fe80000100a00 */
[----:B--2---:R0:W-:Y:S04]  /*10f400*/  STL.64 [R1+0x9928], R52 ;  /* 0x0099283401007387 */ /* 0x0041e80000100a00 */
[----:B------:R-:W2:Y:S04]  /*10f410*/  LDL.LU R44, [R1+0x1e10] ;  /* 0x001e1000012c7983 */ /* 0x000ea80000300800 */
[----:B------:R-:W3:Y:S04]  /*10f420*/  LDL.LU R40, [R1+0x270] ;  /* 0x0002700001287983 */ /* 0x000ee80000300800 */
[----:B------:R-:W3:Y:S04]  /*10f430*/  LDL.LU R41, [R1+0x274] ;  /* 0x0002740001297983 */ /* 0x000ee80000300800 */
[----:B------:R-:W4:Y:S04]  /*10f440*/  LDL.LU R42, [R1+0x278] ;  /* 0x00027800012a7983 */ /* 0x000f280000300800 */
[----:B------:R-:W4:Y:S04]  /*10f450*/  LDL.LU R43, [R1+0x27c] ;  /* 0x00027c00012b7983 */ /* 0x000f280000300800 */
[----:B----4-:R-:W-:Y:S04]  /*10f460*/  STL.64 [R1+0x9950], R42 ;  /* 0x0099502a01007387 */ /* 0x010fe80000100a00 */
[----:B---3--:R1:W-:Y:S04]  /*10f470*/  STL.64 [R1+0x9948], R40 ;  /* 0x0099482801007387 */ /* 0x0083e80000100a00 */
        /* <DEDUP_REMOVED lines=56> */
[----:B------:R-:W5:Y:S01]  /*10f800*/  LDL.LU.64 R12, [R1+0x9958] ;  /* 0x00995800010c7983 */ /* 0x000f620000300a00 */
[C---:B--2---:R-:W-:Y:S06]  /*10f810*/  HMMA.16816.F32 R40, R4.reuse, R14, R40 ;  /* 0x0000000e0428723c */ /* 0x044fec0000001828 */
[----:B-----5:R-:W-:-:S15]  /*10f820*/  HMMA.16816.F32 R12, R4, R12, R8 ;  /* 0x0000000c040c723c */ /* 0x020fde0000001808 */
[----:B------:R-:W-:-:S02]  /*10f830*/  NOP ;  /* 0x0000000000007918 */ /* 0x000fc40000000000 */
[----:B------:R-:W-:Y:S04]  /*10f840*/  STL.64 [R1+0x1a0], R40 ;  /* 0x0001a02801007387 */ /* 0x000fe80000100a00 */
[----:B------:R0:W-:Y:S04]  /*10f850*/  STL.64 [R1+0x1a8], R42 ;  /* 0x0001a82a01007387 */ /* 0x0001e80000100a00 */
[----:B0-----:R-:W2:Y:S04]  /*10f860*/  LDL.LU.64 R42, [R1+0x9950] ;  /* 0x00995000012a7983 */ /* 0x001ea80000300a00 */
[----:B------:R-:W2:Y:S04]  /*10f870*/  LDL.LU.64 R40, [R1+0x9948] ;  /* 0x0099480001287983 */ /* 0x000ea80000300a00 */
[----:B------:R-:W3:Y:S04]  /*10f880*/  LDL.LU.64 R10, [R1+0x9940] ;  /* 0x00994000010a7983 */ /* 0x000ee80000300a00 */
[----:B------:R-:W5:Y:S04]  /*10f890*/  LDL.LU.64 R8, [R1+0x9938] ;  /* 0x0099380001087983 */ /* 0x000f680000300a00 */
[----:B------:R0:W-:Y:S04]  /*10f8a0*/  STL.64 [R1+0x190], R12 ;  /* 0x0001900c01007387 */ /* 0x0001e80000100a00 */
[----:B------:R1:W-:Y:S04]  /*10f8b0*/  STL.64 [R1+0x198], R14 ;  /* 0x0001980e01007387 */ /* 0x0003e80000100a00 */
[----:B0-----:R-:W5:Y:S04]  /*10f8c0*/  LDL.LU R12, [R1+0x230] ;  /* 0x00023000010c7983 */ /* 0x001f680000300800 */
[----:B------:R-:W5:Y:S04]  /*10f8d0*/  LDL.LU R13, [R1+0x234] ;  /* 0x00023400010d7983 */ /* 0x000f680000300800 */
[----:B-1----:R-:W5:Y:S04]  /*10f8e0*/  LDL.LU R14, [R1+0x238] ;  /* 0x00023800010e7983 */ /* 0x002f680000300800 */
[----:B------:R-:W5:Y:S01]  /*10f8f0*/  LDL.LU R15, [R1+0x23c] ;  /* 0x00023c00010f7983 */ /* 0x000f620000300800 */
[----:B----4-:R-:W-:-:S02]  /*10f900*/  IMAD R28, R28, 0x100, R19 ;  /* 0x000001001c1c7824 */ /* 0x010fc400078e0213 */
[----:B------:R-:W-:Y:S02]  /*10f910*/  IMAD R29, R29, 0x100, R24 ;  /* 0x000001001d1d7824 */ /* 0x000fe400078e0218 */
[----:B------:R-:W-:Y:S02]  /*10f920*/  IMAD R30, R30, 0x100, R25 ;  /* 0x000001001e1e7824 */ /* 0x000fe400078e0219 */
[----:B------:R-:W-:Y:S01]  /*10f930*/  IMAD R31, R31, 0x100, R26 ;  /* 0x000001001f1f7824 */ /* 0x000fe200078e021a */
[----:B------:R-:W-:Y:S02]  /*10f940*/  F2FP.F16.E4M3.UNPACK_B R28, R28 ;  /* 0x0000001cff1c723e */ /* 0x000fe400020006ff */
[----:B------:R-:W-:Y:S02]  /*10f950*/  F2FP.F16.E4M3.UNPACK_B R29, R29 ;  /* 0x0000001dff1d723e */ /* 0x000fe400020006ff */
[----:B------:R-:W-:Y:S02]  /*10f960*/  F2FP.F16.E4M3.UNPACK_B R30, R30 ;  /* 0x0000001eff1e723e */ /* 0x000fe400020006ff */
[----:B------:R-:W-:Y:S01]  /*10f970*/  F2FP.F16.E4M3.UNPACK_B R31, R31 ;  /* 0x0000001fff1f723e */ /* 0x000fe200020006ff */
[----:B---3--:R-:W-:-:S15]  /*10f980*/  HMMA.16816.F32 R52, R4, R10, R52 ;  /* 0x0000000a0434723c */ /* 0x008fde0000001834 */
[----:B------:R-:W-:-:S08]  /*10f990*/  NOP ;  /* 0x0000000000007918 */ /* 0x000fd00000000000 */
[----:B------:R-:W-:Y:S04]  /*10f9a0*/  STL.64 [R1+0x180], R52 ;  /* 0x0001803401007387 */ /* 0x000fe80000100a00 */
[----:B------:R0:W-:Y:S04]  /*10f9b0*/  STL.64 [R1+0x188], R54 ;  /* 0x0001883601007387 */ /* 0x0001e80000100a00 */
[----:B0-----:R-:W3:Y:S04]  /*10f9c0*/  LDL.LU.64 R54, [R1+0x9930] ;  /* 0x0099300001367983 */ /* 0x001ee80000300a00 */
[----:B------:R-:W3:Y:S01]  /*10f9d0*/  LDL.LU.64 R52, [R1+0x9928] ;  /* 0x0099280001347983 */ /* 0x000ee20000300a00 */
[----:B-----5:R-:W-:-:S15]  /*10f9e0*/  HMMA.16816.F32 R8, R4, R8, R12 ;  /* 0x000000080408723c */ /* 0x020fde000000180c */
[----:B------:R-:W-:-:S08]  /*10f9f0*/  NOP ;  /* 0x0000000000007918 */ /* 0x000fd00000000000 */
[----:B------:R-:W-:Y:S04]  /*10fa00*/  STL.64 [R1+0x170], R8 ;  /* 0x0001700801007387 */ /* 0x000fe80000100a00 */
[----:B------:R0:W-:Y:S02]  /*10fa10*/  STL.64 [R1+0x178], R10 ;  /* 0x0001780a01007387 */ /* 0x0001e40000100a00 */
[C---:B0-----:R-:W-:Y:S06]  /*10fa20*/  HMMA.16816.F32 R8, R4.reuse, R2, R20 ;  /* 0x000000020408723c */ /* 0x041fec0000001814 */
[----:B------:R-:W-:-:S15]  /*10fa30*/  HMMA.16816.F32 R4, R4, R36, R32 ;  /* 0x000000240404723c */ /* 0x000fde0000001820 */
[----:B------:R-:W-:-:S02]  /*10fa40*/  NOP ;  /* 0x0000000000007918 */ /* 0x000fc40000000000 */
[----:B------:R-:W-:Y:S04]  /*10fa50*/  STL.64 [R1+0x160], R8 ;  /* 0x0001600801007387 */ /* 0x000fe80000100a00 */
[----:B------:R0:W-:Y:S02]  /*10fa60*/  STL.64 [R1+0x168], R10 ;  /* 0x0001680a01007387 */ /* 0x0001e40000100a00 */
[----:B0-----:R-:W-:Y:S02]  /*10fa70*/  F2FP.F16.E4M3.UNPACK_B R10, R27.H1 ;  /* 0x0000001bff0a723e */ /* 0x001fe400030006ff */
[----:B------:R-:W-:-:S03]  /*10fa80*/  F2FP.F16.E4M3.UNPACK_B R11, R0.H1 ;  /* 0x00000000ff0b723e */ /* 0x000fc600030006ff */
        /* <DEDUP_REMOVED lines=11> */
[----:B--2---:R-:W-:Y:S01]  /*10fb40*/  HMMA.16816.F32 R8, R28, R8, R40 ;  /* 0x000000081c08723c */ /* 0x004fe20000001828 */
[----:B------:R-:W-:-:S02]  /*10fb50*/  F2FP.F16.E4M3.UNPACK_B R2, R44.H1 ;  /* 0x0000002cff02723e */ /* 0x000fc400030006ff */
[----:B------:R-:W-:-:S03]  /*10fb60*/  F2FP.F16.E4M3.UNPACK_B R3, R45.H1 ;  /* 0x0000002dff03723e */ /* 0x000fc600030006ff */
[----:B------:R-:W-:-:S15]  /*10fb70*/  STL [R1+0x110], R2 ;  /* 0x0001100201007387 */ /* 0x000fde0000100800 */
[----:B------:R-:W-:-:S02]  /*10fb80*/  NOP ;  /* 0x0000000000007918 */ /* 0x000fc40000000000 */
[----:B------:R-:W-:Y:S04]  /*10fb90*/  STL.64 [R1+0x1f0], R8 ;  /* 0x0001f00801007387 */ /* 0x000fe80000100a00 */
[----:B------:R3:W-:Y:S01]  /*10fba0*/  STL.64 [R1+0x1f8], R10 ;  /* 0x0001f80a01007387 */ /* 0x0007e20000100a00 */
[----:B------:R-:W-:Y:S02]  /*10fbb0*/  F2FP.F16.E4M3.UNPACK_B R4, R38.H1 ;  /* 0x00000026ff04723e */ /* 0x000fe400030006ff */
[----:B------:R-:W-:Y:S01]  /*10fbc0*/  F2FP.F16.E4M3.UNPACK_B R5, R39.H1 ;  /* 0x00000027ff05723e */ /* 0x000fe200030006ff */
[----:B------:R-:W-:Y:S04]  /*10fbd0*/  STL [R1+0x114], R3 ;  /* 0x0001140301007387 */ /* 0x000fe80000100800 */
[----:B------:R-:W-:Y:S01]  /*10fbe0*/  STL [R1+0x108], R4 ;  /* 0x0001080401007387 */ /* 0x000fe20000100800 */
[----:B---3--:R-:W-:-:S15]  /*10fbf0*/  HMMA.16816.F32 R8, R28, R2, R52 ;  /* 0x000000021c08723c */ /* 0x008fde0000001834 */
[----:B------:R-:W-:-:S08]  /*10fc00*/  NOP ;  /* 0x0000000000007918 */ /* 0x000fd00000000000 */
[----:B------:R-:W-:Y:S04]  /*10fc10*/  STL.64 [R1+0x230], R8 ;  /* 0x0002300801007387 */ /* 0x000fe80000100a00 */
[----:B------:R0:W-:Y:S02]  /*10fc20*/  STL.64 [R1+0x238], R10 ;  /* 0x0002380a01007387 */ /* 0x0001e40000100a00 */
[----:B0-----:R-:W-:Y:S01]  /*10fc30*/  HMMA.16816.F32 R8, R28, R4, R56 ;  /* 0x000000041c08723c */ /* 0x001fe20000001838 */
[----:B------:R-:W-:Y:S02]  /*10fc40*/  F2FP.F16.E4M3.UNPACK_B R2, R60.H1 ;  /* 0x0000003cff02723e */ /* 0x000fe400030006ff */
[----:B------:R-:W-:-:S03]  /*10fc50*/  F2FP.F16.E4M3.UNPACK_B R3, R61.H1 ;  /* 0x0000003dff03723e */ /* 0x000fc600030006ff */
[----:B------:R-:W-:-:S15]  /*10fc60*/  STL [R1+0x10c], R5 ;  /* 0x00010c0501007387 */ /* 0x000fde0000100800 */
[----:B------:R-:W-:-:S02]  /*10fc70*/  NOP ;  /* 0x0000000000007918 */ /* 0x000fc40000000000 */
[----:B------:R-:W-:Y:S04]  /*10fc80*/  STL.64 [R1+0x270], R8 ;  /* 0x0002700801007387 */ /* 0x000fe80000100a00 */
[----:B------:R-:W-:Y:S04]  /*10fc90*/  STL.64 [R1+0x278], R10 ;  /* 0x0002780a01007387 */ /* 0x000fe80000100a00 */
[----:B------:R-:W-:Y:S04]  /*10fca0*/  STL.64 [R1+0x100], R2 ;  /* 0x0001000201007387 */ /* 0x000fe80000100a00 */
        /* <DEDUP_REMOVED lines=36> */
[----:B------:R-:W-:-:S02]  /*10fef0*/  IMAD.MOV.U32 R50, RZ, RZ, R5 ;  /* 0x000000ffff327224 */ /* 0x000fc400078e0005 */
[----:B------:R-:W-:-:S03]  /*10ff00*/  IMAD.MOV.U32 R51, RZ, RZ, R4 ;  /* 0x000000ffff337224 */ /* 0x000fc600078e0004 */
[----:B------:R-:W-:Y:S04]  /*10ff10*/  STL [R1+0x98e4], R50 ;  /* 0x0098e43201007387 */ /* 0x000fe80000100800 */
[----:B------:R0:W-:Y:S02]  /*10ff20*/  STL [R1+0x98e0], R51 ;  /* 0x0098e03301007387 */ /* 0x0001e40000100800 */
[----:B0-----:R-:W-:Y:S01]  /*10ff30*/  IMAD.MOV.U32 R51, RZ, RZ, R2 ;  /* 0x000000ffff337224 */ /* 0x001fe200078e0002 */
[----:B-----5:R-:W-:Y:S01]  /*10ff40*/  HMMA.16816.F32 R8, R28, R2, R20 ;  /* 0x000000021c08723c */ /* 0x020fe20000001814 */
[----:B---3--:R-:W-:Y:S02]  /*10ff50*/  F2FP.F16.E4M3.UNPACK_B R4, R37.H1 ;  /* 0x00000025ff04723e */ /* 0x008fe400030006ff */
[----:B----4-:R-:W-:-:S03]  /*10ff60*/  F2FP.F16.E4M3.UNPACK_B R5, R0.H1 ;  /* 0x00000000ff05723e */ /* 0x010fc600030006ff */
[----:B------:R-:W-:-:S15]  /*10ff70*/  STL [R1+0xf8], R4 ;  /* 0x0000f80401007387 */ /* 0x000fde0000100800 */
[----:B------:R-:W-:-:S02]  /*10ff80*/  NOP ;  /* 0x0000000000007918 */ /* 0x000fc40000000000 */
[----:B------:R-:W-:Y:S04]  /*10ff90*/  STL.64 [R1+0x2b0], R8 ;  /* 0x0002b00801007387 */ /* 0x000fe80000100a00 */
[----:B------:R2:W-:Y:S02]  /*10ffa0*/  STL.64 [R1+0x2b8], R10 ;  /* 0x0002b80a01007387 */ /* 0x0005e40000100a00 */
[C---:B--2---:R-:W-:Y:S01]  /*10ffb0*/  HMMA.16816.F32 R8, R28.reuse, R4, R24 ;  /* 0x000000041c08723c */ /* 0x044fe20000001818 */
[----:B------:R-:W-:Y:S02]  /*10ffc0*/  F2FP.F16.E4M3.UNPACK_B R2, R48.H1 ;  /* 0x00000030ff02723e */ /* 0x000fe400030006ff */
[----:B------:R-:W-:Y:S01]  /*10ffd0*/  F2FP.F16.E4M3.UNPACK_B R3, R49.H1 ;  /* 0x00000031ff03723e */ /* 0x000fe200030006ff */
[----:B------:R-:W-:Y:S04]  /*10ffe0*/  STL [R1+0x98e8], R51 ;  /* 0x0098e83301007387 */ /* 0x000fe80000100800 */
[----:B------:R-:W-:Y:S04]  /*10fff0*/  STL [R1+0xfc], R5 ;  /* 0x0000fc0501007387 */ /* 0x000fe80000100800 */
[----:B------:R-:W-:Y:S11]  /*110000*/  STL [R1+0xf0], R2 ;  /* 0x0000f00201007387 */ /* 0x000ff60000100800 */
[----:B------:R-:W-:Y:S04]  /*110010*/  STL.64 [R1+0x2f0], R8 ;  /* 0x0002f00801007387 */ /* 0x000fe80000100a00 */
[----:B------:R0:W-:Y:S02]  /*110020*/  STL.64 [R1+0x2f8], R10 ;  /* 0x0002f80a01007387 */ /* 0x0001e40000100a00 */
[----:B0-----:R-:W-:Y:S01]  /*110030*/  HMMA.16816.F32 R8, R28, R2, R32 ;  /* 0x000000021c08723c */ /* 0x001fe20000001820 */
[----:B------:R-:W-:Y:S01]  /*110040*/  IMAD.MOV.U32 R50, RZ, RZ, R5 ;  /* 0x000000ffff327224 */ /* 0x000fe200078e0005 */
[----:B------:R-:W-:-:S02]  /*110050*/  F2FP.F16.E4M3.UNPACK_B R4, R46.H1 ;  /* 0x0000002eff04723e */ /* 0x000fc400030006ff */
[----:B------:R-:W-:Y:S02]  /*110060*/  F2FP.F16.E4M3.UNPACK_B R5, R47.H1 ;  /* 0x0000002fff05723e */ /* 0x000fe400030006ff */
[----:B------:R-:W-:Y:S04]  /*110070*/  STL [R1+0x98ec], R50 ;  /* 0x0098ec3201007387 */ /* 0x000fe80000100800 */
[----:B------:R-:W-:-:S13]  /*110080*/  STL [R1+0xf4], R3 ;  /* 0x0000f40301007387 */ /* 0x000fda0000100800 */
[----:B------:R-:W-:Y:S04]  /*110090*/  STL.64 [R1+0x320], R8 ;  /* 0x0003200801007387 */ /* 0x000fe80000100a00 */
[----:B------:R0:W-:Y:S02]  /*1100a0*/  STL.64 [R1+0x328], R10 ;  /* 0x0003280a01007387 */ /* 0x0001e40000100a00 */
[----:B0-----:R-:W-:Y:S01]  /*1100b0*/  HMMA.16816.F32 R8, R28, R4, R40 ;  /* 0x000000041c08723c */ /* 0x001fe20000001828 */
[----:B------:R-:W-:Y:S02]  /*1100c0*/  IMAD.MOV.U32 R51, RZ, RZ, R3 ;  /* 0x000000ffff337224 */ /* 0x000fe400078e0003 */
[----:B------:R-:W-:Y:S01]  /*1100d0*/  IMAD.MOV.U32 R50, RZ, RZ, R2 ;  /* 0x000000ffff327224 */ /* 0x000fe200078e0002 */
[----:B------:R-:W-:-:S02]  /*1100e0*/  F2FP.F16.E4M3.UNPACK_B R2, R44.H1 ;  /* 0x0000002cff02723e */ /* 0x000fc400030006ff */
[----:B------:R-:W-:Y:S01]  /*1100f0*/  F2FP.F16.E4M3.UNPACK_B R3, R45.H1 ;  /* 0x0000002dff03723e */ /* 0x000fe200030006ff */
[----:B------:R-:W-:Y:S04]  /*110100*/  STL.64 [R1+0xe8], R4 ;  /* 0x0000e80401007387 */ /* 0x000fe80000100a00 */
[----:B------:R-:W-:Y:S04]  /*110110*/  STL [R1+0x98f4], R51 ;  /* 0x0098f43301007387 */ /* 0x000fe80000100800 */
[----:B------:R-:W-:Y:S08]  /*110120*/  STL [R1+0x98f0], R50 ;  /* 0x0098f03201007387 */ /* 0x000ff00000100800 */
[----:B------:R-:W-:Y:S04]  /*110130*/  STL.64 [R1+0x350], R8 ;  /* 0x0003500801007387 */ /* 0x000fe80000100a00 */
[----:B------:R0:W-:Y:S02]  /*110140*/  STL.64 [R1+0x358], R10 ;  /* 0x0003580a01007387 */ /* 0x0001e40000100a00 */
[----:B0-----:R-:W-:Y:S01]  /*110150*/  HMMA.16816.F32 R8, R28, R2, R52 ;  /* 0x000000021c08723c */ /* 0x001fe20000001834 */
[----:B------:R-:W-:-:S02]  /*110160*/  IMAD.MOV.U32 R51, RZ, RZ, R4 ;  /* 0x000000ffff337224 */ /* 0x000fc400078e0004 */
[----:B------:R-:W-:Y:S01]  /*110170*/  IMAD.MOV.U32 R50, RZ, RZ, R5 ;  /* 0x000000ffff327224 */ /* 0x000fe200078e0005 */
[----:B------:R-:W-:Y:S02]  /*110180*/  F2FP.F16.E4M3.UNPACK_B R4, R38.H1 ;  /* 0x00000026ff04723e */ /* 0x000fe400030006ff */
[----:B------:R-:W-:Y:S01]  /*110190*/  F2FP.F16.E4M3.UNPACK_B R5, R39.H1 ;  /* 0x00000027ff05723e */ /* 0x000fe200030006ff */
[----:B------:R-:W-:Y:S04]  /*1101a0*/  STL.64 [R1+0xe0], R2 ;  /* 0x0000e00201007387 */ /* 0x000fe80000100a00 */
[----:B------:R-:W-:-:S12]  /*1101b0*/  STL [R1+0xd8], R4 ;  /* 0x0000d80401007387 */ /* 0x000fd80000100800 */
[----:B------:R-:W-:Y:S04]  /*1101c0*/  STL.64 [R1+0x380], R8 ;  /* 0x0003800801007387 */ /* 0x000fe80000100a00 */
[----:B------:R0:W-:Y:S02]  /*1101d0*/  STL.64 [R1+0x388], R10 ;  /* 0x0003880a01007387 */ /* 0x0001e40000100a00 */
[----:B0-----:R-:W-:Y:S01]  /*1101e0*/  HMMA.16816.F32 R8, R28, R4, R56 ;  /* 0x000000041c08723c */ /* 0x001fe20000001838 */
[----:B------:R-:W-:Y:S01]  /*1101f0*/  IMAD.MOV.U32 R0, RZ, RZ, R3 ;  /* 0x000000ffff007224 */ /* 0x000fe200078e0003 */
[----:B------:R-:W-:Y:S02]  /*110200*/  F2FP.F16.E4M3.UNPACK_B R2, R60.H1 ;  /* 0x0000003cff02723e */ /* 0x000fe400030006ff */
[----:B------:R-:W-:-:S02]  /*110210*/  F2FP.F16.E4M3.UNPACK_B R3, R61.H1 ;  /* 0x0000003dff03723e */ /* 0x000fc400030006ff */
[----:B------:R0:W-:Y:S04]  /*110220*/  STL [R1+0x9858], R0 ;  /* 0x0098580001007387 */ /* 0x0001e80000100800 */
[----:B------:R-:W-:Y:S04]  /*110230*/  STL [R1+0xdc], R5 ;  /* 0x0000dc0501007387 */ /* 0x000fe80000100800 */
[----:B------:R-:W-:Y:S09]  /*110240*/  STL [R1+0xd0], R2 ;  /* 0x0000d00201007387 */ /* 0x000ff20000100800 */
[----:B------:R-:W-:Y:S04]  /*110250*/  STL.64 [R1+0x3b0], R8 ;  /* 0x0003b00801007387 */ /* 0x000fe80000100a00 */
[----:B------:R-:W-:Y:S04]  /*110260*/  STL.64 [R1+0x3b8], R10 ;  /* 0x0003b80a01007387 */ /* 0x000fe80000100a00 */
[----:B------:R-:W2:Y:S04]  /*110270*/  LDL.LU R38, [R1+0x1d20] ;  /* 0x001d200001267983 */ /* 0x000ea80000300800 */
[----:B------:R-:W-:Y:S04]  /*110280*/  STL [R1+0xd4], R3 ;  /* 0x0000d40301007387 */ /* 0x000fe80000100800 */
[----:B------:R-:W3:Y:S04]  /*110290*/  LDL.LU R44, [R1+0xd60] ;  /* 0x000d6000012c7983 */ /* 0x000ee80000300800 */
[----:B------:R-:W3:Y:S04]  /*1102a0*/  LDL.LU R45, [R1+0xd64] ;  /* 0x000d6400012d7983 */ /* 0x000ee80000300800 */
[----:B------:R-:W3:Y:S04]  /*1102b0*/  LDL.LU R46, [R1+0xd68] ;  /* 0x000d6800012e7983 */ /* 0x000ee80000300800 */
[----:B------:R-:W3:Y:S04]  /*1102c0*/  LDL.LU R47, [R1+0xd6c] ;  /* 0x000d6c00012f7983 */ /* 0x000ee80000300800 */
        /* <DEDUP_REMOVED lines=33> */
[----:B0-----:R-:W-:-:S05]  /*1104e0*/  IMAD.MOV.U32 R0, RZ, RZ, R5 ;  /* 0x000000ffff007224 */ /* 0x001fca00078e0005 */
[----:B------:R0:W-:Y:S02]  /*1104f0*/  STL [R1+0x985c], R0 ;  /* 0x00985c0001007387 */ /* 0x0001e40000100800 */
[----:B0-----:R-:W-:Y:S01]  /*110500*/  IMAD.MOV.U32 R0, RZ, RZ, R3 ;  /* 0x000000ffff007224 */ /* 0x001fe200078e0003 */
[----:B--2---:R-:W-:Y:S01]  /*110510*/  HMMA.16816.F32 R8, R28, R2, R20 ;  /* 0x000000021c08723c */ /* 0x004fe20000001814 */
[----:B----4-:R-:W-:Y:S02]  /*110520*/  F2FP.F16.E4M3.UNPACK_B R4, R18.H1 ;  /* 0x00000012ff04723e */ /* 0x010fe400030006ff */
[----:B-----5:R-:W-:-:S03]  /*110530*/  F2FP.F16.E4M3.UNPACK_B R5, R19.H1 ;  /* 0x00000013ff05723e */ /* 0x020fc600030006ff */
[----:B------:R-:W-:-:S15]  /*110540*/  STL [R1+0xc8], R4 ;  /* 0x0000c80401007387 */ /* 0x000fde0000100800 */
[----:B------:R-:W-:-:S02]  /*110550*/  NOP ;  /* 0x0000000000007918 */ /* 0x000fc40000000000 */
[----:B------:R-:W-:Y:S04]  /*110560*/  STL.64 [R1+0x3e0], R8 ;  /* 0x0003e00801007387 */ /* 0x000fe80000100a00 */
[----:B------:R3:W-:Y:S02]  /*110570*/  STL.64 [R1+0x3e8], R10 ;  /* 0x0003e80a01007387 */ /* 0x0007e40000100a00 */
[C---:B---3--:R-:W-:Y:S01]  /*110580*/  HMMA.16816.F32 R8, R28.reuse, R4, R24 ;  /* 0x000000041c08723c */ /* 0x048fe20000001818 */
        /* <DEDUP_REMOVED lines=12> */
[----:B------:R-:W-:Y:S04]  /*110650*/  STL [R1+0xc4], R3 ;  /* 0x0000c40301007387 */ /* 0x000fe80000100800 */
[----:B------:R-:W-:Y:S09]  /*110660*/  STL [R1+0xb8], R4 ;  /* 0x0000b80401007387 */ /* 0x000ff20000100800 */
        /* <DEDUP_REMOVED lines=10> */
[C---:B0-----:R-:W-:Y:S01]  /*110710*/  HMMA.16816.F32 R8, R28.reuse, R2, R40 ;  /* 0x000000021c08723c */ /* 0x041fe20000001828 */
        /* <DEDUP_REMOVED lines=11> */
[----:B------:R0:W-:Y:S04]  /*1107d0*/  STL [R1+0x986c], R0 ;  /* 0x00986c0001007387 */ /* 0x0001e80000100800 */
[----:B------:R1:W-:Y:S04]  /*1107e0*/  STL [R1+0xac], R5 ;  /* 0x0000ac0501007387 */ /* 0x0003e80000100800 */
[----:B------:R-:W-:Y:S01]  /*1107f0*/  STL [R1+0xa0], R2 ;  /* 0x0000a00201007387 */ /* 0x000fe20000100800 */
[----:B------:R-:W-:Y:S01]  /*110800*/  F2FP.F16.E4M3.UNPACK_B R4, R60.H1 ;  /* 0x0000003cff04723e */ /* 0x000fe200030006ff */
[----:B0-----:R-:W-:Y:S01]  /*110810*/  IMAD.MOV.U32 R0, RZ, RZ, R5 ;  /* 0x000000ffff007224 */ /* 0x001fe200078e0005 */
[----:B-1----:R-:W-:-:S06]  /*110820*/  F2FP.F16.E4M3.UNPACK_B R5, R61.H1 ;  /* 0x0000003dff05723e */ /* 0x002fcc00030006ff */
[----:B------:R-:W-:Y:S04]  /*110830*/  STL.64 [R1+0x4d0], R8 ;  /* 0x0004d00801007387 */ /* 0x000fe80000100a00 */
[----:B------:R-:W-:Y:S04]  /*110840*/  STL.64 [R1+0x4d8], R10 ;  /* 0x0004d80a01007387 */ /* 0x000fe80000100a00 */
[----:B------:R0:W-:Y:S04]  /*110850*/  STL [R1+0x9870], R0 ;  /* 0x0098700001007387 */ /* 0x0001e80000100800 */
[----:B------:R-:W-:Y:S04]  /*110860*/  STL [R1+0xa4], R3 ;  /* 0x0000a40301007387 */ /* 0x000fe80000100800 */
[----:B------:R-:W2:Y:S04]  /*110870*/  LDL.LU R44, [R1+0xe60] ;  /* 0x000e6000012c7983 */ /* 0x000ea80000300800 */
[----:B------:R-:W2:Y:S04]  /*110880*/  LDL.LU R45, [R1+0xe64] ;  /* 0x000e6400012d7983 */ /* 0x000ea80000300800 */
[----:B------:R-:W-:Y:S04]  /*110890*/  STL [R1+0x98], R4 ;  /* 0x0000980401007387 */ /* 0x000fe80000100800 */
[----:B------:R-:W2:Y:S04]  /*1108a0*/  LDL.LU R46, [R1+0xe68] ;  /* 0x000e6800012e7983 */ /* 0x000ea80000300800 */
[----:B------:R-:W-:Y:S04]  /*1108b0*/  STL [R1+0x9c], R5 ;  /* 0x00009c0501007387 */ /* 0x000fe80000100800 */
        /* <DEDUP_REMOVED lines=39> */
[----:B0-----:R-:W-:Y:S01]  /*110b30*/  IMAD.MOV.U32 R0, RZ, RZ, R5 ;  /* 0x000000ffff007224 */ /* 0x001fe200078e0005 */
[----:B---3--:R-:W-:-:S15]  /*110b40*/  HMMA.16816.F32 R8, R28, R2, R12 ;  /* 0x000000021c08723c */ /* 0x008fde000000180c */
[----:B------:R-:W-:-:S08]  /*110b50*/  NOP ;  /* 0x0000000000007918 */ /* 0x000fd00000000000 */
[----:B------:R-:W-:Y:S04]  /*110b60*/  STL.64 [R1+0x500], R8 ;  /* 0x0005000801007387 */ /* 0x000fe80000100a00 */
[----:B------:R4:W-:Y:S02]  /*110b70*/  STL.64 [R1+0x508], R10 ;  /* 0x0005080a01007387 */ /* 0x0009e40000100a00 */
[----:B----4-:R-:W-:Y:S01]  /*110b80*/  HMMA.16816.F32 R8, R28, R4, R20 ;  /* 0x000000041c08723c */ /* 0x010fe20000001814 */
[----:B-----5:R-:W-:Y:S02]  /*110b90*/  F2FP.F16.E4M3.UNPACK_B R2, R18.H1 ;  /* 0x00000012ff02723e */ /* 0x020fe400030006ff */
[----:B--2---:R-:W-:-:S03]  /*110ba0*/  F2FP.F16.E4M3.UNPACK_B R3, R19.H1 ;  /* 0x00000013ff03723e */ /* 0x004fc600030006ff */
[----:B------:R-:W-:-:S15]  /*110bb0*/  STL [R1+0x90], R2 ;  /* 0x0000900201007387 */ /* 0x000fde0000100800 */
[----:B------:R-:W-:-:S02]  /*110bc0*/  NOP ;  /* 0x0000000000007918 */ /* 0x000fc40000000000 */
        /* <DEDUP_REMOVED lines=38> */
[----:B------:R0:W-:Y:S04]  /*110e30*/  STL [R1+0x9880], R0 ;  /* 0x0098800001007387 */ /* 0x0001e80000100800 */
[----:B------:R1:W-:Y:S01]  /*110e40*/  STL [R1+0x74], R3 ;  /* 0x0000740301007387 */ /* 0x0003e20000100800 */
[----:B------:R-:W-:-:S03]  /*110e50*/  F2FP.F16.E4M3.UNPACK_B R5, R55.H1 ;  /* 0x00000037ff05723e */ /* 0x000fc600030006ff */
[----:B------:R-:W-:Y:S01]  /*110e60*/  STL [R1+0x68], R4 ;  /* 0x0000680401007387 */ /* 0x000fe20000100800 */
[----:B------:R-:W-:Y:S01]  /*110e70*/  F2FP.F16.E4M3.UNPACK_B R2, R60.H1 ;  /* 0x0000003cff02723e */ /* 0x000fe200030006ff */
[----:B0-----:R-:W-:Y:S01]  /*110e80*/  IMAD.MOV.U32 R0, RZ, RZ, R3 ;  /* 0x000000ffff007224 */ /* 0x001fe200078e0003 */
[----:B-1----:R-:W-:-:S10]  /*110e90*/  F2FP.F16.E4M3.UNPACK_B R3, R61.H1 ;  /* 0x0000003dff03723e */ /* 0x002fd400030006ff */
        /* <DEDUP_REMOVED lines=51> */
[----:B------:R4:W-:Y:S04]  /*1111d0*/  STL.64 [R1+0x658], R10 ;  /* 0x0006580a01007387 */ /* 0x0009e80000100a00 */
[----:B------:R-:W3:Y:S01]  /*1111e0*/  LDL.LU R61, [R1+0x1c14] ;  /* 0x001c1400013d7983 */ /* 0x000ee20000300800 */
[----:B----4-:R-:W-:Y:S01]  /*1111f0*/  HMMA.16816.F32 R8, R28, R2, R20 ;  /* 0x000000021c08723c */ /* 0x010fe20000001814 */
[----:B-----5:R-:W-:-:S02]  /*111200*/  F2FP.F16.E4M3.UNPACK_B R4, R18.H1 ;  /* 0x00000012ff04723e */ /* 0x020fc400030006ff */
[----:B--2---:R-:W-:Y:S01]  /*111210*/  F2FP.F16.E4M3.UNPACK_B R5, R19.H1 ;  /* 0x00000013ff05723e */ /* 0x004fe200030006ff */
[----:B------:R-:W-:Y:S04]  /*111220*/  STL [R1+0x9888], R0 ;  /* 0x0098880001007387 */ /* 0x000fe80000100800 */
[----:B------:R-:W-:-:S15]  /*111230*/  STL [R1+0x58], R4 ;  /* 0x0000580401007387 */ /* 0x000fde0000100800 */
[----:B------:R-:W-:Y:S04]  /*111240*/  STL.64 [R1+0x680], R8 ;  /* 0x0006800801007387 */ /* 0x000fe80000100a00 */
[----:B------:R0:W-:Y:S02]  /*111250*/  STL.64 [R1+0x688], R10 ;  /* 0x0006880a01007387 */ /* 0x0001e40000100a00 */
[----:B0-----:R-:W-:Y:S01]  /*111260*/  HMMA.16816.F32 R8, R28, R4, R24 ;  /* 0x000000041c08723c */ /* 0x001fe20000001818 */
[----:B------:R-:W-:Y:S02]  /*111270*/  F2FP.F16.E4M3.UNPACK_B R2, R36.H1 ;  /* 0x00000024ff02723e */ /* 0x000fe400030006ff */
        /* <DEDUP_REMOVED lines=33> */
[----:B------:R-:W-:-:S05]  /*111490*/  F2FP.F16.E4M3.UNPACK_B R2, R54.H1 ;  /* 0x00000036ff02723e */ /* 0x000fca00030006ff */
[----:B------:R-:W-:Y:S01]  /*1114a0*/  IMAD.MOV.U32 R0, RZ, RZ, R5 ;  /* 0x000000ffff007224 */ /* 0x000fe200078e0005 */
[----:B------:R-:W-:Y:S01]  /*1114b0*/  F2FP.F16.E4M3.UNPACK_B R3, R55.H1 ;  /* 0x00000037ff03723e */ /* 0x000fe200030006ff */
[----:B------:R3:W-:Y:S04]  /*1114c0*/  STL [R1+0x3c], R5 ;  /* 0x00003c0501007387 */ /* 0x0007e80000100800 */
[----:B------:R-:W-:Y:S01]  /*1114d0*/  STL [R1+0x30], R2 ;  /* 0x0000300201007387 */ /* 0x000fe20000100800 */
[----:B------:R-:W-:-:S10]  /*1114e0*/  F2FP.F16.E4M3.UNPACK_B R4, R60.H1 ;  /* 0x0000003cff04723e */ /* 0x000fd400030006ff */
[----:B------:R0:W-:Y:S04]  /*1114f0*/  STL.64 [R1+0xb50], R8 ;  /* 0x000b500801007387 */ /* 0x0001e80000100a00 */
[----:B------:R1:W-:Y:S04]  /*111500*/  STL.64 [R1+0xb58], R10 ;  /* 0x000b580a01007387 */ /* 0x0003e80000100a00 */
[----:B------:R2:W-:Y:S04]  /*111510*/  STL [R1+0x9898], R0 ;  /* 0x0098980001007387 */ /* 0x0005e80000100800 */
[----:B------:R-:W-:Y:S04]  /*111520*/  STL [R1+0x34], R3 ;  /* 0x0000340301007387 */ /* 0x000fe80000100800 */
[----:B------:R-:W4:Y:S04]  /*111530*/  LDL.LU R40, [R1+0x10e0] ;  /* 0x0010e00001287983 */ /* 0x000f280000300800 */
[----:B------:R-:W4:Y:S04]  /*111540*/  LDL.LU R41, [R1+0x10e4] ;  /* 0x0010e40001297983 */ /* 0x000f280000300800 */
[----:B------:R-:W-:Y:S04]  /*111550*/  STL [R1+0x28], R4 ;  /* 0x0000280401007387 */ /* 0x000fe80000100800 */
[----:B------:R-:W4:Y:S01]  /*111560*/  LDL.LU R42, [R1+0x10e8] ;  /* 0x0010e800012a7983 */ /* 0x000f220000300800 */
[----:B---3--:R-:W-:-:S05]  /*111570*/  F2FP.F16.E4M3.UNPACK_B R5, R61.H1 ;  /* 0x0000003dff05723e */ /* 0x008fca00030006ff */
[----:B------:R-:W-:Y:S04]  /*111580*/  STL [R1+0x2c], R5 ;  /* 0x00002c0501007387 */ /* 0x000fe80000100800 */
[----:B------:R-:W4:Y:S04]  /*111590*/  LDL.LU R43, [R1+0x10ec] ;  /* 0x0010ec00012b7983 */ /* 0x000f280000300800 */
        /* <DEDUP_REMOVED lines=8> */
[----:B0-----:R-:W4:Y:S04]  /*111620*/  LDL.LU R8, [R1+0xfe0] ;  /* 0x000fe00001087983 */ /* 0x001f280000300800 */
[----:B------:R-:W4:Y:S04]  /*111630*/  LDL.LU R9, [R1+0xfe4] ;  /* 0x000fe40001097983 */ /* 0x000f280000300800 */
[----:B-1----:R-:W4:Y:S04]  /*111640*/  LDL.LU R10, [R1+0xfe8] ;  /* 0x000fe800010a7983 */ /* 0x002f280000300800 */
        /* <DEDUP_REMOVED lines=31> */
[----:B--2---:R-:W-:-:S03]  /*111840*/  IMAD.MOV.U32 R0, RZ, RZ, R3 ;  /* 0x000000ffff007224 */ /* 0x004fc600078e0003 */
[----:B------:R-:W2:Y:S04]  /*111850*/  LDL.LU R56, [R1+0x1b90] ;  /* 0x001b900001387983 */ /* 0x000ea80000300800 */
[----:B------:R-:W2:Y:S04]  /*111860*/  LDL.LU R57, [R1+0x1b94] ;  /* 0x001b940001397983 */ /* 0x000ea80000300800 */
[----:B------:R0:W-:Y:S02]  /*111870*/  STL [R1+0x989c], R0 ;  /* 0x00989c0001007387 */ /* 0x0001e40000100800 */
[----:B0-----:R-:W-:Y:S01]  /*111880*/  IMAD.MOV.U32 R0, RZ, RZ, R5 ;  /* 0x000000ffff007224 */ /* 0x001fe200078e0005 */
[----:B----4-:R-:W-:-:S15]  /*111890*/  HMMA.16816.F32 R8, R28, R2, R8 ;  /* 0x000000021c08723c */ /* 0x010fde0000001808 */
[----:B------:R-:W-:-:S08]  /*1118a0*/  NOP ;  /* 0x0000000000007918 */ /* 0x000fd00000000000 */
[----:B------:R-:W-:Y:S04]  /*1118b0*/  STL.64 [R1+0xb80], R8 ;  /* 0x000b800801007387 */ /* 0x000fe80000100a00 */
[----:B------:R3:W-:Y:S02]  /*1118c0*/  STL.64 [R1+0xb88], R10 ;  /* 0x000b880a01007387 */ /* 0x0007e40000100a00 */
[----:B---3--:R-:W-:Y:S01]  /*1118d0*/  HMMA.16816.F32 R8, R28, R4, R12 ;  /* 0x000000041c08723c */ /* 0x008fe2000000180c */
[----:B-----5:R-:W-:Y:S02]  /*1118e0*/  F2FP.F16.E4M3.UNPACK_B R2, R16.H1 ;  /* 0x00000010ff02723e */ /* 0x020fe400030006ff */
[----:B------:R-:W-:-:S03]  /*1118f0*/  F2FP.F16.E4M3.UNPACK_B R3, R17.H1 ;  /* 0x00000011ff03723e */ /* 0x000fc600030006ff */
        /* <DEDUP_REMOVED lines=21> */
[----:B------:R-:W-:Y:S02]  /*111a50*/  F2FP.F16.E4M3.UNPACK_B R4, R48.H1 ;  /* 0x00000030ff04723e */ /* 0x000fe400030006ff */
[----:B------:R-:W-:Y:S01]  /*111a60*/  F2FP.F16.E4M3.UNPACK_B R5, R49.H1 ;  /* 0x00000031ff05723e */ /* 0x000fe200030006ff */
[----:B------:R-:W-:Y:S04]  /*111a70*/  STL [R1+0x98a4], R0 ;  /* 0x0098a40001007387 */ /* 0x000fe80000100800 */
[----:B------:R0:W-:Y:S04]  /*111a80*/  STL [R1+0x14], R3 ;  /* 0x0000140301007387 */ /* 0x0001e80000100800 */
[----:B------:R-:W-:Y:S01]  /*111a90*/  STL [R1+0x8], R4 ;  /* 0x0000080401007387 */ /* 0x000fe20000100800 */
[----:B------:R-:W-:-:S02]  /*111aa0*/  F2FP.F16.E4M3.UNPACK_B R2, R38.H1 ;  /* 0x00000026ff02723e */ /* 0x000fc400030006ff */
[----:B0-----:R-:W-:Y:S01]  /*111ab0*/  F2FP.F16.E4M3.UNPACK_B R3, R39.H1 ;  /* 0x00000027ff03723e */ /* 0x001fe200030006ff */
[----:B------:R-:W-:-:S07]  /*111ac0*/  IMAD.MOV.U32 R0, RZ, RZ, R5 ;  /* 0x000000ffff007224 */ /* 0x000fce00078e0005 */
[----:B------:R-:W-:Y:S04]  /*111ad0*/  STL.64 [R1+0xc40], R8 ;  /* 0x000c400801007387 */ /* 0x000fe80000100a00 */
[----:B------:R0:W-:Y:S04]  /*111ae0*/  STL.64 [R1+0xc48], R10 ;  /* 0x000c480a01007387 */ /* 0x0001e80000100a00 */
[----:B------:R1:W-:Y:S01]  /*111af0*/  STL [R1+0xc], R5 ;  /* 0x00000c0501007387 */ /* 0x0003e20000100800 */
[C---:B0-----:R-:W-:Y:S06]  /*111b00*/  HMMA.16816.F32 R8, R28.reuse, R4, R44 ;  /* 0x000000041c08723c */ /* 0x041fec000000182c */
[----:B-1----:R-:W-:Y:S01]  /*111b10*/  HMMA.16816.F32 R4, R28, R2, R40 ;  /* 0x000000021c04723c */ /* 0x002fe20000001828 */
[----:B------:R-:W-:-:S02]  /*111b20*/  F2FP.F16.E4M3.UNPACK_B R60, R60.H1 ;  /* 0x0000003cff3c723e */ /* 0x000fc400030006ff */
[----:B------:R-:W-:-:S03]  /*111b30*/  F2FP.F16.E4M3.UNPACK_B R61, R61.H1 ;  /* 0x0000003dff3d723e */ /* 0x000fc600030006ff */
[----:B------:R-:W-:Y:S11]  /*111b40*/  STL [R1], R2 ;  /* 0x0000000201007387 */ /* 0x000ff60000100800 */
        /* <DEDUP_REMOVED lines=9> */
[----:B------:R-:W-:Y:S04]  /*111be0*/  STL.64 [R1+0xcd8], R6 ;  /* 0x000cd80601007387 */ /* 0x000fe80000100a00 */
        /* <DEDUP_REMOVED lines=33> */
[----:B------:R-:W-:Y:S01]  /*111e00*/  F2FP.F16.E4M3.UNPACK_B R59, R59.H1 ;  /* 0x0000003bff3b723e */ /* 0x000fe200030006ff */
        /* <DEDUP_REMOVED lines=24> */
[----:B--2---:R-:W-:-:S02]  /*111f90*/  F2FP.F16.E4M3.UNPACK_B R56, R56.H1 ;  /* 0x00000038ff38723e */ /* 0x004fc400030006ff */
[----:B------:R-:W-:Y:S01]  /*111fa0*/  F2FP.F16.E4M3.UNPACK_B R57, R57.H1 ;  /* 0x00000039ff39723e */ /* 0x000fe200030006ff */
[----:B-----5:R-:W-:-:S15]  /*111fb0*/  HMMA.16816.F32 R24, R28, R58, R24 ;  /* 0x0000003a1c18723c */ /* 0x020fde0000001818 */
[----:B------:R-:W-:-:S08]  /*111fc0*/  NOP ;  /* 0x0000000000007918 */ /* 0x000fd00000000000 */
[----:B------:R-:W-:Y:S04]  /*111fd0*/  STL.64 [R1+0xd00], R24 ;  /* 0x000d001801007387 */ /* 0x000fe80000100a00 */
[----:B------:R0:W-:Y:S04]  /*111fe0*/  STL.64 [R1+0xd08], R26 ;  /* 0x000d081a01007387 */ /* 0x0001e80000100a00 */
[----:B0-----:R-:W2:Y:S04]  /*111ff0*/  LDL.LU.64 R26, [R1+0x9920] ;  /* 0x00992000011a7983 */ /* 0x001ea80000300a00 */
[----:B------:R-:W2:Y:S01]  /*112000*/  LDL.LU.64 R24, [R1+0x9918] ;  /* 0x0099180001187983 */ /* 0x000ea20000300a00 */
[----:B----4-:R-:W-:-:S15]  /*112010*/  HMMA.16816.F32 R44, R28, R56, R44 ;  /* 0x000000381c2c723c */ /* 0x010fde000000182c */
[----:B------:R-:W-:-:S08]  /*112020*/  NOP ;  /* 0x0000000000007918 */ /* 0x000fd00000000000 */
[----:B------:R-:W-:Y:S04]  /*112030*/  STL.64 [R1+0xd10], R44 ;  /* 0x000d102c01007387 */ /* 0x000fe80000100a00 */
[----:B------:R0:W-:Y:S04]  /*112040*/  STL.64 [R1+0xd18], R46 ;  /* 0x000d182e01007387 */ /* 0x0001e80000100a00 */
[----:B0-----:R-:W4:Y:S04]  /*112050*/  LDL.LU.64 R46, [R1+0x9910] ;  /* 0x00991000012e7983 */ /* 0x001f280000300a00 */
[----:B------:R-:W4:Y:S01]  /*112060*/  LDL.LU.64 R44, [R1+0x9908] ;  /* 0x00990800012c7983 */ /* 0x000f220000300a00 */
[----:B---3--:R-:W-:-:S02]  /*112070*/  F2FP.F16.E4M3.UNPACK_B R54, R54.H1 ;  /* 0x00000036ff36723e */ /* 0x008fc400030006ff */
[----:B------:R-:W-:-:S07]  /*112080*/  F2FP.F16.E4M3.UNPACK_B R55, R55.H1 ;  /* 0x00000037ff37723e */ /* 0x000fce00030006ff */
[----:B------:R-:W-:Y:S01]  /*112090*/  HMMA.16816.F32 R4, R28, R54, R4 ;  /* 0x000000361c04723c */ /* 0x000fe20000001804 */
[----:B------:R-:W-:Y:S02]  /*1120a0*/  F2FP.F16.E4M3.UNPACK_B R52, R52.H1 ;  /* 0x00000034ff34723e */ /* 0x000fe400030006ff */
[----:B------:R-:W-:Y:S01]  /*1120b0*/  F2FP.F16.E4M3.UNPACK_B R53, R53.H1 ;  /* 0x00000035ff35723e */ /* 0x000fe200030006ff */
[----:B------:R-:W-:Y:S04]  /*1120c0*/  STL.64 [R1+0x9660], R58 ;  /* 0x0096603a01007387 */ /* 0x000fe80000100a00 */
[----:B------:R-:W-:-:S15]  /*1120d0*/  STL.64 [R1+0x9658], R56 ;  /* 0x0096583801007387 */ /* 0x000fde0000100a00 */
[----:B------:R-:W-:Y:S04]  /*1120e0*/  STL.64 [R1+0xd20], R4 ;  /* 0x000d200401007387 */ /* 0x000fe80000100a00 */
[----:B------:R0:W-:Y:S02]  /*1120f0*/  STL.64 [R1+0xd28], R6 ;  /* 0x000d280601007387 */ /* 0x0001e40000100a00 */
[----:B0-----:R-:W-:Y:S01]  /*112100*/  HMMA.16816.F32 R4, R28, R52, R12 ;  /* 0x000000341c04723c */ /* 0x001fe2000000180c */
        /* <DEDUP_REMOVED lines=12> */
[----:B------:R2:W-:Y:S01]  /*1121d0*/  STL.64 [R1+0xd48], R6 ;  /* 0x000d480601007387 */ /* 0x0005e20000100a00 */
[----:B------:R-:W-:Y:S02]  /*1121e0*/  F2FP.F16.E4M3.UNPACK_B R11, R23.H1 ;  /* 0x00000017ff0b723e */ /* 0x000fe400030006ff */
[----:B------:R-:W-:Y:S02]  /*1121f0*/  F2FP.F16.E4M3.UNPACK_B R12, R36.H1 ;  /* 0x00000024ff0c723e */ /* 0x000fe400030006ff */
[----:B------:R-:W-:Y:S02]  /*112200*/  F2FP.F16.E4M3.UNPACK_B R13, R37.H1 ;  /* 0x00000025ff0d723e */ /* 0x000fe400030006ff */
[----:B------:R-:W-:-:S02]  /*112210*/  F2FP.F16.E4M3.UNPACK_B R14, R48.H1 ;  /* 0x00000030ff0e723e */ /* 0x000fc400030006ff */
[----:B------:R-:W-:Y:S01]  /*112220*/  F2FP.F16.E4M3.UNPACK_B R15, R49.H1 ;  /* 0x00000031ff0f723e */ /* 0x000fe200030006ff */
[----:B--2---:R-:W-:-:S15]  /*112230*/  HMMA.16816.F32 R4, R28, R8, R24 ;  /* 0x000000081c04723c */ /* 0x004fde0000001818 */
[----:B------:R-:W-:-:S08]  /*112240*/  NOP ;  /* 0x0000000000007918 */ /* 0x000fd00000000000 */
[----:B------:R-:W-:Y:S04]  /*112250*/  STL.64 [R1+0xd50], R4 ;  /* 0x000d500401007387 */ /* 0x000fe80000100a00 */
[----:B------:R0:W-:Y:S02]  /*112260*/  STL.64 [R1+0xd58], R6 ;  /* 0x000d580601007387 */ /* 0x0001e40000100a00 */
[C---:B0-----:R-:W-:Y:S06]  /*112270*/  HMMA.16816.F32 R4, R28.reuse, R10, R32 ;  /* 0x0000000a1c04723c */ /* 0x041fec0000001820 */
[----:B------:R-:W-:Y:S04]  /*112280*/  STL.64 [R1+0x9610], R10 ;  /* 0x0096100a01007387 */ /* 0x000fe80000100a00 */
[----:B------:R0:W-:Y:S02]  /*112290*/  STL.64 [R1+0x9608], R8 ;  /* 0x0096080801007387 */ /* 0x0001e40000100a00 */
[C---:B0-----:R-:W-:Y:S11]  /*1122a0*/  HMMA.16816.F32 R8, R28.reuse, R14, R40 ;  /* 0x0000000e1c08723c */ /* 0x041ff60000001828 */
[----:B------:R-:W-:Y:S04]  /*1122b0*/  STL.64 [R1+0xd60], R4 ;  /* 0x000d600401007387 */ /* 0x000fe80000100a00 */
[----:B------:R4:W-:Y:S02]  /*1122c0*/  STL.64 [R1+0xd68], R6 ;  /* 0x000d680601007387 */ /* 0x0009e40000100a00 */
[----:B----4-:R-:W-:-:S15]  /*1122d0*/  HMMA.16816.F32 R4, R28, R12, R44 ;  /* 0x0000000c1c04723c */ /* 0x010fde000000182c */
[----:B------:R-:W-:-:S08]  /*1122e0*/  NOP ;  /* 0x0000000000007918 */ /* 0x000fd00000000000 */
[----:B------:R0:W-:Y:S04]  /*1122f0*/  STL.64 [R1+0xd70], R4 ;  /* 0x000d700401007387 */ /* 0x0001e80000100a00 */
[----:B------:R1:W-:Y:S04]  /*112300*/  STL.64 [R1+0xd78], R6 ;  /* 0x000d780601007387 */ /* 0x0003e80000100a00 */
[----:B0-----:R-:W2:Y:S04]  /*112310*/  LDL.LU R4, [R1+0x13e0] ;  /* 0x0013e00001047983 */ /* 0x001ea80000300800 */
[----:B------:R0:W-:Y:S04]  /*112320*/  STL.64 [R1+0xd80], R8 ;  /* 0x000d800801007387 */ /* 0x0001e80000100a00 */
[----:B------:R3:W-:Y:S04]  /*112330*/  STL.64 [R1+0xd88], R10 ;  /* 0x000d880a01007387 */ /* 0x0007e80000100a00 */
[----:B------:R-:W2:Y:S04]  /*112340*/  LDL.LU R5, [R1+0x13e4] ;  /* 0x0013e40001057983 */ /* 0x000ea80000300800 */
[----:B-1----:R-:W2:Y:S04]  /*112350*/  LDL.LU R6, [R1+0x13e8] ;  /* 0x0013e80001067983 */ /* 0x002ea80000300800 */
        /* <DEDUP_REMOVED lines=43> */
[----:B------:R-:W-:Y:S04]  /*112610*/  STL.64 [R1+0x95f0], R14 ;  /* 0x0095f00e01007387 */ /* 0x000fe80000100a00 */
[----:B------:R-:W-:Y:S01]  /*112620*/  STL.64 [R1+0x95e8], R12 ;  /* 0x0095e80c01007387 */ /* 0x000fe20000100a00 */
[----:B-----5:R-:W-:Y:S01]  /*112630*/  HMMA.16816.F32 R8, R28, R16, R8 ;  /* 0x000000101c08723c */ /* 0x020fe20000001808 */
[----:B--2---:R-:W-:-:S02]  /*112640*/  F2FP.F16.E4M3.UNPACK_B R18, R18.H1 ;  /* 0x00000012ff12723e */ /* 0x004fc400030006ff */
[----:B----4-:R-:W-:Y:S02]  /*112650*/  F2FP.F16.E4M3.UNPACK_B R19, R19.H1 ;  /* 0x00000013ff13723e */ /* 0x010fe400030006ff */
[----:B---3--:R-:W-:-:S15]  /*112660*/  F2FP.F16.E4M3.UNPACK_B R20, R20.H1 ;  /* 0x00000014ff14723e */ /* 0x008fde00030006ff */
        /* <DEDUP_REMOVED lines=14> */
[----:B------:R0:W-:Y:S02]  /*112750*/  STL.64 [R1+0xdb8], R10 ;  /* 0x000db80a01007387 */ /* 0x0001e40000100a00 */
[----:B0-----:R-:W-:Y:S01]  /*112760*/  HMMA.16816.F32 R8, R28, R22, R56 ;  /* 0x000000161c08723c */ /* 0x001fe20000001838 */
[----:B------:R-:W-:Y:S02]  /*112770*/  F2FP.F16.E4M3.UNPACK_B R24, R36.H1 ;  /* 0x00000024ff18723e */ /* 0x000fe400030006ff */
        /* <DEDUP_REMOVED lines=8> */
[----:B0-----:R-:W-:Y:S07]  /*112800*/  HMMA.16816.F32 R8, R28, R24, R32 ;  /* 0x000000181c08723c */ /* 0x001fee0000001820 */
[----:B------:R-:W-:-:S02]  /*112810*/  F2FP.F16.E4M3.UNPACK_B R32, R46.H1 ;  /* 0x0000002eff20723e */ /* 0x000fc400030006ff */
[----:B------:R-:W-:-:S14]  /*112820*/  F2FP.F16.E4M3.UNPACK_B R33, R47.H1 ;  /* 0x0000002fff21723e */ /* 0x000fdc00030006ff */
        /* <DEDUP_REMOVED lines=29> */
[----:B------:R-:W5:Y:S01]  /*112a00*/  LDL.LU R25, [R1+0x1474] ;  /* 0x0014740001197983 */ /* 0x000f620000300800 */
[----:B------:R-:W-:-:S02]  /*112a10*/  F2FP.F16.E4M3.UNPACK_B R34, R44.H1 ;  /* 0x0000002cff22723e */ /* 0x000fc400030006ff */
[----:B------:R-:W-:Y:S01]  /*112a20*/  F2FP.F16.E4M3.UNPACK_B R35, R45.H1 ;  /* 0x0000002dff23723e */ /* 0x000fe200030006ff */
[----:B------:R-:W5:Y:S01]  /*112a30*/  LDL.LU R26, [R1+0x1478] ;  /* 0x00147800011a7983 */ /* 0x000f620000300800 */
[----:B------:R-:W-:-:S03]  /*112a40*/  F2FP.F16.E4M3.UNPACK_B R36, R38.H1 ;  /* 0x00000026ff24723e */ /* 0x000fc600030006ff */
[----:B------:R-:W5:Y:S01]  /*112a50*/  LDL.LU R27, [R1+0x147c] ;  /* 0x00147c00011b7983 */ /* 0x000f620000300800 */
[----:B------:R-:W-:-:S03]  /*112a60*/  F2FP.F16.E4M3.UNPACK_B R37, R39.H1 ;  /* 0x00000027ff25723e */ /* 0x000fc600030006ff */
[----:B------:R-:W2:Y:S04]  /*112a70*/  LDL.LU R38, [R1+0x1a80] ;  /* 0x001a800001267983 */ /* 0x000ea80000300800 */
        /* <DEDUP_REMOVED lines=33> */
[----:B--2---:R-:W-:-:S02]  /*112c90*/  F2FP.F16.E4M3.UNPACK_B R38, R38.H1 ;  /* 0x00000026ff26723e */ /* 0x004fc400030006ff */
[----:B---3--:R-:W-:Y:S02]  /*112ca0*/  F2FP.F16.E4M3.UNPACK_B R39, R39.H1 ;  /* 0x00000027ff27723e */ /* 0x008fe400030006ff */
[----:B-----5:R-:W-:Y:S02]  /*112cb0*/  F2FP.F16.E4M3.UNPACK_B R40, R40.H1 ;  /* 0x00000028ff28723e */ /* 0x020fe400030006ff */
[----:B------:R-:W-:Y:S01]  /*112cc0*/  F2FP.F16.E4M3.UNPACK_B R41, R41.H1 ;  /* 0x00000029ff29723e */ /* 0x000fe200030006ff */
[----:B------:R-:W-:Y:S01]  /*112cd0*/  HMMA.16816.F32 R24, R28, R36, R24 ;  /* 0x000000241c18723c */ /* 0x000fe20000001818 */
[----:B------:R-:W-:Y:S02]  /*112ce0*/  F2FP.F16.E4M3.UNPACK_B R42, R42.H1 ;  /* 0x0000002aff2a723e */ /* 0x000fe400030006ff */
[----:B------:R-:W-:-:S03]  /*112cf0*/  F2FP.F16.E4M3.UNPACK_B R43, R43.H1 ;  /* 0x0000002bff2b723e */ /* 0x000fc600030006ff */
[----:B------:R-:W-:Y:S01]  /*112d00*/  HMMA.16816.F32 R20, R28, R38, R20 ;  /* 0x000000261c14723c */ /* 0x000fe20000001814 */
[----:B------:R-:W-:Y:S02]  /*112d10*/  F2FP.F16.E4M3.UNPACK_B R44, R44.H1 ;  /* 0x0000002cff2c723e */ /* 0x000fe400030006ff */
[----:B------:R-:W-:-:S03]  /*112d20*/  F2FP.F16.E4M3.UNPACK_B R45, R45.H1 ;  /* 0x0000002dff2d723e */ /* 0x000fc600030006ff */
[C---:B------:R-:W-:Y:S06]  /*112d30*/  HMMA.16816.F32 R16, R28.reuse, R40, R16 ;  /* 0x000000281c10723c */ /* 0x040fec0000001810 */
[----:B------:R-:W-:Y:S01]  /*112d40*/  HMMA.16816.F32 R12, R28, R42, R12 ;  /* 0x0000002a1c0c723c */ /* 0x000fe2000000180c */
[----:B------:R-:W-:Y:S02]  /*112d50*/  IMAD R4, R4, 0x100, R10 ;  /* 0x0000010004047824 */ /* 0x000fe400078e020a */
[----:B------:R-:W-:Y:S01]  /*112d60*/  IMAD R5, R5, 0x100, R11 ;  /* 0x0000010005057824 */ /* 0x000fe200078e020b */
        /* <DEDUP_REMOVED lines=16> */
[----:B----4-:R-:W-:-:S15]  /*112e70*/  HMMA.16816.F32 R8, R28, R44, R52 ;  /* 0x0000002c1c08723c */ /* 0x010fde0000001834 */
[----:B------:R-:W-:-:S08]  /*112e80*/  NOP ;  /* 0x0000000000007918 */ /* 0x000fd00000000000 */
        /* <DEDUP_REMOVED lines=13> */
[----:B--2---:R-:W-:-:S02]  /*112f60*/  IMAD.MOV.U32 R57, RZ, RZ, R51 ;  /* 0x000000ffff397224 */ /* 0x004fc400078e0033 */
[----:B---3--:R-:W-:Y:S01]  /*112f70*/  IMAD.MOV.U32 R56, RZ, RZ, R50 ;  /* 0x000000ffff387224 */ /* 0x008fe200078e0032 */
[----:B-----5:R-:W-:Y:S04]  /*112f80*/  STL.64 [R1+0x98b8], R54 ;  /* 0x0098b83601007387 */ /* 0x020fe80000100a00 */
[----:B----4-:R-:W-:Y:S04]  /*112f90*/  STL.64 [R1+0x98b0], R52 ;  /* 0x0098b03401007387 */ /* 0x010fe80000100a00 */
[----:B------:R-:W2:Y:S04]  /*112fa0*/  LDL.LU R50, [R1+0x98ec] ;  /* 0x0098ec0001327983 */ /* 0x000ea80000300800 */
[----:B------:R-:W3:Y:S04]  /*112fb0*/  LDL.LU R51, [R1+0x98e8] ;  /* 0x0098e80001337983 */ /* 0x000ee80000300800 */
[----:B------:R-:W-:Y:S04]  /*112fc0*/  STL.64 [R1+0x98c8], R58 ;  /* 0x0098c83a01007387 */ /* 0x000fe80000100a00 */
[----:B------:R-:W-:Y:S04]  /*112fd0*/  STL.64 [R1+0x98c0], R56 ;  /* 0x0098c03801007387 */ /* 0x000fe80000100a00 */
[----:B0-----:R-:W4:Y:S04]  /*112fe0*/  LDL.LU R8, [R1+0x1520] ;  /* 0x0015200001087983 */ /* 0x001f280000300800 */
[----:B------:R-:W4:Y:S04]  /*112ff0*/  LDL.LU R9, [R1+0x1524] ;  /* 0x0015240001097983 */ /* 0x000f280000300800 */
[----:B-1----:R-:W5:Y:S04]  /*113000*/  LDL.LU R10, [R1+0x1528] ;  /* 0x00152800010a7983 */ /* 0x002f680000300800 */
[----:B------:R-:W5:Y:S01]  /*113010*/  LDL.LU R11, [R1+0x152c] ;  /* 0x00152c00010b7983 */ /* 0x000f620000300800 */
[----:B--2---:R-:W-:-:S02]  /*113020*/  IMAD.MOV.U32 R15, RZ, RZ, R50 ;  /* 0x000000ffff0f7224 */ /* 0x004fc400078e0032 */
[----:B---3--:R-:W-:Y:S01]  /*113030*/  IMAD.MOV.U32 R12, RZ, RZ, R51 ;  /* 0x000000ffff0c7224 */ /* 0x008fe200078e0033 */
[----:B-----5:R-:W-:Y:S04]  /*113040*/  STL.64 [R1+0x98d8], R10 ;  /* 0x0098d80a01007387 */ /* 0x020fe80000100a00 */
[----:B----4-:R0:W-:Y:S04]  /*113050*/  STL.64 [R1+0x98d0], R8 ;  /* 0x0098d00801007387 */ /* 0x0101e80000100a00 */
[----:B------:R-:W2:Y:S04]  /*113060*/  LDL R14, [R1+0xf8] ;  /* 0x0000f800010e7983 */ /* 0x000ea80000100800 */
[----:B------:R-:W3:Y:S04]  /*113070*/  LDL.LU R50, [R1+0x98e4] ;  /* 0x0098e40001327983 */ /* 0x000ee80000300800 */
[----:B------:R-:W4:Y:S04]  /*113080*/  LDL.LU R51, [R1+0x98e0] ;  /* 0x0098e00001337983 */ /* 0x000f280000300800 */
        /* <DEDUP_REMOVED lines=8> */
[----:B------:R-:W2:Y:S01]  /*113110*/  LDL.LU R11, [R1+0x160c] ;  /* 0x00160c00010b7983 */ /* 0x000ea20000300800 */
[----:B------:R-:W-:-:S02]  /*113120*/  IMAD R6, R6, 0x100, R60 ;  /* 0x0000010006067824 */ /* 0x000fc400078e023c */
[----:B------:R-:W-:Y:S02]  /*113130*/  IMAD R7, R7, 0x100, R61 ;  /* 0x0000010007077824 */ /* 0x000fe400078e023d */
[----:B---3--:R-:W-:Y:S02]  /*113140*/  IMAD.MOV.U32 R27, RZ, RZ, R50 ;  /* 0x000000ffff1b7224 */ /* 0x008fe400078e0032 */
[----:B----4-:R-:W-:Y:S01]  /*113150*/  IMAD.MOV.U32 R26, RZ, RZ, R51 ;  /* 0x000000ffff1a7224 */ /* 0x010fe200078e0033 */
        /* <DEDUP_REMOVED lines=12> */
[----:B------:R-:W-:-:S02]  /*113220*/  F2FP.F16.E4M3.UNPACK_B R48, R48.H1 ;  /* 0x00000030ff30723e */ /* 0x000fc400030006ff */
[----:B------:R-:W-:Y:S01]  /*113230*/  F2FP.F16.E4M3.UNPACK_B R49, R49.H1 ;  /* 0x00000031ff31723e */ /* 0x000fe200030006ff */
[----:B------:R-:W5:Y:S04]  /*113240*/  LDL.64 R38, [R1+0x118] ;  /* 0x0001180001267983 */ /* 0x000f680000100a00 */
[----:B------:R-:W5:Y:S04]  /*113250*/  LDL.LU R40, [R1+0x15c0] ;  /* 0x0015c00001287983 */ /* 0x000f680000300800 */
[----:B------:R-:W5:Y:S04]  /*113260*/  LDL.LU R41, [R1+0x15c4] ;  /* 0x0015c40001297983 */ /* 0x000f680000300800 */
[----:B------:R-:W5:Y:S04]  /*113270*/  LDL.LU R42, [R1+0x15c8] ;  /* 0x0015c800012a7983 */ /* 0x000f680000300800 */
[----:B------:R-:W5:Y:S04]  /*113280*/  LDL.LU R43, [R1+0x15cc] ;  /* 0x0015cc00012b7983 */ /* 0x000f680000300800 */
[----:B------:R-:W5:Y:S01]  /*113290*/  LDL.64 R24, [R1+0x110] ;  /* 0x0001100001187983 */ /* 0x000f620000100a00 */
[----:B--2---:R-:W-:Y:S03]  /*1132a0*/  HMMA.16816.F32 R8, R28, R48, R8 ;  /* 0x000000301c08723c */ /* 0x004fe60000001808 */
        /* <DEDUP_REMOVED lines=13> */
[----:B------:R-:W2:Y:S04]  /*113380*/  LDL.LU R47, [R1+0x15dc] ;  /* 0x0015dc00012f7983 */ /* 0x000ea80000300800 */
[----:B------:R-:W-:Y:S04]  /*113390*/  STL.64 [R1+0xe90], R8 ;  /* 0x000e900801007387 */ /* 0x000fe80000100a00 */
[----:B------:R0:W-:Y:S04]  /*1133a0*/  STL.64 [R1+0xe98], R10 ;  /* 0x000e980a01007387 */ /* 0x0001e80000100a00 */
[----:B0-----:R-:W2:Y:S04]  /*1133b0*/  LDL.LU.64 R10, [R1+0x98d8] ;  /* 0x0098d800010a7983 */ /* 0x001ea80000300a00 */
[----:B------:R-:W2:Y:S01]  /*1133c0*/  LDL.LU.64 R8, [R1+0x98d0] ;  /* 0x0098d00001087983 */ /* 0x000ea20000300a00 */
[----:B---3--:R-:W-:-:S02]  /*1133d0*/  F2FP.F16.E4M3.UNPACK_B R50, R50.H1 ;  /* 0x00000032ff32723e */ /* 0x008fc400030006ff */
[----:B----4-:R-:W-:Y:S02]  /*1133e0*/  F2FP.F16.E4M3.UNPACK_B R51, R51.H1 ;  /* 0x00000033ff33723e */ /* 0x010fe400030006ff */
[----:B-----5:R-:W-:Y:S02]  /*1133f0*/  F2FP.F16.E4M3.UNPACK_B R60, R60.H1 ;  /* 0x0000003cff3c723e */ /* 0x020fe400030006ff */
[----:B------:R-:W-:-:S03]  /*113400*/  F2FP.F16.E4M3.UNPACK_B R61, R61.H1 ;  /* 0x0000003dff3d723e */ /* 0x000fc600030006ff */
[C---:B------:R-:W-:Y:S06]  /*113410*/  HMMA.16816.F32 R56, R28.reuse, R50, R56 ;  /* 0x000000321c38723c */ /* 0x040fec0000001838 */
[----:B------:R-:W-:Y:S06]  /*113420*/  HMMA.16816.F32 R28, R28, R60, R52 ;  /* 0x0000003c1c1c723c */ /* 0x000fec0000001834 */
[----:B------:R-:W-:Y:S01]  /*113430*/  STL [R1+0x120], R60 ;  /* 0x0001203c01007387 */ /* 0x000fe20000100800 */
[----:B------:R-:W-:-:S02]  /*113440*/  IMAD.MOV.U32 R37, RZ, RZ, R60 ;  /* 0x000000ffff257224 */ /* 0x000fc400078e003c */
[----:B------:R-:W-:-:S08]  /*113450*/  IMAD.MOV.U32 R36, RZ, RZ, R61 ;  /* 0x000000ffff247224 */ /* 0x000fd000078e003d */
[----:B------:R-:W-:Y:S04]  /*113460*/  STL.64 [R1+0xec0], R56 ;  /* 0x000ec03801007387 */ /* 0x000fe80000100a00 */
[----:B------:R0:W-:Y:S04]  /*113470*/  STL.64 [R1+0xec8], R58 ;  /* 0x000ec83a01007387 */ /* 0x0001e80000100a00 */
[----:B0-----:R-:W3:Y:S04]  /*113480*/  LDL.LU.64 R58, [R1+0x98c8] ;  /* 0x0098c800013a7983 */ /* 0x001ee80000300a00 */
[----:B------:R-:W4:Y:S04]  /*113490*/  LDL.LU.64 R56, [R1+0x98c0] ;  /* 0x0098c00001387983 */ /* 0x000f280000300a00 */
[----:B------:R-:W-:Y:S04]  /*1134a0*/  STL [R1+0x124], R61 ;  /* 0x0001243d01007387 */ /* 0x000fe80000100800 */
[----:B------:R0:W-:Y:S04]  /*1134b0*/  STL.64 [R1+0x9570], R50 ;  /* 0x0095703201007387 */ /* 0x0001e80000100a00 */
[----:B0-----:R-:W5:Y:S04]  /*1134c0*/  LDL.64 R50, [R1+0x130] ;  /* 0x0001300001327983 */ /* 0x001f680000100a00 */
[----:B------:R-:W-:Y:S04]  /*1134d0*/  STL.64 [R1+0x9568], R48 ;  /* 0x0095683001007387 */ /* 0x000fe80000100a00 */
[----:B------:R-:W3:Y:S04]  /*1134e0*/  LDL.LU.64 R54, [R1+0x98b8] ;  /* 0x0098b80001367983 */ /* 0x000ee80000300a00 */
[----:B------:R-:W3:Y:S04]  /*1134f0*/  LDL.LU.64 R52, [R1+0x98b0] ;  /* 0x0098b00001347983 */ /* 0x000ee80000300a00 */
[----:B------:R0:W-:Y:S04]  /*113500*/  STL.64 [R1+0xeb0], R28 ;  /* 0x000eb01c01007387 */ /* 0x0001e80000100a00 */
[----:B------:R1:W-:Y:S04]  /*113510*/  STL.64 [R1+0xeb8], R30 ;  /* 0x000eb81e01007387 */ /* 0x0003e80000100a00 */
[----:B------:R-:W3:Y:S04]  /*113520*/  LDL.LU.64 R60, [R1+0x98a8] ;  /* 0x0098a800013c7983 */ /* 0x000ee80000300a00 */
[----:B0-----:R-:W5:Y:S04]  /*113530*/  LDL.LU R28, [R1+0x15e0] ;  /* 0x0015e000011c7983 */ /* 0x001f680000300800 */
[----:B------:R-:W5:Y:S04]  /*113540*/  LDL.LU R29, [R1+0x15e4] ;  /* 0x0015e400011d7983 */ /* 0x000f680000300800 */
[----:B-1----:R-:W5:Y:S04]  /*113550*/  LDL.LU R30, [R1+0x15e8] ;  /* 0x0015e800011e7983 */ /* 0x002f680000300800 */
[----:B------:R-:W5:Y:S01]  /*113560*/  LDL.LU R31, [R1+0x15ec] ;  /* 0x0015ec00011f7983 */ /* 0x000f620000300800 */
[----:B------:R-:W-:-:S02]  /*113570*/  F2FP.F16.E4M3.UNPACK_B R4, R4 ;  /* 0x00000004ff04723e */ /* 0x000fc400020006ff */
[----:B------:R-:W-:Y:S02]  /*113580*/  F2FP.F16.E4M3.UNPACK_B R5, R5 ;  /* 0x00000005ff05723e */ /* 0x000fe400020006ff */
[----:B------:R-:W-:Y:S02]  /*113590*/  F2FP.F16.E4M3.UNPACK_B R6, R6 ;  /* 0x00000006ff06723e */ /* 0x000fe400020006ff */
[----:B------:R-:W-:-:S07]  /*1135a0*/  F2FP.F16.E4M3.UNPACK_B R7, R7 ;  /* 0x00000007ff07723e */ /* 0x000fce00020006ff */
[C---:B--2---:R-:W-:Y:S06]  /*1135b0*/  HMMA.16816.F32 R44, R4.reuse, R38, R44 ;  /* 0x00000026042c723c */ /* 0x044fec000000182c */
[C---:B------:R-:W-:Y:S06]  /*1135c0*/  HMMA.16816.F32 R20, R4.reuse, R12, R20 ;  /* 0x0000000c0414723c */ /* 0x040fec0000001814 */
[C---:B------:R-:W-:Y:S06]  /*1135d0*/  HMMA.16816.F32 R16, R4.reuse, R14, R16 ;  /* 0x0000000e0410723c */ /* 0x040fec0000001810 */
[C---:B-----5:R-:W-:Y:S06]  /*1135e0*/  HMMA.16816.F32 R28, R4.reuse, R50, R28 ;  /* 0x00000032041c723c */ /* 0x060fec000000181c */
[----:B----4-:R-:W-:-:S15]  /*1135f0*/  HMMA.16816.F32 R12, R4, R56, R8 ;  /* 0x00000038040c723c */ /* 0x010fde0000001808 */
[----:B------:R-:W-:-:S02]  /*113600*/  NOP ;  /* 0x0000000000007918 */ /* 0x000fc40000000000 */
[----:B------:R0:W-:Y:S04]  /*113610*/  STL.64 [R1+0xed0], R28 ;  /* 0x000ed01c01007387 */ /* 0x0001e80000100a00 */
[----:B------:R1:W-:Y:S04]  /*113620*/  STL.64 [R1+0xed8], R30 ;  /* 0x000ed81e01007387 */ /* 0x0003e80000100a00 */
[----:B------:R-:W-:Y:S04]  /*113630*/  STL.64 [R1+0xee0], R44 ;  /* 0x000ee02c01007387 */ /* 0x000fe80000100a00 */
[----:B------:R-:W-:Y:S01]  /*113640*/  STL.64 [R1+0xee8], R46 ;  /* 0x000ee82e01007387 */ /* 0x000fe20000100a00 */
[----:B0-----:R-:W-:-:S02]  /*113650*/  IMAD.MOV.U32 R29, RZ, RZ, R50 ;  /* 0x000000ffff1d7224 */ /* 0x001fc400078e0032 */
[----:B-1----:R-:W-:Y:S02]  /*113660*/  IMAD.MOV.U32 R31, RZ, RZ, R38 ;  /* 0x000000ffff1f7224 */ /* 0x002fe400078e0026 */
[----:B------:R-:W-:Y:S02]  /*113670*/  IMAD.MOV.U32 R30, RZ, RZ, R39 ;  /* 0x000000ffff1e7224 */ /* 0x000fe400078e0027 */
[----:B------:R-:W-:-:S03]  /*113680*/  IMAD.MOV.U32 R28, RZ, RZ, R51 ;  /* 0x000000ffff1c7224 */ /* 0x000fc600078e0033 */
[----:B------:R-:W-:Y:S04]  /*113690*/  STL.64 [R1+0x9630], R30 ;  /* 0x0096301e01007387 */ /* 0x000fe80000100a00 */
[----:B------:R0:W-:Y:S01]  /*1136a0*/  STL.64 [R1+0x9628], R28 ;  /* 0x0096281c01007387 */ /* 0x0001e20000100a00 */
[----:B------:R-:W-:Y:S02]  /*1136b0*/  IMAD.MOV.U32 R39, RZ, RZ, R24 ;  /* 0x000000ffff277224 */ /* 0x000fe400078e0018 */
[----:B------:R-:W-:Y:S01]  /*1136c0*/  IMAD.MOV.U32 R38, RZ, RZ, R25 ;  /* 0x000000ffff267224 */ /* 0x000fe200078e0019 */
[C---:B0-----:R-:W-:Y:S06]  /*1136d0*/  HMMA.16816.F32 R28, R4.reuse, R24, R40 ;  /* 0x00000018041c723c */ /* 0x041fec0000001828 */
[C---:B------:R-:W-:Y:S06]  /*1136e0*/  HMMA.16816.F32 R24, R4.reuse, R26, R32 ;  /* 0x0000001a0418723c */ /* 0x040fec0000001820 */
[----:B---3--:R-:W-:Y:S11]  /*1136f0*/  HMMA.16816.F32 R8, R4, R58, R52 ;  /* 0x0000003a0408723c */ /* 0x008ff60000001834 */
        /* <DEDUP_REMOVED lines=9> */
[----:B------:R1:W-:Y:S04]  /*113790*/  STL.64 [R1+0x1098], R18 ;  /* 0x0010981201007387 */ /* 0x0003e80000100a00 */
[----:B------:R-:W2:Y:S04]  /*1137a0*/  LDL.LU R52, [R1+0xea0] ;  /* 0x000ea00001347983 */ /* 0x000ea80000300800 */
[----:B------:R3:W-:Y:S04]  /*1137b0*/  STL.64 [R1+0x1080], R12 ;  /* 0x0010800c01007387 */ /* 0x0007e80000100a00 */
[----:B------:R-:W-:Y:S04]  /*1137c0*/  STL.64 [R1+0x1088], R14 ;  /* 0x0010880e01007387 */ /* 0x000fe80000100a00 */
[----:B------:R-:W-:Y:S04]  /*1137d0*/  STL.64 [R1+0x1260], R8 ;  /* 0x0012600801007387 */ /* 0x000fe80000100a00 */
[----:B------:R-:W-:Y:S04]  /*1137e0*/  STL.64 [R1+0x1268], R10 ;  /* 0x0012680a01007387 */ /* 0x000fe80000100a00 */
[----:B------:R-:W2:Y:S04]  /*1137f0*/  LDL.LU R53, [R1+0xea4] ;  /* 0x000ea40001357983 */ /* 0x000ea80000300800 */
[----:B------:R-:W4:Y:S04]  /*113800*/  LDL.LU R54, [R1+0xea8] ;  /* 0x000ea80001367983 */ /* 0x000f280000300800 */
[----:B------:R-:W4:Y:S01]  /*113810*/  LDL.LU R55, [R1+0xeac] ;  /* 0x000eac0001377983 */ /* 0x000f220000300800 */
[----:B------:R-:W-:-:S03]  /*113820*/  IMAD.MOV.U32 R57, RZ, RZ, R0 ;  /* 0x000000ffff397224 */ /* 0x000fc600078e0000 */
[----:B----4-:R-:W-:Y:S04]  /*113830*/  STL.64 [R1+0x9670], R54 ;  /* 0x0096703601007387 */ /* 0x010fe80000100a00 */
[----:B--2---:R-:W-:Y:S04]  /*113840*/  STL.64 [R1+0x9668], R52 ;  /* 0x0096683401007387 */ /* 0x004fe80000100a00 */
[----:B------:R-:W2:Y:S04]  /*113850*/  LDL R56, [R1+0x8] ;  /* 0x0000080001387983 */ /* 0x000ea80000100800 */
[----:B------:R-:W3:Y:S04]  /*113860*/  LDL.LU R0, [R1+0x98a4] ;  /* 0x0098a40001007983 */ /* 0x000ee80000300800 */
        /* <DEDUP_REMOVED lines=15> */
[----:B------:R-:W2:Y:S04]  /*113960*/  LDL R26, [R1+0x20] ;  /* 0x00002000011a7983 */ /* 0x000ea80000100800 */
[----:B------:R-:W2:Y:S04]  /*113970*/  LDL R27, [R1+0x24] ;  /* 0x00002400011b7983 */ /* 0x000ea80000100800 */
[----:B------:R-:W5:Y:S01]  /*113980*/  LDL R24, [R1+0x28] ;  /* 0x0000280001187983 */ /* 0x000f620000100800 */
[----:B----4-:R-:W-:-:S03]  /*113990*/  IMAD.MOV.U32 R25, RZ, RZ, R0 ;  /* 0x000000ffff197224 */ /* 0x010fc600078e0000 */
[----:B------:R-:W4:Y:S04]  /*1139a0*/  LDL.LU R0, [R1+0x989c] ;  /* 0x00989c0001007983 */ /* 0x000f280000300800 */
[----:B--2---:R-:W-:Y:S04]  /*1139b0*/  STL.64 [R1+0x96a0], R26 ;  /* 0x0096a01a01007387 */ /* 0x004fe80000100a00 */
[----:B-----5:R2:W-:Y:S04]  /*1139c0*/  STL.64 [R1+0x9698], R24 ;  /* 0x0096981801007387 */ /* 0x0205e80000100a00 */
        /* <DEDUP_REMOVED lines=12> */
[----:B------:R-:W3:Y:S04]  /*113a90*/  LDL.LU R51, [R1+0x10ac] ;  /* 0x0010ac0001337983 */ /* 0x000ee80000300800 */
[----:B---3--:R-:W-:Y:S04]  /*113aa0*/  STL.64 [R1+0x96c0], R50 ;  /* 0x0096c03201007387 */ /* 0x008fe80000100a00 */
[----:B--2---:R2:W-:Y:S04]  /*113ab0*/  STL.64 [R1+0x96b8], R48 ;  /* 0x0096b83001007387 */ /* 0x0045e80000100a00 */
[----:B------:R-:W3:Y:S01]  /*113ac0*/  LDL R44, [R1+0x38] ;  /* 0x00003800012c7983 */ /* 0x000ee20000100800 */
[----:B-----5:R-:W-:-:S03]  /*113ad0*/  IMAD.MOV.U32 R45, RZ, RZ, R0 ;  /* 0x000000ffff2d7224 */ /* 0x020fc600078e0000 */
[----:B------:R-:W5:Y:S04]  /*113ae0*/  LDL.LU R0, [R1+0x9894] ;  /* 0x0098940001007983 */ /* 0x000f680000300800 */
[----:B----4-:R-:W-:Y:S04]  /*113af0*/  STL.64 [R1+0x96d0], R46 ;  /* 0x0096d02e01007387 */ /* 0x010fe80000100a00 */
[----:B---3--:R-:W-:Y:S04]  /*113b00*/  STL.64 [R1+0x96c8], R44 ;  /* 0x0096c82c01007387 */ /* 0x008fe80000100a00 */
[----:B------:R-:W3:Y:S04]  /*113b10*/  LDL.LU R28, [R1+0x10d0] ;  /* 0x0010d000011c7983 */ /* 0x000ee80000300800 */
[----:B------:R-:W3:Y:S04]  /*113b20*/  LDL.LU R29, [R1+0x10d4] ;  /* 0x0010d400011d7983 */ /* 0x000ee80000300800 */
[----:B------:R-:W4:Y:S04]  /*113b30*/  LDL.LU R30, [R1+0x10d8] ;  /* 0x0010d800011e7983 */ /* 0x000f280000300800 */
[----:B------:R-:W4:Y:S01]  /*113b40*/  LDL.LU R31, [R1+0x10dc] ;  /* 0x0010dc00011f7983 */ /* 0x000f220000300800 */
[----:B-----5:R-:W-:-:S03]  /*113b50*/  IMAD.MOV.U32 R37, RZ, RZ, R0 ;  /* 0x000000ffff257224 */ /* 0x020fc600078e0000 */
[----:B----4-:R-:W-:Y:S04]  /*113b60*/  STL.64 [R1+0x96e0], R30 ;  /* 0x0096e01e01007387 */ /* 0x010fe80000100a00 */
[----:B---3--:R3:W-:Y:S04]  /*113b70*/  STL.64 [R1+0x96d8], R28 ;  /* 0x0096d81c01007387 */ /* 0x0087e80000100a00 */
[----:B------:R-:W4:Y:S04]  /*113b80*/  LDL R38, [R1+0x40] ;  /* 0x0000400001267983 */ /* 0x000f280000100800 */
[----:B------:R-:W4:Y:S04]  /*113b90*/  LDL R39, [R1+0x44] ;  /* 0x0000440001277983 */ /* 0x000f280000100800 */
[----:B------:R-:W5:Y:S04]  /*113ba0*/  LDL R36, [R1+0x48] ;  /* 0x0000480001247983 */ /* 0x000f680000100800 */
[----:B------:R-:W1:Y:S04]  /*113bb0*/  LDL.LU R0, [R1+0x9890] ;  /* 0x0098900001007983 */ /* 0x000e680000300800 */
[----:B----4-:R4:W-:Y:S04]  /*113bc0*/  STL.64 [R1+0x96f0], R38 ;  /* 0x0096f02601007387 */ /* 0x0109e80000100a00 */
[----:B-----5:R-:W-:Y:S04]  /*113bd0*/  STL.64 [R1+0x96e8], R36 ;  /* 0x0096e82401007387 */ /* 0x020fe80000100a00 */
[----:B0-----:R-:W5:Y:S04]  /*113be0*/  LDL.LU R16, [R1+0x1130] ;  /* 0x0011300001107983 */ /* 0x001f680000300800 */
[----:B------:R-:W5:Y:S04]  /*113bf0*/  LDL.LU R17, [R1+0x1134] ;  /* 0x0011340001117983 */ /* 0x000f680000300800 */
[----:B------:R-:W2:Y:S04]  /*113c00*/  LDL.LU R18, [R1+0x1138] ;  /* 0x0011380001127983 */ /* 0x000ea80000300800 */
[----:B------:R-:W2:Y:S01]  /*113c10*/  LDL.LU R19, [R1+0x113c] ;  /* 0x00113c0001137983 */ /* 0x000ea20000300800 */
[----:B-1----:R-:W-:-:S03]  /*113c20*/  IMAD.MOV.U32 R23, RZ, RZ, R0 ;  /* 0x000000ffff177224 */ /* 0x002fc600078e0000 */
[----:B--2---:R-:W-:Y:S04]  /*113c30*/  STL.64 [R1+0x9700], R18 ;  /* 0x0097001201007387 */ /* 0x004fe80000100a00 */
[----:B-----5:R0:W-:Y:S04]  /*113c40*/  STL.64 [R1+0x96f8], R16 ;  /* 0x0096f81001007387 */ /* 0x0201e80000100a00 */
[----:B------:R-:W2:Y:S04]  /*113c50*/  LDL R22, [R1+0x50] ;  /* 0x0000500001167983 */ /* 0x000ea80000100800 */
[----:B------:R-:W5:Y:S04]  /*113c60*/  LDL.LU R0, [R1+0x988c] ;  /* 0x00988c0001007983 */ /* 0x000f680000300800 */
[----:B------:R-:W3:Y:S04]  /*113c70*/  LDL.LU R24, [R1+0x1160] ;  /* 0x0011600001187983 */ /* 0x000ee80000300800 */
[----:B------:R-:W3:Y:S04]  /*113c80*/  LDL.LU R25, [R1+0x1164] ;  /* 0x0011640001197983 */ /* 0x000ee80000300800 */
[----:B------:R-:W4:Y:S04]  /*113c90*/  LDL.LU R26, [R1+0x1168] ;  /* 0x00116800011a7983 */ /* 0x000f280000300800 */
[----:B------:R-:W4:Y:S04]  /*113ca0*/  LDL.LU R27, [R1+0x116c] ;  /* 0x00116c00011b7983 */ /* 0x000f280000300800 */
[----:B----4-:R-:W-:Y:S04]  /*113cb0*/  STL.64 [R1+0x9710], R26 ;  /* 0x0097101a01007387 */ /* 0x010fe80000100a00 */
[----:B---3--:R1:W-:Y:S04]  /*113cc0*/  STL.64 [R1+0x9708], R24 ;  /* 0x0097081801007387 */ /* 0x0083e80000100a00 */
[----:B------:R-:W3:Y:S01]  /*113cd0*/  LDL R20, [R1+0x58] ;  /* 0x0000580001147983 */ /* 0x000ee20000100800 */
[----:B-----5:R-:W-:-:S03]  /*113ce0*/  IMAD.MOV.U32 R21, RZ, RZ, R0 ;  /* 0x000000ffff157224 */ /* 0x020fc600078e0000 */
[----:B------:R-:W4:Y:S04]  /*113cf0*/  LDL.LU R0, [R1+0x9888] ;  /* 0x0098880001007983 */ /* 0x000f280000300800 */
[----:B--2---:R-:W-:Y:S04]  /*113d00*/  STL.64 [R1+0x9720], R22 ;  /* 0x0097201601007387 */ /* 0x004fe80000100a00 */
[----:B---3--:R2:W-:Y:S04]  /*113d10*/  STL.64 [R1+0x9718], R20 ;  /* 0x0097181401007387 */ /* 0x0085e80000100a00 */
[----:B------:R-:W3:Y:S04]  /*113d20*/  LDL.LU R40, [R1+0x1190] ;  /* 0x0011900001287983 */ /* 0x000ee80000300800 */
[----:B------:R-:W3:Y:S04]  /*113d30*/  LDL.LU R41, [R1+0x1194] ;  /* 0x0011940001297983 */ /* 0x000ee80000300800 */
[----:B------:R-:W5:Y:S04]  /*113d40*/  LDL.LU R42, [R1+0x1198] ;  /* 0x00119800012a7983 */ /* 0x000f680000300800 */
[----:B------:R-:W5:Y:S01]  /*113d50*/  LDL.LU R43, [R1+0x119c] ;  /* 0x00119c00012b7983 */ /* 0x000f620000300800 */
[----:B----4-:R-:W-:-:S03]  /*113d60*/  IMAD.MOV.U32 R49, RZ, RZ, R0 ;  /* 0x000000ffff317224 */ /* 0x010fc600078e0000 */
[----:B-----5:R-:W-:Y:S04]  /*113d70*/  STL.64 [R1+0x9730], R42 ;  /* 0x0097302a01007387 */ /* 0x020fe80000100a00 */
[----:B---3--:R-:W-:Y:S04]  /*113d80*/  STL.64 [R1+0x9728], R40 ;  /* 0x0097282801007387 */ /* 0x008fe80000100a00 */
[----:B------:R-:W3:Y:S04]  /*113d90*/  LDL R50, [R1+0x60] ;  /* 0x0000600001327983 */ /* 0x000ee80000100800 */
[----:B------:R-:W3:Y:S04]  /*113da0*/  LDL R51, [R1+0x64] ;  /* 0x0000640001337983 */ /* 0x000ee80000100800 */
[----:B------:R-:W4:Y:S04]  /*113db0*/  LDL R48, [R1+0x68] ;  /* 0x0000680001307983 */ /* 0x000f280000100800 */
[----:B------:R-:W5:Y:S04]  /*113dc0*/  LDL.LU R0, [R1+0x9884] ;  /* 0x0098840001007983 */ /* 0x000f680000300800 */
[----:B---3--:R-:W-:Y:S04]  /*113dd0*/  STL.64 [R1+0x9740], R50 ;  /* 0x0097403201007387 */ /* 0x008fe80000100a00 */
[----:B----4-:R3:W-:Y:S04]  /*113de0*/  STL.64 [R1+0x9738], R48 ;  /* 0x0097383001007387 */ /* 0x0107e80000100a00 */
[----:B------:R-:W4:Y:S04]  /*113df0*/  LDL.LU R28, [R1+0x11f0] ;  /* 0x0011f000011c7983 */ /* 0x000f280000300800 */
[----:B------:R-:W4:Y:S04]  /*113e00*/  LDL.LU R29, [R1+0x11f4] ;  /* 0x0011f400011d7983 */ /* 0x000f280000300800 */
[----:B------:R-:W2:Y:S04]  /*113e10*/  LDL.LU R30, [R1+0x11f8] ;  /* 0x0011f800011e7983 */ /* 0x000ea80000300800 */
[----:B------:R-:W2:Y:S01]  /*113e20*/  LDL.LU R31, [R1+0x11fc] ;  /* 0x0011fc00011f7983 */ /* 0x000ea20000300800 */
[----:B-----5:R-:W-:-:S03]  /*113e30*/  IMAD.MOV.U32 R39, RZ, RZ, R0 ;  /* 0x000000ffff277224 */ /* 0x020fc600078e0000 */
[----:B--2---:R2:W-:Y:S04]  /*113e40*/  STL.64 [R1+0x9750], R30 ;  /* 0x0097501e01007387 */ /* 0x0045e80000100a00 */
[----:B----4-:R-:W-:Y:S04]  /*113e50*/  STL.64 [R1+0x9748], R28 ;  /* 0x0097481c01007387 */ /* 0x010fe80000100a00 */
[----:B------:R-:W4:Y:S04]  /*113e60*/  LDL R38, [R1+0x70] ;  /* 0x0000700001267983 */ /* 0x000f280000100800 */
[----:B------:R-:W5:Y:S04]  /*113e70*/  LDL.LU R0, [R1+0x9880] ;  /* 0x0098800001007983 */ /* 0x000f680000300800 */
[----:B0-----:R-:W3:Y:S04]  /*113e80*/  LDL.LU R16, [R1+0x1220] ;  /* 0x0012200001107983 */ /* 0x001ee80000300800 */
[----:B------:R-:W3:Y:S04]  /*113e90*/  LDL.LU R17, [R1+0x1224] ;  /* 0x0012240001117983 */ /* 0x000ee80000300800 */
[----:B------:R-:W2:Y:S04]  /*113ea0*/  LDL.LU R18, [R1+0x1228] ;  /* 0x0012280001127983 */ /* 0x000ea80000300800 */
[----:B------:R-:W2:Y:S04]  /*113eb0*/  LDL.LU R19, [R1+0x122c] ;  /* 0x00122c0001137983 */ /* 0x000ea80000300800 */
[----:B--2---:R-:W-:Y:S04]  /*113ec0*/  STL.64 [R1+0x9760], R18 ;  /* 0x0097601201007387 */ /* 0x004fe80000100a00 */
[----:B---3--:R0:W-:Y:S04]  /*113ed0*/  STL.64 [R1+0x9758], R16 ;  /* 0x0097581001007387 */ /* 0x0081e80000100a00 */
[----:B------:R-:W2:Y:S01]  /*113ee0*/  LDL R36, [R1+0x78] ;  /* 0x0000780001247983 */ /* 0x000ea20000100800 */
[----:B-----5:R-:W-:-:S03]  /*113ef0*/  IMAD.MOV.U32 R37, RZ, RZ, R0 ;  /* 0x000000ffff257224 */ /* 0x020fc600078e0000 */
[----:B------:R-:W3:Y:S04]  /*113f00*/  LDL.LU R0, [R1+0x987c] ;  /* 0x00987c0001007983 */ /* 0x000ee80000300800 */
[----:B----4-:R-:W-:Y:S04]  /*113f10*/  STL.64 [R1+0x9770], R38 ;  /* 0x0097702601007387 */ /* 0x010fe80000100a00 */
[----:B--2---:R2:W-:Y:S04]  /*113f20*/  STL.64 [R1+0x9768], R36 ;  /* 0x0097682401007387 */ /* 0x0045e80000100a00 */
[----:B-1----:R-:W4:Y:S04]  /*113f30*/  LDL.LU R24, [R1+0x1250] ;  /* 0x0012500001187983 */ /* 0x002f280000300800 */
[----:B------:R-:W4:Y:S04]  /*113f40*/  LDL.LU R25, [R1+0x1254] ;  /* 0x0012540001197983 */ /* 0x000f280000300800 */
[----:B------:R-:W5:Y:S04]  /*113f50*/  LDL.LU R26, [R1+0x1258] ;  /* 0x00125800011a7983 */ /* 0x000f680000300800 */
[----:B------:R-:W5:Y:S01]  /*113f60*/  LDL.LU R27, [R1+0x125c] ;  /* 0x00125c00011b7983 */ /* 0x000f620000300800 */
[----:B---3--:R-:W-:-:S03]  /*113f70*/  IMAD.MOV.U32 R21, RZ, RZ, R0 ;  /* 0x000000ffff157224 */ /* 0x008fc600078e0000 */
[----:B-----5:R-:W-:Y:S04]  /*113f80*/  STL.64 [R1+0x9780], R26 ;  /* 0x0097801a01007387 */ /* 0x020fe80000100a00 */
[----:B----4-:R1:W-:Y:S04]  /*113f90*/  STL.64 [R1+0x9778], R24 ;  /* 0x0097781801007387 */ /* 0x0103e80000100a00 */
[----:B------:R-:W3:Y:S04]  /*113fa0*/  LDL R22, [R1+0x80] ;  /* 0x0000800001167983 */ /* 0x000ee80000100800 */
[----:B------:R-:W3:Y:S04]  /*113fb0*/  LDL R23, [R1+0x84] ;  /* 0x0000840001177983 */ /* 0x000ee80000100800 */
[----:B------:R-:W4:Y:S04]  /*113fc0*/  LDL R20, [R1+0x88] ;  /* 0x0000880001147983 */ /* 0x000f280000100800 */
[----:B------:R-:W5:Y:S04]  /*113fd0*/  LDL.LU R0, [R1+0x9878] ;  /* 0x0098780001007983 */ /* 0x000f680000300800 */
[----:B---3--:R-:W-:Y:S04]  /*113fe0*/  STL.64 [R1+0x9790], R22 ;  /* 0x0097901601007387 */ /* 0x008fe80000100a00 */
[----:B----4-:R-:W-:Y:S04]  /*113ff0*/  STL.64 [R1+0x9788], R20 ;  /* 0x0097881401007387 */ /* 0x010fe80000100a00 */
        /* <DEDUP_REMOVED lines=8> */
[----:B------:R-:W5:Y:S04]  /*114080*/  LDL.LU R0, [R1+0x9874] ;  /* 0x0098740001007983 */ /* 0x000f680000300800 */
[----:B0-----:R-:W2:Y:S04]  /*114090*/  LDL.LU R16, [R1+0x12e0] ;  /* 0x0012e00001107983 */ /* 0x001ea80000300800 */
[----:B------:R-:W2:Y:S04]  /*1140a0*/  LDL.LU R17, [R1+0x12e4] ;  /* 0x0012e40001117983 */ /* 0x000ea80000300800 */
[----:B------:R-:W3:Y:S04]  /*1140b0*/  LDL.LU R18, [R1+0x12e8] ;  /* 0x0012e80001127983 */ /* 0x000ee80000300800 */
[----:B------:R-:W3:Y:S04]  /*1140c0*/  LDL.LU R19, [R1+0x12ec] ;  /* 0x0012ec0001137983 */ /* 0x000ee80000300800 */
[----:B---3--:R0:W-:Y:S04]  /*1140d0*/  STL.64 [R1+0x97b0], R18 ;  /* 0x0097b01201007387 */ /* 0x0081e80000100a00 */
[----:B--2---:R-:W-:Y:S04]  /*1140e0*/  STL.64 [R1+0x97a8], R16 ;  /* 0x0097a81001007387 */ /* 0x004fe80000100a00 */
[----:B------:R-:W2:Y:S01]  /*1140f0*/  LDL R28, [R1+0x98] ;  /* 0x00009800011c7983 */ /* 0x000ea20000100800 */
[----:B-----5:R-:W-:-:S03]  /*114100*/  IMAD.MOV.U32 R29, RZ, RZ, R0 ;  /* 0x000000ffff1d7224 */ /* 0x020fc600078e0000 */
[----:B------:R-:W1:Y:S04]  /*114110*/  LDL.LU R0, [R1+0x9870] ;  /* 0x0098700001007983 */ /* 0x000e680000300800 */
[----:B----4-:R-:W-:Y:S04]  /*114120*/  STL.64 [R1+0x97c0], R30 ;  /* 0x0097c01e01007387 */ /* 0x010fe80000100a00 */
[----:B--2---:R2:W-:Y:S04]  /*114130*/  STL.64 [R1+0x97b8], R28 ;  /* 0x0097b81c01007387 */ /* 0x0045e80000100a00 */
[----:B------:R-:W3:Y:S04]  /*114140*/  LDL.LU R36, [R1+0x1310] ;  /* 0x0013100001247983 */ /* 0x000ee80000300800 */
[----:B------:R-:W3:Y:S04]  /*114150*/  LDL.LU R37, [R1+0x1314] ;  /* 0x0013140001257983 */ /* 0x000ee80000300800 */
[----:B------:R-:W4:Y:S04]  /*114160*/  LDL.LU R38, [R1+0x1318] ;  /* 0x0013180001267983 */ /* 0x000f280000300800 */
[----:B------:R-:W4:Y:S01]  /*114170*/  LDL.LU R39, [R1+0x131c] ;  /* 0x00131c0001277983 */ /* 0x000f220000300800 */
[----:B-1----:R-:W-:-:S03]  /*114180*/  IMAD.MOV.U32 R25, RZ, RZ, R0 ;  /* 0x000000ffff197224 */ /* 0x002fc600078e0000 */
[----:B----4-:R-:W-:Y:S04]  /*114190*/  STL.64 [R1+0x97d0], R38 ;  /* 0x0097d02601007387 */ /* 0x010fe80000100a00 */
[----:B---3--:R1:W-:Y:S04]  /*1141a0*/  STL.64 [R1+0x97c8], R36 ;  /* 0x0097c82401007387 */ /* 0x0083e80000100a00 */
[----:B------:R-:W3:Y:S04]  /*1141b0*/  LDL R26, [R1+0xa0] ;  /* 0x0000a000011a7983 */ /* 0x000ee80000100800 */
[----:B------:R-:W3:Y:S04]  /*1141c0*/  LDL R27, [R1+0xa4] ;  /* 0x0000a400011b7983 */ /* 0x000ee80000100800 */
[----:B------:R-:W4:Y:S04]  /*1141d0*/  LDL R24, [R1+0xa8] ;  /* 0x0000a80001187983 */ /* 0x000f280000100800 */
[----:B------:R-:W0:Y:S04]  /*1141e0*/  LDL.LU R0, [R1+0x986c] ;  /* 0x00986c0001007983 */ /* 0x000e280000300800 */
[----:B---3--:R-:W-:Y:S04]  /*1141f0*/  STL.64 [R1+0x97e0], R26 ;  /* 0x0097e01a01007387 */ /* 0x008fe80000100a00 */
[----:B----4-:R3:W-:Y:S04]  /*114200*/  STL.64 [R1+0x97d8], R24 ;  /* 0x0097d81801007387 */ /* 0x0107e80000100a00 */
[----:B------:R-:W4:Y:S04]  /*114210*/  LDL.LU R48, [R1+0x1370] ;  /* 0x0013700001307983 */ /* 0x000f280000300800 */
[----:B------:R-:W4:Y:S04]  /*114220*/  LDL.LU R49, [R1+0x1374] ;  /* 0x0013740001317983 */ /* 0x000f280000300800 */
[----:B------:R-:W5:Y:S04]  /*114230*/  LDL.LU R50, [R1+0x1378] ;  /* 0x0013780001327983 */ /* 0x000f680000300800 */
[----:B------:R-:W5:Y:S01]  /*114240*/  LDL.LU R51, [R1+0x137c] ;  /* 0x00137c0001337983 */ /* 0x000f620000300800 */
[----:B0-----:R-:W-:-:S03]  /*114250*/  IMAD.MOV.U32 R19, RZ, RZ, R0 ;  /* 0x000000ffff137224 */ /* 0x001fc600078e0000 */
[----:B-----5:R-:W-:Y:S04]  /*114260*/  STL.64 [R1+0x97f0], R50 ;  /* 0x0097f03201007387 */ /* 0x020fe80000100a00 */
[----:B----4-:R-:W-:Y:S04]  /*114270*/  STL.64 [R1+0x97e8], R48 ;  /* 0x0097e83001007387 */ /* 0x010fe80000100a00 */
[----:B------:R-:W4:Y:S04]  /*114280*/  LDL R18, [R1+0xb0] ;  /* 0x0000b00001127983 */ /* 0x000f280000100800 */
[----:B------:R-:W5:Y:S04]  /*114290*/  LDL.LU R0, [R1+0x9868] ;  /* 0x0098680001007983 */ /* 0x000f680000300800 */
[----:B--2---:R-:W2:Y:S04]  /*1142a0*/  LDL.LU R28, [R1+0x13a0] ;  /* 0x0013a000011c7983 */ /* 0x004ea80000300800 */
[----:B------:R-:W2:Y:S04]  /*1142b0*/  LDL.LU R29, [R1+0x13a4] ;  /* 0x0013a400011d7983 */ /* 0x000ea80000300800 */
[----:B------:R-:W3:Y:S04]  /*1142c0*/  LDL.LU R30, [R1+0x13a8] ;  /* 0x0013a800011e7983 */ /* 0x000ee80000300800 */
[----:B------:R-:W3:Y:S04]  /*1142d0*/  LDL.LU R31, [R1+0x13ac] ;  /* 0x0013ac00011f7983 */ /* 0x000ee80000300800 */
[----:B---3--:R-:W-:Y:S04]  /*1142e0*/  STL.64 [R1+0x9800], R30 ;  /* 0x0098001e01007387 */ /* 0x008fe80000100a00 */
[----:B--2---:R0:W-:Y:S04]  /*1142f0*/  STL.64 [R1+0x97f8], R28 ;  /* 0x0097f81c01007387 */ /* 0x0041e80000100a00 */
[----:B------:R-:W2:Y:S01]  /*114300*/  LDL R16, [R1+0xb8] ;  /* 0x0000b80001107983 */ /* 0x000ea20000100800 */
[----:B-----5:R-:W-:-:S03]  /*114310*/  IMAD.MOV.U32 R17, RZ, RZ, R0 ;  /* 0x000000ffff117224 */ /* 0x020fc600078e0000 */
[----:B------:R-:W3:Y:S04]  /*114320*/  LDL.LU R0, [R1+0x9864] ;  /* 0x0098640001007983 */ /* 0x000ee80000300800 */
[----:B----4-:R4:W-:Y:S04]  /*114330*/  STL.64 [R1+0x9810], R18 ;  /* 0x0098101201007387 */ /* 0x0109e80000100a00 */
[----:B--2---:R-:W-:Y:S04]  /*114340*/  STL.64 [R1+0x9808], R16 ;  /* 0x0098081001007387 */ /* 0x004fe80000100a00 */
[----:B-1----:R-:W2:Y:S04]  /*114350*/  LDL.LU R36, [R1+0x13d0] ;  /* 0x0013d00001247983 */ /* 0x002ea80000300800 */
[----:B------:R-:W2:Y:S04]  /*114360*/  LDL.LU R37, [R1+0x13d4] ;  /* 0x0013d40001257983 */ /* 0x000ea80000300800 */
[----:B------:R-:W5:Y:S04]  /*114370*/  LDL.LU R38, [R1+0x13d8] ;  /* 0x0013d80001267983 */ /* 0x000f680000300800 */
[----:B------:R-:W5:Y:S01]  /*114380*/  LDL.LU R39, [R1+0x13dc] ;  /* 0x0013dc0001277983 */ /* 0x000f620000300800 */
[----:B---3--:R-:W-:-:S03]  /*114390*/  IMAD.MOV.U32 R25, RZ, RZ, R0 ;  /* 0x000000ffff197224 */ /* 0x008fc600078e0000 */
[----:B-----5:R-:W-:Y:S04]  /*1143a0*/  STL.64 [R1+0x9820], R38 ;  /* 0x0098202601007387 */ /* 0x020fe80000100a00 */
[----:B--2---:R1:W-:Y:S04]  /*1143b0*/  STL.64 [R1+0x9818], R36 ;  /* 0x0098182401007387 */ /* 0x0043e80000100a00 */
[----:B------:R-:W2:Y:S04]  /*1143c0*/  LDL R26, [R1+0xc0] ;  /* 0x0000c000011a7983 */ /* 0x000ea80000100800 */
[----:B------:R-:W2:Y:S04]  /*1143d0*/  LDL R27, [R1+0xc4] ;  /* 0x0000c400011b7983 */ /* 0x000ea80000100800 */
[----:B------:R-:W3:Y:S04]  /*1143e0*/  LDL R24, [R1+0xc8] ;  /* 0x0000c80001187983 */ /* 0x000ee80000100800 */
[----:B------:R-:W4:Y:S04]  /*1143f0*/  LDL.LU R0, [R1+0x9860] ;  /* 0x0098600001007983 */ /* 0x000f280000300800 */
[----:B--2---:R-:W-:Y:S04]  /*114400*/  STL.64 [R1+0x9830], R26 ;  /* 0x0098301a01007387 */ /* 0x004fe80000100a00 */
[----:B---3--:R2:W-:Y:S04]  /*114410*/  STL.64 [R1+0x9828], R24 ;  /* 0x0098281801007387 */ /* 0x0085e80000100a00 */
[----:B0-----:R-:W3:Y:S04]  /*114420*/  LDL.LU R28, [R1+0x1430] ;  /* 0x00143000011c7983 */ /* 0x001ee80000300800 */
[----:B------:R-:W3:Y:S04]  /*114430*/  LDL.LU R29, [R1+0x1434] ;  /* 0x00143400011d7983 */ /* 0x000ee80000300800 */
[----:B------:R-:W5:Y:S04]  /*114440*/  LDL.LU R30, [R1+0x1438] ;  /* 0x00143800011e7983 */ /* 0x000f680000300800 */
[----:B------:R-:W5:Y:S01]  /*114450*/  LDL.LU R31, [R1+0x143c] ;  /* 0x00143c00011f7983 */ /* 0x000f620000300800 */
[----:B----4-:R-:W-:-:S03]  /*114460*/  IMAD.MOV.U32 R19, RZ, RZ, R0 ;  /* 0x000000ffff137224 */ /* 0x010fc600078e0000 */
[----:B-----5:R0:W-:Y:S04]  /*114470*/  STL.64 [R1+0x9840], R30 ;  /* 0x0098401e01007387 */ /* 0x0201e80000100a00 */
[----:B---3--:R-:W-:Y:S04]  /*114480*/  STL.64 [R1+0x9838], R28 ;  /* 0x0098381c01007387 */ /* 0x008fe80000100a00 */
[----:B------:R-:W3:Y:S04]  /*114490*/  LDL R18, [R1+0xd0] ;  /* 0x0000d00001127983 */ /* 0x000ee80000100800 */
[----:B------:R-:W4:Y:S04]  /*1144a0*/  LDL.LU R0, [R1+0x985c] ;  /* 0x00985c0001007983 */ /* 0x000f280000300800 */
[----:B-1----:R-:W5:Y:S04]  /*1144b0*/  LDL.LU R36, [R1+0x1460] ;  /* 0x0014600001247983 */ /* 0x002f680000300800 */
[----:B------:R-:W5:Y:S04]  /*1144c0*/  LDL.LU R37, [R1+0x1464] ;  /* 0x0014640001257983 */ /* 0x000f680000300800 */
[----:B------:R-:W2:Y:S04]  /*1144d0*/  LDL.LU R38, [R1+0x1468] ;  /* 0x0014680001267983 */ /* 0x000ea80000300800 */
[----:B------:R-:W2:Y:S01]  /*1144e0*/  LDL.LU R39, [R1+0x146c] ;  /* 0x00146c0001277983 */ /* 0x000ea20000300800 */
[----:B----4-:R-:W-:-:S03]  /*1144f0*/  IMAD.MOV.U32 R17, RZ, RZ, R0 ;  /* 0x000000ffff117224 */ /* 0x010fc600078e0000 */
[----:B--2---:R-:W-:Y:S04]  /*114500*/  STL.64 [R1+0x9850], R38 ;  /* 0x0098502601007387 */ /* 0x004fe80000100a00 */
[----:B-----5:R1:W-:Y:S04]  /*114510*/  STL.64 [R1+0x9848], R36 ;  /* 0x0098482401007387 */ /* 0x0203e80000100a00 */
[----:B------:R-:W2:Y:S04]  /*114520*/  LDL R16, [R1+0xd8] ;  /* 0x0000d80001107983 */ /* 0x000ea80000100800 */
[----:B------:R-:W4:Y:S04]  /*114530*/  LDL.LU R0, [R1+0x9858] ;  /* 0x0098580001007983 */ /* 0x000f280000300800 */
[----:B------:R-:W2:Y:S04]  /*114540*/  LDL.LU R24, [R1+0x1490] ;  /* 0x0014900001187983 */ /* 0x000ea80000300800 */
[----:B------:R-:W2:Y:S04]  /*114550*/  LDL.LU R25, [R1+0x1494] ;  /* 0x0014940001197983 */ /* 0x000ea80000300800 */
[----:B------:R-:W2:Y:S04]  /*114560*/  LDL.LU R26, [R1+0x1498] ;  /* 0x00149800011a7983 */ /* 0x000ea80000300800 */
[----:B------:R-:W2:Y:S04]  /*114570*/  LDL.LU R27, [R1+0x149c] ;  /* 0x00149c00011b7983 */ /* 0x000ea80000300800 */
[----:B0-----:R-:W5:Y:S04]  /*114580*/  LDL R30, [R1+0xe0] ;  /* 0x0000e000011e7983 */ /* 0x001f680000100800 */
        /* <DEDUP_REMOVED lines=33> */
[----:B------:R-:W3:Y:S01]  /*1147a0*/  LDL.64 R58, [R1] ;  /* 0x00000000013a7983 */ /* 0x000ee20000100a00 */
[----:B----4-:R-:W-:Y:S01]  /*1147b0*/  IMAD.MOV.U32 R31, RZ, RZ, R0 ;  /* 0x000000ffff1f7224 */ /* 0x010fe200078e0000 */
[C---:B--2---:R-:W-:Y:S06]  /*1147c0*/  HMMA.16816.F32 R24, R4.reuse, R16, R24 ;  /* 0x000000100418723c */ /* 0x044fec0000001818 */
[----:B-----5:R-:W-:Y:S01]  /*1147d0*/  HMMA.16816.F32 R28, R4, R30, R36 ;  /* 0x0000001e041c723c */ /* 0x020fe20000001824 */
[----:B------:R-:W3:Y:S04]  /*1147e0*/  LDL.LU.64 R38, [R1+0x9850] ;  /* 0x0098500001267983 */ /* 0x000ee80000300a00 */
[----:B------:R-:W3:-:S15]  /*1147f0*/  LDL.LU.64 R36, [R1+0x9848] ;  /* 0x0098480001247983 */ /* 0x000ede0000300a00 */
[----:B------:R-:W-:-:S03]  /*114800*/  NOP ;  /* 0x0000000000007918 */ /* 0x000fc60000000000 */
[----:B------:R-:W-:Y:S04]  /*114810*/  STL.64 [R1+0x1060], R28 ;  /* 0x0010601c01007387 */ /* 0x000fe80000100a00 */
[----:B------:R0:W-:Y:S04]  /*114820*/  STL.64 [R1+0x1068], R30 ;  /* 0x0010681e01007387 */ /* 0x0001e80000100a00 */
[----:B0-----:R-:W2:Y:S04]  /*114830*/  LDL.LU.64 R30, [R1+0x9840] ;  /* 0x00984000011e7983 */ /* 0x001ea80000300a00 */
[----:B------:R-:W2:Y:S04]  /*114840*/  LDL.LU.64 R28, [R1+0x9838] ;  /* 0x00983800011c7983 */ /* 0x000ea80000300a00 */
[----:B------:R-:W-:Y:S04]  /*114850*/  STL.64 [R1+0x1050], R24 ;  /* 0x0010501801007387 */ /* 0x000fe80000100a00 */
[----:B------:R0:W-:Y:S04]  /*114860*/  STL.64 [R1+0x1058], R26 ;  /* 0x0010581a01007387 */ /* 0x0001e80000100a00 */
[----:B0-----:R-:W4:Y:S04]  /*114870*/  LDL.LU.64 R26, [R1+0x9830] ;  /* 0x00983000011a7983 */ /* 0x001f280000300a00 */
[----:B------:R-:W2:Y:S01]  /*114880*/  LDL.LU.64 R24, [R1+0x9828] ;  /* 0x0098280001187983 */ /* 0x000ea20000300a00 */
[----:B---3--:R-:W-:Y:S03]  /*114890*/  HMMA.16816.F32 R16, R4, R18, R36 ;  /* 0x000000120410723c */ /* 0x008fe60000001824 */
[----:B------:R-:W3:Y:S04]  /*1148a0*/  LDL.LU.64 R38, [R1+0x9820] ;  /* 0x0098200001267983 */ /* 0x000ee80000300a00 */
[----:B------:R-:W3:-:S15]  /*1148b0*/  LDL.LU.64 R36, [R1+0x9818] ;  /* 0x0098180001247983 */ /* 0x000ede0000300a00 */
[----:B------:R-:W-:-:S01]  /*1148c0*/  NOP ;  /* 0x0000000000007918 */ /* 0x000fc20000000000 */
[----:B------:R-:W-:Y:S04]  /*1148d0*/  STL.64 [R1+0x1240], R16 ;  /* 0x0012401001007387 */ /* 0x000fe80000100a00 */
[----:B------:R0:W-:Y:S04]  /*1148e0*/  STL.64 [R1+0x1248], R18 ;  /* 0x0012481201007387 */ /* 0x0001e80000100a00 */
[----:B0-----:R-:W5:Y:S04]  /*1148f0*/  LDL.LU.64 R18, [R1+0x9810] ;  /* 0x0098100001127983 */ /* 0x001f680000300a00 */
[----:B------:R-:W3:Y:S01]  /*114900*/  LDL.LU.64 R16, [R1+0x9808] ;  /* 0x0098080001107983 */ /* 0x000ee20000300a00 */
[----:B--2---:R-:W-:-:S15]  /*114910*/  HMMA.16816.F32 R28, R4, R24, R28 ;  /* 0x00000018041c723c */ /* 0x004fde000000181c */
[----:B------:R-:W-:-:S08]  /*114920*/  NOP ;  /* 0x0000000000007918 */ /* 0x000fd00000000000 */
[----:B------:R-:W-:Y:S04]  /*114930*/  STL.64 [R1+0x1030], R28 ;  /* 0x0010301c01007387 */ /* 0x000fe80000100a00 */
[----:B------:R0:W-:Y:S04]  /*114940*/  STL.64 [R1+0x1038], R30 ;  /* 0x0010381e01007387 */ /* 0x0001e80000100a00 */
[----:B0-----:R-:W5:Y:S04]  /*114950*/  LDL.LU.64 R30, [R1+0x9800] ;  /* 0x00980000011e7983 */ /* 0x001f680000300a00 */
[----:B------:R-:W5:Y:S01]  /*114960*/  LDL.LU.64 R28, [R1+0x97f8] ;  /* 0x0097f800011c7983 */ /* 0x000f620000300a00 */
[----:B----4-:R-:W-:Y:S03]  /*114970*/  HMMA.16816.F32 R24, R4, R26, R48 ;  /* 0x0000001a0418723c */ /* 0x010fe60000001830 */
[----:B------:R-:W2:Y:S04]  /*114980*/  LDL.LU.64 R50, [R1+0x97f0] ;  /* 0x0097f00001327983 */ /* 0x000ea80000300a00 */
[----:B------:R-:W2:-:S15]  /*114990*/  LDL.LU.64 R48, [R1+0x97e8] ;  /* 0x0097e80001307983 */ /* 0x000e9e0000300a00 */
[----:B------:R-:W-:-:S01]  /*1149a0*/  NOP ;  /* 0x0000000000007918 */ /* 0x000fc20000000000 */
[----:B------:R-:W-:Y:S04]  /*1149b0*/  STL.64 [R1+0x1020], R24 ;  /* 0x0010201801007387 */ /* 0x000fe80000100a00 */
[----:B------:R0:W-:Y:S04]  /*1149c0*/  STL.64 [R1+0x1028], R26 ;  /* 0x0010281a01007387 */ /* 0x0001e80000100a00 */
[----:B0-----:R-:W4:Y:S04]  /*1149d0*/  LDL.LU.64 R26, [R1+0x97e0] ;  /* 0x0097e000011a7983 */ /* 0x001f280000300a00 */
[----:B------:R-:W2:Y:S01]  /*1149e0*/  LDL.LU.64 R24, [R1+0x97d8] ;  /* 0x0097d80001187983 */ /* 0x000ea20000300a00 */
[----:B---3--:R-:W-:-:S15]  /*1149f0*/  HMMA.16816.F32 R36, R4, R16, R36 ;  /* 0x000000100424723c */ /* 0x008fde0000001824 */
[----:B------:R-:W-:-:S08]  /*114a00*/  NOP ;  /* 0x0000000000007918 */ /* 0x000fd00000000000 */
[----:B------:R-:W-:Y:S04]  /*114a10*/  STL.64 [R1+0x1010], R36 ;  /* 0x0010102401007387 */ /* 0x000fe80000100a00 */
[----:B------:R0:W-:Y:S04]  /*114a20*/  STL.64 [R1+0x1018], R38 ;  /* 0x0010182601007387 */ /* 0x0001e80000100a00 */
[----:B0-----:R-:W3:Y:S04]  /*114a30*/  LDL.LU.64 R38, [R1+0x97d0] ;  /* 0x0097d00001267983 */ /* 0x001ee80000300a00 */
[----:B------:R-:W3:Y:S01]  /*114a40*/  LDL.LU.64 R36, [R1+0x97c8] ;  /* 0x0097c80001247983 */ /* 0x000ee20000300a00 */
[----:B-----5:R-:W-:Y:S03]  /*114a50*/  HMMA.16816.F32 R16, R4, R18, R28 ;  /* 0x000000120410723c */ /* 0x020fe6000000181c */
[----:B------:R-:W5:Y:S04]  /*114a60*/  LDL.LU.64 R30, [R1+0x97c0] ;  /* 0x0097c000011e7983 */ /* 0x000f680000300a00 */
[----:B------:R-:W3:-:S15]  /*114a70*/  LDL.LU.64 R28, [R1+0x97b8] ;  /* 0x0097b800011c7983 */ /* 0x000ede0000300a00 */
[----:B------:R-:W-:-:S01]  /*114a80*/  NOP ;  /* 0x0000000000007918 */ /* 0x000fc20000000000 */
[----:B------:R-:W-:Y:S04]  /*114a90*/  STL.64 [R1+0x1000], R16 ;  /* 0x0010001001007387 */ /* 0x000fe80000100a00 */
[----:B------:R0:W-:Y:S04]  /*114aa0*/  STL.64 [R1+0x1008], R18 ;  /* 0x0010081201007387 */ /* 0x0001e80000100a00 */
[----:B0-----:R-:W5:Y:S04]  /*114ab0*/  LDL.LU.64 R18, [R1+0x97b0] ;  /* 0x0097b00001127983 */ /* 0x001f680000300a00 */
[----:B------:R-:W5:Y:S01]  /*114ac0*/  LDL.LU.64 R16, [R1+0x97a8] ;  /* 0x0097a80001107983 */ /* 0x000f620000300a00 */
        /* <DEDUP_REMOVED lines=8> */
[----:B------:R-:W2:Y:S04]  /*114b50*/  LDL.LU.64 R20, [R1+0x9788] ;  /* 0x0097880001147983 */ /* 0x000ea80000300a00 */
[----:B------:R-:W-:Y:S04]  /*114b60*/  STL.64 [R1+0xfe0], R24 ;  /* 0x000fe01801007387 */ /* 0x000fe80000100a00 */
[----:B------:R0:W-:Y:S04]  /*114b70*/  STL.64 [R1+0xfe8], R26 ;  /* 0x000fe81a01007387 */ /* 0x0001e80000100a00 */
[----:B0-----:R-:W4:Y:S04]  /*114b80*/  LDL.LU.64 R26, [R1+0x9780] ;  /* 0x00978000011a7983 */ /* 0x001f280000300a00 */
[----:B------:R-:W4:Y:S01]  /*114b90*/  LDL.LU.64 R24, [R1+0x9778] ;  /* 0x0097780001187983 */ /* 0x000f220000300a00 */
[----:B---3--:R-:W-:-:S15]  /*114ba0*/  HMMA.16816.F32 R36, R4, R28, R36 ;  /* 0x0000001c0424723c */ /* 0x008fde0000001824 */
[----:B------:R-:W-:-:S08]  /*114bb0*/  NOP ;  /* 0x0000000000007918 */ /* 0x000fd00000000000 */
[----:B------:R-:W-:Y:S04]  /*114bc0*/  STL.64 [R1+0xfd0], R36 ;  /* 0x000fd02401007387 */ /* 0x000fe80000100a00 */
[----:B------:R0:W-:Y:S04]  /*114bd0*/  STL.64 [R1+0xfd8], R38 ;  /* 0x000fd82601007387 */ /* 0x0001e80000100a00 */
[----:B0-----:R-:W3:Y:S04]  /*114be0*/  LDL.LU.64 R38, [R1+0x9770] ;  /* 0x0097700001267983 */ /* 0x001ee80000300a00 */
[----:B------:R-:W3:Y:S01]  /*114bf0*/  LDL.LU.64 R36, [R1+0x9768] ;  /* 0x0097680001247983 */ /* 0x000ee20000300a00 */
[C---:B-----5:R-:W-:Y:S03]  /*114c00*/  HMMA.16816.F32 R28, R4.reuse, R30, R16 ;  /* 0x0000001e041c723c */ /* 0x060fe60000001810 */
[----:B------:R-:W5:Y:S04]  /*114c10*/  LDL.LU.64 R18, [R1+0x9760] ;  /* 0x0097600001127983 */ /* 0x000f680000300a00 */
[----:B------:R-:W5:Y:S01]  /*114c20*/  LDL.LU.64 R16, [R1+0x9758] ;  /* 0x0097580001107983 */ /* 0x000f620000300a00 */
[----:B--2---:R-:W-:-:S15]  /*114c30*/  HMMA.16816.F32 R48, R4, R20, R48 ;  /* 0x000000140430723c */ /* 0x004fde0000001830 */
[----:B------:R-:W-:Y:S04]  /*114c40*/  STL.64 [R1+0xfc0], R28 ;  /* 0x000fc01c01007387 */ /* 0x000fe80000100a00 */
[----:B------:R0:W-:Y:S01]  /*114c50*/  STL.64 [R1+0xfc8], R30 ;  /* 0x000fc81e01007387 */ /* 0x0001e20000100a00 */
[C---:B----4-:R-:W-:Y:S03]  /*114c60*/  HMMA.16816.F32 R20, R4.reuse, R22, R40 ;  /* 0x000000160414723c */ /* 0x050fe60000001828 */
[----:B0-----:R-:W2:Y:S04]  /*114c70*/  LDL.LU.64 R30, [R1+0x9750] ;  /* 0x00975000011e7983 */ /* 0x001ea80000300a00 */
[----:B------:R-:W2:Y:S04]  /*114c80*/  LDL.LU.64 R28, [R1+0x9748] ;  /* 0x00974800011c7983 */ /* 0x000ea80000300a00 */
[----:B------:R-:W-:Y:S04]  /*114c90*/  STL.64 [R1+0xfb0], R48 ;  /* 0x000fb03001007387 */ /* 0x000fe80000100a00 */
[----:B------:R0:W-:Y:S04]  /*114ca0*/  STL.64 [R1+0xfb8], R50 ;  /* 0x000fb83201007387 */ /* 0x0001e80000100a00 */
[----:B0-----:R-:W4:Y:S04]  /*114cb0*/  LDL.LU.64 R50, [R1+0x9740] ;  /* 0x0097400001327983 */ /* 0x001f280000300a00 */
[----:B------:R-:W2:Y:S04]  /*114cc0*/  LDL.LU.64 R48, [R1+0x9738] ;  /* 0x0097380001307983 */ /* 0x000ea80000300a00 */
[----:B------:R-:W4:Y:S04]  /*114cd0*/  LDL.LU.64 R42, [R1+0x9730] ;  /* 0x00973000012a7983 */ /* 0x000f280000300a00 */
[----:B------:R-:W4:Y:S04]  /*114ce0*/  LDL.LU.64 R40, [R1+0x9728] ;  /* 0x0097280001287983 */ /* 0x000f280000300a00 */
[----:B------:R-:W-:Y:S04]  /*114cf0*/  STL.64 [R1+0xfa0], R20 ;  /* 0x000fa01401007387 */ /* 0x000fe80000100a00 */
[----:B------:R0:W-:Y:S04]  /*114d00*/  STL.64 [R1+0xfa8], R22 ;  /* 0x000fa81601007387 */ /* 0x0001e80000100a00 */
[----:B0-----:R-:W4:Y:S04]  /*114d10*/  LDL.LU.64 R22, [R1+0x9720] ;  /* 0x0097200001167983 */ /* 0x001f280000300a00 */
[----:B------:R-:W4:Y:S01]  /*114d20*/  LDL.LU.64 R20, [R1+0x9718] ;  /* 0x0097180001147983 */ /* 0x000f220000300a00 */
[C---:B---3--:R-:W-:Y:S06]  /*114d30*/  HMMA.16816.F32 R24, R4.reuse, R36, R24 ;  /* 0x000000240418723c */ /* 0x048fec0000001818 */
[----:B-----5:R-:W-:-:S15]  /*114d40*/  HMMA.16816.F32 R36, R4, R38, R16 ;  /* 0x000000260424723c */ /* 0x020fde0000001810 */
[----:B------:R-:W-:-:S02]  /*114d50*/  NOP ;  /* 0x0000000000007918 */ /* 0x000fc40000000000 */
        /* <DEDUP_REMOVED lines=10> */
[C---:B--2---:R-:W-:Y:S06]  /*114e00*/  HMMA.16816.F32 R28, R4.reuse, R48, R28 ;  /* 0x00000030041c723c */ /* 0x044fec000000181c */
[C---:B----4-:R-:W-:Y:S06]  /*114e10*/  HMMA.16816.F32 R48, R4.reuse, R50, R44 ;  /* 0x000000320430723c */ /* 0x050fec000000182c */
[C---:B------:R-:W-:Y:S11]  /*114e20*/  HMMA.16816.F32 R40, R4.reuse, R20, R40 ;  /* 0x000000140428723c */ /* 0x040ff60000001828 */
        /* <DEDUP_REMOVED lines=14> */
[C---:B---3--:R-:W-:Y:S03]  /*114f10*/  HMMA.16816.F32 R20, R4.reuse, R22, R24 ;  /* 0x000000160414723c */ /* 0x048fe60000001818 */
[----:B------:R-:W3:Y:S04]  /*114f20*/  LDL.LU.64 R26, [R1+0x96a0] ;  /* 0x0096a000011a7983 */ /* 0x000ee80000300a00 */
[----:B------:R-:W3:Y:S01]  /*114f30*/  LDL.LU.64 R24, [R1+0x9698] ;  /* 0x0096980001187983 */ /* 0x000ee20000300a00 */
[----:B-----5:R-:W-:-:S15]  /*114f40*/  HMMA.16816.F32 R16, R4, R36, R16 ;  /* 0x000000240410723c */ /* 0x020fde0000001810 */
        /* <DEDUP_REMOVED lines=10> */
[----:B------:R-:W5:Y:S01]  /*114ff0*/  LDL.LU.64 R52, [R1+0x9668] ;  /* 0x0096680001347983 */ /* 0x000f620000300a00 */
[C---:B--2---:R-:W-:Y:S03]  /*115000*/  HMMA.16816.F32 R28, R4.reuse, R44, R28 ;  /* 0x0000002c041c723c */ /* 0x044fe6000000181c */
[----:B------:R-:W-:Y:S04]  /*115010*/  STL.64 [R1+0x1220], R36 ;  /* 0x0012202401007387 */ /* 0x000fe80000100a00 */
[----:B------:R4:W-:Y:S01]  /*115020*/  STL.64 [R1+0x1228], R38 ;  /* 0x0012282601007387 */ /* 0x0009e20000100a00 */
[----:B------:R-:W-:Y:S01]  /*115030*/  IMAD.MOV.U32 R0, RZ, RZ, R15 ;  /* 0x000000ffff007224 */ /* 0x000fe200078e000f */
[----:B----4-:R-:W-:-:S14]  /*115040*/  HMMA.16816.F32 R36, R4, R46, R48 ;  /* 0x0000002e0424723c */ /* 0x010fdc0000001830 */
[----:B------:R-:W-:Y:S04]  /*115050*/  STL.64 [R1+0xf10], R28 ;  /* 0x000f101c01007387 */ /* 0x000fe80000100a00 */
[----:B------:R3:W-:Y:S05]  /*115060*/  STL.64 [R1+0xf18], R30 ;  /* 0x000f181e01007387 */ /* 0x0007ea0000100a00 */
[----:B------:R-:W-:Y:S04]  /*115070*/  STL.64 [R1+0xf00], R36 ;  /* 0x000f002401007387 */ /* 0x000fe80000100a00 */
[----:B------:R-:W-:Y:S01]  /*115080*/  STL.64 [R1+0xf08], R38 ;  /* 0x000f082601007387 */ /* 0x000fe20000100a00 */
[C---:B---3--:R-:W-:Y:S06]  /*115090*/  HMMA.16816.F32 R28, R4.reuse, R24, R40 ;  /* 0x00000018041c723c */ /* 0x048fec0000001828 */
[C---:B------:R-:W-:Y:S06]  /*1150a0*/  HMMA.16816.F32 R24, R4.reuse, R26, R32 ;  /* 0x0000001a0418723c */ /* 0x040fec0000001820 */
[C---:B-----5:R-:W-:Y:S11]  /*1150b0*/  HMMA.16816.F32 R20, R4.reuse, R12, R20 ;  /* 0x0000000c0414723c */ /* 0x060ff60000001814 */
[----:B------:R-:W-:Y:S01]  /*1150c0*/  STL.64 [R1+0x1210], R28 ;  /* 0x0012101c01007387 */ /* 0x000fe20000100a00 */
[C---:B------:R-:W-:Y:S06]  /*1150d0*/  HMMA.16816.F32 R16, R4.reuse, R14, R16 ;  /* 0x0000000e0410723c */ /* 0x040fec0000001810 */
[C---:B------:R-:W-:Y:S06]  /*1150e0*/  HMMA.16816.F32 R12, R4.reuse, R56, R8 ;  /* 0x00000038040c723c */ /* 0x040fec0000001808 */
[----:B------:R-:W-:Y:S01]  /*1150f0*/  HMMA.16816.F32 R8, R4, R58, R52 ;  /* 0x0000003a0408723c */ /* 0x000fe20000001834 */
[----:B------:R-:W-:Y:S04]  /*115100*/  STL.64 [R1+0x1218], R30 ;  /* 0x0012181e01007387 */ /* 0x000fe80000100a00 */
[----:B------:R-:W-:Y:S04]  /*115110*/  STL.64 [R1+0x1130], R24 ;  /* 0x0011301801007387 */ /* 0x000fe80000100a00 */
[----:B------:R-:W-:Y:S04]  /*115120*/  STL.64 [R1+0x1138], R26 ;  /* 0x0011381a01007387 */ /* 0x000fe80000100a00 */
[----:B------:R-:W-:Y:S04]  /*115130*/  STL.64 [R1+0x1120], R20 ;  /* 0x0011201401007387 */ /* 0x000fe80000100a00 */
[----:B------:R-:W-:Y:S04]  /*115140*/  STL.64 [R1+0x1128], R22 ;  /* 0x0011281601007387 */ /* 0x000fe80000100a00 */
[----:B------:R-:W-:Y:S04]  /*115150*/  STL [R1+0x9340], R0 ;  /* 0x0093400001007387 */ /* 0x000fe80000100800 */
[----:B------:R-:W-:Y:S04]  /*115160*/  STL.64 [R1+0x1110], R16 ;  /* 0x0011101001007387 */ /* 0x000fe80000100a00 */
[----:B------:R-:W-:Y:S04]  /*115170*/  STL.64 [R1+0x1118], R18 ;  /* 0x0011181201007387 */ /* 0x000fe80000100a00 */
[----:B------:R0:W-:Y:S04]  /*115180*/  STL.64 [R1+0x1100], R12 ;  /* 0x0011000c01007387 */ /* 0x0001e80000100a00 */
[----:B------:R1:W-:Y:S04]  /*115190*/  STL.64 [R1+0x1108], R14 ;  /* 0x0011080e01007387 */ /* 0x0003e80000100a00 */
[----:B------:R-:W2:Y:S04]  /*1151a0*/  LDL.LU R44, [R1+0xbc0] ;  /* 0x000bc000012c7983 */ /* 0x000ea80000300800 */
        /* <DEDUP_REMOVED lines=13> */
[----:B------:R-:W5:Y:S04]  /*115280*/  LDL.LU R36, [R1+0xe30] ;  /* 0x000e300001247983 */ /* 0x000f680000300800 */
[----:B------:R-:W5:Y:S04]  /*115290*/  LDL.LU R37, [R1+0xe34] ;  /* 0x000e340001257983 */ /* 0x000f680000300800 */
[----:B------:R-:W5:Y:S04]  /*1152a0*/  LDL.LU R38, [R1+0xe38] ;  /* 0x000e380001267983 */ /* 0x000f680000300800 */
[----:B------:R-:W5:Y:S04]  /*1152b0*/  LDL.LU R39, [R1+0xe3c] ;  /* 0x000e3c0001277983 */ /* 0x000f680000300800 */
[----:B------:R-:W2:Y:S04]  /*1152c0*/  LDL.LU R56, [R1+0xe50] ;  /* 0x000e500001387983 */ /* 0x000ea80000300800 */
[----:B------:R-:W2:Y:S01]  /*1152d0*/  LDL.LU R57, [R1+0xe54] ;  /* 0x000e540001397983 */ /* 0x000ea20000300800 */
[----:B------:R-:W-:-:S03]  /*1152e0*/  IMAD.MOV.U32 R0, RZ, RZ, R59 ;  /* 0x000000ffff007224 */ /* 0x000fc600078e003b */
        /* <DEDUP_REMOVED lines=14> */
[----:B---3--:R-:W3:Y:S04]  /*1153d0*/  LDL.LU R8, [R1+0xcb0] ;  /* 0x000cb00001087983 */ /* 0x008ee80000300800 */
[----:B------:R-:W3:Y:S04]  /*1153e0*/  LDL.LU R9, [R1+0xcb4] ;  /* 0x000cb40001097983 */ /* 0x000ee80000300800 */
[----:B----4-:R-:W3:Y:S04]  /*1153f0*/  LDL.LU R10, [R1+0xcb8] ;  /* 0x000cb800010a7983 */ /* 0x010ee80000300800 */
        /* <DEDUP_REMOVED lines=21> */
[----:B0-----:R-:W5:Y:S04]  /*115550*/  LDL.LU.64 R58, [R1+0x9660] ;  /* 0x00966000013a7983 */ /* 0x001f680000300a00 */
[----:B------:R-:W2:Y:S01]  /*115560*/  LDL.LU.64 R56, [R1+0x9658] ;  /* 0x0096580001387983 */ /* 0x000ea20000300a00 */
[C---:B-----5:R-:W-:Y:S06]  /*115570*/  HMMA.16816.F32 R36, R4.reuse, R58, R36 ;  /* 0x0000003a0424723c */ /* 0x060fec0000001824 */
[----:B--2---:R-:W-:-:S15]  /*115580*/  HMMA.16816.F32 R52, R4, R56, R52 ;  /* 0x000000380434723c */ /* 0x004fde0000001834 */
[----:B------:R-:W-:-:S02]  /*115590*/  NOP ;  /* 0x0000000000007918 */ /* 0x000fc40000000000 */
[----:B------:R-:W-:Y:S04]  /*1155a0*/  STL.64 [R1+0xe30], R36 ;  /* 0x000e302401007387 */ /* 0x000fe80000100a00 */
[----:B------:R0:W-:Y:S04]  /*1155b0*/  STL.64 [R1+0xe38], R38 ;  /* 0x000e382601007387 */ /* 0x0001e80000100a00 */
[----:B0-----:R-:W2:Y:S04]  /*1155c0*/  LDL.LU.64 R38, [R1+0x9650] ;  /* 0x0096500001267983 */ /* 0x001ea80000300a00 */
[----:B------:R-:W5:Y:S04]  /*1155d0*/  LDL.LU.64 R36, [R1+0x9648] ;  /* 0x0096480001247983 */ /* 0x000f680000300a00 */
[----:B------:R-:W-:Y:S04]  /*1155e0*/  STL.64 [R1+0xcf0], R52 ;  /* 0x000cf03401007387 */ /* 0x000fe80000100a00 */
[----:B------:R0:W-:Y:S04]  /*1155f0*/  STL.64 [R1+0xcf8], R54 ;  /* 0x000cf83601007387 */ /* 0x0001e80000100a00 */
[----:B0-----:R-:W4:Y:S04]  /*115600*/  LDL.LU.64 R54, [R1+0x9640] ;  /* 0x0096400001367983 */ /* 0x001f280000300a00 */
[----:B------:R-:W2:Y:S01]  /*115610*/  LDL.LU.64 R52, [R1+0x9638] ;  /* 0x0096380001347983 */ /* 0x000ea20000300a00 */
[C---:B---3--:R-:W-:Y:S03]  /*115620*/  HMMA.16816.F32 R8, R4.reuse, R2, R8 ;  /* 0x000000020408723c */ /* 0x048fe60000001808 */
[----:B------:R-:W-:Y:S04]  /*115630*/  STL.64 [R1+0x92e8], R58 ;  /* 0x0092e83a01007387 */ /* 0x000fe80000100a00 */
[----:B------:R0:W-:Y:S04]  /*115640*/  STL.64 [R1+0x92e0], R56 ;  /* 0x0092e03801007387 */ /* 0x0001e80000100a00 */
[----:B0-----:R-:W3:Y:S04]  /*115650*/  LDL.LU R56, [R1+0xbf0] ;  /* 0x000bf00001387983 */ /* 0x001ee80000300800 */
[----:B------:R-:W3:Y:S04]  /*115660*/  LDL.LU R57, [R1+0xbf4] ;  /* 0x000bf40001397983 */ /* 0x000ee80000300800 */
[----:B------:R-:W3:Y:S04]  /*115670*/  LDL.LU R58, [R1+0xbf8] ;  /* 0x000bf800013a7983 */ /* 0x000ee80000300800 */
[----:B------:R-:W3:Y:S01]  /*115680*/  LDL.LU R59, [R1+0xbfc] ;  /* 0x000bfc00013b7983 */ /* 0x000ee20000300800 */
        /* <DEDUP_REMOVED lines=19> */
[----:B0-----:R-:W2:Y:S04]  /*1157c0*/  LDL.LU.64 R10, [R1+0x9610] ;  /* 0x00961000010a7983 */ /* 0x001ea80000300a00 */
[----:B------:R-:W4:Y:S02]  /*1157d0*/  LDL.LU.64 R8, [R1+0x9608] ;  /* 0x0096080001087983 */ /* 0x000f240000300a00 */
        /* <DEDUP_REMOVED lines=26> */
[----:B0-----:R-:W2:Y:S04]  /*115980*/  LDL.LU.64 R18, [R1+0x95d0] ;  /* 0x0095d00001127983 */ /* 0x001ea80000300a00 */
[----:B------:R-:W4:Y:S04]  /*115990*/  LDL.LU.64 R16, [R1+0x95c8] ;  /* 0x0095c80001107983 */ /* 0x000f280000300a00 */
[----:B------:R-:W-:Y:S04]  /*1159a0*/  STL.64 [R1+0x9278], R14 ;  /* 0x0092780e01007387 */ /* 0x000fe80000100a00 */
[----:B------:R0:W-:Y:S04]  /*1159b0*/  STL.64 [R1+0x9270], R12 ;  /* 0x0092700c01007387 */ /* 0x0001e80000100a00 */
[----:B0-----:R-:W4:Y:S04]  /*1159c0*/  LDL.LU R12, [R1+0xc30] ;  /* 0x000c3000010c7983 */ /* 0x001f280000300800 */
[----:B------:R-:W4:Y:S04]  /*1159d0*/  LDL.LU R13, [R1+0xc34] ;  /* 0x000c3400010d7983 */ /* 0x000f280000300800 */
[----:B------:R-:W4:Y:S04]  /*1159e0*/  LDL.LU R14, [R1+0xc38] ;  /* 0x000c3800010e7983 */ /* 0x000f280000300800 */
[----:B------:R-:W4:Y:S01]  /*1159f0*/  LDL.LU R15, [R1+0xc3c] ;  /* 0x000c3c00010f7983 */ /* 0x000f220000300800 */
[C---:B--2---:R-:W-:Y:S06]  /*115a00*/  HMMA.16816.F32 R8, R4.reuse, R18, R8 ;  /* 0x000000120408723c */ /* 0x044fec0000001808 */
[----:B----4-:R-:W-:Y:S01]  /*115a10*/  HMMA.16816.F32 R12, R4, R16, R12 ;  /* 0x00000010040c723c */ /* 0x010fe2000000180c */
[----:B------:R-:W-:-:S15]  /*115a20*/  STL.64 [R1+0x9288], R18 ;  /* 0x0092881201007387 */ /* 0x000fde0000100a00 */
[----:B------:R-:W-:-:S07]  /*115a30*/  NOP ;  /* 0x0000000000007918 */ /* 0x000fce0000000000 */
[----:B------:R-:W-:Y:S04]  /*115a40*/  STL.64 [R1+0xc30], R12 ;  /* 0x000c300c01007387 */ /* 0x000fe80000100a00 */
[----:B------:R5:W-:Y:S04]  /*115a50*/  STL.64 [R1+0xc38], R14 ;  /* 0x000c380e01007387 */ /* 0x000be80000100a00 */
[----:B------:R-:W-:Y:S04]  /*115a60*/  STL.64 [R1+0x9280], R16 ;  /* 0x0092801001007387 */ /* 0x000fe80000100a00 */
[----:B------:R-:W-:Y:S04]  /*115a70*/  STL.64 [R1+0xc20], R8 ;  /* 0x000c200801007387 */ /* 0x000fe80000100a00 */
[----:B------:R3:W-:Y:S01]  /*115a80*/  STL.64 [R1+0xc28], R10 ;  /* 0x000c280a01007387 */ /* 0x0007e20000100a00 */
[C---:B-----5:R-:W-:Y:S06]  /*115a90*/  HMMA.16816.F32 R12, R4.reuse, R20, R52 ;  /* 0x00000014040c723c */ /* 0x060fec0000001834 */
[C---:B---3--:R-:W-:Y:S06]  /*115aa0*/  HMMA.16816.F32 R8, R4.reuse, R22, R56 ;  /* 0x000000160408723c */ /* 0x048fec0000001838 */
        /* <DEDUP_REMOVED lines=8> */
[----:B------:R-:W-:Y:S11]  /*115b30*/  STL.64 [R1+0x92b8], R26 ;  /* 0x0092b81a01007387 */ /* 0x000ff60000100a00 */
[----:B------:R-:W-:Y:S04]  /*115b40*/  STL.64 [R1+0xbd0], R12 ;  /* 0x000bd00c01007387 */ /* 0x000fe80000100a00 */
[----:B------:R-:W-:Y:S04]  /*115b50*/  STL.64 [R1+0xbd8], R14 ;  /* 0x000bd80e01007387 */ /* 0x000fe80000100a00 */
[----:B------:R-:W-:Y:S04]  /*115b60*/  STL.64 [R1+0x92b0], R24 ;  /* 0x0092b01801007387 */ /* 0x000fe80000100a00 */
[----:B------:R-:W-:Y:S04]  /*115b70*/  STL.64 [R1+0xbc0], R8 ;  /* 0x000bc00801007387 */ /* 0x000fe80000100a00 */
[----:B------:R0:W-:Y:S02]  /*115b80*/  STL.64 [R1+0xbc8], R10 ;  /* 0x000bc80a01007387 */ /* 0x0001e40000100a00 */
[----:B0-----:R-:W-:Y:S01]  /*115b90*/  HMMA.16816.F32 R8, R4, R32, R40 ;  /* 0x000000200408723c */ /* 0x001fe20000001828 */
[----:B------:R-:W-:-:S02]  /*115ba0*/  IMAD.MOV.U32 R58, RZ, RZ, R39 ;  /* 0x000000ffff3a7224 */ /* 0x000fc400078e0027 */
[----:B------:R-:W-:Y:S02]  /*115bb0*/  IMAD.MOV.U32 R59, RZ, RZ, R38 ;  /* 0x000000ffff3b7224 */ /* 0x000fe400078e0026 */
[----:B------:R-:W-:Y:S02]  /*115bc0*/  IMAD.MOV.U32 R56, RZ, RZ, R31 ;  /* 0x000000ffff387224 */ /* 0x000fe400078e001f */
[----:B------:R-:W-:-:S15]  /*115bd0*/  IMAD.MOV.U32 R57, RZ, RZ, R30 ;  /* 0x000000ffff397224 */ /* 0x000fde00078e001e */
[----:B------:R-:W-:-:S01]  /*115be0*/  NOP ;  /* 0x0000000000007918 */ /* 0x000fc20000000000 */
[----:B------:R0:W-:Y:S04]  /*115bf0*/  STL.64 [R1+0xba0], R8 ;  /* 0x000ba00801007387 */ /* 0x0001e80000100a00 */
[----:B------:R1:W-:Y:S04]  /*115c00*/  STL.64 [R1+0xba8], R10 ;  /* 0x000ba80a01007387 */ /* 0x0003e80000100a00 */
[----:B------:R-:W-:Y:S04]  /*115c10*/  STL.64 [R1+0x9590], R58 ;  /* 0x0095903a01007387 */ /* 0x000fe80000100a00 */
[----:B------:R-:W-:Y:S04]  /*115c20*/  STL.64 [R1+0x9588], R56 ;  /* 0x0095883801007387 */ /* 0x000fe80000100a00 */
        /* <DEDUP_REMOVED lines=39> */
[----:B------:R-:W-:-:S03]  /*115ea0*/  IMAD.MOV.U32 R15, RZ, RZ, R28 ;  /* 0x000000ffff0f7224 */ /* 0x000fc600078e001c */
[----:B------:R-:W3:Y:S01]  /*115eb0*/  LDL.LU R51, [R1+0xb1c] ;  /* 0x000b1c0001337983 */ /* 0x000ee20000300800 */
[----:B------:R-:W-:-:S03]  /*115ec0*/  IMAD.MOV.U32 R14, RZ, RZ, R29 ;  /* 0x000000ffff0e7224 */ /* 0x000fc600078e001d */
        /* <DEDUP_REMOVED lines=25> */
[----:B-----5:R-:W-:-:S15]  /*116060*/  HMMA.16816.F32 R40, R4, R38, R40 ;  /* 0x000000260428723c */ /* 0x020fde0000001828 */
[----:B------:R-:W-:-:S02]  /*116070*/  NOP ;  /* 0x0000000000007918 */ /* 0x000fc40000000000 */
[----:B------:R-:W-:Y:S04]  /*116080*/  STL.64 [R1+0xb70], R8 ;  /* 0x000b700801007387 */ /* 0x000fe80000100a00 */
[----:B------:R0:W-:Y:S04]  /*116090*/  STL.64 [R1+0xb78], R10 ;  /* 0x000b780a01007387 */ /* 0x0001e80000100a00 */
[----:B0-----:R-:W2:Y:S04]  /*1160a0*/  LDL.LU.64 R10, [R1+0x95b0] ;  /* 0x0095b000010a7983 */ /* 0x001ea80000300a00 */
[----:B------:R-:W2:Y:S04]  /*1160b0*/  LDL.LU.64 R8, [R1+0x95a8] ;  /* 0x0095a80001087983 */ /* 0x000ea80000300a00 */
[----:B------:R-:W-:Y:S04]  /*1160c0*/  STL.64 [R1+0xb60], R40 ;  /* 0x000b602801007387 */ /* 0x000fe80000100a00 */
[----:B------:R0:W-:Y:S04]  /*1160d0*/  STL.64 [R1+0xb68], R42 ;  /* 0x000b682a01007387 */ /* 0x0001e80000100a00 */
[----:B0-----:R-:W5:Y:S04]  /*1160e0*/  LDL.LU.64 R42, [R1+0x95a0] ;  /* 0x0095a000012a7983 */ /* 0x001f680000300a00 */
[----:B------:R-:W3:Y:S04]  /*1160f0*/  LDL.LU.64 R40, [R1+0x9598] ;  /* 0x0095980001287983 */ /* 0x000ee80000300a00 */
[----:B------:R0:W-:Y:S04]  /*116100*/  STL.64 [R1+0x9258], R38 ;  /* 0x0092582601007387 */ /* 0x0001e80000100a00 */
[----:B0-----:R-:W4:Y:S04]  /*116110*/  LDL.LU R38, [R1+0x7a10] ;  /* 0x007a100001267983 */ /* 0x001f280000300800 */
[----:B------:R-:W2:Y:S04]  /*116120*/  LDL.LU R39, [R1+0x7a18] ;  /* 0x007a180001277983 */ /* 0x000ea80000300800 */
[----:B------:R0:W-:Y:S04]  /*116130*/  STL.64 [R1+0x9250], R36 ;  /* 0x0092502401007387 */ /* 0x0001e80000100a00 */
[----:B0-----:R-:W4:Y:S04]  /*116140*/  LDL.LU R36, [R1+0x7a00] ;  /* 0x007a000001247983 */ /* 0x001f280000300800 */
        /* <DEDUP_REMOVED lines=14> */
[----:B0-----:R-:W4:Y:S04]  /*116230*/  LDL.LU R40, [R1+0xb00] ;  /* 0x000b000001287983 */ /* 0x001f280000300800 */
        /* <DEDUP_REMOVED lines=8> */
[----:B------:R-:W3:Y:S01]  /*1162c0*/  LDL.LU.64 R48, [R1+0x9568] ;  /* 0x0095680001307983 */ /* 0x000ee20000300a00 */
[----:B----4-:R-:W-:Y:S01]  /*1162d0*/  HMMA.16816.F32 R40, R4, R46, R40 ;  /* 0x0000002e0428723c */ /* 0x010fe20000001828 */
[----:B------:R-:W-:-:S02]  /*1162e0*/  IMAD R28, R28, 0x100, R36 ;  /* 0x000001001c1c7824 */ /* 0x000fc400078e0224 */
[----:B------:R-:W-:Y:S02]  /*1162f0*/  IMAD R29, R29, 0x100, R37 ;  /* 0x000001001d1d7824 */ /* 0x000fe400078e0225 */
[----:B------:R-:W-:Y:S02]  /*116300*/  IMAD R30, R30, 0x100, R38 ;  /* 0x000001001e1e7824 */ /* 0x000fe400078e0226 */
[----:B------:R-:W-:Y:S01]  /*116310*/  IMAD R31, R31, 0x100, R39 ;  /* 0x000001001f1f7824 */ /* 0x000fe200078e0227 */
[----:B------:R-:W-:Y:S01]  /*116320*/  STL.64 [R1+0x9248], R46 ;  /* 0x0092482e01007387 */ /* 0x000fe20000100a00 */
[----:B------:R-:W-:Y:S02]  /*116330*/  F2FP.F16.E4M3.UNPACK_B R28, R28 ;  /* 0x0000001cff1c723e */ /* 0x000fe400020006ff */
[----:B------:R-:W-:Y:S02]  /*116340*/  F2FP.F16.E4M3.UNPACK_B R29, R29 ;  /* 0x0000001dff1d723e */ /* 0x000fe400020006ff */
[----:B------:R-:W-:-:S02]  /*116350*/  F2FP.F16.E4M3.UNPACK_B R30, R30 ;  /* 0x0000001eff1e723e */ /* 0x000fc400020006ff */
[----:B------:R-:W-:Y:S01]  /*116360*/  F2FP.F16.E4M3.UNPACK_B R31, R31 ;  /* 0x0000001fff1f723e */ /* 0x000fe200020006ff */
[----:B------:R-:W-:Y:S07]  /*116370*/  STL.64 [R1+0x9240], R44 ;  /* 0x0092402c01007387 */ /* 0x000fee0000100a00 */
[----:B------:R-:W-:Y:S04]  /*116380*/  STL.64 [R1+0xb00], R40 ;  /* 0x000b002801007387 */ /* 0x000fe80000100a00 */
[----:B------:R-:W-:Y:S01]  /*116390*/  STL.64 [R1+0xb08], R42 ;  /* 0x000b082a01007387 */ /* 0x000fe20000100a00 */
[----:B-----5:R-:W-:Y:S06]  /*1163a0*/  HMMA.16816.F32 R8, R28, R56, R8 ;  /* 0x000000381c08723c */ /* 0x020fec0000001808 */
[C---:B---3--:R-:W-:Y:S06]  /*1163b0*/  HMMA.16816.F32 R32, R4.reuse, R48, R32 ;  /* 0x000000300420723c */ /* 0x048fec0000001820 */
[C---:B--2---:R-:W-:Y:S06]  /*1163c0*/  HMMA.16816.F32 R24, R4.reuse, R50, R24 ;  /* 0x000000320418723c */ /* 0x044fec0000001818 */
[----:B------:R-:W-:Y:S06]  /*1163d0*/  HMMA.16816.F32 R4, R4, R12, R20 ;  /* 0x0000000c0404723c */ /* 0x000fec0000001814 */
[C---:B------:R-:W-:Y:S05]  /*1163e0*/  HMMA.16816.F32 R12, R28.reuse, R14, R16 ;  /* 0x0000000e1c0c723c */ /* 0x040fea0000001810 */
        /* <DEDUP_REMOVED lines=11> */
[----:B------:R-:W2:Y:S04]  /*1164a0*/  LDL R58, [R1+0x18] ;  /* 0x00001800013a7983 */ /* 0x000ea80000100800 */
[----:B------:R0:W-:Y:S04]  /*1164b0*/  STL.64 [R1+0x1450], R8 ;  /* 0x0014500801007387 */ /* 0x0001e80000100a00 */
[----:B------:R1:W-:Y:S05]  /*1164c0*/  STL.64 [R1+0x1458], R10 ;  /* 0x0014580a01007387 */ /* 0x0003ea0000100a00 */
[----:B------:R-:W-:Y:S04]  /*1164d0*/  STL.64 [R1+0x1440], R4 ;  /* 0x0014400401007387 */ /* 0x000fe80000100a00 */
[----:B------:R3:W-:Y:S04]  /*1164e0*/  STL.64 [R1+0x1448], R6 ;  /* 0x0014480601007387 */ /* 0x0007e80000100a00 */
[----:B------:R-:W2:Y:S04]  /*1164f0*/  LDL R59, [R1+0x1c] ;  /* 0x00001c00013b7983 */ /* 0x000ea80000100800 */
[----:B------:R-:W4:Y:S04]  /*116500*/  LDL R56, [R1+0x20] ;  /* 0x0000200001387983 */ /* 0x000f280000100800 */
[----:B------:R-:W4:Y:S04]  /*116510*/  LDL R57, [R1+0x24] ;  /* 0x0000240001397983 */ /* 0x000f280000100800 */
[----:B--2---:R-:W-:Y:S04]  /*116520*/  STL.64 [R1+0x9350], R58 ;  /* 0x0093503a01007387 */ /* 0x004fe80000100a00 */
[----:B----4-:R-:W-:Y:S04]  /*116530*/  STL.64 [R1+0x9348], R56 ;  /* 0x0093483801007387 */ /* 0x010fe80000100a00 */
[----:B0-----:R-:W2:Y:S04]  /*116540*/  LDL.LU R8, [R1+0x8d0] ;  /* 0x0008d00001087983 */ /* 0x001ea80000300800 */
[----:B------:R-:W2:Y:S04]  /*116550*/  LDL.LU R9, [R1+0x8d4] ;  /* 0x0008d40001097983 */ /* 0x000ea80000300800 */
[----:B-1----:R-:W4:Y:S04]  /*116560*/  LDL.LU R10, [R1+0x8d8] ;  /* 0x0008d800010a7983 */ /* 0x002f280000300800 */
[----:B------:R-:W4:Y:S04]  /*116570*/  LDL.LU R11, [R1+0x8dc] ;  /* 0x0008dc00010b7983 */ /* 0x000f280000300800 */
[----:B----4-:R-:W-:Y:S04]  /*116580*/  STL.64 [R1+0x9360], R10 ;  /* 0x0093600a01007387 */ /* 0x010fe80000100a00 */
[----:B--2---:R0:W-:Y:S04]  /*116590*/  STL.64 [R1+0x9358], R8 ;  /* 0x0093580801007387 */ /* 0x0041e80000100a00 */
[----:B------:R-:W2:Y:S04]  /*1165a0*/  LDL R14, [R1+0x28] ;  /* 0x00002800010e7983 */ /* 0x000ea80000100800 */
[----:B------:R-:W2:Y:S04]  /*1165b0*/  LDL R15, [R1+0x2c] ;  /* 0x00002c00010f7983 */ /* 0x000ea80000100800 */
        /* <DEDUP_REMOVED lines=18> */
[----:B------:R-:W3:Y:S04]  /*1166e0*/  LDL R24, [R1+0x40] ;  /* 0x0000400001187983 */ /* 0x000ee80000100800 */
[----:B------:R-:W3:Y:S04]  /*1166f0*/  LDL R25, [R1+0x44] ;  /* 0x0000440001197983 */ /* 0x000ee80000100800 */
[----:B-----5:R5:W-:Y:S04]  /*116700*/  STL.64 [R1+0x93a0], R26 ;  /* 0x0093a01a01007387 */ /* 0x020be80000100a00 */
[----:B---3--:R3:W-:Y:S04]  /*116710*/  STL.64 [R1+0x9398], R24 ;  /* 0x0093981801007387 */ /* 0x0087e80000100a00 */
[----:B------:R-:W2:Y:S04]  /*116720*/  LDL.LU R36, [R1+0x910] ;  /* 0x0009100001247983 */ /* 0x000ea80000300800 */
[----:B------:R-:W2:Y:S04]  /*116730*/  LDL.LU R37, [R1+0x914] ;  /* 0x0009140001257983 */ /* 0x000ea80000300800 */
[----:B------:R-:W4:Y:S04]  /*116740*/  LDL.LU R38, [R1+0x918] ;  /* 0x0009180001267983 */ /* 0x000f280000300800 */
[----:B------:R-:W4:Y:S04]  /*116750*/  LDL.LU R39, [R1+0x91c] ;  /* 0x00091c0001277983 */ /* 0x000f280000300800 */
[----:B----4-:R-:W-:Y:S04]  /*116760*/  STL.64 [R1+0x93b0], R38 ;  /* 0x0093b02601007387 */ /* 0x010fe80000100a00 */
[----:B--2---:R-:W-:Y:S04]  /*116770*/  STL.64 [R1+0x93a8], R36 ;  /* 0x0093a82401007387 */ /* 0x004fe80000100a00 */
[----:B------:R-:W2:Y:S04]  /*116780*/  LDL R42, [R1+0x48] ;  /* 0x00004800012a7983 */ /* 0x000ea80000100800 */
        /* <DEDUP_REMOVED lines=9> */
[----:B--2---:R2:W-:Y:S04]  /*116820*/  STL.64 [R1+0x93d0], R42 ;  /* 0x0093d02a01007387 */ /* 0x0045e80000100a00 */
[----:B-----5:R-:W-:Y:S04]  /*116830*/  STL.64 [R1+0x93c8], R40 ;  /* 0x0093c82801007387 */ /* 0x020fe80000100a00 */
        /* <DEDUP_REMOVED lines=17> */
[----:B-----5:R2:W-:Y:S04]  /*116950*/  STL.64 [R1+0x93f8], R8 ;  /* 0x0093f80801007387 */ /* 0x0205e80000100a00 */
[----:B-1----:R-:W5:Y:S04]  /*116960*/  LDL R18, [R1+0x68] ;  /* 0x0000680001127983 */ /* 0x002f680000100800 */
        /* <DEDUP_REMOVED lines=9> */
[----:B-----5:R-:W-:Y:S04]  /*116a00*/  STL.64 [R1+0x9420], R18 ;  /* 0x0094201201007387 */ /* 0x020fe80000100a00 */
        /* <DEDUP_REMOVED lines=9> */
[----:B------:R-:W5:Y:S04]  /*116aa0*/  LDL R24, [R1+0x80] ;  /* 0x0000800001187983 */ /* 0x000f680000100800 */
[----:B------:R-:W5:Y:S04]  /*116ab0*/  LDL R25, [R1+0x84] ;  /* 0x0000840001197983 */ /* 0x000f680000100800 */
[----:B---3--:R-:W-:Y:S04]  /*116ac0*/  STL.64 [R1+0x9440], R26 ;  /* 0x0094401a01007387 */ /* 0x008fe80000100a00 */
[----:B-----5:R3:W-:Y:S04]  /*116ad0*/  STL.64 [R1+0x9438], R24 ;  /* 0x0094381801007387 */ /* 0x0207e80000100a00 */
        /* <DEDUP_REMOVED lines=8> */
[----:B------:R-:W4:Y:S04]  /*116b60*/  LDL.LU R48, [R1+0x9a0] ;  /* 0x0009a00001307983 */ /* 0x000f280000300800 */
[----:B------:R-:W4:Y:S04]  /*116b70*/  LDL.LU R49, [R1+0x9a4] ;  /* 0x0009a40001317983 */ /* 0x000f280000300800 */
[----:B------:R-:W3:Y:S04]  /*116b80*/  LDL.LU R50, [R1+0x9a8] ;  /* 0x0009a80001327983 */ /* 0x000ee80000300800 */
[----:B------:R-:W3:Y:S04]  /*116b90*/  LDL.LU R51, [R1+0x9ac] ;  /* 0x0009ac0001337983 */ /* 0x000ee80000300800 */
[----:B---3--:R3:W-:Y:S04]  /*116ba0*/  STL.64 [R1+0x9460], R50 ;  /* 0x0094603201007387 */ /* 0x0087e80000100a00 */
[----:B----4-:R4:W-:Y:S04]  /*116bb0*/  STL.64 [R1+0x9458], R48 ;  /* 0x0094583001007387 */ /* 0x0109e80000100a00 */
[----:B------:R-:W2:Y:S04]  /*116bc0*/  LDL R40, [R1+0x90] ;  /* 0x0000900001287983 */ /* 0x000ea80000100800 */
[----:B------:R-:W2:Y:S04]  /*116bd0*/  LDL R41, [R1+0x94] ;  /* 0x0000940001297983 */ /* 0x000ea80000100800 */
[----:B-----5:R-:W-:Y:S04]  /*116be0*/  STL.64 [R1+0x9470], R42 ;  /* 0x0094702a01007387 */ /* 0x020fe80000100a00 */
        /* <DEDUP_REMOVED lines=9> */
[----:B------:R-:W3:Y:S04]  /*116c80*/  LDL R8, [R1+0xa0] ;  /* 0x0000a00001087983 */ /* 0x000ee80000100800 */
[----:B------:R-:W3:Y:S04]  /*116c90*/  LDL R9, [R1+0xa4] ;  /* 0x0000a40001097983 */ /* 0x000ee80000100800 */
[----:B-----5:R0:W-:Y:S04]  /*116ca0*/  STL.64 [R1+0x9490], R10 ;  /* 0x0094900a01007387 */ /* 0x0201e80000100a00 */
[----:B---3--:R-:W-:Y:S04]  /*116cb0*/  STL.64 [R1+0x9488], R8 ;  /* 0x0094880801007387 */ /* 0x008fe80000100a00 */
[----:B-1----:R-:W3:Y:S04]  /*116cc0*/  LDL.LU R16, [R1+0x9d0] ;  /* 0x0009d00001107983 */ /* 0x002ee80000300800 */
[----:B------:R-:W3:Y:S04]  /*116cd0*/  LDL.LU R17, [R1+0x9d4] ;  /* 0x0009d40001117983 */ /* 0x000ee80000300800 */
[----:B------:R-:W5:Y:S04]  /*116ce0*/  LDL.LU R18, [R1+0x9d8] ;  /* 0x0009d80001127983 */ /* 0x000f680000300800 */
[----:B------:R-:W5:Y:S04]  /*116cf0*/  LDL.LU R19, [R1+0x9dc] ;  /* 0x0009dc0001137983 */ /* 0x000f680000300800 */
[----:B-----5:R-:W-:Y:S04]  /*116d00*/  STL.64 [R1+0x94a0], R18 ;  /* 0x0094a01201007387 */ /* 0x020fe80000100a00 */
        /* <DEDUP_REMOVED lines=8> */
[----:B-----5:R4:W-:Y:S04]  /*116d90*/  STL.64 [R1+0x94a8], R24 ;  /* 0x0094a81801007387 */ /* 0x0209e80000100a00 */
[----:B------:R-:W5:Y:S04]  /*116da0*/  LDL R20, [R1+0xb0] ;  /* 0x0000b00001147983 */ /* 0x000f680000100800 */
[----:B------:R-:W5:Y:S04]  /*116db0*/  LDL R21, [R1+0xb4] ;  /* 0x0000b40001157983 */ /* 0x000f680000100800 */
[----:B---3--:R3:W-:Y:S04]  /*116dc0*/  STL.64 [R1+0x94c0], R22 ;  /* 0x0094c01601007387 */ /* 0x0087e80000100a00 */
[----:B-----5:R5:W-:Y:S04]  /*116dd0*/  STL.64 [R1+0x94b8], R20 ;  /* 0x0094b81401007387 */ /* 0x020be80000100a00 */
        /* <DEDUP_REMOVED lines=8> */
[----:B------:R-:W4:Y:S04]  /*116e60*/  LDL R48, [R1+0xc0] ;  /* 0x0000c00001307983 */ /* 0x000f280000100800 */
[----:B------:R-:W4:Y:S04]  /*116e70*/  LDL R49, [R1+0xc4] ;  /* 0x0000c40001317983 */ /* 0x000f280000100800 */
[----:B--2---:R-:W-:Y:S04]  /*116e80*/  STL.64 [R1+0x94e0], R50 ;  /* 0x0094e03201007387 */ /* 0x004fe80000100a00 */
[----:B----4-:R2:W-:Y:S04]  /*116e90*/  STL.64 [R1+0x94d8], R48 ;  /* 0x0094d83001007387 */ /* 0x0105e80000100a00 */
[----:B------:R-:W4:Y:S04]  /*116ea0*/  LDL.LU R4, [R1+0xa10] ;  /* 0x000a100001047983 */ /* 0x000f280000300800 */
[----:B------:R-:W4:Y:S04]  /*116eb0*/  LDL.LU R5, [R1+0xa14] ;  /* 0x000a140001057983 */ /* 0x000f280000300800 */
[----:B------:R-:W3:Y:S04]  /*116ec0*/  LDL.LU R6, [R1+0xa18] ;  /* 0x000a180001067983 */ /* 0x000ee80000300800 */
[----:B------:R-:W3:Y:S04]  /*116ed0*/  LDL.LU R7, [R1+0xa1c] ;  /* 0x000a1c0001077983 */ /* 0x000ee80000300800 */
[----:B---3--:R3:W-:Y:S04]  /*116ee0*/  STL.64 [R1+0x94f0], R6 ;  /* 0x0094f00601007387 */ /* 0x0087e80000100a00 */
[----:B----4-:R-:W-:Y:S04]  /*116ef0*/  STL.64 [R1+0x94e8], R4 ;  /* 0x0094e80401007387 */ /* 0x010fe80000100a00 */
[----:B0-----:R-:W4:Y:S04]  /*116f00*/  LDL R10, [R1+0xc8] ;  /* 0x0000c800010a7983 */ /* 0x001f280000100800 */
[----:B------:R-:W4:Y:S04]  /*116f10*/  LDL R11, [R1+0xcc] ;  /* 0x0000cc00010b7983 */ /* 0x000f280000100800 */
[----:B-1----:R-:W5:Y:S04]  /*116f20*/  LDL.LU R16, [R1+0xa20] ;  /* 0x000a200001107983 */ /* 0x002f680000300800 */
[----:B------:R-:W5:Y:S04]  /*116f30*/  LDL.LU R17, [R1+0xa24] ;  /* 0x000a240001117983 */ /* 0x000f680000300800 */
[----:B------:R-:W2:Y:S04]  /*116f40*/  LDL.LU R18, [R1+0xa28] ;  /* 0x000a280001127983 */ /* 0x000ea80000300800 */
[----:B------:R-:W2:Y:S04]  /*116f50*/  LDL.LU R19, [R1+0xa2c] ;  /* 0x000a2c0001137983 */ /* 0x000ea80000300800 */
[----:B--2---:R-:W-:Y:S04]  /*116f60*/  STL.64 [R1+0x9500], R18 ;  /* 0x0095001201007387 */ /* 0x004fe80000100a00 */
[----:B-----5:R0:W-:Y:S04]  /*116f70*/  STL.64 [R1+0x94f8], R16 ;  /* 0x0094f81001007387 */ /* 0x0201e80000100a00 */
[----:B------:R-:W2:Y:S04]  /*116f80*/  LDL R8, [R1+0xd0] ;  /* 0x0000d00001087983 */ /* 0x000ea80000100800 */
[----:B------:R-:W2:Y:S04]  /*116f90*/  LDL R9, [R1+0xd4] ;  /* 0x0000d40001097983 */ /* 0x000ea80000100800 */
[----:B----4-:R-:W-:Y:S04]  /*116fa0*/  STL.64 [R1+0x9510], R10 ;  /* 0x0095100a01007387 */ /* 0x010fe80000100a00 */
[----:B--2---:R1:W-:Y:S04]  /*116fb0*/  STL.64 [R1+0x9508], R8 ;  /* 0x0095080801007387 */ /* 0x0043e80000100a00 */
[----:B------:R-:W2:Y:S04]  /*116fc0*/  LDL.LU R24, [R1+0xa30] ;  /* 0x000a300001187983 */ /* 0x000ea80000300800 */
[----:B------:R-:W2:Y:S04]  /*116fd0*/  LDL.LU R25, [R1+0xa34] ;  /* 0x000a340001197983 */ /* 0x000ea80000300800 */
[----:B------:R-:W4:Y:S04]  /*116fe0*/  LDL.LU R26, [R1+0xa38] ;  /* 0x000a3800011a7983 */ /* 0x000f280000300800 */
[----:B------:R-:W4:Y:S04]  /*116ff0*/  LDL.LU R27, [R1+0xa3c] ;  /* 0x000a3c00011b7983 */ /* 0x000f280000300800 */
[----:B----4-:R4:W-:Y:S04]  /*117000*/  STL.64 [R1+0x9520], R26 ;  /* 0x0095201a01007387 */ /* 0x0109e80000100a00 */
[----:B--2---:R2:W-:Y:S04]  /*117010*/  STL.64 [R1+0x9518], R24 ;  /* 0x0095181801007387 */ /* 0x0045e80000100a00 */
[----:B------:R-:W5:Y:S04]  /*117020*/  LDL R22, [R1+0xd8] ;  /* 0x0000d80001167983 */ /* 0x000f680000100800 */
[----:B------:R-:W5:Y:S04]  /*117030*/  LDL R23, [R1+0xdc] ;  /* 0x0000dc0001177983 */ /* 0x000f680000100800 */
[----:B------:R-:W3:Y:S04]  /*117040*/  LDL R20, [R1+0xe0] ;  /* 0x0000e00001147983 */ /* 0x000ee80000100800 */
[----:B------:R-:W3:Y:S04]  /*117050*/  LDL R21, [R1+0xe4] ;  /* 0x0000e40001157983 */ /* 0x000ee80000100800 */
        /* <DEDUP_REMOVED lines=18> */
[----:B-----5:R-:W-:Y:S04]  /*117180*/  STL.64 [R1+0x9560], R6 ;  /* 0x0095600601007387 */ /* 0x020fe80000100a00 */
[----:B--2---:R2:W-:Y:S04]  /*117190*/  STL.64 [R1+0x9558], R4 ;  /* 0x0095580401007387 */ /* 0x0045e80000100a00 */
[----:B-1----:R-:W4:Y:S04]  /*1171a0*/  LDL.LU R8, [R1+0xa70] ;  /* 0x000a700001087983 */ /* 0x002f280000300800 */
[----:B------:R-:W4:Y:S04]  /*1171b0*/  LDL.LU R9, [R1+0xa74] ;  /* 0x000a740001097983 */ /* 0x000f280000300800 */
[----:B------:R-:W4:Y:S04]  /*1171c0*/  LDL.LU R10, [R1+0xa78] ;  /* 0x000a7800010a7983 */ /* 0x000f280000300800 */
[----:B------:R-:W4:Y:S04]  /*1171d0*/  LDL.LU R11, [R1+0xa7c] ;  /* 0x000a7c00010b7983 */ /* 0x000f280000300800 */
[----:B------:R-:W5:Y:S04]  /*1171e0*/  LDL R26, [R1+0xf8] ;  /* 0x0000f800011a7983 */ /* 0x000f680000100800 */
[----:B------:R-:W5:Y:S04]  /*1171f0*/  LDL R27, [R1+0xfc] ;  /* 0x0000fc00011b7983 */ /* 0x000f680000100800 */
[----:B------:R-:W4:Y:S04]  /*117200*/  LDL R24, [R1+0x100] ;  /* 0x0001000001187983 */ /* 0x000f280000100800 */
[----:B------:R-:W4:Y:S04]  /*117210*/  LDL R25, [R1+0x104] ;  /* 0x0001040001197983 */ /* 0x000f280000100800 */
[----:B---3--:R-:W4:Y:S04]  /*117220*/  LDL.LU R48, [R1+0xa90] ;  /* 0x000a900001307983 */ /* 0x008f280000300800 */
[----:B------:R-:W4:Y:S04]  /*117230*/  LDL.LU R49, [R1+0xa94] ;  /* 0x000a940001317983 */ /* 0x000f280000300800 */
[----:B------:R-:W4:Y:S04]  /*117240*/  LDL.LU R50, [R1+0xa98] ;  /* 0x000a980001327983 */ /* 0x000f280000300800 */
[----:B------:R-:W4:Y:S04]  /*117250*/  LDL.LU R51, [R1+0xa9c] ;  /* 0x000a9c0001337983 */ /* 0x000f280000300800 */
[----:B0-----:R-:W3:Y:S04]  /*117260*/  LDL R18, [R1+0x108] ;  /* 0x0001080001127983 */ /* 0x001ee80000100800 */
[----:B------:R-:W3:Y:S04]  /*117270*/  LDL R19, [R1+0x10c] ;  /* 0x00010c0001137983 */ /* 0x000ee80000100800 */
[----:B--2---:R-:W3:Y:S04]  /*117280*/  LDL.LU R4, [R1+0xaa0] ;  /* 0x000aa00001047983 */ /* 0x004ee80000300800 */
[----:B------:R-:W3:Y:S04]  /*117290*/  LDL.LU R5, [R1+0xaa4] ;  /* 0x000aa40001057983 */ /* 0x000ee80000300800 */
[----:B------:R-:W3:Y:S04]  /*1172a0*/  LDL.LU R6, [R1+0xaa8] ;  /* 0x000aa80001067983 */ /* 0x000ee80000300800 */
[----:B------:R-:W3:Y:S04]  /*1172b0*/  LDL.LU R7, [R1+0xaac] ;  /* 0x000aac0001077983 */ /* 0x000ee80000300800 */
        /* <DEDUP_REMOVED lines=32> */
[C---:B----4-:R-:W-:Y:S06]  /*1174c0*/  HMMA.16816.F32 R48, R28.reuse, R24, R48 ;  /* 0x000000181c30723c */ /* 0x050fec0000001830 */
[C---:B---3--:R-:W-:Y:S01]  /*1174d0*/  HMMA.16816.F32 R16, R28.reuse, R18, R4 ;  /* 0x000000121c10723c */ /* 0x048fe20000001804 */
[----:B------:R-:W3:Y:S04]  /*1174e0*/  LDL.LU.64 R6, [R1+0x9560] ;  /* 0x0095600001067983 */ /* 0x000ee80000300a00 */
[----:B------:R-:W4:Y:S01]  /*1174f0*/  LDL.LU.64 R4, [R1+0x9558] ;  /* 0x0095580001047983 */ /* 0x000f220000300a00 */
[----:B-----5:R-:W-:-:S15]  /*117500*/  HMMA.16816.F32 R24, R28, R26, R20 ;  /* 0x0000001a1c18723c */ /* 0x020fde0000001814 */
[----:B------:R-:W-:-:S02]  /*117510*/  NOP ;  /* 0x0000000000007918 */ /* 0x000fc40000000000 */
        /* <DEDUP_REMOVED lines=8> */
[----:B------:R-:W2:Y:S04]  /*1175a0*/  LDL.LU.64 R22, [R1+0x9530] ;  /* 0x0095300001167983 */ /* 0x000ea80000300a00 */
[----:B------:R-:W5:Y:S04]  /*1175b0*/  LDL.LU.64 R20, [R1+0x9528] ;  /* 0x0095280001147983 */ /* 0x000f680000300a00 */
[----:B------:R-:W-:Y:S04]  /*1175c0*/  STL.64 [R1+0x1410], R24 ;  /* 0x0014101801007387 */ /* 0x000fe80000100a00 */
[----:B------:R0:W-:Y:S04]  /*1175d0*/  STL.64 [R1+0x1418], R26 ;  /* 0x0014181a01007387 */ /* 0x0001e80000100a00 */
[----:B0-----:R-:W2:Y:S04]  /*1175e0*/  LDL.LU.64 R26, [R1+0x9520] ;  /* 0x00952000011a7983 */ /* 0x001ea80000300a00 */
[----:B------:R-:W2:Y:S01]  /*1175f0*/  LDL.LU.64 R24, [R1+0x9518] ;  /* 0x0095180001187983 */ /* 0x000ea20000300a00 */
[----:B----4-:R-:W-:-:S15]  /*117600*/  HMMA.16816.F32 R8, R28, R4, R8 ;  /* 0x000000041c08723c */ /* 0x010fde0000001808 */
[----:B------:R-:W-:-:S08]  /*117610*/  NOP ;  /* 0x0000000000007918 */ /* 0x000fd00000000000 */
[----:B------:R-:W-:Y:S04]  /*117620*/  STL.64 [R1+0x1400], R8 ;  /* 0x0014000801007387 */ /* 0x000fe80000100a00 */
[----:B------:R0:W-:Y:S01]  /*117630*/  STL.64 [R1+0x1408], R10 ;  /* 0x0014080a01007387 */ /* 0x0001e20000100a00 */
[C---:B---3--:R-:W-:Y:S03]  /*117640*/  HMMA.16816.F32 R4, R28.reuse, R6, R16 ;  /* 0x000000061c04723c */ /* 0x048fe60000001810 */
[----:B0-----:R-:W3:Y:S04]  /*117650*/  LDL.LU.64 R10, [R1+0x9510] ;  /* 0x00951000010a7983 */ /* 0x001ee80000300a00 */
[----:B------:R-:W4:Y:S04]  /*117660*/  LDL.LU.64 R8, [R1+0x9508] ;  /* 0x0095080001087983 */ /* 0x000f280000300a00 */
[----:B------:R-:W3:Y:S04]  /*117670*/  LDL.LU.64 R18, [R1+0x9500] ;  /* 0x0095000001127983 */ /* 0x000ee80000300a00 */
[----:B------:R-:W3:Y:S01]  /*117680*/  LDL.LU.64 R16, [R1+0x94f8] ;  /* 0x0094f80001107983 */ /* 0x000ee20000300a00 */
[C---:B-----5:R-:W-:Y:S07]  /*117690*/  HMMA.16816.F32 R48, R28.reuse, R20, R48 ;  /* 0x000000141c30723c */ /* 0x060fee0000001830 */
        /* <DEDUP_REMOVED lines=22> */
[----:B------:R-:W3:Y:S04]  /*117800*/  LDL.LU.64 R24, [R1+0x94a8] ;  /* 0x0094a80001187983 */ /* 0x000ee80000300a00 */
[----:B------:R-:W4:Y:S04]  /*117810*/  LDL.LU.64 R18, [R1+0x94a0] ;  /* 0x0094a00001127983 */ /* 0x000f280000300a00 */
[----:B------:R-:W4:Y:S04]  /*117820*/  LDL.LU.64 R16, [R1+0x9498] ;  /* 0x0094980001107983 */ /* 0x000f280000300a00 */
[----:B------:R-:W-:Y:S04]  /*117830*/  STL.64 [R1+0x13b0], R8 ;  /* 0x0013b00801007387 */ /* 0x000fe80000100a00 */
[----:B------:R0:W-:Y:S01]  /*117840*/  STL.64 [R1+0x13b8], R10 ;  /* 0x0013b80a01007387 */ /* 0x0001e20000100a00 */
[C---:B-----5:R-:W-:Y:S03]  /*117850*/  HMMA.16816.F32 R4, R28.reuse, R48, R4 ;  /* 0x000000301c04723c */ /* 0x060fe60000001804 */
[----:B0-----:R-:W5:Y:S04]  /*117860*/  LDL.LU.64 R10, [R1+0x9490] ;  /* 0x00949000010a7983 */ /* 0x001f680000300a00 */
[----:B------:R-:W4:Y:S01]  /*117870*/  LDL.LU.64 R8, [R1+0x9488] ;  /* 0x0094880001087983 */ /* 0x000f220000300a00 */
[----:B------:R-:W-:-:S15]  /*117880*/  HMMA.16816.F32 R48, R28, R50, R40 ;  /* 0x000000321c30723c */ /* 0x000fde0000001828 */
        /* <DEDUP_REMOVED lines=8> */
[----:B------:R0:W-:Y:S04]  /*117910*/  STL.64 [R1+0x1398], R50 ;  /* 0x0013983201007387 */ /* 0x0001e80000100a00 */
[----:B0-----:R-:W2:Y:S04]  /*117920*/  LDL.LU.64 R50, [R1+0x9460] ;  /* 0x0094600001327983 */ /* 0x001ea80000300a00 */
[----:B------:R-:W2:Y:S08]  /*117930*/  LDL.LU.64 R48, [R1+0x9458] ;  /* 0x0094580001307983 */ /* 0x000eb00000300a00 */
        /* <DEDUP_REMOVED lines=12> */
[----:B------:R-:W4:Y:S04]  /*117a00*/  LDL.LU.64 R20, [R1+0x9428] ;  /* 0x0094280001147983 */ /* 0x000f280000300a00 */
[----:B------:R-:W-:Y:S04]  /*117a10*/  STL.64 [R1+0x1360], R16 ;  /* 0x0013601001007387 */ /* 0x000fe80000100a00 */
[----:B------:R0:W-:Y:S04]  /*117a20*/  STL.64 [R1+0x1368], R18 ;  /* 0x0013681201007387 */ /* 0x0001e80000100a00 */
[----:B0-----:R-:W5:Y:S01]  /*117a30*/  LDL.LU.64 R18, [R1+0x9420] ;  /* 0x0094200001127983 */ /* 0x001f620000300a00 */
[C---:B------:R-:W-:Y:S03]  /*117a40*/  HMMA.16816.F32 R4, R28.reuse, R40, R4 ;  /* 0x000000281c04723c */ /* 0x040fe60000001804 */
[----:B------:R-:W4:Y:S04]  /*117a50*/  LDL.LU.64 R16, [R1+0x9418] ;  /* 0x0094180001107983 */ /* 0x000f280000300a00 */
        /* <DEDUP_REMOVED lines=25> */
[----:B------:R-:W3:Y:S04]  /*117bf0*/  LDL.LU.64 R38, [R1+0x93b0] ;  /* 0x0093b00001267983 */ /* 0x000ee80000300a00 */
[----:B------:R-:W3:Y:S01]  /*117c00*/  LDL.LU.64 R36, [R1+0x93a8] ;  /* 0x0093a80001247983 */ /* 0x000ee20000300a00 */
[C---:B----4-:R-:W-:Y:S03]  /*117c10*/  HMMA.16816.F32 R20, R28.reuse, R16, R20 ;  /* 0x000000101c14723c */ /* 0x050fe60000001814 */
[----:B------:R-:W-:Y:S03]  /*117c20*/  STL.64 [R1+0x1310], R24 ;  /* 0x0013101801007387 */ /* 0x000fe60000100a00 */
[C---:B-----5:R-:W-:Y:S01]  /*117c30*/  HMMA.16816.F32 R16, R28.reuse, R18, R12 ;  /* 0x000000121c10723c */ /* 0x060fe2000000180c */
[----:B------:R0:W-:Y:S04]  /*117c40*/  STL.64 [R1+0x1318], R26 ;  /* 0x0013181a01007387 */ /* 0x0001e80000100a00 */
[----:B0-----:R-:W4:Y:S04]  /*117c50*/  LDL.LU.64 R26, [R1+0x93a0] ;  /* 0x0093a000011a7983 */ /* 0x001f280000300a00 */
[----:B------:R-:W5:Y:S08]  /*117c60*/  LDL.LU.64 R24, [R1+0x9398] ;  /* 0x0093980001187983 */ /* 0x000f700000300a00 */
[----:B------:R-:W-:Y:S04]  /*117c70*/  STL.64 [R1+0x1300], R20 ;  /* 0x0013001401007387 */ /* 0x000fe80000100a00 */
[----:B------:R0:W-:Y:S01]  /*117c80*/  STL.64 [R1+0x1308], R22 ;  /* 0x0013081601007387 */ /* 0x0001e20000100a00 */
[C---:B------:R-:W-:Y:S03]  /*117c90*/  HMMA.16816.F32 R8, R28.reuse, R4, R8 ;  /* 0x000000041c08723c */ /* 0x040fe60000001808 */
        /* <DEDUP_REMOVED lines=9> */
[----:B------:R-:W-:Y:S04]  /*117d30*/  STL.64 [R1+0x12e0], R8 ;  /* 0x0012e00801007387 */ /* 0x000fe80000100a00 */
[----:B------:R0:W-:Y:S04]  /*117d40*/  STL.64 [R1+0x12e8], R10 ;  /* 0x0012e80a01007387 */ /* 0x0001e80000100a00 */
[----:B0-----:R-:W4:Y:S04]  /*117d50*/  LDL.LU.64 R10, [R1+0x9360] ;  /* 0x00936000010a7983 */ /* 0x001f280000300a00 */
[----:B------:R-:W4:Y:S04]  /*117d60*/  LDL.LU.64 R8, [R1+0x9358] ;  /* 0x0093580001087983 */ /* 0x000f280000300a00 */
[----:B------:R-:W4:Y:S04]  /*117d70*/  LDL.LU.64 R58, [R1+0x9350] ;  /* 0x00935000013a7983 */ /* 0x000f280000300a00 */
[----:B------:R-:W4:Y:S01]  /*117d80*/  LDL.LU.64 R56, [R1+0x9348] ;  /* 0x0093480001387983 */ /* 0x000f220000300a00 */
[----:B--2---:R-:W-:Y:S03]  /*117d90*/  HMMA.16816.F32 R48, R28, R40, R48 ;  /* 0x000000281c30723c */ /* 0x004fe60000001830 */
[----:B------:R-:W-:Y:S04]  /*117da0*/  STL.64 [R1+0x12d0], R4 ;  /* 0x0012d00401007387 */ /* 0x000fe80000100a00 */
[----:B------:R3:W-:-:S15]  /*117db0*/  STL.64 [R1+0x12d8], R6 ;  /* 0x0012d80601007387 */ /* 0x0007de0000100a00 */
[----:B------:R-:W-:-:S01]  /*117dc0*/  NOP ;  /* 0x0000000000007918 */ /* 0x000fc20000000000 */
[----:B------:R-:W-:Y:S04]  /*117dd0*/  STL.64 [R1+0x12c0], R48 ;  /* 0x0012c03001007387 */ /* 0x000fe80000100a00 */
[----:B------:R-:W-:Y:S01]  /*117de0*/  STL.64 [R1+0x12c8], R50 ;  /* 0x0012c83201007387 */ /* 0x000fe20000100a00 */
[----:B---3--:R-:W-:-:S15]  /*117df0*/  HMMA.16816.F32 R4, R28, R42, R44 ;  /* 0x0000002a1c04723c */ /* 0x008fde000000182c */
[----:B------:R-:W-:-:S08]  /*117e00*/  NOP ;  /* 0x0000000000007918 */ /* 0x000fd00000000000 */
[----:B------:R-:W-:Y:S04]  /*117e10*/  STL.64 [R1+0x12b0], R4 ;  /* 0x0012b00401007387 */ /* 0x000fe80000100a00 */
[----:B------:R0:W-:Y:S01]  /*117e20*/  STL.64 [R1+0x12b8], R6 ;  /* 0x0012b80601007387 */ /* 0x0001e20000100a00 */
[C---:B-----5:R-:W-:Y:S06]  /*117e30*/  HMMA.16816.F32 R36, R28.reuse, R24, R36 ;  /* 0x000000181c24723c */ /* 0x060fec0000001824 */
[C---:B----4-:R-:W-:Y:S06]  /*117e40*/  HMMA.16816.F32 R24, R28.reuse, R26, R32 ;  /* 0x0000001a1c18723c */ /* 0x050fec0000001820 */
[C---:B0-----:R-:W-:Y:S11]  /*117e50*/  HMMA.16816.F32 R4, R28.reuse, R12, R20 ;  /* 0x0000000c1c04723c */ /* 0x041ff60000001814 */
[----:B------:R-:W-:Y:S04]  /*117e60*/  STL.64 [R1+0x12a0], R36 ;  /* 0x0012a02401007387 */ /* 0x000fe80000100a00 */
[----:B------:R-:W-:Y:S04]  /*117e70*/  STL.64 [R1+0x12a8], R38 ;  /* 0x0012a82601007387 */ /* 0x000fe80000100a00 */
[----:B------:R-:W-:Y:S04]  /*117e80*/  STL.64 [R1+0x1290], R24 ;  /* 0x0012901801007387 */ /* 0x000fe80000100a00 */
[----:B------:R-:W-:Y:S01]  /*117e90*/  STL.64 [R1+0x1298], R26 ;  /* 0x0012981a01007387 */ /* 0x000fe20000100a00 */
[C---:B------:R-:W-:Y:S03]  /*117ea0*/  HMMA.16816.F32 R12, R28.reuse, R14, R16 ;  /* 0x0000000e1c0c723c */ /* 0x040fe60000001810 */
[----:B------:R-:W-:Y:S04]  /*117eb0*/  STL.64 [R1+0x1280], R4 ;  /* 0x0012800401007387 */ /* 0x000fe80000100a00 */
[----:B------:R0:W-:Y:S01]  /*117ec0*/  STL.64 [R1+0x1288], R6 ;  /* 0x0012880601007387 */ /* 0x0001e20000100a00 */
[C---:B------:R-:W-:Y:S06]  /*117ed0*/  HMMA.16816.F32 R8, R28.reuse, R56, R8 ;  /* 0x000000381c08723c */ /* 0x040fec0000001808 */
[----:B0-----:R-:W-:Y:S09]  /*117ee0*/  HMMA.16816.F32 R4, R28, R58, R52 ;  /* 0x0000003a1c04723c */ /* 0x001ff20000001834 */
        /* <DEDUP_REMOVED lines=8> */
[----:B------:R-:W3:Y:S04]  /*117f70*/  LDL.LU R42, [R1+0x7a8] ;  /* 0x0007a800012a7983 */ /* 0x000ee80000300800 */
[----:B------:R-:W3:Y:S04]  /*117f80*/  LDL.LU R43, [R1+0x7ac] ;  /* 0x0007ac00012b7983 */ /* 0x000ee80000300800 */
[----:B---3--:R3:W-:Y:S04]  /*117f90*/  STL.64 [R1+0x92f8], R42 ;  /* 0x0092f82a01007387 */ /* 0x0087e80000100a00 */
[----:B--2---:R2:W-:Y:S04]  /*117fa0*/  STL.64 [R1+0x92f0], R40 ;  /* 0x0092f02801007387 */ /* 0x0045e80000100a00 */
        /* <DEDUP_REMOVED lines=9> */
[----:B------:R-:W5:Y:S04]  /*118040*/  LDL.LU R7, [R1+0x7dc] ;  /* 0x0007dc0001077983 */ /* 0x000f680000300800 */
[----:B-----5:R-:W-:Y:S04]  /*118050*/  STL.64 [R1+0x9318], R6 ;  /* 0x0093180601007387 */ /* 0x020fe80000100a00 */
[----:B----4-:R0:W-:Y:S04]  /*118060*/  STL.64 [R1+0x9310], R4 ;  /* 0x0093100401007387 */ /* 0x0101e80000100a00 */
        /* <DEDUP_REMOVED lines=9> */
[----:B------:R-:W5:Y:S01]  /*118100*/  LDL.LU R35, [R1+0x87c] ;  /* 0x00087c0001237983 */ /* 0x000f620000300800 */
[----:B---3--:R-:W-:-:S03]  /*118110*/  IMAD.MOV.U32 R43, RZ, RZ, R0 ;  /* 0x000000ffff2b7224 */ /* 0x008fc600078e0000 */
[----:B-----5:R-:W-:Y:S04]  /*118120*/  STL.64 [R1+0x9338], R34 ;  /* 0x0093382201007387 */ /* 0x020fe80000100a00 */
[----:B----4-:R3:W-:Y:S04]  /*118130*/  STL.64 [R1+0x9330], R32 ;  /* 0x0093302001007387 */ /* 0x0107e80000100a00 */
[----:B------:R-:W4:Y:S04]  /*118140*/  LDL.LU R56, [R1+0x880] ;  /* 0x0008800001387983 */ /* 0x000f280000300800 */
[----:B------:R-:W4:Y:S04]  /*118150*/  LDL.LU R57, [R1+0x884] ;  /* 0x0008840001397983 */ /* 0x000f280000300800 */
[----:B------:R-:W4:Y:S04]  /*118160*/  LDL.LU R58, [R1+0x888] ;  /* 0x00088800013a7983 */ /* 0x000f280000300800 */
[----:B------:R-:W4:Y:S04]  /*118170*/  LDL.LU R59, [R1+0x88c] ;  /* 0x00088c00013b7983 */ /* 0x000f280000300800 */
[----:B------:R-:W5:Y:S04]  /*118180*/  LDL R42, [R1] ;  /* 0x00000000012a7983 */ /* 0x000f680000100800 */
[----:B------:R-:W4:Y:S04]  /*118190*/  LDL.LU R0, [R1+0x9340] ;  /* 0x0093400001007983 */ /* 0x000f280000300800 */
[----:B--2---:R-:W2:Y:S04]  /*1181a0*/  LDL R40, [R1+0x8] ;  /* 0x0000080001287983 */ /* 0x004ea80000100800 */
[----:B------:R-:W2:Y:S04]  /*1181b0*/  LDL R41, [R1+0xc] ;  /* 0x00000c0001297983 */ /* 0x000ea80000100800 */
[----:B0-----:R-:W2:Y:S04]  /*1181c0*/  LDL.LU R4, [R1+0x8a0] ;  /* 0x0008a00001047983 */ /* 0x001ea80000300800 */
[----:B------:R-:W2:Y:S04]  /*1181d0*/  LDL.LU R5, [R1+0x8a4] ;  /* 0x0008a40001057983 */ /* 0x000ea80000300800 */
[----:B------:R-:W2:Y:S04]  /*1181e0*/  LDL.LU R6, [R1+0x8a8] ;  /* 0x0008a80001067983 */ /* 0x000ea80000300800 */
[----:B------:R-:W2:Y:S04]  /*1181f0*/  LDL.LU R7, [R1+0x8ac] ;  /* 0x0008ac0001077983 */ /* 0x000ea80000300800 */
[----:B-1----:R-:W5:Y:S04]  /*118200*/  LDL R54, [R1+0x10] ;  /* 0x0000100001367983 */ /* 0x002f680000100800 */
        /* <DEDUP_REMOVED lines=36> */
[----:B----4-:R-:W-:Y:S01]  /*118450*/  IMAD.MOV.U32 R55, RZ, RZ, R0 ;  /* 0x000000ffff377224 */ /* 0x010fe200078e0000 */
[C---:B--2---:R-:W-:Y:S06]  /*118460*/  HMMA.16816.F32 R4, R28.reuse, R40, R4 ;  /* 0x000000281c04723c */ /* 0x044fec0000001804 */
[C---:B-----5:R-:W-:Y:S06]  /*118470*/  HMMA.16816.F32 R52, R28.reuse, R54, R32 ;  /* 0x000000361c34723c */ /* 0x060fec0000001820 */
[C---:B------:R-:W-:Y:S01]  /*118480*/  HMMA.16816.F32 R56, R28.reuse, R60, R56 ;  /* 0x0000003c1c38723c */ /* 0x040fe20000001838 */
[----:B------:R-:W2:Y:S04]  /*118490*/  LDL.LU.64 R34, [R1+0x9338] ;  /* 0x0093380001227983 */ /* 0x000ea80000300a00 */
[----:B------:R-:W2:Y:S01]  /*1184a0*/  LDL.LU.64 R32, [R1+0x9330] ;  /* 0x0093300001207983 */ /* 0x000ea20000300a00 */
[C---:B---3--:R-:W-:Y:S11]  /*1184b0*/  HMMA.16816.F32 R40, R28.reuse, R42, R48 ;  /* 0x0000002a1c28723c */ /* 0x048ff60000001830 */
        /* <DEDUP_REMOVED lines=28> */
[----:B------:R-:W5:Y:S01]  /*118680*/  LDL.LU.64 R52, [R1+0x92c0] ;  /* 0x0092c00001347983 */ /* 0x000f620000300a00 */
[C---:B------:R-:W-:Y:S03]  /*118690*/  HMMA.16816.F32 R8, R28.reuse, R2, R8 ;  /* 0x000000021c08723c */ /* 0x040fe60000001808 */
        /* <DEDUP_REMOVED lines=16> */
[----:B------:R-:W4:Y:S04]  /*1187a0*/  LDL.LU.64 R20, [R1+0x92a0] ;  /* 0x0092a00001147983 */ /* 0x000f280000300a00 */
        /* <DEDUP_REMOVED lines=8> */
[----:B0-----:R-:W5:Y:S04]  /*118830*/  LDL.LU.64 R10, [R1+0x9298] ;  /* 0x00929800010a7983 */ /* 0x001f680000300a00 */
[----:B------:R-:W3:Y:S02]  /*118840*/  LDL.LU.64 R8, [R1+0x9290] ;  /* 0x0092900001087983 */ /* 0x000ee40000300a00 */
        /* <DEDUP_REMOVED lines=16> */
[----:B------:R-:W4:Y:S02]  /*118950*/  LDL.LU R11, [R1+0x80c] ;  /* 0x00080c00010b7983 */ /* 0x000f240000300800 */
[----:B----4-:R-:W-:-:S15]  /*118960*/  HMMA.16816.F32 R8, R28, R12, R8 ;  /* 0x0000000c1c08723c */ /* 0x010fde0000001808 */
[----:B------:R-:W-:-:S08]  /*118970*/  NOP ;  /* 0x0000000000007918 */ /* 0x000fd00000000000 */
[----:B------:R-:W-:Y:S04]  /*118980*/  STL.64 [R1+0xa10], R8 ;  /* 0x000a100801007387 */ /* 0x000fe80000100a00 */
[----:B------:R2:W-:Y:S02]  /*118990*/  STL.64 [R1+0xa18], R10 ;  /* 0x000a180a01007387 */ /* 0x0005e40000100a00 */
[C---:B--2---:R-:W-:Y:S06]  /*1189a0*/  HMMA.16816.F32 R8, R28.reuse, R14, R52 ;  /* 0x0000000e1c08723c */ /* 0x044fec0000001834 */
[----:B------:R-:W-:Y:S04]  /*1189b0*/  STL.64 [R1+0x8fb8], R14 ;  /* 0x008fb80e01007387 */ /* 0x000fe80000100a00 */
[----:B------:R-:W-:Y:S01]  /*1189c0*/  STL.64 [R1+0x8fb0], R12 ;  /* 0x008fb00c01007387 */ /* 0x000fe20000100a00 */
[----:B---3--:R-:W-:-:S12]  /*1189d0*/  HMMA.16816.F32 R4, R28, R18, R4 ;  /* 0x000000121c04723c */ /* 0x008fd80000001804 */
[----:B------:R-:W-:Y:S04]  /*1189e0*/  STL.64 [R1+0xa00], R8 ;  /* 0x000a000801007387 */ /* 0x000fe80000100a00 */
[----:B------:R5:W-:Y:S02]  /*1189f0*/  STL.64 [R1+0xa08], R10 ;  /* 0x000a080a01007387 */ /* 0x000be40000100a00 */
[----:B-----5:R-:W-:Y:S02]  /*118a00*/  HMMA.16816.F32 R8, R28, R16, R56 ;  /* 0x000000101c08723c */ /* 0x020fe40000001838 */
[----:B------:R-:W-:-:S15]  /*118a10*/  STL.64 [R1+0x8f98], R18 ;  /* 0x008f981201007387 */ /* 0x000fde0000100a00 */
[----:B------:R-:W-:-:S06]  /*118a20*/  NOP ;  /* 0x0000000000007918 */ /* 0x000fcc0000000000 */
[----:B------:R-:W-:Y:S04]  /*118a30*/  STL.64 [R1+0x9f0], R8 ;  /* 0x0009f00801007387 */ /* 0x000fe80000100a00 */
[----:B------:R0:W-:Y:S04]  /*118a40*/  STL.64 [R1+0x9f8], R10 ;  /* 0x0009f80a01007387 */ /* 0x0001e80000100a00 */
[----:B------:R-:W-:Y:S04]  /*118a50*/  STL.64 [R1+0x8f90], R16 ;  /* 0x008f901001007387 */ /* 0x000fe80000100a00 */
[----:B------:R-:W-:Y:S04]  /*118a60*/  STL.64 [R1+0x9e0], R4 ;  /* 0x0009e00401007387 */ /* 0x000fe80000100a00 */
[----:B------:R1:W-:Y:S01]  /*118a70*/  STL.64 [R1+0x9e8], R6 ;  /* 0x0009e80601007387 */ /* 0x0003e20000100a00 */
[C---:B0-----:R-:W-:Y:S06]  /*118a80*/  HMMA.16816.F32 R8, R28.reuse, R20, R48 ;  /* 0x000000141c08723c */ /* 0x041fec0000001830 */
[C---:B-1----:R-:W-:Y:S06]  /*118a90*/  HMMA.16816.F32 R4, R28.reuse, R22, R44 ;  /* 0x000000161c04723c */ /* 0x042fec000000182c */
        /* <DEDUP_REMOVED lines=9> */
[----:B------:R-:W-:Y:S04]  /*118b30*/  STL.64 [R1+0x9b0], R12 ;  /* 0x0009b00c01007387 */ /* 0x000fe80000100a00 */
[----:B------:R-:W-:-:S15]  /*118b40*/  STL.64 [R1+0x9b8], R14 ;  /* 0x0009b80e01007387 */ /* 0x000fde0000100a00 */
[----:B------:R-:W-:-:S01]  /*118b50*/  NOP ;  /* 0x0000000000007918 */ /* 0x000fc20000000000 */
        /* <DEDUP_REMOVED lines=48> */
[C---:B----4-:R-:W-:Y:S06]  /*118e60*/  HMMA.16816.F32 R36, R28.reuse, R34, R36 ;  /* 0x000000221c24723c */ /* 0x050fec0000001824 */
[----:B-----5:R-:W-:-:S15]  /*118e70*/  HMMA.16816.F32 R48, R28, R32, R48 ;  /* 0x000000201c30723c */ /* 0x020fde0000001830 */
[----:B------:R-:W-:-:S08]  /*118e80*/  NOP ;  /* 0x0000000000007918 */ /* 0x000fd00000000000 */
        /* <DEDUP_REMOVED lines=24> */
[----:B------:R-:W2:Y:S04]  /*119010*/  LDL.LU.64 R40, [R1+0x9230] ;  /* 0x0092300001287983 */ /* 0x000ea80000300a00 */
[----:B------:R-:W-:Y:S04]  /*119020*/  STL.64 [R1+0x8f18], R38 ;  /* 0x008f182601007387 */ /* 0x000fe80000100a00 */
[----:B------:R0:W-:Y:S04]  /*119030*/  STL.64 [R1+0x8f10], R36 ;  /* 0x008f102401007387 */ /* 0x0001e80000100a00 */
[----:B0-----:R-:W2:Y:S04]  /*119040*/  LDL.LU R36, [R1+0x740] ;  /* 0x0007400001247983 */ /* 0x001ea80000300800 */
[----:B------:R-:W2:Y:S04]  /*119050*/  LDL.LU R37, [R1+0x744] ;  /* 0x0007440001257983 */ /* 0x000ea80000300800 */
[----:B------:R-:W2:Y:S04]  /*119060*/  LDL.LU R38, [R1+0x748] ;  /* 0x0007480001267983 */ /* 0x000ea80000300800 */
[----:B------:R-:W2:Y:S01]  /*119070*/  LDL.LU R39, [R1+0x74c] ;  /* 0x00074c0001277983 */ /* 0x000ea20000300800 */
[C---:B-----5:R-:W-:Y:S06]  /*119080*/  HMMA.16816.F32 R12, R28.reuse, R48, R12 ;  /* 0x000000301c0c723c */ /* 0x060fec000000180c */
[----:B----4-:R-:W-:Y:S01]  /*119090*/  HMMA.16816.F32 R8, R28, R50, R8 ;  /* 0x000000321c08723c */ /* 0x010fe20000001808 */
[----:B------:R-:W-:-:S02]  /*1190a0*/  IMAD R7, R0, 0x100, R7 ;  /* 0x0000010000077824 */ /* 0x000fc400078e0207 */
[----:B------:R-:W-:Y:S02]  /*1190b0*/  IMAD.MOV.U32 R0, RZ, RZ, R59 ;  /* 0x000000ffff007224 */ /* 0x000fe400078e003b */
[----:B------:R-:W-:Y:S02]  /*1190c0*/  IMAD R5, R5, 0x100, R56 ;  /* 0x0000010005057824 */ /* 0x000fe400078e0238 */
[----:B------:R-:W-:Y:S01]  /*1190d0*/  IMAD R6, R6, 0x100, R57 ;  /* 0x0000010006067824 */ /* 0x000fe200078e0239 */
[C---:B---3--:R-:W-:Y:S06]  /*1190e0*/  HMMA.16816.F32 R24, R28.reuse, R44, R24 ;  /* 0x0000002c1c18723c */ /* 0x048fec0000001818 */
[C---:B--2---:R-:W-:Y:S06]  /*1190f0*/  HMMA.16816.F32 R16, R28.reuse, R46, R16 ;  /* 0x0000002e1c10723c */ /* 0x044fec0000001810 */
[C---:B------:R-:W-:Y:S06]  /*119100*/  HMMA.16816.F32 R32, R28.reuse, R42, R32 ;  /* 0x0000002a1c20723c */ /* 0x040fec0000001820 */
[----:B------:R-:W-:Y:S01]  /*119110*/  HMMA.16816.F32 R36, R28, R40, R36 ;  /* 0x000000281c24723c */ /* 0x000fe20000001824 */
[----:B------:R-:W-:-:S15]  /*119120*/  STL.64 [R1+0x8f28], R42 ;  /* 0x008f282a01007387 */ /* 0x000fde0000100a00 */
[----:B------:R-:W-:-:S07]  /*119130*/  NOP ;  /* 0x0000000000007918 */ /* 0x000fce0000000000 */
        /* <DEDUP_REMOVED lines=18> */
[----:B------:R-:W2:-:S15]  /*119260*/  LDL.LU R58, [R1+0x30] ;  /* 0x00003000013a7983 */ /* 0x000e9e0000300800 */
[----:B------:R-:W-:-:S06]  /*119270*/  NOP ;  /* 0x0000000000007918 */ /* 0x000fcc0000000000 */
[----:B------:R0:W-:Y:S04]  /*119280*/  STL.64 [R1+0x14a0], R8 ;  /* 0x0014a00801007387 */ /* 0x0001e80000100a00 */
[----:B------:R1:W-:Y:S04]  /*119290*/  STL.64 [R1+0x14a8], R10 ;  /* 0x0014a80a01007387 */ /* 0x0003e80000100a00 */
[----:B------:R-:W2:Y:S04]  /*1192a0*/  LDL.LU R59, [R1+0x34] ;  /* 0x00003400013b7983 */ /* 0x000ea80000300800 */
[----:B------:R-:W3:Y:S04]  /*1192b0*/  LDL.LU R56, [R1+0x38] ;  /* 0x0000380001387983 */ /* 0x000ee80000300800 */
[----:B------:R-:W3:Y:S04]  /*1192c0*/  LDL.LU R57, [R1+0x3c] ;  /* 0x00003c0001397983 */ /* 0x000ee80000300800 */
[----:B--2---:R-:W-:Y:S04]  /*1192d0*/  STL.64 [R1+0x9018], R58 ;  /* 0x0090183a01007387 */ /* 0x004fe80000100a00 */
[----:B---3--:R-:W-:Y:S04]  /*1192e0*/  STL.64 [R1+0x9010], R56 ;  /* 0x0090103801007387 */ /* 0x008fe80000100a00 */
[----:B0-----:R-:W2:Y:S04]  /*1192f0*/  LDL.LU R8, [R1+0x430] ;  /* 0x0004300001087983 */ /* 0x001ea80000300800 */
        /* <DEDUP_REMOVED lines=15> */
[----:B--2---:R-:W-:Y:S01]  /*1193f0*/  STL.64 [R1+0x9048], R14 ;  /* 0x0090480e01007387 */ /* 0x004fe20000100a00 */
[----:B------:R-:W-:-:S03]  /*119400*/  IMAD R4, R4, 0x100, R23 ;  /* 0x0000010004047824 */ /* 0x000fc600078e0217 */
[----:B---3--:R2:W-:Y:S04]  /*119410*/  STL.64 [R1+0x9040], R12 ;  /* 0x0090400c01007387 */ /* 0x0085e80000100a00 */
[----:B------:R-:W3:Y:S04]  /*119420*/  LDL.LU R20, [R1+0x460] ;  /* 0x0004600001147983 */ /* 0x000ee80000300800 */
[----:B------:R-:W3:Y:S04]  /*119430*/  LDL.LU R21, [R1+0x464] ;  /* 0x0004640001157983 */ /* 0x000ee80000300800 */
[----:B------:R-:W4:Y:S04]  /*119440*/  LDL.LU R22, [R1+0x468] ;  /* 0x0004680001167983 */ /* 0x000f280000300800 */
[----:B------:R-:W4:Y:S04]  /*119450*/  LDL.LU R23, [R1+0x46c] ;  /* 0x00046c0001177983 */ /* 0x000f280000300800 */
[----:B----4-:R-:W-:Y:S04]  /*119460*/  STL.64 [R1+0x9058], R22 ;  /* 0x0090581601007387 */ /* 0x010fe80000100a00 */
[----:B---3--:R3:W-:Y:S04]  /*119470*/  STL.64 [R1+0x9050], R20 ;  /* 0x0090501401007387 */ /* 0x0087e80000100a00 */
[----:B------:R-:W4:Y:S04]  /*119480*/  LDL.LU R26, [R1+0x50] ;  /* 0x00005000011a7983 */ /* 0x000f280000300800 */
[----:B------:R-:W4:Y:S04]  /*119490*/  LDL.LU R27, [R1+0x54] ;  /* 0x00005400011b7983 */ /* 0x000f280000300800 */
[----:B------:R-:W5:Y:S04]  /*1194a0*/  LDL.LU R24, [R1+0x58] ;  /* 0x0000580001187983 */ /* 0x000f680000300800 */
[----:B------:R-:W5:Y:S04]  /*1194b0*/  LDL.LU R25, [R1+0x5c] ;  /* 0x00005c0001197983 */ /* 0x000f680000300800 */
[----:B----4-:R4:W-:Y:S04]  /*1194c0*/  STL.64 [R1+0x9068], R26 ;  /* 0x0090681a01007387 */ /* 0x0109e80000100a00 */
[----:B-----5:R5:W-:Y:S04]  /*1194d0*/  STL.64 [R1+0x9060], R24 ;  /* 0x0090601801007387 */ /* 0x020be80000100a00 */
        /* <DEDUP_REMOVED lines=16> */
[----:B--2---:R2:W-:Y:S04]  /*1195e0*/  STL.64 [R1+0x9098], R42 ;  /* 0x0090982a01007387 */ /* 0x0045e80000100a00 */
[----:B----4-:R-:W-:Y:S04]  /*1195f0*/  STL.64 [R1+0x9090], R40 ;  /* 0x0090902801007387 */ /* 0x010fe80000100a00 */
        /* <DEDUP_REMOVED lines=8> */
[----:B------:R-:W3:Y:S04]  /*119680*/  LDL.LU R28, [R1+0x78] ;  /* 0x00007800011c7983 */ /* 0x000ee80000300800 */
[----:B------:R-:W3:Y:S04]  /*119690*/  LDL.LU R29, [R1+0x7c] ;  /* 0x00007c00011d7983 */ /* 0x000ee80000300800 */
[----:B-----5:R-:W-:Y:S04]  /*1196a0*/  STL.64 [R1+0x90b8], R30 ;  /* 0x0090b81e01007387 */ /* 0x020fe80000100a00 */
[----:B---3--:R3:W-:Y:S04]  /*1196b0*/  STL.64 [R1+0x90b0], R28 ;  /* 0x0090b01c01007387 */ /* 0x0087e80000100a00 */
[----:B0-----:R-:W5:Y:S04]  /*1196c0*/  LDL.LU R8, [R1+0x4f0] ;  /* 0x0004f00001087983 */ /* 0x001f680000300800 */
[----:B------:R-:W5:Y:S04]  /*1196d0*/  LDL.LU R9, [R1+0x4f4] ;  /* 0x0004f40001097983 */ /* 0x000f680000300800 */
[----:B------:R-:W2:Y:S04]  /*1196e0*/  LDL.LU R10, [R1+0x4f8] ;  /* 0x0004f800010a7983 */ /* 0x000ea80000300800 */
[----:B------:R-:W2:Y:S04]  /*1196f0*/  LDL.LU R11, [R1+0x4fc] ;  /* 0x0004fc00010b7983 */ /* 0x000ea80000300800 */
[----:B--2---:R0:W-:Y:S04]  /*119700*/  STL.64 [R1+0x90c8], R10 ;  /* 0x0090c80a01007387 */ /* 0x0041e80000100a00 */
[----:B-----5:R2:W-:Y:S04]  /*119710*/  STL.64 [R1+0x90c0], R8 ;  /* 0x0090c00801007387 */ /* 0x0205e80000100a00 */
[----:B-1----:R-:W5:Y:S04]  /*119720*/  LDL.LU R18, [R1+0x80] ;  /* 0x0000800001127983 */ /* 0x002f680000300800 */
[----:B------:R-:W5:Y:S04]  /*119730*/  LDL.LU R19, [R1+0x84] ;  /* 0x0000840001137983 */ /* 0x000f680000300800 */
[----:B------:R-:W4:Y:S04]  /*119740*/  LDL.LU R12, [R1+0x510] ;  /* 0x00051000010c7983 */ /* 0x000f280000300800 */
[----:B------:R-:W4:Y:S04]  /*119750*/  LDL.LU R13, [R1+0x514] ;  /* 0x00051400010d7983 */ /* 0x000f280000300800 */
[----:B------:R-:W3:Y:S04]  /*119760*/  LDL.LU R14, [R1+0x518] ;  /* 0x00051800010e7983 */ /* 0x000ee80000300800 */
[----:B------:R-:W3:Y:S04]  /*119770*/  LDL.LU R15, [R1+0x51c] ;  /* 0x00051c00010f7983 */ /* 0x000ee80000300800 */
[----:B---3--:R-:W-:Y:S04]  /*119780*/  STL.64 [R1+0x90d8], R14 ;  /* 0x0090d80e01007387 */ /* 0x008fe80000100a00 */
[----:B----4-:R-:W-:Y:S04]  /*119790*/  STL.64 [R1+0x90d0], R12 ;  /* 0x0090d00c01007387 */ /* 0x010fe80000100a00 */
[----:B------:R-:W3:Y:S04]  /*1197a0*/  LDL.LU R16, [R1+0x88] ;  /* 0x0000880001107983 */ /* 0x000ee80000300800 */
[----:B------:R-:W3:Y:S04]  /*1197b0*/  LDL.LU R17, [R1+0x8c] ;  /* 0x00008c0001117983 */ /* 0x000ee80000300800 */
        /* <DEDUP_REMOVED lines=10> */
[----:B------:R-:W5:Y:S04]  /*119860*/  LDL.LU R24, [R1+0x98] ;  /* 0x0000980001187983 */ /* 0x000f680000300800 */
[----:B------:R-:W5:Y:S04]  /*119870*/  LDL.LU R25, [R1+0x9c] ;  /* 0x00009c0001197983 */ /* 0x000f680000300800 */
        /* <DEDUP_REMOVED lines=10> */
[----:B------:R-:W4:Y:S04]  /*119920*/  LDL.LU R48, [R1+0x570] ;  /* 0x0005700001307983 */ /* 0x000f280000300800 */
[----:B------:R-:W4:Y:S04]  /*119930*/  LDL.LU R49, [R1+0x574] ;  /* 0x0005740001317983 */ /* 0x000f280000300800 */
[----:B------:R-:W3:Y:S04]  /*119940*/  LDL.LU R50, [R1+0x578] ;  /* 0x0005780001327983 */ /* 0x000ee80000300800 */
[----:B------:R-:W3:Y:S04]  /*119950*/  LDL.LU R51, [R1+0x57c] ;  /* 0x00057c0001337983 */ /* 0x000ee80000300800 */
[----:B---3--:R3:W-:Y:S04]  /*119960*/  STL.64 [R1+0x9128], R50 ;  /* 0x0091283201007387 */ /* 0x0087e80000100a00 */
[----:B----4-:R4:W-:Y:S04]  /*119970*/  STL.64 [R1+0x9120], R48 ;  /* 0x0091203001007387 */ /* 0x0109e80000100a00 */
[----:B------:R-:W2:Y:S04]  /*119980*/  LDL.LU R40, [R1+0xa8] ;  /* 0x0000a80001287983 */ /* 0x000ea80000300800 */
[----:B------:R-:W2:Y:S04]  /*119990*/  LDL.LU R41, [R1+0xac] ;  /* 0x0000ac0001297983 */ /* 0x000ea80000300800 */
        /* <DEDUP_REMOVED lines=8> */
[----:B0-----:R-:W5:Y:S04]  /*119a20*/  LDL.LU R10, [R1+0xb0] ;  /* 0x0000b000010a7983 */ /* 0x001f680000300800 */
[----:B------:R-:W5:Y:S04]  /*119a30*/  LDL.LU R11, [R1+0xb4] ;  /* 0x0000b400010b7983 */ /* 0x000f680000300800 */
[----:B------:R-:W3:Y:S04]  /*119a40*/  LDL.LU R8, [R1+0xb8] ;  /* 0x0000b80001087983 */ /* 0x000ee80000300800 */
[----:B------:R-:W3:Y:S04]  /*119a50*/  LDL.LU R9, [R1+0xbc] ;  /* 0x0000bc0001097983 */ /* 0x000ee80000300800 */
        /* <DEDUP_REMOVED lines=12> */
[----:B------:R-:W4:Y:S04]  /*119b20*/  LDL.LU R26, [R1+0x5d8] ;  /* 0x0005d800011a7983 */ /* 0x000f280000300800 */
[----:B------:R-:W4:Y:S04]  /*119b30*/  LDL.LU R27, [R1+0x5dc] ;  /* 0x0005dc00011b7983 */ /* 0x000f280000300800 */
[----:B----4-:R-:W-:Y:S04]  /*119b40*/  STL.64 [R1+0x9178], R26 ;  /* 0x0091781a01007387 */ /* 0x010fe80000100a00 */
[----:B-----5:R4:W-:Y:S04]  /*119b50*/  STL.64 [R1+0x9170], R24 ;  /* 0x0091701801007387 */ /* 0x0209e80000100a00 */
[----:B------:R-:W5:Y:S04]  /*119b60*/  LDL.LU R20, [R1+0xc8] ;  /* 0x0000c80001147983 */ /* 0x000f680000300800 */
[----:B------:R-:W5:Y:S04]  /*119b70*/  LDL.LU R21, [R1+0xcc] ;  /* 0x0000cc0001157983 */ /* 0x000f680000300800 */
        /* <DEDUP_REMOVED lines=20> */
[----:B0-----:R-:W4:Y:S04]  /*119cc0*/  LDL.LU R10, [R1+0xe0] ;  /* 0x0000e000010a7983 */ /* 0x001f280000300800 */
[----:B------:R-:W4:Y:S04]  /*119cd0*/  LDL.LU R11, [R1+0xe4] ;  /* 0x0000e400010b7983 */ /* 0x000f280000300800 */
        /* <DEDUP_REMOVED lines=16> */
[----:B------:R-:W5:Y:S04]  /*119de0*/  LDL.LU R22, [R1+0xf0] ;  /* 0x0000f00001167983 */ /* 0x000f680000300800 */
[----:B------:R-:W5:Y:S04]  /*119df0*/  LDL.LU R23, [R1+0xf4] ;  /* 0x0000f40001177983 */ /* 0x000f680000300800 */
[----:B------:R-:W3:Y:S04]  /*119e00*/  LDL.LU R20, [R1+0xf8] ;  /* 0x0000f80001147983 */ /* 0x000ee80000300800 */
[----:B------:R-:W3:Y:S04]  /*119e10*/  LDL.LU R21, [R1+0xfc] ;  /* 0x0000fc0001157983 */ /* 0x000ee80000300800 */
        /* <DEDUP_REMOVED lines=10> */
[----:B0-----:R-:W4:Y:S04]  /*119ec0*/  LDL.LU R16, [R1+0x690] ;  /* 0x0006900001107983 */ /* 0x001f280000300800 */
[----:B------:R-:W4:Y:S04]  /*119ed0*/  LDL.LU R17, [R1+0x694] ;  /* 0x0006940001117983 */ /* 0x000f280000300800 */
[----:B------:R-:W2:Y:S04]  /*119ee0*/  LDL.LU R18, [R1+0x698] ;  /* 0x0006980001127983 */ /* 0x000ea80000300800 */
[----:B------:R-:W2:Y:S04]  /*119ef0*/  LDL.LU R19, [R1+0x69c] ;  /* 0x00069c0001137983 */ /* 0x000ea80000300800 */
[----:B--2---:R0:W-:Y:S04]  /*119f00*/  STL.64 [R1+0x9218], R18 ;  /* 0x0092181201007387 */ /* 0x0041e80000100a00 */
[----:B----4-:R-:W-:Y:S04]  /*119f10*/  STL.64 [R1+0x9210], R16 ;  /* 0x0092101001007387 */ /* 0x010fe80000100a00 */
[----:B------:R-:W2:Y:S04]  /*119f20*/  LDL.LU R28, [R1+0x108] ;  /* 0x00010800011c7983 */ /* 0x000ea80000300800 */
[----:B------:R-:W2:Y:S04]  /*119f30*/  LDL.LU R29, [R1+0x10c] ;  /* 0x00010c00011d7983 */ /* 0x000ea80000300800 */
[----:B-----5:R-:W-:Y:S04]  /*119f40*/  STL.64 [R1+0x9228], R30 ;  /* 0x0092281e01007387 */ /* 0x020fe80000100a00 */
[----:B--2---:R2:W-:Y:S04]  /*119f50*/  STL.64 [R1+0x9220], R28 ;  /* 0x0092201c01007387 */ /* 0x0045e80000100a00 */
[----:B-1----:R-:W4:Y:S04]  /*119f60*/  LDL.LU R8, [R1+0x6a0] ;  /* 0x0006a00001087983 */ /* 0x002f280000300800 */
[----:B------:R-:W4:Y:S04]  /*119f70*/  LDL.LU R9, [R1+0x6a4] ;  /* 0x0006a40001097983 */ /* 0x000f280000300800 */
[----:B------:R-:W4:Y:S04]  /*119f80*/  LDL.LU R10, [R1+0x6a8] ;  /* 0x0006a800010a7983 */ /* 0x000f280000300800 */
[----:B------:R-:W4:Y:S04]  /*119f90*/  LDL.LU R11, [R1+0x6ac] ;  /* 0x0006ac00010b7983 */ /* 0x000f280000300800 */
[----:B------:R-:W5:Y:S04]  /*119fa0*/  LDL.LU R26, [R1+0x110] ;  /* 0x00011000011a7983 */ /* 0x000f680000300800 */
[----:B------:R-:W5:Y:S04]  /*119fb0*/  LDL.LU R27, [R1+0x114] ;  /* 0x00011400011b7983 */ /* 0x000f680000300800 */
[----:B------:R-:W4:Y:S04]  /*119fc0*/  LDL.LU R24, [R1+0x118] ;  /* 0x0001180001187983 */ /* 0x000f280000300800 */
[----:B------:R-:W4:Y:S04]  /*119fd0*/  LDL.LU R25, [R1+0x11c] ;  /* 0x00011c0001197983 */ /* 0x000f280000300800 */
[----:B---3--:R-:W4:Y:S04]  /*119fe0*/  LDL.LU R48, [R1+0x6d0] ;  /* 0x0006d00001307983 */ /* 0x008f280000300800 */
[----:B------:R-:W4:Y:S04]  /*119ff0*/  LDL.LU R49, [R1+0x6d4] ;  /* 0x0006d40001317983 */ /* 0x000f280000300800 */
[----:B------:R-:W4:Y:S04]  /*11a000*/  LDL.LU R50, [R1+0x6d8] ;  /* 0x0006d80001327983 */ /* 0x000f280000300800 */
[----:B------:R-:W4:Y:S04]  /*11a010*/  LDL.LU R51, [R1+0x6dc] ;  /* 0x0006dc0001337983 */ /* 0x000f280000300800 */
[----:B0-----:R-:W3:Y:S04]  /*11a020*/  LDL.LU R18, [R1+0x130] ;  /* 0x0001300001127983 */ /* 0x001ee80000300800 */
[----:B------:R-:W3:Y:S04]  /*11a030*/  LDL.LU R19, [R1+0x134] ;  /* 0x0001340001137983 */ /* 0x000ee80000300800 */
        /* <DEDUP_REMOVED lines=11> */
[----:B------:R-:W2:Y:S01]  /*11a0f0*/  LDL.LU R47, [R1+0x66c] ;  /* 0x00066c00012f7983 */ /* 0x000ea20000300800 */
[----:B------:R-:W-:-:S02]  /*11a100*/  F2FP.F16.E4M3.UNPACK_B R4, R4 ;  /* 0x00000004ff04723e */ /* 0x000fc400020006ff */
[----:B------:R-:W-:Y:S02]  /*11a110*/  F2FP.F16.E4M3.UNPACK_B R5, R5 ;  /* 0x00000005ff05723e */ /* 0x000fe400020006ff */
[----:B------:R-:W-:Y:S02]  /*11a120*/  F2FP.F16.E4M3.UNPACK_B R6, R6 ;  /* 0x00000006ff06723e */ /* 0x000fe400020006ff */
[----:B------:R-:W-:Y:S01]  /*11a130*/  F2FP.F16.E4M3.UNPACK_B R7, R7 ;  /* 0x00000007ff07723e */ /* 0x000fe200020006ff */
        /* <DEDUP_REMOVED lines=51> */
[----:B------:R-:W3:Y:S01]  /*11a470*/  LDL.LU.64 R18, [R1+0x91c8] ;  /* 0x0091c80001127983 */ /* 0x000ee20000300a00 */
[C---:B-----5:R-:W-:Y:S03]  /*11a480*/  HMMA.16816.F32 R48, R4.reuse, R20, R48 ;  /* 0x000000140430723c */ /* 0x060fe60000001830 */
        /* <DEDUP_REMOVED lines=24> */
[----:B------:R-:W4:Y:S01]  /*11a610*/  LDL.LU.64 R18, [R1+0x9168] ;  /* 0x0091680001127983 */ /* 0x000f220000300a00 */
[C---:B-----5:R-:W-:Y:S03]  /*11a620*/  HMMA.16816.F32 R28, R4.reuse, R48, R28 ;  /* 0x00000030041c723c */ /* 0x060fe6000000181c */
[----:B------:R-:W4:Y:S04]  /*11a630*/  LDL.LU.64 R16, [R1+0x9160] ;  /* 0x0091600001107983 */ /* 0x000f280000300a00 */
[----:B------:R-:W-:Y:S04]  /*11a640*/  STL.64 [R1+0x820], R8 ;  /* 0x0008200801007387 */ /* 0x000fe80000100a00 */
[----:B------:R0:W-:Y:S01]  /*11a650*/  STL.64 [R1+0x828], R10 ;  /* 0x0008280a01007387 */ /* 0x0001e20000100a00 */
[C---:B------:R-:W-:Y:S03]  /*11a660*/  HMMA.16816.F32 R48, R4.reuse, R50, R40 ;  /* 0x000000320430723c */ /* 0x040fe60000001828 */
[----:B0-----:R-:W5:Y:S04]  /*11a670*/  LDL.LU.64 R10, [R1+0x9158] ;  /* 0x00915800010a7983 */ /* 0x001f680000300a00 */
[----:B------:R-:W4:Y:S04]  /*11a680*/  LDL.LU.64 R8, [R1+0x9150] ;  /* 0x0091500001087983 */ /* 0x000f280000300a00 */
        /* <DEDUP_REMOVED lines=23> */
[----:B------:R-:W4:Y:S01]  /*11a800*/  LDL.LU.64 R20, [R1+0x90f0] ;  /* 0x0090f00001147983 */ /* 0x000f220000300a00 */
[C---:B------:R-:W-:Y:S03]  /*11a810*/  HMMA.16816.F32 R28, R4.reuse, R40, R28 ;  /* 0x00000028041c723c */ /* 0x040fe6000000181c */
[----:B------:R-:W-:Y:S04]  /*11a820*/  STL.64 [R1+0x780], R16 ;  /* 0x0007801001007387 */ /* 0x000fe80000100a00 */
[----:B------:R0:W-:Y:S04]  /*11a830*/  STL.64 [R1+0x788], R18 ;  /* 0x0007881201007387 */ /* 0x0001e80000100a00 */
[----:B0-----:R-:W5:Y:S04]  /*11a840*/  LDL.LU.64 R18, [R1+0x90e8] ;  /* 0x0090e80001127983 */ /* 0x001f680000300a00 */
        /* <DEDUP_REMOVED lines=28> */
[C---:B----4-:R-:W-:Y:S06]  /*11aa10*/  HMMA.16816.F32 R20, R4.reuse, R16, R20 ;  /* 0x000000100414723c */ /* 0x050fec0000001814 */
[C---:B-----5:R-:W-:Y:S01]  /*11aa20*/  HMMA.16816.F32 R16, R4.reuse, R18, R12 ;  /* 0x000000120410723c */ /* 0x060fe2000000180c */
[----:B------:R-:W-:Y:S04]  /*11aa30*/  STL.64 [R1+0x1200], R24 ;  /* 0x0012001801007387 */ /* 0x000fe80000100a00 */
[----:B------:R0:W-:Y:S04]  /*11aa40*/  STL.64 [R1+0x1208], R26 ;  /* 0x0012081a01007387 */ /* 0x0001e80000100a00 */
[----:B0-----:R-:W4:Y:S04]  /*11aa50*/  LDL.LU.64 R26, [R1+0x9068] ;  /* 0x00906800011a7983 */ /* 0x001f280000300a00 */
[----:B------:R-:W5:Y:S01]  /*11aa60*/  LDL.LU.64 R24, [R1+0x9060] ;  /* 0x0090600001187983 */ /* 0x000f620000300a00 */
[C---:B------:R-:W-:Y:S03]  /*11aa70*/  HMMA.16816.F32 R8, R4.reuse, R28, R8 ;  /* 0x0000001c0408723c */ /* 0x040fe60000001808 */
        /* <DEDUP_REMOVED lines=23> */
[C---:B---3--:R-:W-:Y:S06]  /*11abf0*/  HMMA.16816.F32 R40, R4.reuse, R42, R44 ;  /* 0x0000002a0428723c */ /* 0x048fec000000182c */
[C---:B-----5:R-:W-:Y:S06]  /*11ac00*/  HMMA.16816.F32 R28, R4.reuse, R24, R36 ;  /* 0x00000018041c723c */ /* 0x060fec0000001824 */
[C---:B----4-:R-:W-:Y:S11]  /*11ac10*/  HMMA.16816.F32 R24, R4.reuse, R26, R32 ;  /* 0x0000001a0418723c */ /* 0x050ff60000001820 */
[----:B------:R0:W-:Y:S04]  /*11ac20*/  STL.64 [R1+0x11e0], R40 ;  /* 0x0011e02801007387 */ /* 0x0001e80000100a00 */
[----:B------:R1:W-:Y:S01]  /*11ac30*/  STL.64 [R1+0x11e8], R42 ;  /* 0x0011e82a01007387 */ /* 0x0003e20000100a00 */
[C---:B------:R-:W-:Y:S06]  /*11ac40*/  HMMA.16816.F32 R20, R4.reuse, R12, R20 ;  /* 0x0000000c0414723c */ /* 0x040fec0000001814 */
[C---:B------:R-:W-:Y:S01]  /*11ac50*/  HMMA.16816.F32 R16, R4.reuse, R14, R16 ;  /* 0x0000000e0410723c */ /* 0x040fe20000001810 */
[----:B------:R-:W-:Y:S04]  /*11ac60*/  STL.64 [R1+0x600], R28 ;  /* 0x0006001c01007387 */ /* 0x000fe80000100a00 */
[----:B------:R-:W-:Y:S01]  /*11ac70*/  STL.64 [R1+0x608], R30 ;  /* 0x0006081e01007387 */ /* 0x000fe20000100a00 */
        /* <DEDUP_REMOVED lines=8> */
[----:B------:R-:W2:Y:S04]  /*11ad00*/  LDL.LU R32, [R1+0x340] ;  /* 0x0003400001207983 */ /* 0x000ea80000300800 */
[----:B------:R-:W-:Y:S04]  /*11ad10*/  STL.64 [R1+0x580], R12 ;  /* 0x0005800c01007387 */ /* 0x000fe80000100a00 */
[----:B------:R-:W-:Y:S04]  /*11ad20*/  STL.64 [R1+0x588], R14 ;  /* 0x0005880e01007387 */ /* 0x000fe80000100a00 */
[----:B------:R-:W-:Y:S04]  /*11ad30*/  STL.64 [R1+0x11c0], R8 ;  /* 0x0011c00801007387 */ /* 0x000fe80000100a00 */
[----:B------:R3:W-:Y:S04]  /*11ad40*/  STL.64 [R1+0x11c8], R10 ;  /* 0x0011c80a01007387 */ /* 0x0007e80000100a00 */
[----:B------:R-:W2:Y:S04]  /*11ad50*/  LDL.LU R33, [R1+0x344] ;  /* 0x0003440001217983 */ /* 0x000ea80000300800 */
[----:B------:R-:W4:Y:S04]  /*11ad60*/  LDL.LU R34, [R1+0x348] ;  /* 0x0003480001227983 */ /* 0x000f280000300800 */
[----:B------:R-:W4:Y:S04]  /*11ad70*/  LDL.LU R35, [R1+0x34c] ;  /* 0x00034c0001237983 */ /* 0x000f280000300800 */
[----:B----4-:R-:W-:Y:S04]  /*11ad80*/  STL.64 [R1+0x8ff8], R34 ;  /* 0x008ff82201007387 */ /* 0x010fe80000100a00 */
[----:B--2---:R2:W-:Y:S04]  /*11ad90*/  STL.64 [R1+0x8ff0], R32 ;  /* 0x008ff02001007387 */ /* 0x0045e80000100a00 */
[----:B0-----:R-:W4:Y:S04]  /*11ada0*/  LDL.LU R40, [R1+0x370] ;  /* 0x0003700001287983 */ /* 0x001f280000300800 */
[----:B------:R-:W4:Y:S04]  /*11adb0*/  LDL.LU R41, [R1+0x374] ;  /* 0x0003740001297983 */ /* 0x000f280000300800 */
[----:B-1----:R-:W5:Y:S04]  /*11adc0*/  LDL.LU R42, [R1+0x378] ;  /* 0x00037800012a7983 */ /* 0x002f680000300800 */
[----:B------:R-:W5:Y:S04]  /*11add0*/  LDL.LU R43, [R1+0x37c] ;  /* 0x00037c00012b7983 */ /* 0x000f680000300800 */
[----:B-----5:R-:W-:Y:S04]  /*11ade0*/  STL.64 [R1+0x9008], R42 ;  /* 0x0090082a01007387 */ /* 0x020fe80000100a00 */
[----:B----4-:R0:W-:Y:S04]  /*11adf0*/  STL.64 [R1+0x9000], R40 ;  /* 0x0090002801007387 */ /* 0x0101e80000100a00 */
[----:B------:R-:W4:Y:S04]  /*11ae00*/  LDL.LU R46, [R1] ;  /* 0x00000000012e7983 */ /* 0x000f280000300800 */
[----:B------:R-:W4:Y:S04]  /*11ae10*/  LDL.LU R47, [R1+0x4] ;  /* 0x00000400012f7983 */ /* 0x000f280000300800 */
[----:B------:R-:W4:Y:S04]  /*11ae20*/  LDL.LU R48, [R1+0x390] ;  /* 0x0003900001307983 */ /* 0x000f280000300800 */
[----:B------:R-:W4:Y:S04]  /*11ae30*/  LDL.LU R49, [R1+0x394] ;  /* 0x0003940001317983 */ /* 0x000f280000300800 */
[----:B------:R-:W4:Y:S04]  /*11ae40*/  LDL.LU R50, [R1+0x398] ;  /* 0x0003980001327983 */ /* 0x000f280000300800 */
[----:B------:R-:W4:Y:S04]  /*11ae50*/  LDL.LU R51, [R1+0x39c] ;  /* 0x00039c0001337983 */ /* 0x000f280000300800 */
[----:B------:R-:W5:Y:S04]  /*11ae60*/  LDL.LU R56, [R1+0x18] ;  /* 0x0000180001387983 */ /* 0x000f680000300800 */
[----:B------:R-:W5:Y:S04]  /*11ae70*/  LDL.LU R57, [R1+0x1c] ;  /* 0x00001c0001397983 */ /* 0x000f680000300800 */
[----:B---3--:R-:W3:Y:S04]  /*11ae80*/  LDL.LU R10, [R1+0x20] ;  /* 0x00002000010a7983 */ /* 0x008ee80000300800 */
[----:B------:R-:W3:Y:S04]  /*11ae90*/  LDL.LU R11, [R1+0x24] ;  /* 0x00002400010b7983 */ /* 0x000ee80000300800 */
[----:B--2---:R-:W3:Y:S04]  /*11aea0*/  LDL.LU R32, [R1+0x3f0] ;  /* 0x0003f00001207983 */ /* 0x004ee80000300800 */
[----:B------:R-:W3:Y:S04]  /*11aeb0*/  LDL.LU R33, [R1+0x3f4] ;  /* 0x0003f40001217983 */ /* 0x000ee80000300800 */
[----:B------:R-:W3:Y:S04]  /*11aec0*/  LDL.LU R34, [R1+0x3f8] ;  /* 0x0003f80001227983 */ /* 0x000ee80000300800 */
[----:B------:R-:W3:Y:S04]  /*11aed0*/  LDL.LU R35, [R1+0x3fc] ;  /* 0x0003fc0001237983 */ /* 0x000ee80000300800 */
[----:B------:R-:W2:Y:S04]  /*11aee0*/  LDL.LU R8, [R1+0x28] ;  /* 0x0000280001087983 */ /* 0x000ea80000300800 */
[----:B------:R-:W2:Y:S04]  /*11aef0*/  LDL.LU R9, [R1+0x2c] ;  /* 0x00002c0001097983 */ /* 0x000ea80000300800 */
[----:B0-----:R-:W2:Y:S04]  /*11af00*/  LDL.LU R40, [R1+0x400] ;  /* 0x0004000001287983 */ /* 0x001ea80000300800 */
        /* <DEDUP_REMOVED lines=35> */
[C---:B--2---:R-:W-:Y:S06]  /*11b140*/  HMMA.16816.F32 R40, R4.reuse, R8, R40 ;  /* 0x000000080428723c */ /* 0x044fec0000001828 */
[C---:B---3--:R-:W-:Y:S06]  /*11b150*/  HMMA.16816.F32 R8, R4.reuse, R10, R32 ;  /* 0x0000000a0408723c */ /* 0x048fec0000001820 */
[C---:B-----5:R-:W-:Y:S11]  /*11b160*/  HMMA.16816.F32 R28, R4.reuse, R56, R28 ;  /* 0x00000038041c723c */ /* 0x060ff6000000181c */
        /* <DEDUP_REMOVED lines=8> */
[----:B0-----:R-:W5:Y:S04]  /*11b1f0*/  LDL.LU.64 R10, [R1+0x8fe8] ;  /* 0x008fe800010a7983 */ /* 0x001f680000300a00 */
[----:B------:R-:W5:Y:S04]  /*11b200*/  LDL.LU.64 R8, [R1+0x8fe0] ;  /* 0x008fe00001087983 */ /* 0x000f680000300a00 */
[----:B------:R0:W-:Y:S04]  /*11b210*/  STL.64 [R1+0x11b0], R28 ;  /* 0x0011b01c01007387 */ /* 0x0001e80000100a00 */
[----:B------:R1:W-:Y:S04]  /*11b220*/  STL.64 [R1+0x11b8], R30 ;  /* 0x0011b81e01007387 */ /* 0x0003e80000100a00 */
[----:B0-----:R-:W2:Y:S04]  /*11b230*/  LDL.LU R28, [R1+0x7a3c] ;  /* 0x007a3c00011c7983 */ /* 0x001ea80000300800 */
[----:B------:R-:W2:Y:S04]  /*11b240*/  LDL.LU R29, [R1+0x7a44] ;  /* 0x007a4400011d7983 */ /* 0x000ea80000300800 */
[----:B-1----:R-:W3:Y:S04]  /*11b250*/  LDL.LU R30, [R1+0x7a50] ;  /* 0x007a5000011e7983 */ /* 0x002ee80000300800 */
[----:B------:R-:W3:Y:S01]  /*11b260*/  LDL.LU R31, [R1+0x7a4c] ;  /* 0x007a4c00011f7983 */ /* 0x000ee20000300800 */
[C---:B----4-:R-:W-:Y:S03]  /*11b270*/  HMMA.16816.F32 R56, R4.reuse, R58, R52 ;  /* 0x0000003a0438723c */ /* 0x050fe60000001834 */
[----:B---3--:R-:W-:Y:S04]  /*11b280*/  STL.64 [R1+0x8f88], R30 ;  /* 0x008f881e01007387 */ /* 0x008fe80000100a00 */
[----:B--2---:R0:W-:Y:S04]  /*11b290*/  STL.64 [R1+0x8f80], R28 ;  /* 0x008f801c01007387 */ /* 0x0041e80000100a00 */
[----:B0-----:R-:W2:Y:S04]  /*11b2a0*/  LDL.LU R28, [R1+0x3a0] ;  /* 0x0003a000011c7983 */ /* 0x001ea80000300800 */
[----:B------:R-:W2:Y:S04]  /*11b2b0*/  LDL.LU R29, [R1+0x3a4] ;  /* 0x0003a400011d7983 */ /* 0x000ea80000300800 */
[----:B------:R-:W2:Y:S04]  /*11b2c0*/  LDL.LU R30, [R1+0x3a8] ;  /* 0x0003a800011e7983 */ /* 0x000ea80000300800 */
[----:B------:R-:W2:Y:S04]  /*11b2d0*/  LDL.LU R31, [R1+0x3ac] ;  /* 0x0003ac00011f7983 */ /* 0x000ea80000300800 */
[----:B------:R-:W3:Y:S04]  /*11b2e0*/  LDL.LU.64 R54, [R1+0x8fd8] ;  /* 0x008fd80001367983 */ /* 0x000ee80000300a00 */
[----:B------:R-:W4:Y:S04]  /*11b2f0*/  LDL.LU.64 R52, [R1+0x8fd0] ;  /* 0x008fd00001347983 */ /* 0x000f280000300a00 */
[----:B------:R-:W-:Y:S04]  /*11b300*/  STL.64 [R1+0x4e0], R56 ;  /* 0x0004e03801007387 */ /* 0x000fe80000100a00 */
[----:B------:R0:W-:Y:S04]  /*11b310*/  STL.64 [R1+0x4e8], R58 ;  /* 0x0004e83a01007387 */ /* 0x0001e80000100a00 */
[----:B0-----:R-:W5:Y:S04]  /*11b320*/  LDL.LU.64 R58, [R1+0x8fc8] ;  /* 0x008fc800013a7983 */ /* 0x001f680000300a00 */
[----:B------:R-:W3:Y:S01]  /*11b330*/  LDL.LU.64 R56, [R1+0x8fc0] ;  /* 0x008fc00001387983 */ /* 0x000ee20000300a00 */
[C---:B--2---:R-:W-:Y:S06]  /*11b340*/  HMMA.16816.F32 R28, R4.reuse, R44, R28 ;  /* 0x0000002c041c723c */ /* 0x044fec000000181c */
[----:B------:R-:W-:-:S15]  /*11b350*/  HMMA.16816.F32 R44, R4, R46, R48 ;  /* 0x0000002e042c723c */ /* 0x000fde0000001830 */
[----:B------:R-:W-:-:S02]  /*11b360*/  NOP ;  /* 0x0000000000007918 */ /* 0x000fc40000000000 */
[----:B------:R-:W-:Y:S04]  /*11b370*/  STL.64 [R1+0x4c0], R28 ;  /* 0x0004c01c01007387 */ /* 0x000fe80000100a00 */
[----:B------:R0:W-:Y:S02]  /*11b380*/  STL.64 [R1+0x4c8], R30 ;  /* 0x0004c81e01007387 */ /* 0x0001e40000100a00 */
[C---:B0-----:R-:W-:Y:S02]  /*11b390*/  HMMA.16816.F32 R28, R4.reuse, R60, R40 ;  /* 0x0000003c041c723c */ /* 0x041fe40000001828 */
[----:B------:R-:W2:Y:S04]  /*11b3a0*/  LDL.LU R60, [R1+0x7a40] ;  /* 0x007a4000013c7983 */ /* 0x000ea80000300800 */
[----:B------:R-:W-:Y:S04]  /*11b3b0*/  STL.64 [R1+0x11a0], R44 ;  /* 0x0011a02c01007387 */ /* 0x000fe80000100a00 */
[----:B------:R-:W-:Y:S04]  /*11b3c0*/  STL.64 [R1+0x11a8], R46 ;  /* 0x0011a82e01007387 */ /* 0x000fe80000100a00 */
[----:B------:R-:W2:Y:S01]  /*11b3d0*/  LDL.LU R61, [R1+0x7a48] ;  /* 0x007a4800013d7983 */ /* 0x000ea20000300800 */
[C---:B-----5:R-:W-:Y:S08]  /*11b3e0*/  HMMA.16816.F32 R36, R4.reuse, R58, R36 ;  /* 0x0000003a0424723c */ /* 0x060ff00000001824 */
[----:B------:R-:W-:Y:S04]  /*11b3f0*/  STL.64 [R1+0x480], R28 ;  /* 0x0004801c01007387 */ /* 0x000fe80000100a00 */
[----:B------:R3:W-:Y:S02]  /*11b400*/  STL.64 [R1+0x488], R30 ;  /* 0x0004881e01007387 */ /* 0x0007e40000100a00 */
[C---:B---3--:R-:W-:Y:S02]  /*11b410*/  HMMA.16816.F32 R28, R4.reuse, R56, R32 ;  /* 0x00000038041c723c */ /* 0x048fe40000001820 */
[----:B------:R-:W3:Y:S07]  /*11b420*/  LDL.LU R56, [R1+0x170] ;  /* 0x0001700001387983 */ /* 0x000eee0000300800 */
[----:B------:R-:W-:Y:S04]  /*11b430*/  STL.64 [R1+0x460], R36 ;  /* 0x0004602401007387 */ /* 0x000fe80000100a00 */
[----:B------:R-:W-:Y:S10]  /*11b440*/  STL.64 [R1+0x468], R38 ;  /* 0x0004682601007387 */ /* 0x000ff40000100a00 */
[----:B------:R-:W-:Y:S04]  /*11b450*/  STL.64 [R1+0x1190], R28 ;  /* 0x0011901c01007387 */ /* 0x000fe80000100a00 */
[----:B------:R-:W-:Y:S04]  /*11b460*/  STL.64 [R1+0x1198], R30 ;  /* 0x0011981e01007387 */ /* 0x000fe80000100a00 */
[----:B------:R-:W3:Y:S04]  /*11b470*/  LDL.LU R57, [R1+0x174] ;  /* 0x0001740001397983 */ /* 0x000ee80000300800 */
[----:B------:R-:W5:Y:S04]  /*11b480*/  LDL.LU R58, [R1+0x178] ;  /* 0x00017800013a7983 */ /* 0x000f680000300800 */
[----:B------:R-:W5:Y:S01]  /*11b490*/  LDL.LU R59, [R1+0x17c] ;  /* 0x00017c00013b7983 */ /* 0x000f620000300800 */
[C---:B------:R-:W-:Y:S06]  /*11b4a0*/  HMMA.16816.F32 R24, R4.reuse, R54, R24 ;  /* 0x000000360418723c */ /* 0x040fec0000001818 */
[C---:B----4-:R-:W-:Y:S06]  /*11b4b0*/  HMMA.16816.F32 R20, R4.reuse, R52, R20 ;  /* 0x000000340414723c */ /* 0x050fec0000001814 */
[C---:B------:R-:W-:Y:S06]  /*11b4c0*/  HMMA.16816.F32 R16, R4.reuse, R2, R16 ;  /* 0x000000020410723c */ /* 0x040fec0000001810 */
[C---:B------:R-:W-:Y:S01]  /*11b4d0*/  HMMA.16816.F32 R12, R4.reuse, R8, R12 ;  /* 0x00000008040c723c */ /* 0x040fe2000000180c */
[----:B-----5:R-:W-:Y:S04]  /*11b4e0*/  STL.64 [R1+0x8fa8], R58 ;  /* 0x008fa83a01007387 */ /* 0x020fe80000100a00 */
[----:B---3--:R-:W-:Y:S04]  /*11b4f0*/  STL.64 [R1+0x8fa0], R56 ;  /* 0x008fa03801007387 */ /* 0x008fe80000100a00 */
        /* <DEDUP_REMOVED lines=8> */
[----:B------:R-:W4:Y:S04]  /*11b580*/  LDL.LU R32, [R1+0x220] ;  /* 0x0002200001207983 */ /* 0x000f280000300800 */
[----:B------:R-:W-:Y:S04]  /*11b590*/  STL.64 [R1+0x1180], R16 ;  /* 0x0011801001007387 */ /* 0x000fe80000100a00 */
[----:B------:R-:W-:Y:S04]  /*11b5a0*/  STL.64 [R1+0x1188], R18 ;  /* 0x0011881201007387 */ /* 0x000fe80000100a00 */
[----:B------:R5:W-:Y:S04]  /*11b5b0*/  STL.64 [R1+0x3c0], R12 ;  /* 0x0003c00c01007387 */ /* 0x000be80000100a00 */
[----:B------:R2:W-:Y:S04]  /*11b5c0*/  STL.64 [R1+0x3c8], R14 ;  /* 0x0003c80e01007387 */ /* 0x0005e80000100a00 */
[----:B------:R-:W4:Y:S04]  /*11b5d0*/  LDL.LU R33, [R1+0x224] ;  /* 0x0002240001217983 */ /* 0x000f280000300800 */
[----:B------:R-:W4:Y:S04]  /*11b5e0*/  LDL.LU R34, [R1+0x228] ;  /* 0x0002280001227983 */ /* 0x000f280000300800 */
[----:B------:R-:W4:Y:S04]  /*11b5f0*/  LDL.LU R35, [R1+0x22c] ;  /* 0x00022c0001237983 */ /* 0x000f280000300800 */
[----:B0-----:R-:W3:Y:S04]  /*11b600*/  LDL.LU R20, [R1+0x280] ;  /* 0x0002800001147983 */ /* 0x001ee80000300800 */
[----:B------:R-:W3:Y:S04]  /*11b610*/  LDL.LU R21, [R1+0x284] ;  /* 0x0002840001157983 */ /* 0x000ee80000300800 */
[----:B-1----:R-:W3:Y:S04]  /*11b620*/  LDL.LU R22, [R1+0x288] ;  /* 0x0002880001167983 */ /* 0x002ee80000300800 */
[----:B------:R-:W3:Y:S04]  /*11b630*/  LDL.LU R23, [R1+0x28c] ;  /* 0x00028c0001177983 */ /* 0x000ee80000300800 */
[----:B-----5:R-:W5:Y:S04]  /*11b640*/  LDL.LU R12, [R1+0x2d0] ;  /* 0x0002d000010c7983 */ /* 0x020f680000300800 */
[----:B------:R-:W5:Y:S04]  /*11b650*/  LDL.LU R13, [R1+0x2d4] ;  /* 0x0002d400010d7983 */ /* 0x000f680000300800 */
[----:B--2---:R-:W5:Y:S04]  /*11b660*/  LDL.LU R14, [R1+0x2d8] ;  /* 0x0002d800010e7983 */ /* 0x004f680000300800 */
        /* <DEDUP_REMOVED lines=33> */
[----:B-----5:R-:W-:Y:S03]  /*11b880*/  HMMA.16816.F32 R8, R4, R10, R12 ;  /* 0x0000000a0408723c */ /* 0x020fe6000000180c */
[----:B------:R-:W4:Y:S04]  /*11b890*/  LDL.LU.64 R14, [R1+0x8fb8] ;  /* 0x008fb800010e7983 */ /* 0x000f280000300a00 */
[----:B------:R-:W2:-:S15]  /*11b8a0*/  LDL.LU.64 R12, [R1+0x8fb0] ;  /* 0x008fb000010c7983 */ /* 0x000e9e0000300a00 */
[----:B------:R-:W-:-:S01]  /*11b8b0*/  NOP ;  /* 0x0000000000007918 */ /* 0x000fc20000000000 */
[----:B------:R0:W-:Y:S04]  /*11b8c0*/  STL.64 [R1+0x3a0], R8 ;  /* 0x0003a00801007387 */ /* 0x0001e80000100a00 */
[----:B------:R1:W-:Y:S04]  /*11b8d0*/  STL.64 [R1+0x3a8], R10 ;  /* 0x0003a80a01007387 */ /* 0x0003e80000100a00 */
[----:B0-----:R-:W5:Y:S04]  /*11b8e0*/  LDL.LU R8, [R1+0x190] ;  /* 0x0001900001087983 */ /* 0x001f680000300800 */
[----:B------:R-:W5:Y:S04]  /*11b8f0*/  LDL.LU R9, [R1+0x194] ;  /* 0x0001940001097983 */ /* 0x000f680000300800 */
[----:B-1----:R-:W5:Y:S04]  /*11b900*/  LDL.LU R10, [R1+0x198] ;  /* 0x00019800010a7983 */ /* 0x002f680000300800 */
[----:B------:R-:W5:Y:S01]  /*11b910*/  LDL.LU R11, [R1+0x19c] ;  /* 0x00019c00010b7983 */ /* 0x000f620000300800 */
        /* <DEDUP_REMOVED lines=28> */
[----:B-1----:R-:W3:Y:S04]  /*11bae0*/  LDL.LU R18, [R1+0x1c8] ;  /* 0x0001c80001127983 */ /* 0x002ee80000300800 */
[----:B------:R-:W3:Y:S01]  /*11baf0*/  LDL.LU R19, [R1+0x1cc] ;  /* 0x0001cc0001137983 */ /* 0x000ee20000300800 */
[C---:B-----5:R-:W-:Y:S06]  /*11bb00*/  HMMA.16816.F32 R48, R4.reuse, R20, R48 ;  /* 0x000000140430723c */ /* 0x060fec0000001830 */
[----:B--2---:R-:W-:-:S15]  /*11bb10*/  HMMA.16816.F32 R20, R4, R22, R24 ;  /* 0x000000160414723c */ /* 0x004fde0000001818 */
[----:B------:R-:W-:-:S02]  /*11bb20*/  NOP ;  /* 0x0000000000007918 */ /* 0x000fc40000000000 */
[----:B------:R-:W-:Y:S04]  /*11bb30*/  STL.64 [R1+0x300], R48 ;  /* 0x0003003001007387 */ /* 0x000fe80000100a00 */
[----:B------:R0:W-:Y:S04]  /*11bb40*/  STL.64 [R1+0x308], R50 ;  /* 0x0003083201007387 */ /* 0x0001e80000100a00 */
[----:B0-----:R-:W2:Y:S04]  /*11bb50*/  LDL.LU.64 R50, [R1+0x8f68] ;  /* 0x008f680001327983 */ /* 0x001ea80000300a00 */
[----:B------:R-:W5:Y:S04]  /*11bb60*/  LDL.LU.64 R48, [R1+0x8f60] ;  /* 0x008f600001307983 */ /* 0x000f680000300a00 */
[----:B------:R-:W4:Y:S04]  /*11bb70*/  LDL.LU.64 R26, [R1+0x8f58] ;  /* 0x008f5800011a7983 */ /* 0x000f280000300a00 */
[----:B------:R-:W3:Y:S04]  /*11bb80*/  LDL.LU.64 R24, [R1+0x8f50] ;  /* 0x008f500001187983 */ /* 0x000ee80000300a00 */
[----:B------:R0:W-:Y:S04]  /*11bb90*/  STL.64 [R1+0x2e0], R20 ;  /* 0x0002e01401007387 */ /* 0x0001e80000100a00 */
[----:B------:R1:W-:Y:S04]  /*11bba0*/  STL.64 [R1+0x2e8], R22 ;  /* 0x0002e81601007387 */ /* 0x0003e80000100a00 */
[----:B0-----:R-:W2:Y:S04]  /*11bbb0*/  LDL.LU R20, [R1+0x1d0] ;  /* 0x0001d00001147983 */ /* 0x001ea80000300800 */
[----:B------:R-:W2:Y:S04]  /*11bbc0*/  LDL.LU R21, [R1+0x1d4] ;  /* 0x0001d40001157983 */ /* 0x000ea80000300800 */
[----:B-1----:R-:W2:Y:S04]  /*11bbd0*/  LDL.LU R22, [R1+0x1d8] ;  /* 0x0001d80001167983 */ /* 0x002ea80000300800 */
[----:B------:R-:W2:Y:S01]  /*11bbe0*/  LDL.LU R23, [R1+0x1dc] ;  /* 0x0001dc0001177983 */ /* 0x000ea20000300800 */
[C---:B---3--:R-:W-:Y:S06]  /*11bbf0*/  HMMA.16816.F32 R44, R4.reuse, R24, R44 ;  /* 0x00000018042c723c */ /* 0x048fec000000182c */
[----:B----4-:R-:W-:-:S15]  /*11bc00*/  HMMA.16816.F32 R24, R4, R26, R32 ;  /* 0x0000001a0418723c */ /* 0x010fde0000001820 */
[----:B------:R-:W-:-:S02]  /*11bc10*/  NOP ;  /* 0x0000000000007918 */ /* 0x000fc40000000000 */
[----:B------:R-:W-:Y:S04]  /*11bc20*/  STL.64 [R1+0x2c0], R44 ;  /* 0x0002c02c01007387 */ /* 0x000fe80000100a00 */
[----:B------:R0:W-:Y:S04]  /*11bc30*/  STL.64 [R1+0x2c8], R46 ;  /* 0x0002c82e01007387 */ /* 0x0001e80000100a00 */
[----:B0-----:R-:W3:Y:S04]  /*11bc40*/  LDL.LU.64 R46, [R1+0x8f48] ;  /* 0x008f4800012e7983 */ /* 0x001ee80000300a00 */
[----:B------:R-:W4:Y:S04]  /*11bc50*/  LDL.LU.64 R44, [R1+0x8f40] ;  /* 0x008f4000012c7983 */ /* 0x000f280000300a00 */
[----:B------:R-:W5:Y:S04]  /*11bc60*/  LDL.LU.64 R34, [R1+0x8f38] ;  /* 0x008f380001227983 */ /* 0x000f680000300a00 */
[----:B------:R-:W2:Y:S04]  /*11bc70*/  LDL.LU.64 R32, [R1+0x8f30] ;  /* 0x008f300001207983 */ /* 0x000ea80000300a00 */
[----:B------:R0:W-:Y:S04]  /*11bc80*/  STL.64 [R1+0x2a0], R24 ;  /* 0x0002a01801007387 */ /* 0x0001e80000100a00 */
[----:B------:R1:W-:Y:S04]  /*11bc90*/  STL.64 [R1+0x2a8], R26 ;  /* 0x0002a81a01007387 */ /* 0x0003e80000100a00 */
[----:B0-----:R-:W3:Y:S04]  /*11bca0*/  LDL.LU R24, [R1+0x1e0] ;  /* 0x0001e00001187983 */ /* 0x001ee80000300800 */
[----:B------:R-:W3:Y:S04]  /*11bcb0*/  LDL.LU R25, [R1+0x1e4] ;  /* 0x0001e40001197983 */ /* 0x000ee80000300800 */
[----:B-1----:R-:W3:Y:S04]  /*11bcc0*/  LDL.LU R26, [R1+0x1e8] ;  /* 0x0001e800011a7983 */ /* 0x002ee80000300800 */
[----:B------:R-:W3:Y:S01]  /*11bcd0*/  LDL.LU R27, [R1+0x1ec] ;  /* 0x0001ec00011b7983 */ /* 0x000ee20000300800 */
[C---:B--2---:R-:W-:Y:S06]  /*11bce0*/  HMMA.16816.F32 R40, R4.reuse, R32, R40 ;  /* 0x000000200428723c */ /* 0x044fec0000001828 */
[----:B-----5:R-:W-:-:S15]  /*11bcf0*/  HMMA.16816.F32 R32, R4, R34, R36 ;  /* 0x000000220420723c */ /* 0x020fde0000001824 */
[----:B------:R-:W-:-:S02]  /*11bd00*/  NOP ;  /* 0x0000000000007918 */ /* 0x000fc40000000000 */
[----:B------:R-:W-:Y:S04]  /*11bd10*/  STL.64 [R1+0x280], R40 ;  /* 0x0002802801007387 */ /* 0x000fe80000100a00 */
[----:B------:R0:W-:Y:S04]  /*11bd20*/  STL.64 [R1+0x288], R42 ;  /* 0x0002882a01007387 */ /* 0x0001e80000100a00 */
[----:B0-----:R-:W2:Y:S04]  /*11bd30*/  LDL.LU.64 R42, [R1+0x8f28] ;  /* 0x008f2800012a7983 */ /* 0x001ea80000300a00 */
[----:B------:R-:W5:Y:S04]  /*11bd40*/  LDL.LU.64 R40, [R1+0x8f20] ;  /* 0x008f200001287983 */ /* 0x000f680000300a00 */
[----:B------:R-:W4:Y:S04]  /*11bd50*/  LDL.LU.64 R38, [R1+0x8f18] ;  /* 0x008f180001267983 */ /* 0x000f280000300a00 */
[----:B------:R-:W3:Y:S04]  /*11bd60*/  LDL.LU.64 R36, [R1+0x8f10] ;  /* 0x008f100001247983 */ /* 0x000ee80000300a00 */
[----:B------:R-:W-:Y:S04]  /*11bd70*/  STL.64 [R1+0x260], R32 ;  /* 0x0002602001007387 */ /* 0x000fe80000100a00 */
[----:B------:R4:W-:Y:S01]  /*11bd80*/  STL.64 [R1+0x268], R34 ;  /* 0x0002682201007387 */ /* 0x0009e20000100a00 */
[----:B------:R-:W-:-:S02]  /*11bd90*/  IMAD R29, R29, 0x100, R61 ;  /* 0x000001001d1d7824 */ /* 0x000fc400078e023d */
[----:B------:R-:W-:Y:S01]  /*11bda0*/  IMAD R30, R31, 0x100, R30 ;  /* 0x000001001f1e7824 */ /* 0x000fe200078e021e */
[C---:B---3--:R-:W-:Y:S06]  /*11bdb0*/  HMMA.16816.F32 R24, R4.reuse, R36, R24 ;  /* 0x000000240418723c */ /* 0x048fec0000001818 */
[C---:B----4-:R-:W-:Y:S06]  /*11bdc0*/  HMMA.16816.F32 R32, R4.reuse, R38, R20 ;  /* 0x000000260420723c */ /* 0x050fec0000001814 */
[C---:B--2---:R-:W-:Y:S06]  /*11bdd0*/  HMMA.16816.F32 R20, R4.reuse, R42, R12 ;  /* 0x0000002a0414723c */ /* 0x044fec000000180c */
[C---:B------:R-:W-:Y:S05]  /*11bde0*/  HMMA.16816.F32 R12, R4.reuse, R46, R52 ;  /* 0x0000002e040c723c */ /* 0x040fea0000001834 */
[----:B------:R-:W-:Y:S04]  /*11bdf0*/  STL.64 [R1+0x240], R24 ;  /* 0x0002401801007387 */ /* 0x000fe80000100a00 */
[----:B------:R5:W-:Y:S02]  /*11be00*/  STL.64 [R1+0x248], R26 ;  /* 0x0002481a01007387 */ /* 0x000be40000100a00 */
[C---:B-----5:R-:W-:Y:S06]  /*11be10*/  HMMA.16816.F32 R24, R4.reuse, R40, R16 ;  /* 0x000000280418723c */ /* 0x060fec0000001810 */
[C---:B------:R-:W-:Y:S06]  /*11be20*/  HMMA.16816.F32 R16, R4.reuse, R44, R8 ;  /* 0x0000002c0410723c */ /* 0x040fec0000001808 */
[----:B------:R-:W-:Y:S01]  /*11be30*/  HMMA.16816.F32 R8, R4, R48, R56 ;  /* 0x000000300408723c */ /* 0x000fe20000001838 */
[----:B------:R-:W-:Y:S04]  /*11be40*/  STL.64 [R1+0x220], R32 ;  /* 0x0002202001007387 */ /* 0x000fe80000100a00 */
[----:B------:R-:W-:Y:S06]  /*11be50*/  STL.64 [R1+0x228], R34 ;  /* 0x0002282201007387 */ /* 0x000fec0000100a00 */
[----:B------:R0:W-:Y:S04]  /*11be60*/  STL.64 [R1+0x200], R24 ;  /* 0x0002001801007387 */ /* 0x0001e80000100a00 */
        /* <DEDUP_REMOVED lines=9> */
[----:B------:R-:W3:Y:S04]  /*11bf00*/  LDL.LU R36, [R1+0x160] ;  /* 0x0001600001247983 */ /* 0x000ee80000300800 */
[----:B------:R-:W3:Y:S04]  /*11bf10*/  LDL.LU R37, [R1+0x164] ;  /* 0x0001640001257983 */ /* 0x000ee80000300800 */
[----:B------:R-:W3:Y:S04]  /*11bf20*/  LDL.LU R38, [R1+0x168] ;  /* 0x0001680001267983 */ /* 0x000ee80000300800 */
[----:B------:R-:W3:Y:S04]  /*11bf30*/  LDL.LU R39, [R1+0x16c] ;  /* 0x00016c0001277983 */ /* 0x000ee80000300800 */
[----:B------:R-:W4:Y:S04]  /*11bf40*/  LDL.LU R61, [R1+0x7a58] ;  /* 0x007a5800013d7983 */ /* 0x000f280000300800 */
[----:B------:R-:W4:Y:S01]  /*11bf50*/  LDL.LU R31, [R1+0x7a54] ;  /* 0x007a5400011f7983 */ /* 0x000f220000300800 */
[----:B0-----:R-:W-:-:S03]  /*11bf60*/  IMAD.MOV.U32 R25, RZ, RZ, R0 ;  /* 0x000000ffff197224 */ /* 0x001fc600078e0000 */
[----:B-1----:R-:W5:Y:S04]  /*11bf70*/  LDL.LU R8, [R1+0x230] ;  /* 0x0002300001087983 */ /* 0x002f680000300800 */
[----:B------:R-:W5:Y:S04]  /*11bf80*/  LDL.LU R9, [R1+0x234] ;  /* 0x0002340001097983 */ /* 0x000f680000300800 */
[----:B--2---:R-:W5:Y:S04]  /*11bf90*/  LDL.LU R10, [R1+0x238] ;  /* 0x00023800010a7983 */ /* 0x004f680000300800 */
[----:B------:R-:W5:Y:S04]  /*11bfa0*/  LDL.LU R11, [R1+0x23c] ;  /* 0x00023c00010b7983 */ /* 0x000f680000300800 */
[----:B------:R-:W2:Y:S04]  /*11bfb0*/  LDL.LU R24, [R1+0x120] ;  /* 0x0001200001187983 */ /* 0x000ea80000300800 */
[----:B------:R-:W5:Y:S04]  /*11bfc0*/  LDL R21, [R1+0x1e08] ;  /* 0x001e080001157983 */ /* 0x000f680000100800 */
[----:B------:R-:W5:Y:S04]  /*11bfd0*/  LDL R0, [R1+0x1e0c] ;  /* 0x001e0c0001007983 */ /* 0x000f680000100800 */
        /* <DEDUP_REMOVED lines=19> */
[----:B------:R-:W5:Y:S01]  /*11c110*/  LDL R3, [R1+0x1dec] ;  /* 0x001dec0001037983 */ /* 0x000f620000100800 */
[----:B------:R-:W-:-:S03]  /*11c120*/  IMAD R28, R28, 0x100, R60 ;  /* 0x000001001c1c7824 */ /* 0x000fc600078e023c */
[----:B------:R-:W5:Y:S04]  /*11c130*/  LDL.LU R52, [R1+0x270] ;  /* 0x0002700001347983 */ /* 0x000f680000300800 */
[----:B------:R-:W5:Y:S04]  /*11c140*/  LDL.LU R53, [R1+0x274] ;  /* 0x0002740001357983 */ /* 0x000f680000300800 */
[----:B------:R-:W5:Y:S04]  /*11c150*/  LDL.LU R54, [R1+0x278] ;  /* 0x0002780001367983 */ /* 0x000f680000300800 */
[----:B------:R-:W5:Y:S04]  /*11c160*/  LDL.LU R55, [R1+0x27c] ;  /* 0x00027c0001377983 */ /* 0x000f680000300800 */
[----:B------:R-:W5:Y:S01]  /*11c170*/  LDL R60, [R1+0x1dd8] ;  /* 0x001dd800013c7983 */ /* 0x000f620000100800 */
[----:B------:R-:W-:-:S02]  /*11c180*/  F2FP.F16.E4M3.UNPACK_B R28, R28 ;  /* 0x0000001cff1c723e */ /* 0x000fc400020006ff */
[----:B------:R-:W-:Y:S02]  /*11c190*/  F2FP.F16.E4M3.UNPACK_B R29, R29 ;  /* 0x0000001dff1d723e */ /* 0x000fe400020006ff */
[----:B------:R-:W-:Y:S01]  /*11c1a0*/  F2FP.F16.E4M3.UNPACK_B R30, R30 ;  /* 0x0000001eff1e723e */ /* 0x000fe200020006ff */
[C---:B---3--:R-:W-:Y:S06]  /*11c1b0*/  HMMA.16816.F32 R36, R4.reuse, R50, R36 ;  /* 0x000000320424723c */ /* 0x048fec0000001824 */
[----:B--2---:R-:W-:Y:S01]  /*11c1c0*/  HMMA.16816.F32 R4, R4, R24, R32 ;  /* 0x000000180404723c */ /* 0x004fe20000001820 */
[----:B----4-:R-:W-:Y:S01]  /*11c1d0*/  IMAD R31, R31, 0x100, R61 ;  /* 0x000001001f1f7824 */ /* 0x010fe200078e023d */
[----:B-----5:R-:W-:Y:S01]  /*11c1e0*/  F2FP.F16.E4M3.UNPACK_B R20, R21 ;  /* 0x00000015ff14723e */ /* 0x020fe200020006ff */
[----:B------:R-:W2:Y:S01]  /*11c1f0*/  LDL R61, [R1+0x1ddc] ;  /* 0x001ddc00013d7983 */ /* 0x000ea20000100800 */
[----:B------:R-:W-:-:S13]  /*11c200*/  F2FP.F16.E4M3.UNPACK_B R21, R0 ;  /* 0x00000000ff15723e */ /* 0x000fda00020006ff */
[----:B------:R-:W-:Y:S01]  /*11c210*/  STL.64 [R1+0x160], R36 ;  /* 0x0001602401007387 */ /* 0x000fe20000100a00 */
[----:B------:R-:W-:-:S03]  /*11c220*/  F2FP.F16.E4M3.UNPACK_B R31, R31 ;  /* 0x0000001fff1f723e */ /* 0x000fc600020006ff */
[----:B------:R-:W-:Y:S03]  /*11c230*/  STL.64 [R1+0x168], R38 ;  /* 0x0001682601007387 */ /* 0x000fe60000100a00 */
[----:B------:R-:W-:Y:S01]  /*11c240*/  IMAD.MOV.U32 R0, RZ, RZ, R7 ;  /* 0x000000ffff007224 */ /* 0x000fe200078e0007 */
[----:B------:R0:W-:Y:S04]  /*11c250*/  STL.64 [R1+0x150], R4 ;  /* 0x0001500401007387 */ /* 0x0001e80000100a00 */
[----:B------:R-:W-:Y:S04]  /*11c260*/  STL [R1+0x158], R6 ;  /* 0x0001580601007387 */ /* 0x000fe80000100800 */
[----:B------:R-:W-:Y:S04]  /*11c270*/  STL [R1+0x130], R20 ;  /* 0x0001301401007387 */ /* 0x000fe80000100800 */
[----:B------:R-:W-:Y:S04]  /*11c280*/  STL [R1+0x84e8], R0 ;  /* 0x0084e80001007387 */ /* 0x000fe80000100800 */
[----:B------:R1:W-:Y:S01]  /*11c290*/  STL [R1+0x134], R21 ;  /* 0x0001341501007387 */ /* 0x0003e20000100800 */
[----:B0-----:R-:W-:-:S02]  /*11c2a0*/  F2FP.F16.E4M3.UNPACK_B R4, R22 ;  /* 0x00000016ff04723e */ /* 0x001fc400020006ff */
[----:B------:R-:W-:Y:S02]  /*11c2b0*/  F2FP.F16.E4M3.UNPACK_B R5, R23 ;  /* 0x00000017ff05723e */ /* 0x000fe400020006ff */
[----:B-1----:R-:W-:Y:S01]  /*11c2c0*/  HMMA.16816.F32 R20, R28, R20, R56 ;  /* 0x000000141c14723c */ /* 0x002fe20000001838 */
[----:B------:R-:W3:-:S15]  /*11c2d0*/  LDL.LU R56, [R1+0x2b0] ;  /* 0x0002b00001387983 */ /* 0x000ede0000300800 */
[----:B------:R-:W-:-:S07]  /*11c2e0*/  NOP ;  /* 0x0000000000007918 */ /* 0x000fce0000000000 */
[----:B------:R-:W-:Y:S04]  /*11c2f0*/  STL.64 [R1+0x180], R20 ;  /* 0x0001801401007387 */ /* 0x000fe80000100a00 */
[----:B------:R-:W-:Y:S04]  /*11c300*/  STL.64 [R1+0x188], R22 ;  /* 0x0001881601007387 */ /* 0x000fe80000100a00 */
[----:B------:R0:W-:Y:S04]  /*11c310*/  STL [R1+0x118], R4 ;  /* 0x0001180401007387 */ /* 0x0001e80000100800 */
[----:B------:R-:W3:Y:S04]  /*11c320*/  LDL.LU R57, [R1+0x2b4] ;  /* 0x0002b40001397983 */ /* 0x000ee80000300800 */
[----:B------:R1:W-:Y:S04]  /*11c330*/  STL [R1+0x11c], R5 ;  /* 0x00011c0501007387 */ /* 0x0003e80000100800 */
[----:B------:R-:W3:Y:S04]  /*11c340*/  LDL.LU R58, [R1+0x2b8] ;  /* 0x0002b800013a7983 */ /* 0x000ee80000300800 */
[----:B------:R-:W3:Y:S01]  /*11c350*/  LDL.LU R59, [R1+0x2bc] ;  /* 0x0002bc00013b7983 */ /* 0x000ee20000300800 */
[----:B------:R-:W-:-:S02]  /*11c360*/  F2FP.F16.E4M3.UNPACK_B R6, R14 ;  /* 0x0000000eff06723e */ /* 0x000fc400020006ff */
[----:B------:R-:W-:Y:S01]  /*11c370*/  F2FP.F16.E4M3.UNPACK_B R7, R15 ;  /* 0x0000000fff07723e */ /* 0x000fe200020006ff */
[C---:B------:R-:W-:Y:S06]  /*11c380*/  HMMA.16816.F32 R16, R28.reuse, R4, R16 ;  /* 0x000000041c10723c */ /* 0x040fec0000001810 */
[----:B------:R-:W-:Y:S01]  /*11c390*/  HMMA.16816.F32 R8, R28, R6, R8 ;  /* 0x000000061c08723c */ /* 0x000fe20000001808 */
[----:B0-----:R-:W-:-:S05]  /*11c3a0*/  F2FP.F16.E4M3.UNPACK_B R4, R12 ;  /* 0x0000000cff04723e */ /* 0x001fca00020006ff */
[----:B------:R-:W-:Y:S01]  /*11c3b0*/  STL [R1+0x110], R6 ;  /* 0x0001100601007387 */ /* 0x000fe20000100800 */
[----:B-1----:R-:W-:-:S10]  /*11c3c0*/  F2FP.F16.E4M3.UNPACK_B R5, R13 ;  /* 0x0000000dff05723e */ /* 0x002fd400020006ff */
[----:B------:R-:W-:Y:S04]  /*11c3d0*/  STL.64 [R1+0x1a0], R16 ;  /* 0x0001a01001007387 */ /* 0x000fe80000100a00 */
[----:B------:R-:W-:Y:S04]  /*11c3e0*/  STL.64 [R1+0x1a8], R18 ;  /* 0x0001a81201007387 */ /* 0x000fe80000100a00 */
[----:B------:R-:W-:Y:S04]  /*11c3f0*/  STL [R1+0x114], R7 ;  /* 0x0001140701007387 */ /* 0x000fe80000100800 */
[----:B------:R-:W-:Y:S04]  /*11c400*/  STL [R1+0x108], R4 ;  /* 0x0001080401007387 */ /* 0x000fe80000100800 */
[----:B------:R-:W-:Y:S04]  /*11c410*/  STL.64 [R1+0x1c0], R8 ;  /* 0x0001c00801007387 */ /* 0x000fe80000100a00 */
[----:B------:R0:W-:Y:S02]  /*11c420*/  STL.64 [R1+0x1c8], R10 ;  /* 0x0001c80a01007387 */ /* 0x0001e40000100a00 */
[----:B0-----:R-:W-:Y:S01]  /*11c430*/  HMMA.16816.F32 R8, R28, R4, R52 ;  /* 0x000000041c08723c */ /* 0x001fe20000001834 */
[----:B------:R-:W-:-:S02]  /*11c440*/  F2FP.F16.E4M3.UNPACK_B R2, R2 ;  /* 0x00000002ff02723e */ /* 0x000fc400020006ff */
[----:B------:R-:W-:-:S03]  /*11c450*/  F2FP.F16.E4M3.UNPACK_B R3, R3 ;  /* 0x00000003ff03723e */ /* 0x000fc600020006ff */
[----:B------:R-:W-:Y:S01]  /*11c460*/  STL [R1+0x10c], R5 ;  /* 0x00010c0501007387 */ /* 0x000fe20000100800 */
[----:B------:R-:W-:Y:S02]  /*11c470*/  IMAD.MOV.U32 R50, RZ, RZ, R5 ;  /* 0x000000ffff327224 */ /* 0x000fe400078e0005 */
[----:B------:R-:W-:Y:S01]  /*11c480*/  IMAD.MOV.U32 R51, RZ, RZ, R4 ;  /* 0x000000ffff337224 */ /* 0x000fe200078e0004 */
[----:B------:R-:W-:-:S13]  /*11c490*/  F2FP.F16.E4M3.UNPACK_B R6, R60 ;  /* 0x0000003cff06723e */ /* 0x000fda00020006ff */
[----:B------:R-:W-:Y:S04]  /*11c4a0*/  STL.64 [R1+0x1f0], R8 ;  /* 0x0001f00801007387 */ /* 0x000fe80000100a00 */
[----:B------:R-:W-:Y:S04]  /*11c4b0*/  STL.64 [R1+0x1f8], R10 ;  /* 0x0001f80a01007387 */ /* 0x000fe80000100a00 */
[----:B------:R-:W-:Y:S04]  /*11c4c0*/  STL.64 [R1+0x100], R2 ;  /* 0x0001000201007387 */ /* 0x000fe80000100a00 */
[----:B------:R-:W-:Y:S04]  /*11c4d0*/  STL [R1+0x8ed4], R50 ;  /* 0x008ed43201007387 */ /* 0x000fe80000100800 */
[----:B------:R0:W-:Y:S04]  /*11c4e0*/  STL [R1+0x8ed0], R51 ;  /* 0x008ed03301007387 */ /* 0x0001e80000100800 */
[----:B------:R-:W4:Y:S04]  /*11c4f0*/  LDL.LU R20, [R1+0x2f0] ;  /* 0x0002f00001147983 */ /* 0x000f280000300800 */
[----:B------:R-:W4:Y:S04]  /*11c500*/  LDL.LU R21, [R1+0x2f4] ;  /* 0x0002f40001157983 */ /* 0x000f280000300800 */
[----:B------:R-:W4:Y:S04]  /*11c510*/  LDL.LU R22, [R1+0x2f8] ;  /* 0x0002f80001167983 */ /* 0x000f280000300800 */
[----:B------:R-:W4:Y:S04]  /*11c520*/  LDL.LU R23, [R1+0x2fc] ;  /* 0x0002fc0001177983 */ /* 0x000f280000300800 */
[----:B------:R-:W5:Y:S04]  /*11c530*/  LDL R24, [R1+0x1dc8] ;  /* 0x001dc80001187983 */ /* 0x000f680000100800 */
[----:B------:R-:W4:Y:S04]  /*11c540*/  LDL R25, [R1+0x1dcc] ;  /* 0x001dcc0001197983 */ /* 0x000f280000100800 */
[----:B------:R-:W4:Y:S04]  /*11c550*/  LDL R14, [R1+0x1da8] ;  /* 0x001da800010e7983 */ /* 0x000f280000100800 */
[----:B------:R-:W4:Y:S04]  /*11c560*/  LDL R15, [R1+0x1dac] ;  /* 0x001dac00010f7983 */ /* 0x000f280000100800 */
[----:B------:R-:W-:Y:S04]  /*11c570*/  STL [R1+0xf8], R6 ;  /* 0x0000f80601007387 */ /* 0x000fe80000100800 */
[----:B------:R-:W4:Y:S01]  /*11c580*/  LDL.LU R16, [R1+0x320] ;  /* 0x0003200001107983 */ /* 0x000f220000300800 */
[----:B0-----:R-:W-:Y:S01]  /*11c590*/  IMAD.MOV.U32 R51, RZ, RZ, R2 ;  /* 0x000000ffff337224 */ /* 0x001fe200078e0002 */
[----:B--2---:R-:W-:-:S05]  /*11c5a0*/  F2FP.F16.E4M3.UNPACK_B R7, R61 ;  /* 0x0000003dff07723e */ /* 0x004fca00020006ff */
[----:B------:R-:W-:Y:S04]  /*11c5b0*/  STL [R1+0xfc], R7 ;  /* 0x0000fc0701007387 */ /* 0x000fe80000100800 */
[----:B------:R-:W2:Y:S04]  /*11c5c0*/  LDL.LU R17, [R1+0x324] ;  /* 0x0003240001117983 */ /* 0x000ea80000300800 */
[----:B------:R-:W2:Y:S04]  /*11c5d0*/  LDL.LU R18, [R1+0x328] ;  /* 0x0003280001127983 */ /* 0x000ea80000300800 */
[----:B------:R-:W2:Y:S04]  /*11c5e0*/  LDL.LU R19, [R1+0x32c] ;  /* 0x00032c0001137983 */ /* 0x000ea80000300800 */
[----:B------:R-:W2:Y:S01]  /*11c5f0*/  LDL R12, [R1+0x1db8] ;  /* 0x001db800010c7983 */ /* 0x000ea20000100800 */
[----:B---3--:R-:W-:-:S15]  /*11c600*/  HMMA.16816.F32 R8, R28, R2, R56 ;  /* 0x000000021c08723c */ /* 0x008fde0000001838 */
[----:B------:R-:W-:-:S08]  /*11c610*/  NOP ;  /* 0x0000000000007918 */ /* 0x000fd00000000000 */
[----:B------:R0:W-:Y:S04]  /*11c620*/  STL.64 [R1+0x210], R8 ;  /* 0x0002100801007387 */ /* 0x0001e80000100a00 */
[----:B------:R1:W-:Y:S04]  /*11c630*/  STL.64 [R1+0x218], R10 ;  /* 0x0002180a01007387 */ /* 0x0003e80000100a00 */
[----:B------:R-:W3:Y:S04]  /*11c640*/  LDL R13, [R1+0x1dbc] ;  /* 0x001dbc00010d7983 */ /* 0x000ee80000100800 */
[----:B0-----:R-:W3:Y:S04]  /*11c650*/  LDL.LU R8, [R1+0x350] ;  /* 0x0003500001087983 */ /* 0x001ee80000300800 */
[----:B------:R-:W3:Y:S04]  /*11c660*/  LDL.LU R9, [R1+0x354] ;  /* 0x0003540001097983 */ /* 0x000ee80000300800 */
[----:B-1----:R-:W3:Y:S04]  /*11c670*/  LDL.LU R10, [R1+0x358] ;  /* 0x00035800010a7983 */ /* 0x002ee80000300800 */
[----:B------:R-:W3:Y:S04]  /*11c680*/  LDL.LU R11, [R1+0x35c] ;  /* 0x00035c00010b7983 */ /* 0x000ee80000300800 */
[----:B------:R-:W3:Y:S04]  /*11c690*/  LDL R2, [R1+0x1d78] ;  /* 0x001d780001027983 */ /* 0x000ee80000100800 */
[----:B------:R-:W3:Y:S04]  /*11c6a0*/  LDL R3, [R1+0x1d7c] ;  /* 0x001d7c0001037983 */ /* 0x000ee80000100800 */
[----:B------:R-:W3:Y:S04]  /*11c6b0*/  LDL.LU R52, [R1+0x380] ;  /* 0x0003800001347983 */ /* 0x000ee80000300800 */
[----:B------:R-:W3:Y:S04]  /*11c6c0*/  LDL.LU R53, [R1+0x384] ;  /* 0x0003840001357983 */ /* 0x000ee80000300800 */
[----:B------:R-:W3:Y:S04]  /*11c6d0*/  LDL.LU R54, [R1+0x388] ;  /* 0x0003880001367983 */ /* 0x000ee80000300800 */
[----:B------:R-:W3:Y:S04]  /*11c6e0*/  LDL.LU R55, [R1+0x38c] ;  /* 0x00038c0001377983 */ /* 0x000ee80000300800 */
[----:B------:R-:W3:Y:S04]  /*11c6f0*/  LDL R60, [R1+0x1d68] ;  /* 0x001d6800013c7983 */ /* 0x000ee80000100800 */
[----:B------:R-:W3:Y:S04]  /*11c700*/  LDL R61, [R1+0x1d6c] ;  /* 0x001d6c00013d7983 */ /* 0x000ee80000100800 */
[----:B------:R-:W3:Y:S04]  /*11c710*/  LDL.LU R56, [R1+0x3b0] ;  /* 0x0003b00001387983 */ /* 0x000ee80000300800 */
[----:B------:R-:W3:Y:S04]  /*11c720*/  LDL.LU R57, [R1+0x3b4] ;  /* 0x0003b40001397983 */ /* 0x000ee80000300800 */
[----:B------:R-:W3:Y:S04]  /*11c730*/  LDL.LU R58, [R1+0x3b8] ;  /* 0x0003b800013a7983 */ /* 0x000ee80000300800 */
[----:B------:R-:W3:Y:S01]  /*11c740*/  LDL.LU R59, [R1+0x3bc] ;  /* 0x0003bc00013b7983 */ /* 0x000ee20000300800 */
[----:B------:R-:W-:-:S03]  /*11c750*/  IMAD.MOV.U32 R50, RZ, RZ, R7 ;  /* 0x000000ffff327224 */ /* 0x000fc600078e0007 */
[----:B------:R0:W-:Y:S01]  /*11c760*/  STL [R1+0x8ed8], R51 ;  /* 0x008ed83301007387 */ /* 0x0001e20000100800 */
[----:B-----5:R-:W-:Y:S02]  /*11c770*/  F2FP.F16.E4M3.UNPACK_B R4, R24 ;  /* 0x00000018ff04723e */ /* 0x020fe400020006ff */
[----:B----4-:R-:W-:Y:S01]  /*11c780*/  F2FP.F16.E4M3.UNPACK_B R5, R25 ;  /* 0x00000019ff05723e */ /* 0x010fe200020006ff */
[----:B------:R-:W-:Y:S07]  /*11c790*/  HMMA.16816.F32 R20, R28, R6, R20 ;  /* 0x000000061c14723c */ /* 0x000fee0000001814 */
[----:B------:R-:W-:-:S02]  /*11c7a0*/  F2FP.F16.E4M3.UNPACK_B R6, R14 ;  /* 0x0000000eff06723e */ /* 0x000fc400020006ff */
[----:B------:R-:W-:Y:S01]  /*11c7b0*/  F2FP.F16.E4M3.UNPACK_B R7, R15 ;  /* 0x0000000fff07723e */ /* 0x000fe200020006ff */
[----:B------:R-:W-:Y:S01]  /*11c7c0*/  STL [R1+0xf0], R4 ;  /* 0x0000f00401007387 */ /* 0x000fe20000100800 */
[----:B0-----:R-:W-:-:S12]  /*11c7d0*/  IMAD.MOV.U32 R51, RZ, RZ, R5 ;  /* 0x000000ffff337224 */ /* 0x001fd800078e0005 */
[----:B------:R-:W-:Y:S04]  /*11c7e0*/  STL.64 [R1+0x230], R20 ;  /* 0x0002301401007387 */ /* 0x000fe80000100a00 */
[----:B------:R-:W-:Y:S04]  /*11c7f0*/  STL.64 [R1+0x238], R22 ;  /* 0x0002381601007387 */ /* 0x000fe80000100a00 */
[----:B------:R0:W-:Y:S04]  /*11c800*/  STL [R1+0x8edc], R50 ;  /* 0x008edc3201007387 */ /* 0x0001e80000100800 */
[----:B------:R-:W-:Y:S01]  /*11c810*/  STL [R1+0xf4], R5 ;  /* 0x0000f40501007387 */ /* 0x000fe20000100800 */
[----:B0-----:R-:W-:Y:S01]  /*11c820*/  IMAD.MOV.U32 R50, RZ, RZ, R4 ;  /* 0x000000ffff327224 */ /* 0x001fe200078e0004 */
[----:B--2---:R-:W-:Y:S07]  /*11c830*/  HMMA.16816.F32 R16, R28, R4, R16 ;  /* 0x000000041c10723c */ /* 0x004fee0000001810 */
[----:B------:R-:W-:-:S15]  /*11c840*/  F2FP.F16.E4M3.UNPACK_B R4, R12 ;  /* 0x0000000cff04723e */ /* 0x000fde00020006ff */
[----:B------:R-:W-:-:S01]  /*11c850*/  NOP ;  /* 0x0000000000007918 */ /* 0x000fc20000000000 */
[----:B------:R-:W-:Y:S01]  /*11c860*/  STL.64 [R1+0x250], R16 ;  /* 0x0002501001007387 */ /* 0x000fe20000100a00 */
[----:B------:R-:W-:-:S03]  /*11c870*/  IMAD.MOV.U32 R0, RZ, RZ, R19 ;  /* 0x000000ffff007224 */ /* 0x000fc600078e0013 */
[----:B------:R-:W-:Y:S04]  /*11c880*/  STL [R1+0x258], R18 ;  /* 0x0002581201007387 */ /* 0x000fe80000100800 */
[----:B------:R-:W-:Y:S04]  /*11c890*/  STL.64 [R1+0xe8], R6 ;  /* 0x0000e80601007387 */ /* 0x000fe80000100a00 */
[----:B------:R0:W-:Y:S04]  /*11c8a0*/  STL [R1+0x8ee4], R51 ;  /* 0x008ee43301007387 */ /* 0x0001e80000100800 */
[----:B------:R1:W-:Y:S04]  /*11c8b0*/  STL [R1+0x8ee0], R50 ;  /* 0x008ee03201007387 */ /* 0x0003e80000100800 */
[----:B------:R-:W-:Y:S01]  /*11c8c0*/  STL [R1+0x84ec], R0 ;  /* 0x0084ec0001007387 */ /* 0x000fe20000100800 */
[----:B0-----:R-:W-:-:S02]  /*11c8d0*/  IMAD.MOV.U32 R51, RZ, RZ, R6 ;  /* 0x000000ffff337224 */ /* 0x001fc400078e0006 */
[----:B-1----:R-:W-:Y:S01]  /*11c8e0*/  IMAD.MOV.U32 R50, RZ, RZ, R7 ;  /* 0x000000ffff327224 */ /* 0x002fe200078e0007 */
[----:B---3--:R-:W-:Y:S01]  /*11c8f0*/  HMMA.16816.F32 R8, R28, R6, R8 ;  /* 0x000000061c08723c */ /* 0x008fe20000001808 */
[----:B------:R-:W-:Y:S02]  /*11c900*/  F2FP.F16.E4M3.UNPACK_B R5, R13 ;  /* 0x0000000dff05723e */ /* 0x000fe400020006ff */
[----:B------:R-:W-:Y:S02]  /*11c910*/  F2FP.F16.E4M3.UNPACK_B R2, R2 ;  /* 0x00000002ff02723e */ /* 0x000fe400020006ff */
[----:B------:R-:W-:-:S15]  /*11c920*/  F2FP.F16.E4M3.UNPACK_B R3, R3 ;  /* 0x00000003ff03723e */ /* 0x000fde00020006ff */
[----:B------:R-:W-:-:S03]  /*11c930*/  NOP ;  /* 0x0000000000007918 */ /* 0x000fc60000000000 */
[----:B------:R-:W-:Y:S04]  /*11c940*/  STL.64 [R1+0x270], R8 ;  /* 0x0002700801007387 */ /* 0x000fe80000100a00 */
[----:B------:R0:W-:Y:S02]  /*11c950*/  STL.64 [R1+0x278], R10 ;  /* 0x0002780a01007387 */ /* 0x0001e40000100a00 */
[----:B0-----:R-:W-:Y:S06]  /*11c960*/  HMMA.16816.F32 R8, R28, R4, R52 ;  /* 0x000000041c08723c */ /* 0x001fec0000001834 */
[----:B------:R-:W-:Y:S04]  /*11c970*/  STL.64 [R1+0xe0], R4 ;  /* 0x0000e00401007387 */ /* 0x000fe80000100a00 */
[----:B------:R-:W-:Y:S04]  /*11c980*/  STL.64 [R1+0x8ef8], R50 ;  /* 0x008ef83201007387 */ /* 0x000fe80000100a00 */
[----:B------:R-:W-:Y:S01]  /*11c990*/  STL [R1+0xd8], R2 ;  /* 0x0000d80201007387 */ /* 0x000fe20000100800 */
[----:B------:R-:W-:-:S08]  /*11c9a0*/  IMAD.MOV.U32 R0, RZ, RZ, R5 ;  /* 0x000000ffff007224 */ /* 0x000fd000078e0005 */
[----:B------:R-:W-:Y:S04]  /*11c9b0*/  STL.64 [R1+0x290], R8 ;  /* 0x0002900801007387 */ /* 0x000fe80000100a00 */
[----:B------:R0:W-:Y:S02]  /*11c9c0*/  STL.64 [R1+0x298], R10 ;  /* 0x0002980a01007387 */ /* 0x0001e40000100a00 */
[----:B0-----:R-:W-:Y:S01]  /*11c9d0*/  HMMA.16816.F32 R8, R28, R2, R56 ;  /* 0x000000021c08723c */ /* 0x001fe20000001838 */
[----:B------:R-:W-:Y:S01]  /*11c9e0*/  F2FP.F16.E4M3.UNPACK_B R4, R60 ;  /* 0x0000003cff04723e */ /* 0x000fe200020006ff */
[----:B------:R0:W-:Y:S04]  /*11c9f0*/  STL [R1+0x8e48], R0 ;  /* 0x008e480001007387 */ /* 0x0001e80000100800 */
[----:B------:R1:W-:Y:S01]  /*11ca00*/  STL [R1+0xdc], R3 ;  /* 0x0000dc0301007387 */ /* 0x0003e20000100800 */
[----:B------:R-:W-:-:S03]  /*11ca10*/  F2FP.F16.E4M3.UNPACK_B R5, R61 ;  /* 0x0000003dff05723e */ /* 0x000fc600020006ff */
[----:B------:R-:W-:-:S13]  /*11ca20*/  STL [R1+0xd0], R4 ;  /* 0x0000d00401007387 */ /* 0x000fda0000100800 */
[----:B------:R2:W-:Y:S04]  /*11ca30*/  STL.64 [R1+0x2b0], R8 ;  /* 0x0002b00801007387 */ /* 0x0005e80000100a00 */
[----:B------:R3:W-:Y:S04]  /*11ca40*/  STL.64 [R1+0x2b8], R10 ;  /* 0x0002b80a01007387 */ /* 0x0007e80000100a00 */
[----:B------:R-:W4:Y:S04]  /*11ca50*/  LDL R16, [R1+0x1d28] ;  /* 0x001d280001107983 */ /* 0x000f280000100800 */
[----:B------:R-:W-:Y:S04]  /*11ca60*/  STL [R1+0xd4], R5 ;  /* 0x0000d40501007387 */ /* 0x000fe80000100800 */
[----:B------:R-:W5:Y:S04]  /*11ca70*/  LDL.LU R12, [R1+0x470] ;  /* 0x00047000010c7983 */ /* 0x000f680000300800 */
[----:B------:R-:W5:Y:S04]  /*11ca80*/  LDL.LU R13, [R1+0x474] ;  /* 0x00047400010d7983 */ /* 0x000f680000300800 */
[----:B------:R-:W5:Y:S04]  /*11ca90*/  LDL.LU R14, [R1+0x478] ;  /* 0x00047800010e7983 */ /* 0x000f680000300800 */
[----:B------:R-:W5:Y:S04]  /*11caa0*/  LDL.LU R15, [R1+0x47c] ;  /* 0x00047c00010f7983 */ /* 0x000f680000300800 */
[----:B------:R-:W4:Y:S04]  /*11cab0*/  LDL R36, [R1+0x1d58] ;  /* 0x001d580001247983 */ /* 0x000f280000100800 */
[----:B------:R-:W5:Y:S04]  /*11cac0*/  LDL R37, [R1+0x1d5c] ;  /* 0x001d5c0001257983 */ /* 0x000f680000100800 */
        /* <DEDUP_REMOVED lines=8> */
[----:B------:R-:W5:Y:S04]  /*11cb50*/  LDL R18, [R1+0x1d48] ;  /* 0x001d480001127983 */ /* 0x000f680000100800 */
[----:B------:R-:W5:Y:S01]  /*11cb60*/  LDL R19, [R1+0x1d4c] ;  /* 0x001d4c0001137983 */ /* 0x000f620000100800 */
[----:B0-----:R-:W-:-:S03]  /*11cb70*/  IMAD.MOV.U32 R0, RZ, RZ, R3 ;  /* 0x000000ffff007224 */ /* 0x001fc600078e0003 */
[----:B------:R-:W5:Y:S04]  /*11cb80*/  LDL R2, [R1+0x1d38] ;  /* 0x001d380001027983 */ /* 0x000f680000100800 */
[----:B-1----:R-:W5:Y:S04]  /*11cb90*/  LDL R3, [R1+0x1d3c] ;  /* 0x001d3c0001037983 */ /* 0x002f680000100800 */
[----:B------:R-:W5:Y:S04]  /*11cba0*/  LDL.LU R20, [R1+0x440] ;  /* 0x0004400001147983 */ /* 0x000f680000300800 */
[----:B------:R-:W5:Y:S04]  /*11cbb0*/  LDL.LU R21, [R1+0x444] ;  /* 0x0004440001157983 */ /* 0x000f680000300800 */
[----:B------:R-:W5:Y:S04]  /*11cbc0*/  LDL.LU R22, [R1+0x448] ;  /* 0x0004480001167983 */ /* 0x000f680000300800 */
[----:B------:R-:W5:Y:S04]  /*11cbd0*/  LDL.LU R23, [R1+0x44c] ;  /* 0x00044c0001177983 */ /* 0x000f680000300800 */
[----:B------:R-:W5:Y:S04]  /*11cbe0*/  LDL R17, [R1+0x1d2c] ;  /* 0x001d2c0001117983 */ /* 0x000f680000100800 */
[----:B--2---:R-:W2:Y:S04]  /*11cbf0*/  LDL.LU R8, [R1+0x4a0] ;  /* 0x0004a00001087983 */ /* 0x004ea80000300800 */
[----:B------:R-:W2:Y:S04]  /*11cc00*/  LDL.LU R9, [R1+0x4a4] ;  /* 0x0004a40001097983 */ /* 0x000ea80000300800 */
[----:B---3--:R-:W2:Y:S04]  /*11cc10*/  LDL.LU R10, [R1+0x4a8] ;  /* 0x0004a800010a7983 */ /* 0x008ea80000300800 */
[----:B------:R-:W2:Y:S04]  /*11cc20*/  LDL.LU R11, [R1+0x4ac] ;  /* 0x0004ac00010b7983 */ /* 0x000ea80000300800 */
[----:B------:R-:W3:Y:S04]  /*11cc30*/  LDL R52, [R1+0x1d18] ;  /* 0x001d180001347983 */ /* 0x000ee80000100800 */
[----:B------:R-:W3:Y:S04]  /*11cc40*/  LDL R53, [R1+0x1d1c] ;  /* 0x001d1c0001357983 */ /* 0x000ee80000100800 */
        /* <DEDUP_REMOVED lines=8> */
[----:B------:R0:W-:Y:S02]  /*11ccd0*/  STL [R1+0x8e4c], R0 ;  /* 0x008e4c0001007387 */ /* 0x0001e40000100800 */
[----:B0-----:R-:W-:Y:S01]  /*11cce0*/  IMAD.MOV.U32 R0, RZ, RZ, R5 ;  /* 0x000000ffff007224 */ /* 0x001fe200078e0005 */
[----:B----4-:R-:W-:-:S02]  /*11ccf0*/  F2FP.F16.E4M3.UNPACK_B R6, R36 ;  /* 0x00000024ff06723e */ /* 0x010fc400020006ff */
[----:B-----5:R-:W-:Y:S01]  /*11cd00*/  F2FP.F16.E4M3.UNPACK_B R7, R37 ;  /* 0x00000025ff07723e */ /* 0x020fe200020006ff */
[C---:B------:R-:W-:Y:S06]  /*11cd10*/  HMMA.16816.F32 R32, R28.reuse, R4, R32 ;  /* 0x000000041c20723c */ /* 0x040fec0000001820 */
[----:B------:R-:W-:Y:S06]  /*11cd20*/  HMMA.16816.F32 R24, R28, R6, R24 ;  /* 0x000000061c18723c */ /* 0x000fec0000001818 */
[----:B------:R-:W-:Y:S01]  /*11cd30*/  STL [R1+0xc8], R6 ;  /* 0x0000c80601007387 */ /* 0x000fe20000100800 */
[----:B------:R-:W-:-:S02]  /*11cd40*/  F2FP.F16.E4M3.UNPACK_B R4, R18 ;  /* 0x00000012ff04723e */ /* 0x000fc400020006ff */
[----:B------:R-:W-:Y:S02]  /*11cd50*/  F2FP.F16.E4M3.UNPACK_B R5, R19 ;  /* 0x00000013ff05723e */ /* 0x000fe400020006ff */
[----:B------:R-:W-:Y:S02]  /*11cd60*/  F2FP.F16.E4M3.UNPACK_B R2, R2 ;  /* 0x00000002ff02723e */ /* 0x000fe400020006ff */
[----:B------:R-:W-:-:S03]  /*11cd70*/  F2FP.F16.E4M3.UNPACK_B R3, R3 ;  /* 0x00000003ff03723e */ /* 0x000fc600020006ff */
[----:B------:R-:W-:Y:S01]  /*11cd80*/  HMMA.16816.F32 R20, R28, R4, R20 ;  /* 0x000000041c14723c */ /* 0x000fe20000001814 */
[----:B------:R-:W-:Y:S04]  /*11cd90*/  STL.64 [R1+0x2d0], R32 ;  /* 0x0002d02001007387 */ /* 0x000fe80000100a00 */
[----:B------:R-:W-:Y:S04]  /*11cda0*/  STL.64 [R1+0x2d8], R34 ;  /* 0x0002d82201007387 */ /* 0x000fe80000100a00 */
[----:B------:R0:W-:Y:S04]  /*11cdb0*/  STL [R1+0x8e50], R0 ;  /* 0x008e500001007387 */ /* 0x0001e80000100800 */
[----:B------:R-:W-:Y:S04]  /*11cdc0*/  STL [R1+0xcc], R7 ;  /* 0x0000cc0701007387 */ /* 0x000fe80000100800 */
[----:B------:R1:W-:Y:S04]  /*11cdd0*/  STL [R1+0xc0], R4 ;  /* 0x0000c00401007387 */ /* 0x0003e80000100800 */
[----:B------:R-:W-:Y:S04]  /*11cde0*/  STL.64 [R1+0x2f0], R24 ;  /* 0x0002f01801007387 */ /* 0x000fe80000100a00 */
[----:B------:R-:W-:Y:S01]  /*11cdf0*/  STL.64 [R1+0x2f8], R26 ;  /* 0x0002f81a01007387 */ /* 0x000fe20000100a00 */
[----:B0-----:R-:W-:Y:S01]  /*11ce00*/  IMAD.MOV.U32 R0, RZ, RZ, R7 ;  /* 0x000000ffff007224 */ /* 0x001fe200078e0007 */
[----:B-1----:R-:W-:-:S04]  /*11ce10*/  F2FP.F16.E4M3.UNPACK_B R4, R16 ;  /* 0x00000010ff04723e */ /* 0x002fc800020006ff */
[----:B------:R-:W-:Y:S04]  /*11ce20*/  STL [R1+0x8e54], R0 ;  /* 0x008e540001007387 */ /* 0x000fe80000100800 */
[----:B------:R0:W-:Y:S01]  /*11ce30*/  STL [R1+0xc4], R5 ;  /* 0x0000c40501007387 */ /* 0x0001e20000100800 */
[----:B------:R-:W-:Y:S01]  /*11ce40*/  HMMA.16816.F32 R12, R28, R2, R12 ;  /* 0x000000021c0c723c */ /* 0x000fe2000000180c */
[----:B0-----:R-:W-:-:S07]  /*11ce50*/  F2FP.F16.E4M3.UNPACK_B R5, R17 ;  /* 0x00000011ff05723e */ /* 0x001fce00020006ff */
[----:B--2---:R-:W-:Y:S01]  /*11ce60*/  HMMA.16816.F32 R8, R28, R4, R8 ;  /* 0x000000041c08723c */ /* 0x004fe20000001808 */
        /* <DEDUP_REMOVED lines=8> */
[----:B---3--:R-:W-:-:S03]  /*11cef0*/  F2FP.F16.E4M3.UNPACK_B R2, R52 ;  /* 0x00000034ff02723e */ /* 0x008fc600020006ff */
[----:B------:R-:W-:Y:S01]  /*11cf00*/  STL [R1+0x8e58], R0 ;  /* 0x008e580001007387 */ /* 0x000fe20000100800 */
[----:B0-----:R-:W-:-:S03]  /*11cf10*/  F2FP.F16.E4M3.UNPACK_B R3, R53 ;  /* 0x00000035ff03723e */ /* 0x001fc600020006ff */
        /* <DEDUP_REMOVED lines=8> */
[----:B------:R0:W-:Y:S04]  /*11cfa0*/  STL [R1+0x8e5c], R0 ;  /* 0x008e5c0001007387 */ /* 0x0001e80000100800 */
[----:B------:R1:W-:Y:S04]  /*11cfb0*/  STL [R1+0xac], R3 ;  /* 0x0000ac0301007387 */ /* 0x0003e80000100800 */
[----:B------:R-:W-:Y:S01]  /*11cfc0*/  STL [R1+0xa0], R6 ;  /* 0x0000a00601007387 */ /* 0x000fe20000100800 */
[----:B------:R-:W-:-:S02]  /*11cfd0*/  F2FP.F16.E4M3.UNPACK_B R4, R60 ;  /* 0x0000003cff04723e */ /* 0x000fc400020006ff */
[----:B------:R-:W-:Y:S01]  /*11cfe0*/  F2FP.F16.E4M3.UNPACK_B R5, R61 ;  /* 0x0000003dff05723e */ /* 0x000fe200020006ff */
[----:B0-----:R-:W-:-:S05]  /*11cff0*/  IMAD.MOV.U32 R0, RZ, RZ, R3 ;  /* 0x000000ffff007224 */ /* 0x001fca00078e0003 */
[----:B------:R0:W-:Y:S04]  /*11d000*/  STL.64 [R1+0x370], R8 ;  /* 0x0003700801007387 */ /* 0x0001e80000100a00 */
[----:B------:R2:W-:Y:S04]  /*11d010*/  STL.64 [R1+0x378], R10 ;  /* 0x0003780a01007387 */ /* 0x0005e80000100a00 */
[----:B------:R3:W-:Y:S04]  /*11d020*/  STL [R1+0x8e60], R0 ;  /* 0x008e600001007387 */ /* 0x0007e80000100800 */
[----:B------:R4:W-:Y:S04]  /*11d030*/  STL [R1+0xa4], R7 ;  /* 0x0000a40701007387 */ /* 0x0009e80000100800 */
[----:B------:R-:W5:Y:S04]  /*11d040*/  LDL.LU R12, [R1+0x5c0] ;  /* 0x0005c000010c7983 */ /* 0x000f680000300800 */
[----:B------:R-:W5:Y:S04]  /*11d050*/  LDL.LU R13, [R1+0x5c4] ;  /* 0x0005c400010d7983 */ /* 0x000f680000300800 */
[----:B------:R4:W-:Y:S04]  /*11d060*/  STL [R1+0x98], R4 ;  /* 0x0000980401007387 */ /* 0x0009e80000100800 */
[----:B------:R-:W5:Y:S04]  /*11d070*/  LDL.LU R14, [R1+0x5c8] ;  /* 0x0005c800010e7983 */ /* 0x000f680000300800 */
[----:B------:R4:W-:Y:S04]  /*11d080*/  STL [R1+0x9c], R5 ;  /* 0x00009c0501007387 */ /* 0x0009e80000100800 */
[----:B------:R-:W5:Y:S04]  /*11d090*/  LDL.LU R15, [R1+0x5cc] ;  /* 0x0005cc00010f7983 */ /* 0x000f680000300800 */
        /* <DEDUP_REMOVED lines=21> */
[----:B-1----:R-:W5:Y:S04]  /*11d1f0*/  LDL R3, [R1+0x1ccc] ;  /* 0x001ccc0001037983 */ /* 0x002f680000100800 */
[----:B------:R-:W5:Y:S04]  /*11d200*/  LDL R16, [R1+0x1cb8] ;  /* 0x001cb80001107983 */ /* 0x000f680000100800 */
[----:B------:R-:W5:Y:S04]  /*11d210*/  LDL R17, [R1+0x1cbc] ;  /* 0x001cbc0001117983 */ /* 0x000f680000100800 */
[----:B------:R-:W5:Y:S04]  /*11d220*/  LDL R52, [R1+0x1ca8] ;  /* 0x001ca80001347983 */ /* 0x000f680000100800 */
[----:B------:R-:W5:Y:S04]  /*11d230*/  LDL R53, [R1+0x1cac] ;  /* 0x001cac0001357983 */ /* 0x000f680000100800 */
[----:B0-----:R-:W5:Y:S04]  /*11d240*/  LDL.LU R8, [R1+0x5f0] ;  /* 0x0005f00001087983 */ /* 0x001f680000300800 */
[----:B------:R-:W5:Y:S04]  /*11d250*/  LDL.LU R9, [R1+0x5f4] ;  /* 0x0005f40001097983 */ /* 0x000f680000300800 */
[----:B--2---:R-:W2:Y:S04]  /*11d260*/  LDL.LU R10, [R1+0x5f8] ;  /* 0x0005f800010a7983 */ /* 0x004ea80000300800 */
[----:B------:R-:W2:Y:S04]  /*11d270*/  LDL.LU R11, [R1+0x5fc] ;  /* 0x0005fc00010b7983 */ /* 0x000ea80000300800 */
[----:B------:R-:W2:Y:S04]  /*11d280*/  LDL R54, [R1+0x1c98] ;  /* 0x001c980001367983 */ /* 0x000ea80000100800 */
[----:B------:R-:W2:Y:S04]  /*11d290*/  LDL R55, [R1+0x1c9c] ;  /* 0x001c9c0001377983 */ /* 0x000ea80000100800 */
[----:B------:R-:W2:Y:S04]  /*11d2a0*/  LDL.LU R56, [R1+0x620] ;  /* 0x0006200001387983 */ /* 0x000ea80000300800 */
[----:B------:R-:W2:Y:S04]  /*11d2b0*/  LDL.LU R57, [R1+0x624] ;  /* 0x0006240001397983 */ /* 0x000ea80000300800 */
[----:B------:R-:W2:Y:S04]  /*11d2c0*/  LDL.LU R58, [R1+0x628] ;  /* 0x00062800013a7983 */ /* 0x000ea80000300800 */
[----:B------:R-:W2:Y:S04]  /*11d2d0*/  LDL.LU R59, [R1+0x62c] ;  /* 0x00062c00013b7983 */ /* 0x000ea80000300800 */
[----:B------:R-:W2:Y:S04]  /*11d2e0*/  LDL R60, [R1+0x1c88] ;  /* 0x001c8800013c7983 */ /* 0x000ea80000100800 */
[----:B------:R-:W2:Y:S01]  /*11d2f0*/  LDL R61, [R1+0x1c8c] ;  /* 0x001c8c00013d7983 */ /* 0x000ea20000100800 */
[----:B---3--:R-:W-:Y:S01]  /*11d300*/  IMAD.MOV.U32 R0, RZ, RZ, R5 ;  /* 0x000000ffff007224 */ /* 0x008fe200078e0005 */
[C---:B----4-:R-:W-:Y:S06]  /*11d310*/  HMMA.16816.F32 R40, R28.reuse, R6, R40 ;  /* 0x000000061c28723c */ /* 0x050fec0000001828 */
[----:B-----5:R-:W-:Y:S01]  /*11d320*/  HMMA.16816.F32 R32, R28, R4, R32 ;  /* 0x000000041c20723c */ /* 0x020fe20000001820 */
[----:B------:R-:W-:-:S02]  /*11d330*/  F2FP.F16.E4M3.UNPACK_B R6, R36 ;  /* 0x00000024ff06723e */ /* 0x000fc400020006ff */
[----:B------:R-:W-:-:S07]  /*11d340*/  F2FP.F16.E4M3.UNPACK_B R7, R37 ;  /* 0x00000025ff07723e */ /* 0x000fce00020006ff */
[----:B------:R-:W-:Y:S01]  /*11d350*/  HMMA.16816.F32 R24, R28, R6, R24 ;  /* 0x000000061c18723c */ /* 0x000fe20000001818 */
[----:B------:R-:W-:Y:S02]  /*11d360*/  F2FP.F16.E4M3.UNPACK_B R4, R18 ;  /* 0x00000012ff04723e */ /* 0x000fe400020006ff */
[----:B------:R-:W-:-:S04]  /*11d370*/  F2FP.F16.E4M3.UNPACK_B R5, R19 ;  /* 0x00000013ff05723e */ /* 0x000fc800020006ff */
[----:B------:R-:W-:Y:S04]  /*11d380*/  STL.64 [R1+0x390], R40 ;  /* 0x0003902801007387 */ /* 0x000fe80000100a00 */
[----:B------:R-:W-:Y:S04]  /*11d390*/  STL.64 [R1+0x398], R42 ;  /* 0x0003982a01007387 */ /* 0x000fe80000100a00 */
[----:B------:R-:W-:Y:S04]  /*11d3a0*/  STL [R1+0x90], R6 ;  /* 0x0000900601007387 */ /* 0x000fe80000100800 */
[----:B------:R-:W-:Y:S04]  /*11d3b0*/  STL.64 [R1+0x3b0], R32 ;  /* 0x0003b02001007387 */ /* 0x000fe80000100a00 */
[----:B------:R-:W-:Y:S04]  /*11d3c0*/  STL.64 [R1+0x3b8], R34 ;  /* 0x0003b82201007387 */ /* 0x000fe80000100a00 */
[----:B------:R0:W-:Y:S04]  /*11d3d0*/  STL [R1+0x8e64], R0 ;  /* 0x008e640001007387 */ /* 0x0001e80000100800 */
[----:B------:R-:W-:Y:S04]  /*11d3e0*/  STL [R1+0x94], R7 ;  /* 0x0000940701007387 */ /* 0x000fe80000100800 */
[----:B------:R1:W-:Y:S01]  /*11d3f0*/  STL [R1+0x88], R4 ;  /* 0x0000880401007387 */ /* 0x0003e20000100800 */
[----:B------:R-:W-:-:S02]  /*11d400*/  F2FP.F16.E4M3.UNPACK_B R2, R2 ;  /* 0x00000002ff02723e */ /* 0x000fc400020006ff */
[----:B------:R-:W-:Y:S01]  /*11d410*/  F2FP.F16.E4M3.UNPACK_B R3, R3 ;  /* 0x00000003ff03723e */ /* 0x000fe200020006ff */
[----:B------:R-:W-:Y:S01]  /*11d420*/  HMMA.16816.F32 R20, R28, R4, R20 ;  /* 0x000000041c14723c */ /* 0x000fe20000001814 */
[----:B0-----:R-:W-:Y:S01]  /*11d430*/  IMAD.MOV.U32 R0, RZ, RZ, R7 ;  /* 0x000000ffff007224 */ /* 0x001fe200078e0007 */
[----:B------:R-:W-:Y:S04]  /*11d440*/  STL.64 [R1+0x3d0], R24 ;  /* 0x0003d01801007387 */ /* 0x000fe80000100a00 */
[----:B------:R-:W-:Y:S01]  /*11d450*/  STL.64 [R1+0x3d8], R26 ;  /* 0x0003d81a01007387 */ /* 0x000fe20000100a00 */
[----:B-1----:R-:W-:-:S03]  /*11d460*/  F2FP.F16.E4M3.UNPACK_B R4, R16 ;  /* 0x00000010ff04723e */ /* 0x002fc600020006ff */
[----:B------:R0:W-:Y:S04]  /*11d470*/  STL [R1+0x8e68], R0 ;  /* 0x008e680001007387 */ /* 0x0001e80000100800 */
[----:B------:R1:W-:Y:S01]  /*11d480*/  STL [R1+0x8c], R5 ;  /* 0x00008c0501007387 */ /* 0x0003e20000100800 */
[----:B------:R-:W-:Y:S01]  /*11d490*/  HMMA.16816.F32 R12, R28, R2, R12 ;  /* 0x000000021c0c723c */ /* 0x000fe2000000180c */
[----:B0-----:R-:W-:Y:S01]  /*11d4a0*/  IMAD.MOV.U32 R0, RZ, RZ, R5 ;  /* 0x000000ffff007224 */ /* 0x001fe200078e0005 */
[----:B-1----:R-:W-:-:S07]  /*11d4b0*/  F2FP.F16.E4M3.UNPACK_B R5, R17 ;  /* 0x00000011ff05723e */ /* 0x002fce00020006ff */
[----:B--2---:R-:W-:Y:S01]  /*11d4c0*/  HMMA.16816.F32 R8, R28, R4, R8 ;  /* 0x000000041c08723c */ /* 0x004fe20000001808 */
[----:B------:R0:W-:Y:S04]  /*11d4d0*/  STL [R1+0x80], R2 ;  /* 0x0000800201007387 */ /* 0x0001e80000100800 */
[----:B------:R-:W-:Y:S04]  /*11d4e0*/  STL.64 [R1+0x3f0], R20 ;  /* 0x0003f01401007387 */ /* 0x000fe80000100a00 */
[----:B------:R-:W-:Y:S04]  /*11d4f0*/  STL.64 [R1+0x3f8], R22 ;  /* 0x0003f81601007387 */ /* 0x000fe80000100a00 */
[----:B------:R-:W-:Y:S04]  /*11d500*/  STL [R1+0x8e6c], R0 ;  /* 0x008e6c0001007387 */ /* 0x000fe80000100800 */
[----:B------:R1:W-:Y:S04]  /*11d510*/  STL [R1+0x84], R3 ;  /* 0x0000840301007387 */ /* 0x0003e80000100800 */
[----:B------:R-:W-:Y:S04]  /*11d520*/  STL [R1+0x78], R4 ;  /* 0x0000780401007387 */ /* 0x000fe80000100800 */
[----:B------:R-:W-:Y:S04]  /*11d530*/  STL.64 [R1+0x410], R12 ;  /* 0x0004100c01007387 */ /* 0x000fe80000100a00 */
[----:B------:R-:W-:Y:S01]  /*11d540*/  STL.64 [R1+0x418], R14 ;  /* 0x0004180e01007387 */ /* 0x000fe20000100a00 */
[----:B0-----:R-:W-:-:S03]  /*11d550*/  F2FP.F16.E4M3.UNPACK_B R2, R52 ;  /* 0x00000034ff02723e */ /* 0x001fc600020006ff */
[----:B------:R-:W-:Y:S01]  /*11d560*/  STL [R1+0x7c], R5 ;  /* 0x00007c0501007387 */ /* 0x000fe20000100800 */
[----:B-1----:R-:W-:-:S03]  /*11d570*/  F2FP.F16.E4M3.UNPACK_B R3, R53 ;  /* 0x00000035ff03723e */ /* 0x002fc600020006ff */
        /* <DEDUP_REMOVED lines=8> */
[----:B------:R-:W-:Y:S04]  /*11d600*/  STL [R1+0x74], R3 ;  /* 0x0000740301007387 */ /* 0x000fe80000100800 */
        /* <DEDUP_REMOVED lines=8> */
[----:B0-----:R-:W4:Y:S04]  /*11d690*/  LDL.LU R8, [R1+0xb20] ;  /* 0x000b200001087983 */ /* 0x001f280000300800 */
[----:B------:R-:W4:Y:S04]  /*11d6a0*/  LDL.LU R9, [R1+0xb24] ;  /* 0x000b240001097983 */ /* 0x000f280000300800 */
[----:B------:R0:W-:Y:S04]  /*11d6b0*/  STL [R1+0x60], R4 ;  /* 0x0000600401007387 */ /* 0x0001e80000100800 */
[----:B-1----:R-:W4:Y:S04]  /*11d6c0*/  LDL.LU R10, [R1+0xb28] ;  /* 0x000b2800010a7983 */ /* 0x002f280000300800 */
[----:B------:R1:W-:Y:S04]  /*11d6d0*/  STL [R1+0x64], R5 ;  /* 0x0000640501007387 */ /* 0x0003e80000100800 */
        /* <DEDUP_REMOVED lines=9> */
[----:B------:R-:W3:Y:S04]  /*11d770*/  LDL R36, [R1+0x1c78] ;  /* 0x001c780001247983 */ /* 0x000ee80000100800 */
[----:B------:R-:W4:Y:S04]  /*11d780*/  LDL R37, [R1+0x1c7c] ;  /* 0x001c7c0001257983 */ /* 0x000f280000100800 */
[----:B------:R-:W0:Y:S04]  /*11d790*/  LDL R18, [R1+0x1c68] ;  /* 0x001c680001127983 */ /* 0x000e280000100800 */
[----:B------:R-:W4:Y:S04]  /*11d7a0*/  LDL.LU R24, [R1+0x6b0] ;  /* 0x0006b00001187983 */ /* 0x000f280000300800 */
[----:B------:R-:W4:Y:S04]  /*11d7b0*/  LDL.LU R25, [R1+0x6b4] ;  /* 0x0006b40001197983 */ /* 0x000f280000300800 */
[----:B------:R-:W4:Y:S04]  /*11d7c0*/  LDL.LU R26, [R1+0x6b8] ;  /* 0x0006b800011a7983 */ /* 0x000f280000300800 */
[----:B------:R-:W4:Y:S04]  /*11d7d0*/  LDL.LU R27, [R1+0x6bc] ;  /* 0x0006bc00011b7983 */ /* 0x000f280000300800 */
[----:B------:R-:W1:Y:S04]  /*11d7e0*/  LDL R19, [R1+0x1c6c] ;  /* 0x001c6c0001137983 */ /* 0x000e680000100800 */
        /* <DEDUP_REMOVED lines=20> */
[----:B------:R-:W4:Y:S01]  /*11d930*/  LDL R60, [R1+0x1c18] ;  /* 0x001c1800013c7983 */ /* 0x000f220000100800 */
[----:B--2---:R-:W-:Y:S01]  /*11d940*/  IMAD.MOV.U32 R0, RZ, RZ, R7 ;  /* 0x000000ffff007224 */ /* 0x004fe200078e0007 */
[----:B-----5:R-:W-:-:S15]  /*11d950*/  HMMA.16816.F32 R40, R28, R6, R40 ;  /* 0x000000061c28723c */ /* 0x020fde0000001828 */
[----:B------:R-:W-:-:S08]  /*11d960*/  NOP ;  /* 0x0000000000007918 */ /* 0x000fd00000000000 */
[----:B------:R-:W-:Y:S04]  /*11d970*/  STL.64 [R1+0x470], R40 ;  /* 0x0004702801007387 */ /* 0x000fe80000100a00 */
[----:B------:R-:W-:Y:S04]  /*11d980*/  STL.64 [R1+0x478], R42 ;  /* 0x0004782a01007387 */ /* 0x000fe80000100a00 */
[----:B------:R-:W2:Y:S01]  /*11d990*/  LDL R61, [R1+0x1c1c] ;  /* 0x001c1c00013d7983 */ /* 0x000ea20000100800 */
[----:B---3--:R-:W-:Y:S02]  /*11d9a0*/  F2FP.F16.E4M3.UNPACK_B R6, R36 ;  /* 0x00000024ff06723e */ /* 0x008fe400020006ff */
[----:B----4-:R-:W-:Y:S01]  /*11d9b0*/  F2FP.F16.E4M3.UNPACK_B R7, R37 ;  /* 0x00000025ff07723e */ /* 0x010fe200020006ff */
[C---:B------:R-:W-:Y:S06]  /*11d9c0*/  HMMA.16816.F32 R32, R28.reuse, R4, R32 ;  /* 0x000000041c20723c */ /* 0x040fec0000001820 */
[----:B------:R-:W-:Y:S01]  /*11d9d0*/  HMMA.16816.F32 R24, R28, R6, R24 ;  /* 0x000000061c18723c */ /* 0x000fe20000001818 */
[----:B0-----:R-:W-:-:S02]  /*11d9e0*/  F2FP.F16.E4M3.UNPACK_B R4, R18 ;  /* 0x00000012ff04723e */ /* 0x001fc400020006ff */
[----:B-1----:R-:W-:Y:S01]  /*11d9f0*/  F2FP.F16.E4M3.UNPACK_B R5, R19 ;  /* 0x00000013ff05723e */ /* 0x002fe200020006ff */
[----:B------:R0:W-:Y:S04]  /*11da00*/  STL [R1+0x8e78], R0 ;  /* 0x008e780001007387 */ /* 0x0001e80000100800 */
[----:B------:R-:W-:Y:S01]  /*11da10*/  STL [R1+0x58], R6 ;  /* 0x0000580601007387 */ /* 0x000fe20000100800 */
[----:B------:R-:W-:Y:S02]  /*11da20*/  F2FP.F16.E4M3.UNPACK_B R2, R2 ;  /* 0x00000002ff02723e */ /* 0x000fe400020006ff */
[----:B------:R-:W-:Y:S01]  /*11da30*/  F2FP.F16.E4M3.UNPACK_B R3, R3 ;  /* 0x00000003ff03723e */ /* 0x000fe200020006ff */
[----:B------:R-:W-:Y:S01]  /*11da40*/  HMMA.16816.F32 R20, R28, R4, R20 ;  /* 0x000000041c14723c */ /* 0x000fe20000001814 */
[----:B0-----:R-:W-:-:S04]  /*11da50*/  IMAD.MOV.U32 R0, RZ, RZ, R7 ;  /* 0x000000ffff007224 */ /* 0x001fc800078e0007 */
[----:B------:R-:W-:Y:S04]  /*11da60*/  STL.64 [R1+0x490], R32 ;  /* 0x0004902001007387 */ /* 0x000fe80000100a00 */
[----:B------:R-:W-:Y:S04]  /*11da70*/  STL.64 [R1+0x498], R34 ;  /* 0x0004982201007387 */ /* 0x000fe80000100a00 */
[----:B------:R-:W-:Y:S04]  /*11da80*/  STL [R1+0x5c], R7 ;  /* 0x00005c0701007387 */ /* 0x000fe80000100800 */
[----:B------:R0:W-:Y:S04]  /*11da90*/  STL [R1+0x50], R4 ;  /* 0x0000500401007387 */ /* 0x0001e80000100800 */
[----:B------:R-:W-:Y:S04]  /*11daa0*/  STL.64 [R1+0x4b0], R24 ;  /* 0x0004b01801007387 */ /* 0x000fe80000100a00 */
[----:B------:R-:W-:Y:S04]  /*11dab0*/  STL.64 [R1+0x4b8], R26 ;  /* 0x0004b81a01007387 */ /* 0x000fe80000100a00 */
[----:B------:R1:W-:Y:S04]  /*11dac0*/  STL [R1+0x8e7c], R0 ;  /* 0x008e7c0001007387 */ /* 0x0003e80000100800 */
[----:B------:R3:W-:Y:S01]  /*11dad0*/  STL [R1+0x54], R5 ;  /* 0x0000540501007387 */ /* 0x0007e20000100800 */
[----:B------:R-:W-:Y:S01]  /*11dae0*/  HMMA.16816.F32 R12, R28, R2, R12 ;  /* 0x000000021c0c723c */ /* 0x000fe2000000180c */
[----:B0-----:R-:W-:Y:S01]  /*11daf0*/  F2FP.F16.E4M3.UNPACK_B R4, R16 ;  /* 0x00000010ff04723e */ /* 0x001fe200020006ff */
[----:B-1----:R-:W-:Y:S01]  /*11db00*/  IMAD.MOV.U32 R0, RZ, RZ, R5 ;  /* 0x000000ffff007224 */ /* 0x002fe200078e0005 */
[----:B---3--:R-:W-:-:S07]  /*11db10*/  F2FP.F16.E4M3.UNPACK_B R5, R17 ;  /* 0x00000011ff05723e */ /* 0x008fce00020006ff */
[----:B------:R-:W-:Y:S01]  /*11db20*/  HMMA.16816.F32 R8, R28, R4, R8 ;  /* 0x000000041c08723c */ /* 0x000fe20000001808 */
[----:B------:R0:W-:Y:S04]  /*11db30*/  STL [R1+0x48], R2 ;  /* 0x0000480201007387 */ /* 0x0001e80000100800 */
[----:B------:R-:W-:Y:S04]  /*11db40*/  STL.64 [R1+0x4d0], R20 ;  /* 0x0004d01401007387 */ /* 0x000fe80000100a00 */
[----:B------:R-:W-:Y:S04]  /*11db50*/  STL.64 [R1+0x4d8], R22 ;  /* 0x0004d81601007387 */ /* 0x000fe80000100a00 */
[----:B------:R1:W-:Y:S04]  /*11db60*/  STL [R1+0x8e80], R0 ;  /* 0x008e800001007387 */ /* 0x0003e80000100800 */
[----:B------:R3:W-:Y:S04]  /*11db70*/  STL [R1+0x4c], R3 ;  /* 0x00004c0301007387 */ /* 0x0007e80000100800 */
[----:B------:R-:W-:Y:S04]  /*11db80*/  STL [R1+0x40], R4 ;  /* 0x0000400401007387 */ /* 0x000fe80000100800 */
[----:B------:R-:W-:Y:S04]  /*11db90*/  STL.64 [R1+0x4f0], R12 ;  /* 0x0004f00c01007387 */ /* 0x000fe80000100a00 */
[----:B------:R-:W-:Y:S01]  /*11dba0*/  STL.64 [R1+0x4f8], R14 ;  /* 0x0004f80e01007387 */ /* 0x000fe20000100a00 */
[----:B0-----:R-:W-:Y:S01]  /*11dbb0*/  F2FP.F16.E4M3.UNPACK_B R2, R52 ;  /* 0x00000034ff02723e */ /* 0x001fe200020006ff */
[----:B-1----:R-:W-:Y:S01]  /*11dbc0*/  IMAD.MOV.U32 R0, RZ, RZ, R3 ;  /* 0x000000ffff007224 */ /* 0x002fe200078e0003 */
[----:B---3--:R-:W-:-:S04]  /*11dbd0*/  F2FP.F16.E4M3.UNPACK_B R3, R53 ;  /* 0x00000035ff03723e */ /* 0x008fc800020006ff */
[----:B------:R-:W-:Y:S04]  /*11dbe0*/  STL [R1+0x8e84], R0 ;  /* 0x008e840001007387 */ /* 0x000fe80000100800 */
[----:B------:R-:W-:Y:S04]  /*11dbf0*/  STL [R1+0x44], R5 ;  /* 0x0000440501007387 */ /* 0x000fe80000100800 */
[----:B------:R-:W-:Y:S04]  /*11dc00*/  STL [R1+0x38], R2 ;  /* 0x0000380201007387 */ /* 0x000fe80000100800 */
[----:B------:R-:W-:Y:S04]  /*11dc10*/  STL.64 [R1+0x510], R8 ;  /* 0x0005100801007387 */ /* 0x000fe80000100a00 */
[----:B------:R0:W-:Y:S02]  /*11dc20*/  STL.64 [R1+0x518], R10 ;  /* 0x0005180a01007387 */ /* 0x0001e40000100a00 */
[----:B0-----:R-:W-:Y:S01]  /*11dc30*/  HMMA.16816.F32 R8, R28, R2, R56 ;  /* 0x000000021c08723c */ /* 0x001fe20000001838 */
[----:B------:R-:W-:-:S05]  /*11dc40*/  F2FP.F16.E4M3.UNPACK_B R6, R54 ;  /* 0x00000036ff06723e */ /* 0x000fca00020006ff */
[----:B------:R-:W-:Y:S01]  /*11dc50*/  IMAD.MOV.U32 R0, RZ, RZ, R3 ;  /* 0x000000ffff007224 */ /* 0x000fe200078e0003 */
[----:B------:R-:W-:Y:S01]  /*11dc60*/  F2FP.F16.E4M3.UNPACK_B R7, R55 ;  /* 0x00000037ff07723e */ /* 0x000fe200020006ff */
[----:B------:R-:W-:Y:S04]  /*11dc70*/  STL [R1+0x3c], R3 ;  /* 0x00003c0301007387 */ /* 0x000fe80000100800 */
[----:B------:R-:W-:Y:S01]  /*11dc80*/  STL [R1+0x30], R6 ;  /* 0x0000300601007387 */ /* 0x000fe20000100800 */
[----:B------:R-:W-:-:S10]  /*11dc90*/  F2FP.F16.E4M3.UNPACK_B R4, R60 ;  /* 0x0000003cff04723e */ /* 0x000fd400020006ff */
[----:B------:R0:W-:Y:S04]  /*11dca0*/  STL.64 [R1+0x530], R8 ;  /* 0x0005300801007387 */ /* 0x0001e80000100a00 */
[----:B------:R1:W-:Y:S04]  /*11dcb0*/  STL.64 [R1+0x538], R10 ;  /* 0x0005380a01007387 */ /* 0x0003e80000100a00 */
[----:B------:R3:W-:Y:S04]  /*11dcc0*/  STL [R1+0x8e88], R0 ;  /* 0x008e880001007387 */ /* 0x0007e80000100800 */
[----:B------:R-:W-:Y:S04]  /*11dcd0*/  STL [R1+0x34], R7 ;  /* 0x0000340701007387 */ /* 0x000fe80000100800 */
[----:B0-----:R-:W4:Y:S04]  /*11dce0*/  LDL.LU R8, [R1+0xca0] ;  /* 0x000ca00001087983 */ /* 0x001f280000300800 */
[----:B------:R-:W4:Y:S04]  /*11dcf0*/  LDL.LU R9, [R1+0xca4] ;  /* 0x000ca40001097983 */ /* 0x000f280000300800 */
[----:B------:R-:W-:Y:S04]  /*11dd00*/  STL [R1+0x28], R4 ;  /* 0x0000280401007387 */ /* 0x000fe80000100800 */
[----:B-1----:R-:W4:Y:S01]  /*11dd10*/  LDL.LU R10, [R1+0xca8] ;  /* 0x000ca800010a7983 */ /* 0x002f220000300800 */
[----:B--2---:R-:W-:-:S05]  /*11dd20*/  F2FP.F16.E4M3.UNPACK_B R5, R61 ;  /* 0x0000003dff05723e */ /* 0x004fca00020006ff */
[----:B------:R-:W-:Y:S04]  /*11dd30*/  STL [R1+0x2c], R5 ;  /* 0x00002c0501007387 */ /* 0x000fe80000100800 */
        /* <DEDUP_REMOVED lines=43> */
[----:B---3--:R-:W-:-:S03]  /*11dff0*/  IMAD.MOV.U32 R0, RZ, RZ, R7 ;  /* 0x000000ffff007224 */ /* 0x008fc600078e0007 */
[----:B------:R-:W3:Y:S04]  /*11e000*/  LDL R56, [R1+0x1b98] ;  /* 0x001b980001387983 */ /* 0x000ee80000100800 */
[----:B------:R-:W3:Y:S04]  /*11e010*/  LDL R57, [R1+0x1b9c] ;  /* 0x001b9c0001397983 */ /* 0x000ee80000100800 */
[----:B------:R0:W-:Y:S02]  /*11e020*/  STL [R1+0x8e8c], R0 ;  /* 0x008e8c0001007387 */ /* 0x0001e40000100800 */
[----:B0-----:R-:W-:Y:S01]  /*11e030*/  IMAD.MOV.U32 R0, RZ, RZ, R5 ;  /* 0x000000ffff007224 */ /* 0x001fe200078e0005 */
[C---:B----4-:R-:W-:Y:S06]  /*11e040*/  HMMA.16816.F32 R44, R28.reuse, R6, R44 ;  /* 0x000000061c2c723c */ /* 0x050fec000000182c */
[----:B--2---:R-:W-:Y:S01]  /*11e050*/  HMMA.16816.F32 R40, R28, R4, R40 ;  /* 0x000000041c28723c */ /* 0x004fe20000001828 */
[----:B-----5:R-:W-:-:S02]  /*11e060*/  F2FP.F16.E4M3.UNPACK_B R6, R38 ;  /* 0x00000026ff06723e */ /* 0x020fc400020006ff */
[----:B------:R-:W-:-:S04]  /*11e070*/  F2FP.F16.E4M3.UNPACK_B R7, R39 ;  /* 0x00000027ff07723e */ /* 0x000fc800020006ff */
[----:B------:R-:W-:Y:S02]  /*11e080*/  F2FP.F16.E4M3.UNPACK_B R4, R36 ;  /* 0x00000024ff04723e */ /* 0x000fe400020006ff */
[----:B------:R-:W-:Y:S01]  /*11e090*/  F2FP.F16.E4M3.UNPACK_B R5, R37 ;  /* 0x00000025ff05723e */ /* 0x000fe200020006ff */
[C---:B------:R-:W-:Y:S07]  /*11e0a0*/  HMMA.16816.F32 R32, R28.reuse, R6, R32 ;  /* 0x000000061c20723c */ /* 0x040fee0000001820 */
[----:B------:R-:W-:Y:S04]  /*11e0b0*/  STL.64 [R1+0x550], R44 ;  /* 0x0005502c01007387 */ /* 0x000fe80000100a00 */
[----:B------:R-:W-:Y:S04]  /*11e0c0*/  STL.64 [R1+0x558], R46 ;  /* 0x0005582e01007387 */ /* 0x000fe80000100a00 */
[----:B------:R0:W-:Y:S04]  /*11e0d0*/  STL [R1+0x20], R6 ;  /* 0x0000200601007387 */ /* 0x0001e80000100800 */
[----:B------:R-:W-:Y:S04]  /*11e0e0*/  STL.64 [R1+0x570], R40 ;  /* 0x0005702801007387 */ /* 0x000fe80000100a00 */
[----:B------:R-:W-:Y:S04]  /*11e0f0*/  STL.64 [R1+0x578], R42 ;  /* 0x0005782a01007387 */ /* 0x000fe80000100a00 */
[----:B------:R-:W-:Y:S04]  /*11e100*/  STL [R1+0x8e90], R0 ;  /* 0x008e900001007387 */ /* 0x000fe80000100800 */
[----:B------:R1:W-:Y:S01]  /*11e110*/  STL [R1+0x24], R7 ;  /* 0x0000240701007387 */ /* 0x0003e20000100800 */
[----:B------:R-:W-:Y:S01]  /*11e120*/  HMMA.16816.F32 R24, R28, R4, R24 ;  /* 0x000000041c18723c */ /* 0x000fe20000001818 */
[----:B0-----:R-:W-:-:S02]  /*11e130*/  F2FP.F16.E4M3.UNPACK_B R6, R22 ;  /* 0x00000016ff06723e */ /* 0x001fc400020006ff */
[----:B-1----:R-:W-:-:S07]  /*11e140*/  F2FP.F16.E4M3.UNPACK_B R7, R23 ;  /* 0x00000017ff07723e */ /* 0x002fce00020006ff */
[----:B------:R-:W-:Y:S01]  /*11e150*/  HMMA.16816.F32 R16, R28, R6, R16 ;  /* 0x000000061c10723c */ /* 0x000fe20000001810 */
[----:B------:R0:W-:Y:S04]  /*11e160*/  STL [R1+0x18], R4 ;  /* 0x0000180401007387 */ /* 0x0001e80000100800 */
[----:B------:R-:W-:Y:S04]  /*11e170*/  STL.64 [R1+0x590], R32 ;  /* 0x0005902001007387 */ /* 0x000fe80000100a00 */
[----:B------:R-:W-:Y:S04]  /*11e180*/  STL.64 [R1+0x598], R34 ;  /* 0x0005982201007387 */ /* 0x000fe80000100a00 */
[----:B------:R1:W-:Y:S01]  /*11e190*/  STL [R1+0x1c], R5 ;  /* 0x00001c0501007387 */ /* 0x0003e20000100800 */
[----:B------:R-:W-:-:S03]  /*11e1a0*/  IMAD.MOV.U32 R0, RZ, RZ, R5 ;  /* 0x000000ffff007224 */ /* 0x000fc600078e0005 */
[----:B------:R-:W-:Y:S04]  /*11e1b0*/  STL [R1+0x10], R6 ;  /* 0x0000100601007387 */ /* 0x000fe80000100800 */
[----:B------:R-:W-:Y:S04]  /*11e1c0*/  STL.64 [R1+0x5b0], R24 ;  /* 0x0005b01801007387 */ /* 0x000fe80000100a00 */
[----:B------:R-:W-:Y:S01]  /*11e1d0*/  STL.64 [R1+0x5b8], R26 ;  /* 0x0005b81a01007387 */ /* 0x000fe20000100a00 */
[----:B0-----:R-:W-:Y:S02]  /*11e1e0*/  F2FP.F16.E4M3.UNPACK_B R4, R20 ;  /* 0x00000014ff04723e */ /* 0x001fe400020006ff */
[----:B-1----:R-:W-:-:S02]  /*11e1f0*/  F2FP.F16.E4M3.UNPACK_B R5, R21 ;  /* 0x00000015ff05723e */ /* 0x002fc400020006ff */
[----:B------:R-:W-:Y:S02]  /*11e200*/  F2FP.F16.E4M3.UNPACK_B R2, R2 ;  /* 0x00000002ff02723e */ /* 0x000fe400020006ff */
[----:B------:R-:W-:Y:S01]  /*11e210*/  F2FP.F16.E4M3.UNPACK_B R3, R3 ;  /* 0x00000003ff03723e */ /* 0x000fe200020006ff */
[----:B------:R0:W-:Y:S04]  /*11e220*/  STL [R1+0x8e94], R0 ;  /* 0x008e940001007387 */ /* 0x0001e80000100800 */
[----:B------:R-:W-:Y:S04]  /*11e230*/  STL [R1+0x14], R7 ;  /* 0x0000140701007387 */ /* 0x000fe80000100800 */
[----:B------:R-:W-:Y:S01]  /*11e240*/  STL [R1+0x8], R4 ;  /* 0x0000080401007387 */ /* 0x000fe20000100800 */
[----:B------:R-:W-:Y:S03]  /*11e250*/  HMMA.16816.F32 R12, R28, R4, R12 ;  /* 0x000000041c0c723c */ /* 0x000fe6000000180c */
[----:B------:R-:W-:Y:S04]  /*11e260*/  STL.64 [R1+0x5d0], R16 ;  /* 0x0005d01001007387 */ /* 0x000fe80000100a00 */
[----:B------:R-:W-:Y:S04]  /*11e270*/  STL.64 [R1+0x5d8], R18 ;  /* 0x0005d81201007387 */ /* 0x000fe80000100a00 */
[----:B------:R1:W-:Y:S01]  /*11e280*/  STL [R1+0xc], R5 ;  /* 0x00000c0501007387 */ /* 0x0003e20000100800 */
[----:B0-----:R-:W-:-:S02]  /*11e290*/  IMAD.MOV.U32 R0, RZ, RZ, R5 ;  /* 0x000000ffff007224 */ /* 0x001fc400078e0005 */
[----:B-1----:R-:W-:Y:S01]  /*11e2a0*/  HMMA.16816.F32 R4, R28, R2, R8 ;  /* 0x000000021c04723c */ /* 0x002fe20000001808 */
[----:B------:R-:W-:Y:S02]  /*11e2b0*/  F2FP.F16.E4M3.UNPACK_B R60, R60 ;  /* 0x0000003cff3c723e */ /* 0x000fe400020006ff */
[----:B------:R-:W-:-:S03]  /*11e2c0*/  F2FP.F16.E4M3.UNPACK_B R61, R61 ;  /* 0x0000003dff3d723e */ /* 0x000fc600020006ff */
[----:B------:R-:W-:Y:S04]  /*11e2d0*/  STL [R1], R2 ;  /* 0x0000000201007387 */ /* 0x000fe80000100800 */
[----:B------:R-:W-:Y:S04]  /*11e2e0*/  STL.64 [R1+0x5f0], R12 ;  /* 0x0005f00c01007387 */ /* 0x000fe80000100a00 */
[----:B------:R-:W-:Y:S04]  /*11e2f0*/  STL.64 [R1+0x5f8], R14 ;  /* 0x0005f80e01007387 */ /* 0x000fe80000100a00 */
[----:B------:R-:W-:Y:S05]  /*11e300*/  STL [R1+0x4], R3 ;  /* 0x0000040301007387 */ /* 0x000fea0000100800 */
[----:B------:R-:W-:Y:S04]  /*11e310*/  STL.64 [R1+0x610], R4 ;  /* 0x0006100401007387 */ /* 0x000fe80000100a00 */
[----:B------:R0:W-:Y:S02]  /*11e320*/  STL.64 [R1+0x618], R6 ;  /* 0x0006180601007387 */ /* 0x0001e40000100a00 */
[----:B0-----:R-:W-:Y:S06]  /*11e330*/  HMMA.16816.F32 R4, R28, R60, R52 ;  /* 0x0000003c1c04723c */ /* 0x001fec0000001834 */
[----:B------:R-:W-:-:S15]  /*11e340*/  STL.64 [R1+0x8e98], R60 ;  /* 0x008e983c01007387 */ /* 0x000fde0000100a00 */
[----:B------:R-:W-:-:S02]  /*11e350*/  NOP ;  /* 0x0000000000007918 */ /* 0x000fc40000000000 */
[----:B------:R-:W-:Y:S04]  /*11e360*/  STL.64 [R1+0x630], R4 ;  /* 0x0006300401007387 */ /* 0x000fe80000100a00 */
[----:B------:R-:W-:Y:S04]  /*11e370*/  STL.64 [R1+0x638], R6 ;  /* 0x0006380601007387 */ /* 0x000fe80000100a00 */
        /* <DEDUP_REMOVED lines=22> */
[----:B------:R-:W4:Y:S04]  /*11e4e0*/  LDL R54, [R1+0x1b88] ;  /* 0x001b880001367983 */ /* 0x000f280000100800 */
        /* <DEDUP_REMOVED lines=14> */
[----:B------:R-:W5:Y:S01]  /*11e5d0*/  LDL R9, [R1+0x1b5c] ;  /* 0x001b5c0001097983 */ /* 0x000f620000100800 */
[----:B------:R-:W-:-:S02]  /*11e5e0*/  F2FP.F16.E4M3.UNPACK_B R58, R58 ;  /* 0x0000003aff3a723e */ /* 0x000fc400020006ff */
[----:B------:R-:W-:Y:S01]  /*11e5f0*/  F2FP.F16.E4M3.UNPACK_B R59, R59 ;  /* 0x0000003bff3b723e */ /* 0x000fe200020006ff */
        /* <DEDUP_REMOVED lines=17> */
[----:B------:R-:W-:Y:S01]  /*11e710*/  F2FP.F16.E4M3.UNPACK_B R57, R57 ;  /* 0x00000039ff39723e */ /* 0x000fe200020006ff */
[----:B--2---:R-:W-:-:S15]  /*11e720*/  HMMA.16816.F32 R24, R28, R58, R24 ;  /* 0x0000003a1c18723c */ /* 0x004fde0000001818 */
[----:B------:R-:W-:-:S08]  /*11e730*/  NOP ;  /* 0x0000000000007918 */ /* 0x000fd00000000000 */
[----:B------:R-:W-:Y:S04]  /*11e740*/  STL.64 [R1+0x650], R24 ;  /* 0x0006501801007387 */ /* 0x000fe80000100a00 */
[----:B------:R0:W-:Y:S04]  /*11e750*/  STL.64 [R1+0x658], R26 ;  /* 0x0006581a01007387 */ /* 0x0001e80000100a00 */
[----:B0-----:R-:W2:Y:S04]  /*11e760*/  LDL.LU.64 R26, [R1+0x8f08] ;  /* 0x008f0800011a7983 */ /* 0x001ea80000300a00 */
[----:B------:R-:W2:Y:S01]  /*11e770*/  LDL.LU.64 R24, [R1+0x8f00] ;  /* 0x008f000001187983 */ /* 0x000ea20000300a00 */
[----:B----4-:R-:W-:-:S02]  /*11e780*/  F2FP.F16.E4M3.UNPACK_B R54, R54 ;  /* 0x00000036ff36723e */ /* 0x010fc400020006ff */
[----:B-----5:R-:W-:Y:S01]  /*11e790*/  F2FP.F16.E4M3.UNPACK_B R55, R55 ;  /* 0x00000037ff37723e */ /* 0x020fe200020006ff */
[C---:B------:R-:W-:Y:S06]  /*11e7a0*/  HMMA.16816.F32 R48, R28.reuse, R56, R48 ;  /* 0x000000381c30723c */ /* 0x040fec0000001830 */
[----:B------:R-:W-:Y:S01]  /*11e7b0*/  HMMA.16816.F32 R4, R28, R54, R4 ;  /* 0x000000361c04723c */ /* 0x000fe20000001804 */
[----:B------:R-:W-:Y:S02]  /*11e7c0*/  F2FP.F16.E4M3.UNPACK_B R52, R52 ;  /* 0x00000034ff34723e */ /* 0x000fe400020006ff */
[----:B------:R-:W-:-:S14]  /*11e7d0*/  F2FP.F16.E4M3.UNPACK_B R53, R53 ;  /* 0x00000035ff35723e */ /* 0x000fdc00020006ff */
[----:B------:R-:W-:Y:S04]  /*11e7e0*/  STL.64 [R1+0x670], R48 ;  /* 0x0006703001007387 */ /* 0x000fe80000100a00 */
[----:B------:R0:W-:Y:S04]  /*11e7f0*/  STL.64 [R1+0x678], R50 ;  /* 0x0006783201007387 */ /* 0x0001e80000100a00 */
[----:B0-----:R-:W3:Y:S04]  /*11e800*/  LDL.LU.64 R50, [R1+0x8ef8] ;  /* 0x008ef80001327983 */ /* 0x001ee80000300a00 */
[----:B------:R-:W-:Y:S04]  /*11e810*/  STL.64 [R1+0x8c50], R58 ;  /* 0x008c503a01007387 */ /* 0x000fe80000100a00 */
[----:B------:R-:W-:Y:S04]  /*11e820*/  STL.64 [R1+0x8c48], R56 ;  /* 0x008c483801007387 */ /* 0x000fe80000100a00 */
[----:B------:R-:W-:Y:S04]  /*11e830*/  STL.64 [R1+0x690], R4 ;  /* 0x0006900401007387 */ /* 0x000fe80000100a00 */
[----:B------:R0:W-:Y:S02]  /*11e840*/  STL.64 [R1+0x698], R6 ;  /* 0x0006980601007387 */ /* 0x0001e40000100a00 */
[----:B0-----:R-:W-:Y:S01]  /*11e850*/  HMMA.16816.F32 R4, R28, R52, R44 ;  /* 0x000000341c04723c */ /* 0x001fe2000000182c */
[----:B------:R-:W-:-:S02]  /*11e860*/  F2FP.F16.E4M3.UNPACK_B R2, R2 ;  /* 0x00000002ff02723e */ /* 0x000fc400020006ff */
[----:B------:R-:W-:Y:S01]  /*11e870*/  F2FP.F16.E4M3.UNPACK_B R3, R3 ;  /* 0x00000003ff03723e */ /* 0x000fe200020006ff */
[----:B------:R-:W-:Y:S04]  /*11e880*/  STL.64 [R1+0x8c30], R54 ;  /* 0x008c303601007387 */ /* 0x000fe80000100a00 */
[----:B------:R-:W-:-:S15]  /*11e890*/  STL.64 [R1+0x8c28], R52 ;  /* 0x008c283401007387 */ /* 0x000fde0000100a00 */
        /* <DEDUP_REMOVED lines=18> */
[----:B------:R-:W-:Y:S01]  /*11e9c0*/  STL.64 [R1+0x8bf8], R8 ;  /* 0x008bf80801007387 */ /* 0x000fe20000100a00 */
[----:B------:R-:W-:-:S12]  /*11e9d0*/  F2FP.F16.E4M3.UNPACK_B R14, R14 ;  /* 0x0000000eff0e723e */ /* 0x000fd800020006ff */
[----:B------:R-:W-:Y:S04]  /*11e9e0*/  STL.64 [R1+0x710], R4 ;  /* 0x0007100401007387 */ /* 0x000fe80000100a00 */
[----:B------:R2:W-:Y:S01]  /*11e9f0*/  STL.64 [R1+0x718], R6 ;  /* 0x0007180601007387 */ /* 0x0005e20000100a00 */
[----:B------:R-:W-:Y:S01]  /*11ea00*/  F2FP.F16.E4M3.UNPACK_B R15, R15 ;  /* 0x0000000fff0f723e */ /* 0x000fe200020006ff */
[----:B--2---:R-:W-:-:S15]  /*11ea10*/  HMMA.16816.F32 R4, R28, R12, R24 ;  /* 0x0000000c1c04723c */ /* 0x004fde0000001818 */
        /* <DEDUP_REMOVED lines=20> */
[----:B------:R-:W2:Y:S04]  /*11eb60*/  LDL R19, [R1+0x1b0c] ;  /* 0x001b0c0001137983 */ /* 0x000ea80000100800 */
        /* <DEDUP_REMOVED lines=12> */
[----:B0-----:R-:W4:Y:S04]  /*11ec30*/  LDL.LU R4, [R1+0xdd0] ;  /* 0x000dd00001047983 */ /* 0x001f280000300800 */
[----:B------:R-:W4:Y:S04]  /*11ec40*/  LDL.LU R5, [R1+0xdd4] ;  /* 0x000dd40001057983 */ /* 0x000f280000300800 */
[----:B-1----:R-:W4:Y:S04]  /*11ec50*/  LDL.LU R6, [R1+0xdd8] ;  /* 0x000dd80001067983 */ /* 0x002f280000300800 */
        /* <DEDUP_REMOVED lines=11> */
[----:B------:R-:W-:Y:S04]  /*11ed10*/  STL.64 [R1+0x8be0], R14 ;  /* 0x008be00e01007387 */ /* 0x000fe80000100a00 */
[----:B------:R0:W-:Y:S04]  /*11ed20*/  STL.64 [R1+0x8bd8], R12 ;  /* 0x008bd80c01007387 */ /* 0x0001e80000100a00 */
[----:B0-----:R-:W4:Y:S04]  /*11ed30*/  LDL.LU R12, [R1+0xd90] ;  /* 0x000d9000010c7983 */ /* 0x001f280000300800 */
[----:B------:R-:W4:Y:S04]  /*11ed40*/  LDL.LU R13, [R1+0xd94] ;  /* 0x000d9400010d7983 */ /* 0x000f280000300800 */
[----:B------:R-:W4:Y:S04]  /*11ed50*/  LDL.LU R14, [R1+0xd98] ;  /* 0x000d9800010e7983 */ /* 0x000f280000300800 */
[----:B------:R-:W4:Y:S01]  /*11ed60*/  LDL.LU R15, [R1+0xd9c] ;  /* 0x000d9c00010f7983 */ /* 0x000f220000300800 */
[----:B------:R-:W-:-:S02]  /*11ed70*/  F2FP.F16.E4M3.UNPACK_B R16, R16 ;  /* 0x00000010ff10723e */ /* 0x000fc400020006ff */
[----:B------:R-:W-:Y:S02]  /*11ed80*/  F2FP.F16.E4M3.UNPACK_B R17, R17 ;  /* 0x00000011ff11723e */ /* 0x000fe400020006ff */
[----:B---3--:R-:W-:Y:S02]  /*11ed90*/  F2FP.F16.E4M3.UNPACK_B R18, R18 ;  /* 0x00000012ff12723e */ /* 0x008fe400020006ff */
[----:B--2---:R-:W-:-:S07]  /*11eda0*/  F2FP.F16.E4M3.UNPACK_B R19, R19 ;  /* 0x00000013ff13723e */ /* 0x004fce00020006ff */
[----:B-----5:R-:W-:Y:S01]  /*11edb0*/  HMMA.16816.F32 R8, R28, R18, R8 ;  /* 0x000000121c08723c */ /* 0x020fe20000001808 */
[----:B----4-:R-:W-:Y:S02]  /*11edc0*/  F2FP.F16.E4M3.UNPACK_B R20, R20 ;  /* 0x00000014ff14723e */ /* 0x010fe400020006ff */
        /* <DEDUP_REMOVED lines=12> */
[----:B------:R-:W-:Y:S02]  /*11ee90*/  F2FP.F16.E4M3.UNPACK_B R24, R24 ;  /* 0x00000018ff18723e */ /* 0x000fe400020006ff */
[----:B------:R-:W-:-:S07]  /*11eea0*/  F2FP.F16.E4M3.UNPACK_B R25, R25 ;  /* 0x00000019ff19723e */ /* 0x000fce00020006ff */
[C---:B------:R-:W-:Y:S09]  /*11eeb0*/  HMMA.16816.F32 R4, R28.reuse, R24, R4 ;  /* 0x000000181c04723c */ /* 0x040ff20000001804 */
[----:B------:R-:W-:Y:S04]  /*11eec0*/  STL.64 [R1+0x7b0], R8 ;  /* 0x0007b00801007387 */ /* 0x000fe80000100a00 */
[----:B------:R0:W-:Y:S02]  /*11eed0*/  STL.64 [R1+0x7b8], R10 ;  /* 0x0007b80a01007387 */ /* 0x0001e40000100a00 */
[----:B0-----:R-:W-:Y:S01]  /*11eee0*/  HMMA.16816.F32 R8, R28, R22, R56 ;  /* 0x000000161c08723c */ /* 0x001fe20000001838 */
[----:B------:R-:W-:-:S02]  /*11eef0*/  F2FP.F16.E4M3.UNPACK_B R26, R26 ;  /* 0x0000001aff1a723e */ /* 0x000fc400020006ff */
[----:B------:R-:W-:-:S03]  /*11ef00*/  F2FP.F16.E4M3.UNPACK_B R27, R27 ;  /* 0x0000001bff1b723e */ /* 0x000fc600020006ff */
[----:B------:R-:W-:Y:S04]  /*11ef10*/  STL.64 [R1+0x8bd0], R22 ;  /* 0x008bd01601007387 */ /* 0x000fe80000100a00 */
[----:B------:R-:W-:-:S13]  /*11ef20*/  STL.64 [R1+0x8bc8], R20 ;  /* 0x008bc81401007387 */ /* 0x000fda0000100a00 */
        /* <DEDUP_REMOVED lines=32> */
[----:B------:R-:W4:Y:S01]  /*11f130*/  LDL.LU R55, [R1+0xe0c] ;  /* 0x000e0c0001377983 */ /* 0x000f220000300800 */
[----:B------:R-:W-:-:S02]  /*11f140*/  F2FP.F16.E4M3.UNPACK_B R34, R34 ;  /* 0x00000022ff22723e */ /* 0x000fc400020006ff */
[----:B------:R-:W-:Y:S01]  /*11f150*/  F2FP.F16.E4M3.UNPACK_B R35, R35 ;  /* 0x00000023ff23723e */ /* 0x000fe200020006ff */
[----:B------:R-:W5:Y:S04]  /*11f160*/  LDL.LU R24, [R1+0xe10] ;  /* 0x000e100001187983 */ /* 0x000f680000300800 */
[----:B------:R-:W5:Y:S04]  /*11f170*/  LDL.LU R25, [R1+0xe14] ;  /* 0x000e140001197983 */ /* 0x000f680000300800 */
[----:B------:R-:W5:Y:S04]  /*11f180*/  LDL.LU R26, [R1+0xe18] ;  /* 0x000e1800011a7983 */ /* 0x000f680000300800 */
[----:B------:R-:W5:Y:S04]  /*11f190*/  LDL.LU R27, [R1+0xe1c] ;  /* 0x000e1c00011b7983 */ /* 0x000f680000300800 */
[----:B------:R-:W2:Y:S04]  /*11f1a0*/  LDL R38, [R1+0x1a88] ;  /* 0x001a880001267983 */ /* 0x000ea80000100800 */
[----:B------:R-:W3:Y:S04]  /*11f1b0*/  LDL R39, [R1+0x1a8c] ;  /* 0x001a8c0001277983 */ /* 0x000ee80000100800 */
        /* <DEDUP_REMOVED lines=32> */
[----:B------:R-:W-:-:S02]  /*11f3c0*/  F2FP.F16.E4M3.UNPACK_B R36, R36 ;  /* 0x00000024ff24723e */ /* 0x000fc400020006ff */
[----:B------:R-:W-:Y:S02]  /*11f3d0*/  F2FP.F16.E4M3.UNPACK_B R37, R37 ;  /* 0x00000025ff25723e */ /* 0x000fe400020006ff */
[----:B--2---:R-:W-:Y:S02]  /*11f3e0*/  F2FP.F16.E4M3.UNPACK_B R38, R38 ;  /* 0x00000026ff26723e */ /* 0x004fe400020006ff */
[----:B---3--:R-:W-:Y:S02]  /*11f3f0*/  F2FP.F16.E4M3.UNPACK_B R39, R39 ;  /* 0x00000027ff27723e */ /* 0x008fe400020006ff */
[----:B-----5:R-:W-:Y:S02]  /*11f400*/  F2FP.F16.E4M3.UNPACK_B R40, R40 ;  /* 0x00000028ff28723e */ /* 0x020fe400020006ff */
[----:B------:R-:W-:Y:S01]  /*11f410*/  F2FP.F16.E4M3.UNPACK_B R41, R41 ;  /* 0x00000029ff29723e */ /* 0x000fe200020006ff */
[----:B------:R-:W-:Y:S01]  /*11f420*/  HMMA.16816.F32 R24, R28, R36, R24 ;  /* 0x000000241c18723c */ /* 0x000fe20000001818 */
[----:B------:R-:W-:-:S02]  /*11f430*/  F2FP.F16.E4M3.UNPACK_B R42, R42 ;  /* 0x0000002aff2a723e */ /* 0x000fc400020006ff */
[----:B------:R-:W-:-:S03]  /*11f440*/  F2FP.F16.E4M3.UNPACK_B R43, R43 ;  /* 0x0000002bff2b723e */ /* 0x000fc600020006ff */
[----:B------:R-:W-:Y:S01]  /*11f450*/  HMMA.16816.F32 R20, R28, R38, R20 ;  /* 0x000000261c14723c */ /* 0x000fe20000001814 */
[----:B------:R-:W-:Y:S02]  /*11f460*/  F2FP.F16.E4M3.UNPACK_B R44, R44 ;  /* 0x0000002cff2c723e */ /* 0x000fe400020006ff */
[----:B------:R-:W-:-:S03]  /*11f470*/  F2FP.F16.E4M3.UNPACK_B R45, R45 ;  /* 0x0000002dff2d723e */ /* 0x000fc600020006ff */
[C---:B------:R-:W-:Y:S06]  /*11f480*/  HMMA.16816.F32 R16, R28.reuse, R40, R16 ;  /* 0x000000281c10723c */ /* 0x040fec0000001810 */
[----:B------:R-:W-:Y:S01]  /*11f490*/  HMMA.16816.F32 R12, R28, R42, R12 ;  /* 0x0000002a1c0c723c */ /* 0x000fe2000000180c */
[----:B------:R-:W-:Y:S02]  /*11f4a0*/  IMAD R4, R4, 0x100, R10 ;  /* 0x0000010004047824 */ /* 0x000fe400078e020a */
[----:B------:R-:W-:Y:S01]  /*11f4b0*/  IMAD R5, R5, 0x100, R11 ;  /* 0x0000010005057824 */ /* 0x000fe200078e020b */
[----:B------:R-:W-:Y:S04]  /*11f4c0*/  STL.64 [R1+0x8c10], R34 ;  /* 0x008c102201007387 */ /* 0x000fe80000100a00 */
[----:B------:R-:W-:Y:S01]  /*11f4d0*/  STL.64 [R1+0x8c08], R32 ;  /* 0x008c082001007387 */ /* 0x000fe20000100a00 */
[----:B------:R-:W-:-:S02]  /*11f4e0*/  F2FP.F16.E4M3.UNPACK_B R46, R46 ;  /* 0x0000002eff2e723e */ /* 0x000fc400020006ff */
[----:B------:R-:W-:Y:S01]  /*11f4f0*/  F2FP.F16.E4M3.UNPACK_B R47, R47 ;  /* 0x0000002fff2f723e */ /* 0x000fe200020006ff */
        /* <DEDUP_REMOVED lines=56> */
[----:B------:R-:W-:Y:S01]  /*11f880*/  IMAD R7, R7, 0x100, R61 ;  /* 0x0000010007077824 */ /* 0x000fe200078e023d */
[----:B------:R-:W5:Y:S04]  /*11f890*/  LDL R60, [R1+0x1d88] ;  /* 0x001d8800013c7983 */ /* 0x000f680000100800 */
[----:B------:R-:W5:Y:S01]  /*11f8a0*/  LDL R61, [R1+0x1d8c] ;  /* 0x001d8c00013d7983 */ /* 0x000f620000100800 */
[----:B---3--:R-:W-:Y:S02]  /*11f8b0*/  IMAD.MOV.U32 R27, RZ, RZ, R50 ;  /* 0x000000ffff1b7224 */ /* 0x008fe400078e0032 */
[----:B----4-:R-:W-:Y:S01]  /*11f8c0*/  IMAD.MOV.U32 R26, RZ, RZ, R51 ;  /* 0x000000ffff1a7224 */ /* 0x010fe200078e0033 */
[----:B------:R-:W3:Y:S04]  /*11f8d0*/  LDL R50, [R1+0x1d98] ;  /* 0x001d980001327983 */ /* 0x000ee80000100800 */
[----:B------:R-:W4:Y:S04]  /*11f8e0*/  LDL R51, [R1+0x1d9c] ;  /* 0x001d9c0001337983 */ /* 0x000f280000100800 */
        /* <DEDUP_REMOVED lines=8> */
[----:B------:R-:W-:-:S02]  /*11f970*/  F2FP.F16.E4M3.UNPACK_B R48, R48 ;  /* 0x00000030ff30723e */ /* 0x000fc400020006ff */
[----:B------:R-:W-:Y:S01]  /*11f980*/  F2FP.F16.E4M3.UNPACK_B R49, R49 ;  /* 0x00000031ff31723e */ /* 0x000fe200020006ff */
[----:B------:R-:W4:Y:S04]  /*11f990*/  LDL.64 R38, [R1+0x118] ;  /* 0x0001180001267983 */ /* 0x000f280000100a00 */
[----:B------:R-:W4:Y:S04]  /*11f9a0*/  LDL.LU R40, [R1+0x10c0] ;  /* 0x0010c00001287983 */ /* 0x000f280000300800 */
[----:B------:R-:W4:Y:S04]  /*11f9b0*/  LDL.LU R41, [R1+0x10c4] ;  /* 0x0010c40001297983 */ /* 0x000f280000300800 */
[----:B------:R-:W4:Y:S04]  /*11f9c0*/  LDL.LU R42, [R1+0x10c8] ;  /* 0x0010c800012a7983 */ /* 0x000f280000300800 */
[----:B------:R-:W4:Y:S04]  /*11f9d0*/  LDL.LU R43, [R1+0x10cc] ;  /* 0x0010cc00012b7983 */ /* 0x000f280000300800 */
[----:B------:R-:W4:Y:S01]  /*11f9e0*/  LDL.64 R24, [R1+0x110] ;  /* 0x0001100001187983 */ /* 0x000f220000100a00 */
[----:B--2---:R-:W-:Y:S01]  /*11f9f0*/  HMMA.16816.F32 R8, R28, R48, R8 ;  /* 0x000000301c08723c */ /* 0x004fe20000001808 */
[----:B-----5:R-:W-:-:S02]  /*11fa00*/  F2FP.F16.E4M3.UNPACK_B R60, R60 ;  /* 0x0000003cff3c723e */ /* 0x020fc400020006ff */
[----:B------:R-:W-:Y:S01]  /*11fa10*/  F2FP.F16.E4M3.UNPACK_B R61, R61 ;  /* 0x0000003dff3d723e */ /* 0x000fe200020006ff */
        /* <DEDUP_REMOVED lines=17> */
[----:B------:R-:W5:Y:S04]  /*11fb30*/  LDL.LU.64 R8, [R1+0x8ec0] ;  /* 0x008ec00001087983 */ /* 0x000f680000300a00 */
[----:B------:R-:W-:Y:S01]  /*11fb40*/  STL [R1+0x120], R60 ;  /* 0x0001203c01007387 */ /* 0x000fe20000100800 */
[----:B------:R-:W-:-:S02]  /*11fb50*/  IMAD.MOV.U32 R37, RZ, RZ, R60 ;  /* 0x000000ffff257224 */ /* 0x000fc400078e003c */
[----:B------:R-:W-:Y:S01]  /*11fb60*/  IMAD.MOV.U32 R36, RZ, RZ, R61 ;  /* 0x000000ffff247224 */ /* 0x000fe200078e003d */
[----:B---3--:R-:W-:Y:S02]  /*11fb70*/  F2FP.F16.E4M3.UNPACK_B R50, R50 ;  /* 0x00000032ff32723e */ /* 0x008fe400020006ff */
[----:B----4-:R-:W-:-:S07]  /*11fb80*/  F2FP.F16.E4M3.UNPACK_B R51, R51 ;  /* 0x00000033ff33723e */ /* 0x010fce00020006ff */
[C---:B------:R-:W-:Y:S06]  /*11fb90*/  HMMA.16816.F32 R56, R28.reuse, R50, R56 ;  /* 0x000000321c38723c */ /* 0x040fec0000001838 */
[----:B------:R-:W-:-:S15]  /*11fba0*/  HMMA.16816.F32 R28, R28, R60, R52 ;  /* 0x0000003c1c1c723c */ /* 0x000fde0000001834 */
[----:B------:R-:W-:-:S02]  /*11fbb0*/  NOP ;  /* 0x0000000000007918 */ /* 0x000fc40000000000 */
[----:B------:R-:W-:Y:S04]  /*11fbc0*/  STL.64 [R1+0x1140], R56 ;  /* 0x0011403801007387 */ /* 0x000fe80000100a00 */
[----:B------:R0:W-:Y:S04]  /*11fbd0*/  STL.64 [R1+0x1148], R58 ;  /* 0x0011483a01007387 */ /* 0x0001e80000100a00 */
[----:B0-----:R-:W3:Y:S04]  /*11fbe0*/  LDL.LU.64 R58, [R1+0x8eb8] ;  /* 0x008eb800013a7983 */ /* 0x001ee80000300a00 */
[----:B------:R-:W4:Y:S04]  /*11fbf0*/  LDL.LU.64 R56, [R1+0x8eb0] ;  /* 0x008eb00001387983 */ /* 0x000f280000300a00 */
[----:B------:R-:W-:Y:S04]  /*11fc00*/  STL [R1+0x124], R61 ;  /* 0x0001243d01007387 */ /* 0x000fe80000100800 */
[----:B------:R0:W-:Y:S04]  /*11fc10*/  STL.64 [R1+0x8b60], R50 ;  /* 0x008b603201007387 */ /* 0x0001e80000100a00 */
[----:B0-----:R-:W3:Y:S04]  /*11fc20*/  LDL.64 R50, [R1+0x130] ;  /* 0x0001300001327983 */ /* 0x001ee80000100a00 */
[----:B------:R-:W-:Y:S04]  /*11fc30*/  STL.64 [R1+0x8b58], R48 ;  /* 0x008b583001007387 */ /* 0x000fe80000100a00 */
[----:B------:R-:W4:Y:S04]  /*11fc40*/  LDL.LU.64 R54, [R1+0x8ea8] ;  /* 0x008ea80001367983 */ /* 0x000f280000300a00 */
[----:B------:R-:W4:Y:S04]  /*11fc50*/  LDL.LU.64 R52, [R1+0x8ea0] ;  /* 0x008ea00001347983 */ /* 0x000f280000300a00 */
[----:B------:R0:W-:Y:S04]  /*11fc60*/  STL.64 [R1+0x10f0], R28 ;  /* 0x0010f01c01007387 */ /* 0x0001e80000100a00 */
[----:B------:R1:W-:Y:S04]  /*11fc70*/  STL.64 [R1+0x10f8], R30 ;  /* 0x0010f81e01007387 */ /* 0x0003e80000100a00 */
[----:B------:R-:W4:Y:S04]  /*11fc80*/  LDL.LU.64 R60, [R1+0x8e98] ;  /* 0x008e9800013c7983 */ /* 0x000f280000300a00 */
[----:B0-----:R-:W3:Y:S04]  /*11fc90*/  LDL.LU R28, [R1+0xed0] ;  /* 0x000ed000011c7983 */ /* 0x001ee80000300800 */
[----:B------:R-:W3:Y:S04]  /*11fca0*/  LDL.LU R29, [R1+0xed4] ;  /* 0x000ed400011d7983 */ /* 0x000ee80000300800 */
[----:B-1----:R-:W3:Y:S04]  /*11fcb0*/  LDL.LU R30, [R1+0xed8] ;  /* 0x000ed800011e7983 */ /* 0x002ee80000300800 */
[----:B------:R-:W3:Y:S01]  /*11fcc0*/  LDL.LU R31, [R1+0xedc] ;  /* 0x000edc00011f7983 */ /* 0x000ee20000300800 */
[----:B------:R-:W-:-:S02]  /*11fcd0*/  F2FP.F16.E4M3.UNPACK_B R4, R4 ;  /* 0x00000004ff04723e */ /* 0x000fc400020006ff */
[----:B------:R-:W-:Y:S02]  /*11fce0*/  F2FP.F16.E4M3.UNPACK_B R5, R5 ;  /* 0x00000005ff05723e */ /* 0x000fe400020006ff */
[----:B------:R-:W-:Y:S02]  /*11fcf0*/  F2FP.F16.E4M3.UNPACK_B R6, R6 ;  /* 0x00000006ff06723e */ /* 0x000fe400020006ff */
[----:B------:R-:W-:-:S07]  /*11fd00*/  F2FP.F16.E4M3.UNPACK_B R7, R7 ;  /* 0x00000007ff07723e */ /* 0x000fce00020006ff */
[C---:B--2---:R-:W-:Y:S06]  /*11fd10*/  HMMA.16816.F32 R44, R4.reuse, R38, R44 ;  /* 0x00000026042c723c */ /* 0x044fec000000182c */
[C---:B------:R-:W-:Y:S06]  /*11fd20*/  HMMA.16816.F32 R20, R4.reuse, R12, R20 ;  /* 0x0000000c0414723c */ /* 0x040fec0000001814 */
[C---:B-----5:R-:W-:Y:S06]  /*11fd30*/  HMMA.16816.F32 R16, R4.reuse, R14, R16 ;  /* 0x0000000e0410723c */ /* 0x060fec0000001810 */
[C---:B---3--:R-:W-:Y:S06]  /*11fd40*/  HMMA.16816.F32 R28, R4.reuse, R50, R28 ;  /* 0x00000032041c723c */ /* 0x048fec000000181c */
        /* <DEDUP_REMOVED lines=16> */
[----:B------:R-:W-:Y:S11]  /*11fe50*/  HMMA.16816.F32 R8, R4, R58, R52 ;  /* 0x0000003a0408723c */ /* 0x000ff60000001834 */
        /* <DEDUP_REMOVED lines=1869> */
[----:B------:R0:W-:Y:S04]  /*127330*/  STL.64 [R1+0x640], R48 ;  /* 0x0006403001007387 */ /* 0x0001e80000100a00 */
[----:B------:R1:W-:Y:S01]  /*127340*/  STL.64 [R1+0x648], R50 ;  /* 0x0006483201007387 */ /* 0x0003e20000100a00 */
[C---:B---3--:R-:W-:Y:S06]  /*127350*/  HMMA.16816.F32 R40, R4.reuse, R42, R44 ;  /* 0x0000002a0428723c */ /* 0x048fec000000182c */
[C---:B-----5:R-:W-:Y:S06]  /*127360*/  HMMA.16816.F32 R28, R4.reuse, R24, R36 ;  /* 0x00000018041c723c */ /* 0x060fec0000001824 */
[C---:B----4-:R-:W-:Y:S11]  /*127370*/  HMMA.16816.F32 R24, R4.reuse, R26, R32 ;  /* 0x0000001a0418723c */ /* 0x050ff60000001820 */
[----:B------:R-:W-:Y:S04]  /*127380*/  STL.64 [R1+0x620], R40 ;  /* 0x0006202801007387 */ /* 0x000fe80000100a00 */
[----:B------:R-:W-:Y:S01]  /*127390*/  STL.64 [R1+0x628], R42 ;  /* 0x0006282a01007387 */ /* 0x000fe20000100a00 */
[C---:B------:R-:W-:Y:S06]  /*1273a0*/  HMMA.16816.F32 R20, R4.reuse, R12, R20 ;  /* 0x0000000c0414723c */ /* 0x040fec0000001814 */
[C---:B------:R-:W-:Y:S01]  /*1273b0*/  HMMA.16816.F32 R16, R4.reuse, R14, R16 ;  /* 0x0000000e0410723c */ /* 0x040fe20000001810 */
[----:B------:R2:W-:Y:S04]  /*1273c0*/  STL.64 [R1+0x600], R28 ;  /* 0x0006001c01007387 */ /* 0x0005e80000100a00 */
[----:B------:R3:W-:Y:S01]  /*1273d0*/  STL.64 [R1+0x608], R30 ;  /* 0x0006081e01007387 */ /* 0x0007e20000100a00 */
        /* <DEDUP_REMOVED lines=8> */
[----:B------:R-:W4:Y:S04]  /*127460*/  LDL.LU R46, [R1] ;  /* 0x00000000012e7983 */ /* 0x000f280000300800 */
[----:B------:R-:W-:Y:S04]  /*127470*/  STL.64 [R1+0x580], R12 ;  /* 0x0005800c01007387 */ /* 0x000fe80000100a00 */
[----:B------:R-:W-:Y:S04]  /*127480*/  STL.64 [R1+0x588], R14 ;  /* 0x0005880e01007387 */ /* 0x000fe80000100a00 */
[----:B------:R-:W-:Y:S04]  /*127490*/  STL.64 [R1+0x560], R8 ;  /* 0x0005600801007387 */ /* 0x000fe80000100a00 */
[----:B------:R-:W-:Y:S04]  /*1274a0*/  STL.64 [R1+0x568], R10 ;  /* 0x0005680a01007387 */ /* 0x000fe80000100a00 */
[----:B------:R-:W4:Y:S04]  /*1274b0*/  LDL.LU R47, [R1+0x4] ;  /* 0x00000400012f7983 */ /* 0x000f280000300800 */
[----:B0-----:R-:W5:Y:S04]  /*1274c0*/  LDL.LU R48, [R1+0x11a0] ;  /* 0x0011a00001307983 */ /* 0x001f680000300800 */
[----:B------:R-:W5:Y:S04]  /*1274d0*/  LDL.LU R49, [R1+0x11a4] ;  /* 0x0011a40001317983 */ /* 0x000f680000300800 */
[----:B-1----:R-:W2:Y:S04]  /*1274e0*/  LDL.LU R50, [R1+0x11a8] ;  /* 0x0011a80001327983 */ /* 0x002ea80000300800 */
[----:B------:R-:W2:Y:S04]  /*1274f0*/  LDL.LU R51, [R1+0x11ac] ;  /* 0x0011ac0001337983 */ /* 0x000ea80000300800 */
[----:B--2---:R0:W-:Y:S04]  /*127500*/  STL.64 [R1+0x85d8], R50 ;  /* 0x0085d83201007387 */ /* 0x0041e80000100a00 */
[----:B-----5:R-:W-:Y:S04]  /*127510*/  STL.64 [R1+0x85d0], R48 ;  /* 0x0085d03001007387 */ /* 0x020fe80000100a00 */
[----:B------:R-:W2:Y:S04]  /*127520*/  LDL.LU R44, [R1+0x8] ;  /* 0x00000800012c7983 */ /* 0x000ea80000300800 */
[----:B------:R-:W2:Y:S04]  /*127530*/  LDL.LU R45, [R1+0xc] ;  /* 0x00000c00012d7983 */ /* 0x000ea80000300800 */
[----:B----4-:R-:W-:Y:S04]  /*127540*/  STL.64 [R1+0x85e8], R46 ;  /* 0x0085e82e01007387 */ /* 0x010fe80000100a00 */
[----:B--2---:R1:W-:Y:S04]  /*127550*/  STL.64 [R1+0x85e0], R44 ;  /* 0x0085e02c01007387 */ /* 0x0043e80000100a00 */
[----:B------:R-:W2:Y:S04]  /*127560*/  LDL.LU R28, [R1+0x4c0] ;  /* 0x0004c000011c7983 */ /* 0x000ea80000300800 */
[----:B------:R-:W2:Y:S04]  /*127570*/  LDL.LU R29, [R1+0x4c4] ;  /* 0x0004c400011d7983 */ /* 0x000ea80000300800 */
[----:B---3--:R-:W3:Y:S04]  /*127580*/  LDL.LU R30, [R1+0x4c8] ;  /* 0x0004c800011e7983 */ /* 0x008ee80000300800 */
[----:B------:R-:W3:Y:S04]  /*127590*/  LDL.LU R31, [R1+0x4cc] ;  /* 0x0004cc00011f7983 */ /* 0x000ee80000300800 */
[----:B---3--:R-:W-:Y:S04]  /*1275a0*/  STL.64 [R1+0x85f8], R30 ;  /* 0x0085f81e01007387 */ /* 0x008fe80000100a00 */
[----:B--2---:R2:W-:Y:S04]  /*1275b0*/  STL.64 [R1+0x85f0], R28 ;  /* 0x0085f01c01007387 */ /* 0x0045e80000100a00 */
[----:B------:R-:W3:Y:S04]  /*1275c0*/  LDL.LU R58, [R1+0x10] ;  /* 0x00001000013a7983 */ /* 0x000ee80000300800 */
[----:B------:R-:W3:Y:S04]  /*1275d0*/  LDL.LU R59, [R1+0x14] ;  /* 0x00001400013b7983 */ /* 0x000ee80000300800 */
[----:B------:R-:W3:Y:S04]  /*1275e0*/  LDL.LU R52, [R1+0x4e0] ;  /* 0x0004e00001347983 */ /* 0x000ee80000300800 */
[----:B------:R-:W3:Y:S04]  /*1275f0*/  LDL.LU R53, [R1+0x4e4] ;  /* 0x0004e40001357983 */ /* 0x000ee80000300800 */
[----:B------:R-:W3:Y:S04]  /*127600*/  LDL.LU R54, [R1+0x4e8] ;  /* 0x0004e80001367983 */ /* 0x000ee80000300800 */
[----:B------:R-:W3:Y:S04]  /*127610*/  LDL.LU R55, [R1+0x4ec] ;  /* 0x0004ec0001377983 */ /* 0x000ee80000300800 */
[----:B------:R-:W4:Y:S04]  /*127620*/  LDL.LU R56, [R1+0x18] ;  /* 0x0000180001387983 */ /* 0x000f280000300800 */
[----:B------:R-:W4:Y:S04]  /*127630*/  LDL.LU R57, [R1+0x1c] ;  /* 0x00001c0001397983 */ /* 0x000f280000300800 */
[----:B0-----:R-:W5:Y:S04]  /*127640*/  LDL.LU R50, [R1+0x20] ;  /* 0x0000200001327983 */ /* 0x001f680000300800 */
[----:B------:R-:W5:Y:S04]  /*127650*/  LDL.LU R51, [R1+0x24] ;  /* 0x0000240001337983 */ /* 0x000f680000300800 */
[----:B-1----:R-:W5:Y:S04]  /*127660*/  LDL.LU R44, [R1+0x520] ;  /* 0x00052000012c7983 */ /* 0x002f680000300800 */
[----:B------:R-:W5:Y:S04]  /*127670*/  LDL.LU R45, [R1+0x524] ;  /* 0x00052400012d7983 */ /* 0x000f680000300800 */
[----:B------:R-:W5:Y:S04]  /*127680*/  LDL.LU R46, [R1+0x528] ;  /* 0x00052800012e7983 */ /* 0x000f680000300800 */
[----:B------:R-:W5:Y:S04]  /*127690*/  LDL.LU R47, [R1+0x52c] ;  /* 0x00052c00012f7983 */ /* 0x000f680000300800 */
[----:B------:R-:W3:Y:S04]  /*1276a0*/  LDL.LU R48, [R1+0x28] ;  /* 0x0000280001307983 */ /* 0x000ee80000300800 */
[----:B------:R-:W3:Y:S04]  /*1276b0*/  LDL.LU R49, [R1+0x2c] ;  /* 0x00002c0001317983 */ /* 0x000ee80000300800 */
[----:B--2---:R-:W3:Y:S04]  /*1276c0*/  LDL.LU R28, [R1+0x540] ;  /* 0x00054000011c7983 */ /* 0x004ee80000300800 */
[----:B------:R-:W3:Y:S04]  /*1276d0*/  LDL.LU R29, [R1+0x544] ;  /* 0x00054400011d7983 */ /* 0x000ee80000300800 */
[----:B------:R-:W3:Y:S04]  /*1276e0*/  LDL.LU R30, [R1+0x548] ;  /* 0x00054800011e7983 */ /* 0x000ee80000300800 */
[----:B------:R-:W3:Y:S04]  /*1276f0*/  LDL.LU R31, [R1+0x54c] ;  /* 0x00054c00011f7983 */ /* 0x000ee80000300800 */
        /* <DEDUP_REMOVED lines=34> */
[C---:B----4-:R-:W-:Y:S06]  /*127920*/  HMMA.16816.F32 R8, R4.reuse, R56, R8 ;  /* 0x000000380408723c */ /* 0x050fec0000001808 */
[C---:B------:R-:W-:Y:S05]  /*127930*/  HMMA.16816.F32 R56, R4.reuse, R58, R52 ;  /* 0x0000003a0438723c */ /* 0x040fea0000001834 */
[----:B------:R-:W-:Y:S04]  /*127940*/  STL.64 [R1+0x540], R28 ;  /* 0x0005401c01007387 */ /* 0x000fe80000100a00 */
[----:B------:R0:W-:Y:S04]  /*127950*/  STL.64 [R1+0x548], R30 ;  /* 0x0005481e01007387 */ /* 0x0001e80000100a00 */
[----:B0-----:R-:W3:Y:S04]  /*127960*/  LDL.LU.64 R30, [R1+0x85f8] ;  /* 0x0085f800011e7983 */ /* 0x001ee80000300a00 */
[----:B------:R-:W3:Y:S04]  /*127970*/  LDL.LU.64 R28, [R1+0x85f0] ;  /* 0x0085f000011c7983 */ /* 0x000ee80000300a00 */
[----:B------:R-:W4:Y:S04]  /*127980*/  LDL.LU.64 R46, [R1+0x85e8] ;  /* 0x0085e800012e7983 */ /* 0x000f280000300a00 */
[----:B------:R-:W3:Y:S04]  /*127990*/  LDL.LU.64 R44, [R1+0x85e0] ;  /* 0x0085e000012c7983 */ /* 0x000ee80000300a00 */
        /* <DEDUP_REMOVED lines=12> */
[----:B0-----:R-:W5:Y:S01]  /*127a60*/  LDL.LU.64 R58, [R1+0x85a8] ;  /* 0x0085a800013a7983 */ /* 0x001f620000300a00 */
[C---:B--2---:R-:W-:Y:S03]  /*127a70*/  HMMA.16816.F32 R40, R4.reuse, R60, R40 ;  /* 0x0000003c0428723c */ /* 0x044fe60000001828 */
[----:B------:R-:W2:Y:S03]  /*127a80*/  LDL.LU.64 R56, [R1+0x85a0] ;  /* 0x0085a00001387983 */ /* 0x000ea60000300a00 */
[C---:B---3--:R-:W-:Y:S06]  /*127a90*/  HMMA.16816.F32 R28, R4.reuse, R44, R28 ;  /* 0x0000002c041c723c */ /* 0x048fec000000181c */
[----:B----4-:R-:W-:-:S15]  /*127aa0*/  HMMA.16816.F32 R44, R4, R46, R48 ;  /* 0x0000002e042c723c */ /* 0x010fde0000001830 */
[----:B------:R-:W-:-:S02]  /*127ab0*/  NOP ;  /* 0x0000000000007918 */ /* 0x000fc40000000000 */
[----:B------:R0:W-:Y:S04]  /*127ac0*/  STL.64 [R1+0x4c0], R28 ;  /* 0x0004c01c01007387 */ /* 0x0001e80000100a00 */
[----:B------:R1:W-:Y:S04]  /*127ad0*/  STL.64 [R1+0x4c8], R30 ;  /* 0x0004c81e01007387 */ /* 0x0003e80000100a00 */
[----:B0-----:R-:W3:Y:S04]  /*127ae0*/  LDL.LU R28, [R1+0x7ad8] ;  /* 0x007ad800011c7983 */ /* 0x001ee80000300800 */
[----:B------:R-:W3:Y:S01]  /*127af0*/  LDL.LU R29, [R1+0x7ad4] ;  /* 0x007ad400011d7983 */ /* 0x000ee20000300800 */
[C---:B-----5:R-:W-:Y:S03]  /*127b00*/  HMMA.16816.F32 R36, R4.reuse, R58, R36 ;  /* 0x0000003a0424723c */ /* 0x060fe60000001824 */
[----:B------:R-:W-:Y:S04]  /*127b10*/  STL.64 [R1+0x4a0], R44 ;  /* 0x0004a02c01007387 */ /* 0x000fe80000100a00 */
[----:B------:R-:W-:Y:S04]  /*127b20*/  STL.64 [R1+0x4a8], R46 ;  /* 0x0004a82e01007387 */ /* 0x000fe80000100a00 */
[----:B------:R-:W4:Y:S04]  /*127b30*/  LDL.LU R60, [R1+0x7ad0] ;  /* 0x007ad000013c7983 */ /* 0x000f280000300800 */
[----:B------:R-:W4:Y:S04]  /*127b40*/  LDL.LU R61, [R1+0x7acc] ;  /* 0x007acc00013d7983 */ /* 0x000f280000300800 */
[----:B------:R-:W-:Y:S04]  /*127b50*/  STL.64 [R1+0x480], R40 ;  /* 0x0004802801007387 */ /* 0x000fe80000100a00 */
[----:B------:R-:W-:Y:S04]  /*127b60*/  STL.64 [R1+0x488], R42 ;  /* 0x0004882a01007387 */ /* 0x000fe80000100a00 */
[----:B------:R-:W5:Y:S04]  /*127b70*/  LDL.LU R58, [R1+0x7ac8] ;  /* 0x007ac800013a7983 */ /* 0x000f680000300800 */
[----:B------:R-:W5:Y:S04]  /*127b80*/  LDL.LU R59, [R1+0x7ac4] ;  /* 0x007ac400013b7983 */ /* 0x000f680000300800 */
[----:B------:R-:W-:Y:S04]  /*127b90*/  STL.64 [R1+0x460], R36 ;  /* 0x0004602401007387 */ /* 0x000fe80000100a00 */
[----:B------:R-:W-:Y:S04]  /*127ba0*/  STL.64 [R1+0x468], R38 ;  /* 0x0004682601007387 */ /* 0x000fe80000100a00 */
[----:B-1----:R-:W2:Y:S04]  /*127bb0*/  LDL.LU R30, [R1+0x1e08] ;  /* 0x001e0800011e7983 */ /* 0x002ea80000300800 */
[----:B------:R-:W2:Y:S01]  /*127bc0*/  LDL.LU R31, [R1+0x1e0c] ;  /* 0x001e0c00011f7983 */ /* 0x000ea20000300800 */
[C---:B------:R-:W-:Y:S06]  /*127bd0*/  HMMA.16816.F32 R24, R4.reuse, R54, R24 ;  /* 0x000000360418723c */ /* 0x040fec0000001818 */
[C---:B------:R-:W-:Y:S06]  /*127be0*/  HMMA.16816.F32 R20, R4.reuse, R52, R20 ;  /* 0x000000340414723c */ /* 0x040fec0000001814 */
[C---:B------:R-:W-:Y:S06]  /*127bf0*/  HMMA.16816.F32 R16, R4.reuse, R2, R16 ;  /* 0x000000020410723c */ /* 0x040fec0000001810 */
[C---:B------:R-:W-:Y:S01]  /*127c00*/  HMMA.16816.F32 R12, R4.reuse, R8, R12 ;  /* 0x00000008040c723c */ /* 0x040fe2000000180c */
[----:B--2---:R-:W-:Y:S04]  /*127c10*/  STL.64 [R1+0x8568], R30 ;  /* 0x0085681e01007387 */ /* 0x004fe80000100a00 */
[----:B---3--:R0:W-:Y:S02]  /*127c20*/  STL.64 [R1+0x8560], R28 ;  /* 0x0085601c01007387 */ /* 0x0081e40000100a00 */
[----:B0-----:R-:W-:Y:S02]  /*127c30*/  HMMA.16816.F32 R28, R4, R56, R32 ;  /* 0x00000038041c723c */ /* 0x001fe40000001820 */
[----:B------:R-:W2:Y:S04]  /*127c40*/  LDL.LU R56, [R1+0x7ac0] ;  /* 0x007ac00001387983 */ /* 0x000ea80000300800 */
[----:B------:R-:W2:-:S15]  /*127c50*/  LDL.LU R57, [R1+0x7abc] ;  /* 0x007abc0001397983 */ /* 0x000e9e0000300800 */
[----:B------:R-:W-:-:S02]  /*127c60*/  NOP ;  /* 0x0000000000007918 */ /* 0x000fc40000000000 */
[----:B------:R-:W-:Y:S04]  /*127c70*/  STL.64 [R1+0x440], R28 ;  /* 0x0004401c01007387 */ /* 0x000fe80000100a00 */
[----:B------:R-:W-:Y:S04]  /*127c80*/  STL.64 [R1+0x448], R30 ;  /* 0x0004481e01007387 */ /* 0x000fe80000100a00 */
[----:B-----5:R-:W-:Y:S04]  /*127c90*/  STL.64 [R1+0x8588], R58 ;  /* 0x0085883a01007387 */ /* 0x020fe80000100a00 */
[----:B--2---:R-:W-:Y:S04]  /*127ca0*/  STL.64 [R1+0x8580], R56 ;  /* 0x0085803801007387 */ /* 0x004fe80000100a00 */
        /* <DEDUP_REMOVED lines=16> */
[----:B0-----:R-:W2:Y:S04]  /*127db0*/  LDL.LU R20, [R1+0x1160] ;  /* 0x0011600001147983 */ /* 0x001ea80000300800 */
[----:B------:R-:W2:Y:S04]  /*127dc0*/  LDL.LU R21, [R1+0x1164] ;  /* 0x0011640001157983 */ /* 0x000ea80000300800 */
[----:B-1----:R-:W2:Y:S04]  /*127dd0*/  LDL.LU R22, [R1+0x1168] ;  /* 0x0011680001167983 */ /* 0x002ea80000300800 */
[----:B------:R-:W2:Y:S04]  /*127de0*/  LDL.LU R23, [R1+0x116c] ;  /* 0x00116c0001177983 */ /* 0x000ea80000300800 */
[----:B-----5:R-:W5:Y:S04]  /*127df0*/  LDL.LU R12, [R1+0x3a0] ;  /* 0x0003a000010c7983 */ /* 0x020f680000300800 */
[----:B------:R-:W5:Y:S04]  /*127e00*/  LDL.LU R13, [R1+0x3a4] ;  /* 0x0003a400010d7983 */ /* 0x000f680000300800 */
[----:B----4-:R-:W5:Y:S04]  /*127e10*/  LDL.LU R14, [R1+0x3a8] ;  /* 0x0003a800010e7983 */ /* 0x010f680000300800 */
[----:B------:R-:W5:Y:S04]  /*127e20*/  LDL.LU R15, [R1+0x3ac] ;  /* 0x0003ac00010f7983 */ /* 0x000f680000300800 */
        /* <DEDUP_REMOVED lines=32> */
[----:B-----5:R-:W-:Y:S03]  /*128030*/  HMMA.16816.F32 R8, R4, R10, R12 ;  /* 0x0000000a0408723c */ /* 0x020fe6000000180c */
[----:B------:R-:W3:Y:S04]  /*128040*/  LDL.LU.64 R14, [R1+0x8598] ;  /* 0x00859800010e7983 */ /* 0x000ee80000300a00 */
[----:B------:R-:W4:-:S15]  /*128050*/  LDL.LU.64 R12, [R1+0x8590] ;  /* 0x00859000010c7983 */ /* 0x000f1e0000300a00 */
[----:B------:R-:W-:-:S01]  /*128060*/  NOP ;  /* 0x0000000000007918 */ /* 0x000fc20000000000 */
[----:B------:R0:W-:Y:S04]  /*128070*/  STL.64 [R1+0x3a0], R8 ;  /* 0x0003a00801007387 */ /* 0x0001e80000100a00 */
[----:B------:R1:W-:Y:S04]  /*128080*/  STL.64 [R1+0x3a8], R10 ;  /* 0x0003a80a01007387 */ /* 0x0003e80000100a00 */
[----:B0-----:R-:W5:Y:S04]  /*128090*/  LDL.LU R8, [R1+0x190] ;  /* 0x0001900001087983 */ /* 0x001f680000300800 */
[----:B------:R-:W5:Y:S04]  /*1280a0*/  LDL.LU R9, [R1+0x194] ;  /* 0x0001940001097983 */ /* 0x000f680000300800 */
[----:B-1----:R-:W5:Y:S04]  /*1280b0*/  LDL.LU R10, [R1+0x198] ;  /* 0x00019800010a7983 */ /* 0x002f680000300800 */
        /* <DEDUP_REMOVED lines=72> */
[----:B0-----:R-:W5:Y:S04]  /*128540*/  LDL.LU R32, [R1+0x240] ;  /* 0x0002400001207983 */ /* 0x001f680000300800 */
[----:B------:R-:W5:Y:S04]  /*128550*/  LDL.LU R33, [R1+0x244] ;  /* 0x0002440001217983 */ /* 0x000f680000300800 */
[----:B-1----:R-:W5:Y:S04]  /*128560*/  LDL.LU R34, [R1+0x248] ;  /* 0x0002480001227983 */ /* 0x002f680000300800 */
[----:B------:R-:W5:Y:S02]  /*128570*/  LDL.LU R35, [R1+0x24c] ;  /* 0x00024c0001237983 */ /* 0x000f640000300800 */
[----:B-----5:R-:W-:-:S15]  /*128580*/  HMMA.16816.F32 R32, R4, R36, R32 ;  /* 0x000000240420723c */ /* 0x020fde0000001820 */
[----:B------:R-:W-:-:S08]  /*128590*/  NOP ;  /* 0x0000000000007918 */ /* 0x000fd00000000000 */
[----:B------:R-:W-:Y:S04]  /*1285a0*/  STL.64 [R1+0x240], R32 ;  /* 0x0002402001007387 */ /* 0x000fe80000100a00 */
[----:B------:R2:W-:Y:S02]  /*1285b0*/  STL.64 [R1+0x248], R34 ;  /* 0x0002482201007387 */ /* 0x0005e40000100a00 */
[C---:B--2---:R-:W-:Y:S06]  /*1285c0*/  HMMA.16816.F32 R32, R4.reuse, R38, R24 ;  /* 0x000000260420723c */ /* 0x044fec0000001818 */
[C---:B----4-:R-:W-:Y:S06]  /*1285d0*/  HMMA.16816.F32 R24, R4.reuse, R40, R20 ;  /* 0x000000280418723c */ /* 0x050fec0000001814 */
[C---:B---3--:R-:W-:Y:S06]  /*1285e0*/  HMMA.16816.F32 R20, R4.reuse, R42, R16 ;  /* 0x0000002a0414723c */ /* 0x048fec0000001810 */
[C---:B------:R-:W-:Y:S06]  /*1285f0*/  HMMA.16816.F32 R16, R4.reuse, R44, R12 ;  /* 0x0000002c0410723c */ /* 0x040fec000000180c */
[C---:B------:R-:W-:Y:S06]  /*128600*/  HMMA.16816.F32 R12, R4.reuse, R46, R8 ;  /* 0x0000002e040c723c */ /* 0x040fec0000001808 */
[----:B------:R-:W-:Y:S01]  /*128610*/  HMMA.16816.F32 R8, R4, R48, R52 ;  /* 0x000000300408723c */ /* 0x000fe20000001834 */
[----:B------:R-:W-:-:S02]  /*128620*/  F2FP.F16.E4M3.UNPACK_B R36, R30.H1 ;  /* 0x0000001eff24723e */ /* 0x000fc400030006ff */
[----:B------:R-:W-:Y:S01]  /*128630*/  F2FP.F16.E4M3.UNPACK_B R37, R31.H1 ;  /* 0x0000001fff25723e */ /* 0x000fe200030006ff */
[----:B------:R0:W-:Y:S04]  /*128640*/  STL.64 [R1+0x220], R32 ;  /* 0x0002202001007387 */ /* 0x0001e80000100a00 */
        /* <DEDUP_REMOVED lines=9> */
[----:B0-----:R-:W-:-:S02]  /*1286e0*/  IMAD R32, R57, 0x100, R56 ;  /* 0x0000010039207824 */ /* 0x001fc400078e0238 */
[----:B------:R-:W-:Y:S02]  /*1286f0*/  IMAD R33, R59, 0x100, R58 ;  /* 0x000001003b217824 */ /* 0x000fe400078e023a */
[----:B-1----:R-:W-:Y:S02]  /*128700*/  IMAD R34, R61, 0x100, R60 ;  /* 0x000001003d227824 */ /* 0x002fe400078e023c */
[----:B------:R-:W-:Y:S01]  /*128710*/  IMAD R35, R29, 0x100, R28 ;  /* 0x000001001d237824 */ /* 0x000fe200078e021c */
[----:B------:R0:W-:Y:S04]  /*128720*/  STL.64 [R1+0x170], R8 ;  /* 0x0001700801007387 */ /* 0x0001e80000100a00 */
[----:B------:R1:W-:Y:S04]  /*128730*/  STL.64 [R1+0x178], R10 ;  /* 0x0001780a01007387 */ /* 0x0003e80000100a00 */
[----:B------:R-:W-:Y:S04]  /*128740*/  STL.64 [R1+0x84e0], R34 ;  /* 0x0084e02201007387 */ /* 0x000fe80000100a00 */
[----:B------:R2:W-:Y:S04]  /*128750*/  STL.64 [R1+0x84d8], R32 ;  /* 0x0084d82001007387 */ /* 0x0005e80000100a00 */
[----:B------:R-:W3:Y:S04]  /*128760*/  LDL.LU R56, [R1+0x230] ;  /* 0x0002300001387983 */ /* 0x000ee80000300800 */
[----:B------:R-:W3:Y:S04]  /*128770*/  LDL.LU R57, [R1+0x234] ;  /* 0x0002340001397983 */ /* 0x000ee80000300800 */
[----:B------:R-:W-:Y:S04]  /*128780*/  STL [R1+0x130], R36 ;  /* 0x0001302401007387 */ /* 0x000fe80000100800 */
[----:B------:R-:W3:Y:S04]  /*128790*/  LDL.LU R58, [R1+0x238] ;  /* 0x00023800013a7983 */ /* 0x000ee80000300800 */
[----:B------:R-:W-:Y:S04]  /*1287a0*/  STL [R1+0x134], R37 ;  /* 0x0001342501007387 */ /* 0x000fe80000100800 */
[----:B------:R-:W3:Y:S04]  /*1287b0*/  LDL.LU R59, [R1+0x23c] ;  /* 0x00023c00013b7983 */ /* 0x000ee80000300800 */
[----:B------:R-:W4:Y:S04]  /*1287c0*/  LDL.LU R52, [R1+0x1dd8] ;  /* 0x001dd80001347983 */ /* 0x000f280000300800 */
[----:B0-----:R-:W5:Y:S04]  /*1287d0*/  LDL.LU R8, [R1+0x210] ;  /* 0x0002100001087983 */ /* 0x001f680000300800 */
[----:B------:R-:W5:Y:S04]  /*1287e0*/  LDL.LU R9, [R1+0x214] ;  /* 0x0002140001097983 */ /* 0x000f680000300800 */
[----:B-1----:R-:W5:Y:S04]  /*1287f0*/  LDL.LU R10, [R1+0x218] ;  /* 0x00021800010a7983 */ /* 0x002f680000300800 */
[----:B------:R-:W5:Y:S04]  /*128800*/  LDL.LU R11, [R1+0x21c] ;  /* 0x00021c00010b7983 */ /* 0x000f680000300800 */
[----:B------:R-:W3:Y:S04]  /*128810*/  LDL.LU R20, [R1+0x1c0] ;  /* 0x0001c00001147983 */ /* 0x000ee80000300800 */
[----:B------:R-:W3:Y:S04]  /*128820*/  LDL.LU R21, [R1+0x1c4] ;  /* 0x0001c40001157983 */ /* 0x000ee80000300800 */
[----:B------:R-:W3:Y:S04]  /*128830*/  LDL.LU R22, [R1+0x1c8] ;  /* 0x0001c80001167983 */ /* 0x000ee80000300800 */
        /* <DEDUP_REMOVED lines=9> */
[----:B------:R-:W5:Y:S01]  /*1288d0*/  LDL.LU R44, [R1+0x120] ;  /* 0x00012000012c7983 */ /* 0x000f620000300800 */
[----:B------:R-:W-:-:S03]  /*1288e0*/  IMAD.MOV.U32 R45, RZ, RZ, R0 ;  /* 0x000000ffff2d7224 */ /* 0x000fc600078e0000 */
        /* <DEDUP_REMOVED lines=25> */
[----:B--2---:R-:W-:Y:S01]  /*128a80*/  HMMA.16816.F32 R48, R4, R50, R32 ;  /* 0x000000320430723c */ /* 0x004fe20000001820 */
[----:B---3--:R-:W-:-:S02]  /*128a90*/  IMAD.MOV.U32 R31, RZ, RZ, R0 ;  /* 0x000000ffff1f7224 */ /* 0x008fc400078e0000 */
[----:B------:R-:W2:Y:S04]  /*128aa0*/  LDL.LU R0, [R1+0x84e8] ;  /* 0x0084e80001007983 */ /* 0x000ea80000300800 */
[----:B------:R-:W3:Y:S04]  /*128ab0*/  LDL.LU.64 R34, [R1+0x84e0] ;  /* 0x0084e00001227983 */ /* 0x000ee80000300a00 */
[----:B------:R-:W3:-:S12]  /*128ac0*/  LDL.LU.64 R32, [R1+0x84d8] ;  /* 0x0084d80001207983 */ /* 0x000ed80000300a00 */
[----:B------:R0:W-:Y:S04]  /*128ad0*/  STL.64 [R1+0x160], R48 ;  /* 0x0001603001007387 */ /* 0x0001e80000100a00 */
[----:B------:R1:W-:Y:S04]  /*128ae0*/  STL.64 [R1+0x168], R50 ;  /* 0x0001683201007387 */ /* 0x0003e80000100a00 */
[----:B0-----:R-:W3:Y:S04]  /*128af0*/  LDL.LU R48, [R1+0x150] ;  /* 0x0001500001307983 */ /* 0x001ee80000300800 */
[----:B------:R-:W3:Y:S04]  /*128b00*/  LDL.LU R49, [R1+0x154] ;  /* 0x0001540001317983 */ /* 0x000ee80000300800 */
[----:B-1----:R-:W3:Y:S01]  /*128b10*/  LDL.LU R50, [R1+0x158] ;  /* 0x0001580001327983 */ /* 0x002ee20000300800 */
[----:B-----5:R-:W-:-:S02]  /*128b20*/  F2FP.F16.E4M3.UNPACK_B R2, R2.H1 ;  /* 0x00000002ff02723e */ /* 0x020fc400030006ff */
[----:B----4-:R-:W-:Y:S01]  /*128b30*/  F2FP.F16.E4M3.UNPACK_B R3, R3.H1 ;  /* 0x00000003ff03723e */ /* 0x010fe200030006ff */
[----:B--2---:R-:W-:Y:S01]  /*128b40*/  IMAD.MOV.U32 R51, RZ, RZ, R0 ;  /* 0x000000ffff337224 */ /* 0x004fe200078e0000 */
[----:B---3--:R-:W-:Y:S02]  /*128b50*/  F2FP.F16.E4M3.UNPACK_B R34, R34 ;  /* 0x00000022ff22723e */ /* 0x008fe400020006ff */
[----:B------:R-:W-:Y:S02]  /*128b60*/  F2FP.F16.E4M3.UNPACK_B R32, R32 ;  /* 0x00000020ff20723e */ /* 0x000fe400020006ff */
[----:B------:R-:W-:Y:S02]  /*128b70*/  F2FP.F16.E4M3.UNPACK_B R33, R33 ;  /* 0x00000021ff21723e */ /* 0x000fe400020006ff */
[----:B------:R-:W-:Y:S01]  /*128b80*/  F2FP.F16.E4M3.UNPACK_B R35, R35 ;  /* 0x00000023ff23723e */ /* 0x000fe200020006ff */
[----:B------:R-:W-:Y:S07]  /*128b90*/  HMMA.16816.F32 R44, R4, R44, R48 ;  /* 0x0000002c042c723c */ /* 0x000fee0000001830 */
[----:B------:R-:W-:-:S02]  /*128ba0*/  F2FP.F16.E4M3.UNPACK_B R6, R38.H1 ;  /* 0x00000026ff06723e */ /* 0x000fc400030006ff */
[----:B------:R-:W-:Y:S02]  /*128bb0*/  F2FP.F16.E4M3.UNPACK_B R7, R39.H1 ;  /* 0x00000027ff07723e */ /* 0x000fe400030006ff */
[C---:B------:R-:W-:Y:S06]  /*128bc0*/  HMMA.16816.F32 R36, R32.reuse, R36, R40 ;  /* 0x000000242024723c */ /* 0x040fec0000001828 */
[----:B------:R-:W-:Y:S01]  /*128bd0*/  HMMA.16816.F32 R24, R32, R6, R24 ;  /* 0x000000062018723c */ /* 0x000fe20000001818 */
[----:B------:R-:W-:Y:S02]  /*128be0*/  F2FP.F16.E4M3.UNPACK_B R4, R18.H1 ;  /* 0x00000012ff04723e */ /* 0x000fe400030006ff */
[----:B------:R-:W-:-:S04]  /*128bf0*/  F2FP.F16.E4M3.UNPACK_B R5, R19.H1 ;  /* 0x00000013ff05723e */ /* 0x000fc800030006ff */
[----:B------:R-:W-:Y:S01]  /*128c00*/  IMAD.MOV.U32 R0, RZ, RZ, R47 ;  /* 0x000000ffff007224 */ /* 0x000fe200078e002f */
[----:B------:R-:W-:Y:S04]  /*128c10*/  STL.64 [R1+0x150], R44 ;  /* 0x0001502c01007387 */ /* 0x000fe80000100a00 */
[----:B------:R-:W-:Y:S04]  /*128c20*/  STL [R1+0x158], R46 ;  /* 0x0001582e01007387 */ /* 0x000fe80000100800 */
[----:B------:R-:W-:Y:S04]  /*128c30*/  STL [R1+0x7db8], R0 ;  /* 0x007db80001007387 */ /* 0x000fe80000100800 */
        /* <DEDUP_REMOVED lines=8> */
[C---:B------:R-:W-:Y:S06]  /*128cc0*/  HMMA.16816.F32 R20, R32.reuse, R4, R20 ;  /* 0x000000042014723c */ /* 0x040fec0000001814 */
[----:B------:R-:W-:Y:S01]  /*128cd0*/  HMMA.16816.F32 R12, R32, R2, R12 ;  /* 0x00000002200c723c */ /* 0x000fe2000000180c */
[----:B0-----:R-:W-:-:S02]  /*128ce0*/  F2FP.F16.E4M3.UNPACK_B R4, R16.H1 ;  /* 0x00000010ff04723e */ /* 0x001fc400030006ff */
[----:B-1----:R-:W-:-:S07]  /*128cf0*/  F2FP.F16.E4M3.UNPACK_B R5, R17.H1 ;  /* 0x00000011ff05723e */ /* 0x002fce00030006ff */
[----:B------:R-:W-:Y:S01]  /*128d00*/  HMMA.16816.F32 R8, R32, R4, R8 ;  /* 0x000000042008723c */ /* 0x000fe20000001808 */
[----:B------:R0:W-:Y:S06]  /*128d10*/  STL [R1+0x110], R2 ;  /* 0x0001100201007387 */ /* 0x0001ec0000100800 */
[----:B------:R-:W-:Y:S04]  /*128d20*/  STL.64 [R1+0x1180], R20 ;  /* 0x0011801401007387 */ /* 0x000fe80000100a00 */
[----:B------:R-:W-:Y:S04]  /*128d30*/  STL.64 [R1+0x1188], R22 ;  /* 0x0011881601007387 */ /* 0x000fe80000100a00 */
[----:B------:R1:W-:Y:S04]  /*128d40*/  STL [R1+0x114], R3 ;  /* 0x0001140301007387 */ /* 0x0003e80000100800 */
[----:B------:R-:W-:Y:S01]  /*128d50*/  STL [R1+0x108], R4 ;  /* 0x0001080401007387 */ /* 0x000fe20000100800 */
[----:B0-----:R-:W-:-:S03]  /*128d60*/  F2FP.F16.E4M3.UNPACK_B R2, R52.H1 ;  /* 0x00000034ff02723e */ /* 0x001fc600030006ff */
[----:B------:R-:W-:Y:S04]  /*128d70*/  STL.64 [R1+0x1190], R12 ;  /* 0x0011900c01007387 */ /* 0x000fe80000100a00 */
[----:B------:R-:W-:Y:S04]  /*128d80*/  STL.64 [R1+0x1198], R14 ;  /* 0x0011980e01007387 */ /* 0x000fe80000100a00 */
[----:B------:R-:W-:Y:S01]  /*128d90*/  STL [R1+0x10c], R5 ;  /* 0x00010c0501007387 */ /* 0x000fe20000100800 */
[----:B-1----:R-:W-:-:S03]  /*128da0*/  F2FP.F16.E4M3.UNPACK_B R3, R53.H1 ;  /* 0x00000035ff03723e */ /* 0x002fc600030006ff */
[----:B------:R-:W-:Y:S04]  /*128db0*/  STL [R1+0x100], R2 ;  /* 0x0001000201007387 */ /* 0x000fe80000100800 */
[----:B------:R-:W-:Y:S04]  /*128dc0*/  STL.64 [R1+0x11a0], R8 ;  /* 0x0011a00801007387 */ /* 0x000fe80000100a00 */
[----:B------:R0:W-:Y:S02]  /*128dd0*/  STL.64 [R1+0x11a8], R10 ;  /* 0x0011a80a01007387 */ /* 0x0001e40000100a00 */
[----:B0-----:R-:W-:Y:S01]  /*128de0*/  HMMA.16816.F32 R8, R32, R2, R56 ;  /* 0x000000022008723c */ /* 0x001fe20000001838 */
[----:B------:R-:W-:-:S02]  /*128df0*/  F2FP.F16.E4M3.UNPACK_B R4, R54.H1 ;  /* 0x00000036ff04723e */ /* 0x000fc400030006ff */
[----:B------:R-:W-:-:S03]  /*128e00*/  F2FP.F16.E4M3.UNPACK_B R5, R55.H1 ;  /* 0x00000037ff05723e */ /* 0x000fc600030006ff */
[----:B------:R0:W-:Y:S04]  /*128e10*/  STL [R1+0x104], R3 ;  /* 0x0001040301007387 */ /* 0x0001e80000100800 */
[----:B------:R-:W-:-:S13]  /*128e20*/  STL [R1+0xf8], R4 ;  /* 0x0000f80401007387 */ /* 0x000fda0000100800 */
[----:B------:R-:W-:Y:S04]  /*128e30*/  STL.64 [R1+0x11b0], R8 ;  /* 0x0011b00801007387 */ /* 0x000fe80000100a00 */
[----:B------:R-:W-:Y:S04]  /*128e40*/  STL.64 [R1+0x11b8], R10 ;  /* 0x0011b80a01007387 */ /* 0x000fe80000100a00 */
[----:B------:R1:W-:Y:S01]  /*128e50*/  STL [R1+0xfc], R5 ;  /* 0x0000fc0501007387 */ /* 0x0003e20000100800 */
[----:B0-----:R-:W-:Y:S02]  /*128e60*/  F2FP.F16.E4M3.UNPACK_B R3, R60.H1 ;  /* 0x0000003cff03723e */ /* 0x001fe400030006ff */
[----:B------:R-:W-:Y:S01]  /*128e70*/  F2FP.F16.E4M3.UNPACK_B R0, R61.H1 ;  /* 0x0000003dff00723e */ /* 0x000fe200030006ff */
[----:B------:R-:W2:Y:S01]  /*128e80*/  LDL.LU R56, [R1+0x370] ;  /* 0x0003700001387983 */ /* 0x000ea20000300800 */
[----:B-1----:R-:W-:-:S15]  /*128e90*/  HMMA.16816.F32 R4, R32, R4, R28 ;  /* 0x000000042004723c */ /* 0x002fde000000181c */
[----:B------:R-:W-:-:S08]  /*128ea0*/  NOP ;  /* 0x0000000000007918 */ /* 0x000fd00000000000 */
[----:B------:R-:W-:Y:S04]  /*128eb0*/  STL.64 [R1+0x11c0], R4 ;  /* 0x0011c00401007387 */ /* 0x000fe80000100a00 */
[----:B------:R0:W-:Y:S04]  /*128ec0*/  STL.64 [R1+0x11c8], R6 ;  /* 0x0011c80601007387 */ /* 0x0001e80000100a00 */
[----:B------:R-:W-:Y:S04]  /*128ed0*/  STL [R1+0xf0], R3 ;  /* 0x0000f00301007387 */ /* 0x000fe80000100800 */
[----:B------:R-:W2:Y:S04]  /*128ee0*/  LDL.LU R57, [R1+0x374] ;  /* 0x0003740001397983 */ /* 0x000ea80000300800 */
[----:B------:R-:W-:Y:S04]  /*128ef0*/  STL [R1+0xf4], R0 ;  /* 0x0000f40001007387 */ /* 0x000fe80000100800 */
        /* <DEDUP_REMOVED lines=72> */
[----:B----4-:R-:W-:-:S02]  /*129380*/  F2FP.F16.E4M3.UNPACK_B R6, R6.H1 ;  /* 0x00000006ff06723e */ /* 0x010fc400030006ff */
[----:B-----5:R-:W-:Y:S02]  /*129390*/  F2FP.F16.E4M3.UNPACK_B R7, R7.H1 ;  /* 0x00000007ff07723e */ /* 0x020fe400030006ff */
[----:B---3--:R-:W-:Y:S02]  /*1293a0*/  F2FP.F16.E4M3.UNPACK_B R4, R4.H1 ;  /* 0x00000004ff04723e */ /* 0x008fe400030006ff */
[----:B------:R-:W-:Y:S01]  /*1293b0*/  F2FP.F16.E4M3.UNPACK_B R5, R5.H1 ;  /* 0x00000005ff05723e */ /* 0x000fe200030006ff */
[----:B------:R0:W-:Y:S04]  /*1293c0*/  STL [R1+0xe8], R6 ;  /* 0x0000e80601007387 */ /* 0x0001e80000100800 */
        /* <DEDUP_REMOVED lines=14> */
[----:B------:R3:W-:Y:S04]  /*1294b0*/  STL [R1+0xdc], R7 ;  /* 0x0000dc0701007387 */ /* 0x0007e80000100800 */
[----:B------:R4:W-:Y:S01]  /*1294c0*/  STL [R1+0xd0], R4 ;  /* 0x0000d00401007387 */ /* 0x0009e20000100800 */
[----:B-1----:R-:W-:-:S02]  /*1294d0*/  F2FP.F16.E4M3.UNPACK_B R5, R41.H1 ;  /* 0x00000029ff05723e */ /* 0x002fc400030006ff */
[----:B0-----:R-:W-:Y:S01]  /*1294e0*/  F2FP.F16.E4M3.UNPACK_B R6, R22.H1 ;  /* 0x00000016ff06723e */ /* 0x001fe200030006ff */
[----:B------:R-:W-:Y:S01]  /*1294f0*/  STL.64 [R1+0x1200], R36 ;  /* 0x0012002401007387 */ /* 0x000fe20000100a00 */
[----:B---3--:R-:W-:-:S03]  /*129500*/  F2FP.F16.E4M3.UNPACK_B R7, R23.H1 ;  /* 0x00000017ff07723e */ /* 0x008fc600030006ff */
[----:B------:R-:W-:Y:S04]  /*129510*/  STL.64 [R1+0x1208], R38 ;  /* 0x0012082601007387 */ /* 0x000fe80000100a00 */
[----:B------:R0:W-:Y:S01]  /*129520*/  STL [R1+0xd4], R5 ;  /* 0x0000d40501007387 */ /* 0x0001e20000100800 */
[C---:B------:R-:W-:Y:S06]  /*129530*/  HMMA.16816.F32 R24, R32.reuse, R4, R24 ;  /* 0x000000042018723c */ /* 0x040fec0000001818 */
[----:B------:R-:W-:Y:S01]  /*129540*/  HMMA.16816.F32 R16, R32, R6, R16 ;  /* 0x000000062010723c */ /* 0x000fe20000001810 */
[----:B------:R-:W-:-:S02]  /*129550*/  F2FP.F16.E4M3.UNPACK_B R2, R2.H1 ;  /* 0x00000002ff02723e */ /* 0x000fc400030006ff */
[----:B------:R-:W-:Y:S02]  /*129560*/  F2FP.F16.E4M3.UNPACK_B R3, R3.H1 ;  /* 0x00000003ff03723e */ /* 0x000fe400030006ff */
[----:B----4-:R-:W-:Y:S02]  /*129570*/  F2FP.F16.E4M3.UNPACK_B R4, R20.H1 ;  /* 0x00000014ff04723e */ /* 0x010fe400030006ff */
[----:B0-----:R-:W-:-:S07]  /*129580*/  F2FP.F16.E4M3.UNPACK_B R5, R21.H1 ;  /* 0x00000015ff05723e */ /* 0x001fce00030006ff */
        /* <DEDUP_REMOVED lines=8> */
[----:B------:R1:W-:Y:S04]  /*129610*/  STL [R1+0xc4], R5 ;  /* 0x0000c40501007387 */ /* 0x0003e80000100800 */
[----:B------:R-:W-:Y:S01]  /*129620*/  STL [R1+0xb8], R2 ;  /* 0x0000b80201007387 */ /* 0x000fe20000100800 */
[----:B0-----:R-:W-:-:S02]  /*129630*/  F2FP.F16.E4M3.UNPACK_B R4, R52.H1 ;  /* 0x00000034ff04723e */ /* 0x001fc400030006ff */
[----:B-1----:R-:W-:Y:S01]  /*129640*/  F2FP.F16.E4M3.UNPACK_B R5, R53.H1 ;  /* 0x00000035ff05723e */ /* 0x002fe200030006ff */
        /* <DEDUP_REMOVED lines=8> */
[----:B0-----:R-:W-:Y:S01]  /*1296d0*/  HMMA.16816.F32 R8, R32, R4, R56 ;  /* 0x000000042008723c */ /* 0x001fe20000001838 */
[----:B------:R-:W-:Y:S02]  /*1296e0*/  F2FP.F16.E4M3.UNPACK_B R2, R54.H1 ;  /* 0x00000036ff02723e */ /* 0x000fe400030006ff */
[----:B------:R-:W-:-:S03]  /*1296f0*/  F2FP.F16.E4M3.UNPACK_B R3, R55.H1 ;  /* 0x00000037ff03723e */ /* 0x000fc600030006ff */
[----:B------:R-:W-:Y:S04]  /*129700*/  STL [R1+0xb4], R5 ;  /* 0x0000b40501007387 */ /* 0x000fe80000100800 */
[----:B------:R-:W-:-:S13]  /*129710*/  STL [R1+0xa8], R2 ;  /* 0x0000a80201007387 */ /* 0x000fda0000100800 */
[----:B------:R-:W-:Y:S04]  /*129720*/  STL.64 [R1+0x1250], R8 ;  /* 0x0012500801007387 */ /* 0x000fe80000100a00 */
[----:B------:R0:W-:Y:S02]  /*129730*/  STL.64 [R1+0x1258], R10 ;  /* 0x0012580a01007387 */ /* 0x0001e40000100a00 */
[----:B0-----:R-:W-:Y:S01]  /*129740*/  HMMA.16816.F32 R8, R32, R2, R28 ;  /* 0x000000022008723c */ /* 0x001fe2000000181c */
[----:B------:R-:W-:-:S05]  /*129750*/  F2FP.F16.E4M3.UNPACK_B R4, R60.H1 ;  /* 0x0000003cff04723e */ /* 0x000fca00030006ff */
[----:B------:R0:W-:Y:S01]  /*129760*/  STL [R1+0xac], R3 ;  /* 0x0000ac0301007387 */ /* 0x0001e20000100800 */
[----:B------:R-:W-:-:S03]  /*129770*/  F2FP.F16.E4M3.UNPACK_B R5, R61.H1 ;  /* 0x0000003dff05723e */ /* 0x000fc600030006ff */
        /* <DEDUP_REMOVED lines=33> */
[----:B0-----:R-:W2:Y:S04]  /*129990*/  LDL.LU R3, [R1+0x1cac] ;  /* 0x001cac0001037983 */ /* 0x001ea80000300800 */
[----:B-1----:R-:W2:Y:S04]  /*1299a0*/  LDL.LU R8, [R1+0x430] ;  /* 0x0004300001087983 */ /* 0x002ea80000300800 */
[----:B------:R-:W2:Y:S04]  /*1299b0*/  LDL.LU R9, [R1+0x434] ;  /* 0x0004340001097983 */ /* 0x000ea80000300800 */
[----:B---3--:R-:W3:Y:S04]  /*1299c0*/  LDL.LU R10, [R1+0x438] ;  /* 0x00043800010a7983 */ /* 0x008ee80000300800 */
        /* <DEDUP_REMOVED lines=9> */
[----:B------:R-:W-:Y:S01]  /*129a60*/  IMAD.MOV.U32 R0, RZ, RZ, R5 ;  /* 0x000000ffff007224 */ /* 0x000fe200078e0005 */
[----:B----4-:R-:W-:-:S02]  /*129a70*/  F2FP.F16.E4M3.UNPACK_B R6, R30.H1 ;  /* 0x0000001eff06723e */ /* 0x010fc400030006ff */
[----:B-----5:R-:W-:Y:S01]  /*129a80*/  F2FP.F16.E4M3.UNPACK_B R7, R31.H1 ;  /* 0x0000001fff07723e */ /* 0x020fe200030006ff */
[----:B------:R-:W4:Y:S04]  /*129a90*/  LDL.LU R30, [R1+0x1c78] ;  /* 0x001c7800011e7983 */ /* 0x000f280000300800 */
[----:B------:R-:W5:Y:S01]  /*129aa0*/  LDL.LU R31, [R1+0x1c7c] ;  /* 0x001c7c00011f7983 */ /* 0x000f620000300800 */
[C---:B--2---:R-:W-:Y:S06]  /*129ab0*/  HMMA.16816.F32 R40, R32.reuse, R4, R40 ;  /* 0x000000042028723c */ /* 0x044fec0000001828 */
[----:B------:R-:W-:Y:S06]  /*129ac0*/  HMMA.16816.F32 R24, R32, R6, R24 ;  /* 0x000000062018723c */ /* 0x000fec0000001818 */
[----:B------:R0:W-:Y:S04]  /*129ad0*/  STL [R1+0x98], R6 ;  /* 0x0000980601007387 */ /* 0x0001e80000100800 */
[----:B------:R-:W-:Y:S01]  /*129ae0*/  STL [R1+0x9c], R7 ;  /* 0x00009c0701007387 */ /* 0x000fe20000100800 */
[----:B------:R-:W-:-:S02]  /*129af0*/  F2FP.F16.E4M3.UNPACK_B R4, R36.H1 ;  /* 0x00000024ff04723e */ /* 0x000fc400030006ff */
[----:B------:R-:W-:Y:S02]  /*129b00*/  F2FP.F16.E4M3.UNPACK_B R5, R37.H1 ;  /* 0x00000025ff05723e */ /* 0x000fe400030006ff */
[----:B0-----:R-:W-:Y:S02]  /*129b10*/  F2FP.F16.E4M3.UNPACK_B R6, R18.H1 ;  /* 0x00000012ff06723e */ /* 0x001fe400030006ff */
[----:B------:R-:W-:Y:S04]  /*129b20*/  STL.64 [R1+0x1270], R40 ;  /* 0x0012702801007387 */ /* 0x000fe80000100a00 */
[----:B------:R-:W-:Y:S04]  /*129b30*/  STL.64 [R1+0x1278], R42 ;  /* 0x0012782a01007387 */ /* 0x000fe80000100a00 */
[----:B------:R0:W-:Y:S04]  /*129b40*/  STL [R1+0x8458], R0 ;  /* 0x0084580001007387 */ /* 0x0001e80000100800 */
[----:B------:R1:W-:Y:S04]  /*129b50*/  STL [R1+0x90], R4 ;  /* 0x0000900401007387 */ /* 0x0003e80000100800 */
[----:B------:R-:W-:Y:S04]  /*129b60*/  STL.64 [R1+0x1280], R24 ;  /* 0x0012801801007387 */ /* 0x000fe80000100a00 */
[----:B------:R-:W-:Y:S01]  /*129b70*/  STL.64 [R1+0x1288], R26 ;  /* 0x0012881a01007387 */ /* 0x000fe20000100a00 */
[----:B------:R-:W-:Y:S01]  /*129b80*/  HMMA.16816.F32 R20, R32, R4, R20 ;  /* 0x000000042014723c */ /* 0x000fe20000001814 */
[----:B0-----:R-:W-:Y:S01]  /*129b90*/  IMAD.MOV.U32 R0, RZ, RZ, R7 ;  /* 0x000000ffff007224 */ /* 0x001fe200078e0007 */
[----:B------:R-:W-:-:S05]  /*129ba0*/  F2FP.F16.E4M3.UNPACK_B R7, R19.H1 ;  /* 0x00000013ff07723e */ /* 0x000fca00030006ff */
[----:B-1----:R-:W-:Y:S01]  /*129bb0*/  F2FP.F16.E4M3.UNPACK_B R4, R16.H1 ;  /* 0x00000010ff04723e */ /* 0x002fe200030006ff */
[----:B------:R-:W-:Y:S04]  /*129bc0*/  STL [R1+0x845c], R0 ;  /* 0x00845c0001007387 */ /* 0x000fe80000100800 */
[----:B------:R0:W-:Y:S01]  /*129bd0*/  STL [R1+0x94], R5 ;  /* 0x0000940501007387 */ /* 0x0001e20000100800 */
[----:B------:R-:W-:Y:S01]  /*129be0*/  HMMA.16816.F32 R12, R32, R6, R12 ;  /* 0x00000006200c723c */ /* 0x000fe2000000180c */
[----:B0-----:R-:W-:-:S07]  /*129bf0*/  F2FP.F16.E4M3.UNPACK_B R5, R17.H1 ;  /* 0x00000011ff05723e */ /* 0x001fce00030006ff */
[----:B---3--:R-:W-:Y:S01]  /*129c00*/  HMMA.16816.F32 R8, R32, R4, R8 ;  /* 0x000000042008723c */ /* 0x008fe20000001808 */
[----:B------:R-:W-:Y:S04]  /*129c10*/  STL [R1+0x88], R6 ;  /* 0x0000880601007387 */ /* 0x000fe80000100800 */
[----:B------:R-:W-:Y:S04]  /*129c20*/  STL.64 [R1+0x1290], R20 ;  /* 0x0012901401007387 */ /* 0x000fe80000100a00 */
[----:B------:R-:W-:Y:S04]  /*129c30*/  STL.64 [R1+0x1298], R22 ;  /* 0x0012981601007387 */ /* 0x000fe80000100a00 */
[----:B------:R-:W-:Y:S01]  /*129c40*/  STL [R1+0x8c], R7 ;  /* 0x00008c0701007387 */ /* 0x000fe20000100800 */
[----:B------:R-:W-:-:S03]  /*129c50*/  F2FP.F16.E4M3.UNPACK_B R2, R2.H1 ;  /* 0x00000002ff02723e */ /* 0x000fc600030006ff */
[----:B------:R-:W-:Y:S01]  /*129c60*/  STL [R1+0x80], R4 ;  /* 0x0000800401007387 */ /* 0x000fe20000100800 */
[----:B------:R-:W-:-:S03]  /*129c70*/  F2FP.F16.E4M3.UNPACK_B R3, R3.H1 ;  /* 0x00000003ff03723e */ /* 0x000fc600030006ff */
[----:B------:R-:W-:Y:S04]  /*129c80*/  STL.64 [R1+0x12a0], R12 ;  /* 0x0012a00c01007387 */ /* 0x000fe80000100a00 */
[----:B------:R-:W-:Y:S04]  /*129c90*/  STL.64 [R1+0x12a8], R14 ;  /* 0x0012a80e01007387 */ /* 0x000fe80000100a00 */
[----:B------:R-:W-:Y:S04]  /*129ca0*/  STL [R1+0x84], R5 ;  /* 0x0000840501007387 */ /* 0x000fe80000100800 */
[----:B------:R-:W-:Y:S04]  /*129cb0*/  STL [R1+0x78], R2 ;  /* 0x0000780201007387 */ /* 0x000fe80000100800 */
        /* <DEDUP_REMOVED lines=16> */
[----:B------:R-:W-:Y:S11]  /*129dc0*/  STL [R1+0x68], R3 ;  /* 0x0000680301007387 */ /* 0x000ff60000100800 */
[----:B------:R0:W-:Y:S04]  /*129dd0*/  STL.64 [R1+0x12d0], R8 ;  /* 0x0012d00801007387 */ /* 0x0001e80000100a00 */
[----:B------:R1:W-:Y:S04]  /*129de0*/  STL.64 [R1+0x12d8], R10 ;  /* 0x0012d80a01007387 */ /* 0x0003e80000100a00 */
[----:B------:R-:W-:Y:S04]  /*129df0*/  STL [R1+0x8464], R0 ;  /* 0x0084640001007387 */ /* 0x000fe80000100800 */
[----:B------:R-:W-:Y:S04]  /*129e00*/  STL [R1+0x6c], R2 ;  /* 0x00006c0201007387 */ /* 0x000fe80000100800 */
[----:B------:R-:W2:Y:S04]  /*129e10*/  LDL.LU R56, [R1+0x590] ;  /* 0x0005900001387983 */ /* 0x000ea80000300800 */
[----:B------:R-:W2:Y:S01]  /*129e20*/  LDL.LU R57, [R1+0x594] ;  /* 0x0005940001397983 */ /* 0x000ea20000300800 */
[----:B----4-:R-:W-:-:S02]  /*129e30*/  F2FP.F16.E4M3.UNPACK_B R4, R30.H1 ;  /* 0x0000001eff04723e */ /* 0x010fc400030006ff */
[----:B-----5:R-:W-:-:S03]  /*129e40*/  F2FP.F16.E4M3.UNPACK_B R5, R31.H1 ;  /* 0x0000001fff05723e */ /* 0x020fc600030006ff */
[----:B------:R-:W-:Y:S04]  /*129e50*/  STL [R1+0x60], R4 ;  /* 0x0000600401007387 */ /* 0x000fe80000100800 */
[----:B------:R-:W3:Y:S04]  /*129e60*/  LDL.LU R58, [R1+0x598] ;  /* 0x00059800013a7983 */ /* 0x000ee80000300800 */
[----:B------:R-:W-:Y:S04]  /*129e70*/  STL [R1+0x64], R5 ;  /* 0x0000640501007387 */ /* 0x000fe80000100800 */
[----:B------:R-:W3:Y:S04]  /*129e80*/  LDL.LU R59, [R1+0x59c] ;  /* 0x00059c00013b7983 */ /* 0x000ee80000300800 */
[----:B---3--:R-:W-:Y:S04]  /*129e90*/  STL.64 [R1+0x84a0], R58 ;  /* 0x0084a03a01007387 */ /* 0x008fe80000100a00 */
[----:B--2---:R-:W-:Y:S04]  /*129ea0*/  STL.64 [R1+0x8498], R56 ;  /* 0x0084983801007387 */ /* 0x004fe80000100a00 */
[----:B------:R-:W2:Y:S04]  /*129eb0*/  LDL.LU R52, [R1+0x1c08] ;  /* 0x001c080001347983 */ /* 0x000ea80000300800 */
        /* <DEDUP_REMOVED lines=8> */
[----:B------:R-:W3:Y:S04]  /*129f40*/  LDL.LU R22, [R1+0x538] ;  /* 0x0005380001167983 */ /* 0x000ee80000300800 */
        /* <DEDUP_REMOVED lines=48> */
[----:B------:R-:W-:Y:S01]  /*12a250*/  IMAD.MOV.U32 R0, RZ, RZ, R5 ;  /* 0x000000ffff007224 */ /* 0x000fe200078e0005 */
[----:B---3--:R-:W-:Y:S02]  /*12a260*/  HMMA.16816.F32 R56, R32, R58, R8 ;  /* 0x0000003a2038723c */ /* 0x008fe40000001808 */
[----:B------:R-:W3:Y:S04]  /*12a270*/  LDL.LU.64 R10, [R1+0x84b0] ;  /* 0x0084b000010a7983 */ /* 0x000ee80000300a00 */
[----:B------:R-:W3:-:S15]  /*12a280*/  LDL.LU.64 R8, [R1+0x84a8] ;  /* 0x0084a80001087983 */ /* 0x000ede0000300a00 */
[----:B------:R-:W-:-:S02]  /*12a290*/  NOP ;  /* 0x0000000000007918 */ /* 0x000fc40000000000 */
[----:B------:R-:W-:Y:S04]  /*12a2a0*/  STL.64 [R1+0x12e0], R56 ;  /* 0x0012e03801007387 */ /* 0x000fe80000100a00 */
[----:B------:R0:W-:Y:S04]  /*12a2b0*/  STL.64 [R1+0x12e8], R58 ;  /* 0x0012e83a01007387 */ /* 0x0001e80000100a00 */
[----:B0-----:R-:W3:Y:S04]  /*12a2c0*/  LDL.LU.64 R58, [R1+0x84a0] ;  /* 0x0084a000013a7983 */ /* 0x001ee80000300a00 */
[----:B------:R-:W3:Y:S01]  /*12a2d0*/  LDL.LU.64 R56, [R1+0x8498] ;  /* 0x0084980001387983 */ /* 0x000ee20000300a00 */
[----:B--2---:R-:W-:Y:S01]  /*12a2e0*/  HMMA.16816.F32 R48, R32, R4, R48 ;  /* 0x000000042030723c */ /* 0x004fe20000001830 */
[----:B----4-:R-:W-:-:S02]  /*12a2f0*/  F2FP.F16.E4M3.UNPACK_B R6, R6.H1 ;  /* 0x00000006ff06723e */ /* 0x010fc400030006ff */
[----:B-----5:R-:W-:-:S03]  /*12a300*/  F2FP.F16.E4M3.UNPACK_B R7, R7.H1 ;  /* 0x00000007ff07723e */ /* 0x020fc600030006ff */
[----:B------:R0:W-:Y:S01]  /*12a310*/  STL [R1+0x58], R6 ;  /* 0x0000580601007387 */ /* 0x0001e20000100800 */
[----:B------:R-:W-:Y:S02]  /*12a320*/  F2FP.F16.E4M3.UNPACK_B R4, R42.H1 ;  /* 0x0000002aff04723e */ /* 0x000fe400030006ff */
[----:B------:R-:W-:Y:S01]  /*12a330*/  F2FP.F16.E4M3.UNPACK_B R5, R43.H1 ;  /* 0x0000002bff05723e */ /* 0x000fe200030006ff */
[C---:B------:R-:W-:Y:S07]  /*12a340*/  HMMA.16816.F32 R44, R32.reuse, R6, R44 ;  /* 0x00000006202c723c */ /* 0x040fee000000182c */
[----:B0-----:R-:W-:Y:S01]  /*12a350*/  F2FP.F16.E4M3.UNPACK_B R6, R40.H1 ;  /* 0x00000028ff06723e */ /* 0x001fe200030006ff */
[----:B------:R-:W-:Y:S05]  /*12a360*/  HMMA.16816.F32 R36, R32, R4, R36 ;  /* 0x000000042024723c */ /* 0x000fea0000001824 */
[----:B------:R-:W-:Y:S04]  /*12a370*/  STL.64 [R1+0x12f0], R48 ;  /* 0x0012f03001007387 */ /* 0x000fe80000100a00 */
[----:B------:R-:W-:Y:S04]  /*12a380*/  STL.64 [R1+0x12f8], R50 ;  /* 0x0012f83201007387 */ /* 0x000fe80000100a00 */
[----:B------:R0:W-:Y:S02]  /*12a390*/  STL [R1+0x5c], R7 ;  /* 0x00005c0701007387 */ /* 0x0001e40000100800 */
[----:B0-----:R-:W-:-:S07]  /*12a3a0*/  F2FP.F16.E4M3.UNPACK_B R7, R41.H1 ;  /* 0x00000029ff07723e */ /* 0x001fce00030006ff */
[----:B------:R-:W-:Y:S01]  /*12a3b0*/  HMMA.16816.F32 R24, R32, R6, R24 ;  /* 0x000000062018723c */ /* 0x000fe20000001818 */
[----:B------:R0:W-:Y:S04]  /*12a3c0*/  STL [R1+0x50], R4 ;  /* 0x0000500401007387 */ /* 0x0001e80000100800 */
[----:B------:R-:W-:Y:S04]  /*12a3d0*/  STL.64 [R1+0x1300], R44 ;  /* 0x0013002c01007387 */ /* 0x000fe80000100a00 */
[----:B------:R-:W-:Y:S04]  /*12a3e0*/  STL.64 [R1+0x1308], R46 ;  /* 0x0013082e01007387 */ /* 0x000fe80000100a00 */
[----:B------:R1:W-:Y:S04]  /*12a3f0*/  STL [R1+0x54], R5 ;  /* 0x0000540501007387 */ /* 0x0003e80000100800 */
[----:B------:R-:W-:Y:S04]  /*12a400*/  STL [R1+0x48], R6 ;  /* 0x0000480601007387 */ /* 0x000fe80000100800 */
[----:B------:R-:W-:Y:S04]  /*12a410*/  STL.64 [R1+0x1310], R36 ;  /* 0x0013102401007387 */ /* 0x000fe80000100a00 */
[----:B------:R-:W-:Y:S01]  /*12a420*/  STL.64 [R1+0x1318], R38 ;  /* 0x0013182601007387 */ /* 0x000fe20000100a00 */
[----:B0-----:R-:W-:-:S02]  /*12a430*/  F2FP.F16.E4M3.UNPACK_B R4, R18.H1 ;  /* 0x00000012ff04723e */ /* 0x001fc400030006ff */
[----:B-1----:R-:W-:Y:S01]  /*12a440*/  F2FP.F16.E4M3.UNPACK_B R5, R19.H1 ;  /* 0x00000013ff05723e */ /* 0x002fe200030006ff */
[----:B------:R-:W-:Y:S01]  /*12a450*/  STL [R1+0x4c], R7 ;  /* 0x00004c0701007387 */ /* 0x000fe20000100800 */
[----:B------:R-:W-:-:S03]  /*12a460*/  F2FP.F16.E4M3.UNPACK_B R2, R2.H1 ;  /* 0x00000002ff02723e */ /* 0x000fc600030006ff */
[----:B------:R0:W-:Y:S01]  /*12a470*/  STL [R1+0x40], R4 ;  /* 0x0000400401007387 */ /* 0x0001e20000100800 */
[----:B------:R-:W-:Y:S01]  /*12a480*/  F2FP.F16.E4M3.UNPACK_B R3, R3.H1 ;  /* 0x00000003ff03723e */ /* 0x000fe200030006ff */
[C---:B------:R-:W-:Y:S02]  /*12a490*/  HMMA.16816.F32 R20, R32.reuse, R4, R20 ;  /* 0x000000042014723c */ /* 0x040fe40000001814 */
[----:B------:R-:W-:Y:S04]  /*12a4a0*/  STL.64 [R1+0x1320], R24 ;  /* 0x0013201801007387 */ /* 0x000fe80000100a00 */
[----:B------:R-:W-:Y:S04]  /*12a4b0*/  STL.64 [R1+0x1328], R26 ;  /* 0x0013281a01007387 */ /* 0x000fe80000100a00 */
[----:B------:R1:W-:Y:S01]  /*12a4c0*/  STL [R1+0x44], R5 ;  /* 0x0000440501007387 */ /* 0x0003e20000100800 */
[----:B0-----:R-:W-:Y:S01]  /*12a4d0*/  F2FP.F16.E4M3.UNPACK_B R4, R16.H1 ;  /* 0x00000010ff04723e */ /* 0x001fe200030006ff */
[----:B------:R-:W-:Y:S01]  /*12a4e0*/  HMMA.16816.F32 R12, R32, R2, R12 ;  /* 0x00000002200c723c */ /* 0x000fe2000000180c */
[----:B-1----:R-:W-:-:S05]  /*12a4f0*/  F2FP.F16.E4M3.UNPACK_B R5, R17.H1 ;  /* 0x00000011ff05723e */ /* 0x002fca00030006ff */
[----:B------:R0:W-:Y:S05]  /*12a500*/  STL [R1+0x38], R2 ;  /* 0x0000380201007387 */ /* 0x0001ea0000100800 */
[----:B------:R-:W-:Y:S04]  /*12a510*/  STL.64 [R1+0x1330], R20 ;  /* 0x0013301401007387 */ /* 0x000fe80000100a00 */
[----:B------:R-:W-:Y:S04]  /*12a520*/  STL.64 [R1+0x1338], R22 ;  /* 0x0013381601007387 */ /* 0x000fe80000100a00 */
[----:B------:R1:W-:Y:S01]  /*12a530*/  STL [R1+0x3c], R3 ;  /* 0x00003c0301007387 */ /* 0x0003e20000100800 */
[----:B0-----:R-:W-:-:S03]  /*12a540*/  F2FP.F16.E4M3.UNPACK_B R2, R52.H1 ;  /* 0x00000034ff02723e */ /* 0x001fc600030006ff */
[----:B------:R-:W-:Y:S04]  /*12a550*/  STL [R1+0x30], R4 ;  /* 0x0000300401007387 */ /* 0x000fe80000100800 */
[----:B------:R-:W-:Y:S04]  /*12a560*/  STL.64 [R1+0x1340], R12 ;  /* 0x0013400c01007387 */ /* 0x000fe80000100a00 */
[----:B------:R-:W-:Y:S01]  /*12a570*/  STL.64 [R1+0x1348], R14 ;  /* 0x0013480e01007387 */ /* 0x000fe20000100a00 */
[----:B-1----:R-:W-:-:S03]  /*12a580*/  F2FP.F16.E4M3.UNPACK_B R3, R53.H1 ;  /* 0x00000035ff03723e */ /* 0x002fc600030006ff */
        /* <DEDUP_REMOVED lines=16> */
[----:B------:R-:W-:Y:S01]  /*12a690*/  F2FP.F16.E4M3.UNPACK_B R2, R61.H1 ;  /* 0x0000003dff02723e */ /* 0x000fe200030006ff */
[----:B------:R-:W2:-:S15]  /*12a6a0*/  LDL.LU R28, [R1+0x6f0] ;  /* 0x0006f000011c7983 */ /* 0x000e9e0000300800 */
[----:B------:R-:W-:-:S04]  /*12a6b0*/  NOP ;  /* 0x0000000000007918 */ /* 0x000fc80000000000 */
[----:B------:R-:W-:Y:S04]  /*12a6c0*/  STL.64 [R1+0x1370], R4 ;  /* 0x0013700401007387 */ /* 0x000fe80000100a00 */
[----:B------:R-:W-:Y:S04]  /*12a6d0*/  STL.64 [R1+0x1378], R6 ;  /* 0x0013780601007387 */ /* 0x000fe80000100a00 */
        /* <DEDUP_REMOVED lines=54> */
[----:B------:R-:W-:-:S03]  /*12aa40*/  IMAD.MOV.U32 R31, RZ, RZ, R2 ;  /* 0x000000ffff1f7224 */ /* 0x000fc600078e0002 */
        /* <DEDUP_REMOVED lines=20> */
[----:B----4-:R-:W-:-:S02]  /*12ab90*/  F2FP.F16.E4M3.UNPACK_B R4, R4.H1 ;  /* 0x00000004ff04723e */ /* 0x010fc400030006ff */
[----:B-----5:R-:W-:Y:S02]  /*12aba0*/  F2FP.F16.E4M3.UNPACK_B R5, R5.H1 ;  /* 0x00000005ff05723e */ /* 0x020fe400030006ff */
[----:B--2---:R-:W-:Y:S02]  /*12abb0*/  F2FP.F16.E4M3.UNPACK_B R6, R6.H1 ;  /* 0x00000006ff06723e */ /* 0x004fe400030006ff */
[----:B------:R-:W-:-:S03]  /*12abc0*/  F2FP.F16.E4M3.UNPACK_B R7, R7.H1 ;  /* 0x00000007ff07723e */ /* 0x000fc600030006ff */
[C---:B------:R-:W-:Y:S06]  /*12abd0*/  HMMA.16816.F32 R48, R32.reuse, R4, R48 ;  /* 0x000000042030723c */ /* 0x040fec0000001830 */
[----:B------:R-:W-:Y:S01]  /*12abe0*/  HMMA.16816.F32 R44, R32, R6, R44 ;  /* 0x00000006202c723c */ /* 0x000fe2000000182c */
[----:B------:R0:W-:Y:S04]  /*12abf0*/  STL [R1+0x10], R4 ;  /* 0x0000100401007387 */ /* 0x0001e80000100800 */
[----:B------:R1:W-:Y:S04]  /*12ac00*/  STL [R1+0x14], R5 ;  /* 0x0000140501007387 */ /* 0x0003e80000100800 */
[----:B------:R-:W-:Y:S01]  /*12ac10*/  STL [R1+0x8], R6 ;  /* 0x0000080601007387 */ /* 0x000fe20000100800 */
[----:B0-----:R-:W-:-:S02]  /*12ac20*/  F2FP.F16.E4M3.UNPACK_B R4, R14.H1 ;  /* 0x0000000eff04723e */ /* 0x001fc400030006ff */
[----:B-1----:R-:W-:-:S05]  /*12ac30*/  F2FP.F16.E4M3.UNPACK_B R5, R15.H1 ;  /* 0x0000000fff05723e */ /* 0x002fca00030006ff */
[----:B------:R-:W-:Y:S04]  /*12ac40*/  STL.64 [R1+0x1390], R48 ;  /* 0x0013903001007387 */ /* 0x000fe80000100a00 */
[----:B------:R-:W-:Y:S04]  /*12ac50*/  STL.64 [R1+0x1398], R50 ;  /* 0x0013983201007387 */ /* 0x000fe80000100a00 */
[----:B------:R-:W-:Y:S04]  /*12ac60*/  STL [R1+0xc], R7 ;  /* 0x00000c0701007387 */ /* 0x000fe80000100800 */
[----:B------:R-:W-:Y:S04]  /*12ac70*/  STL [R1], R4 ;  /* 0x0000000401007387 */ /* 0x000fe80000100800 */
[----:B------:R-:W-:Y:S04]  /*12ac80*/  STL.64 [R1+0x13a0], R44 ;  /* 0x0013a02c01007387 */ /* 0x000fe80000100a00 */
[----:B------:R-:W-:Y:S04]  /*12ac90*/  STL.64 [R1+0x13a8], R46 ;  /* 0x0013a82e01007387 */ /* 0x000fe80000100a00 */
[----:B------:R0:W-:Y:S02]  /*12aca0*/  STL [R1+0x4], R5 ;  /* 0x0000040501007387 */ /* 0x0001e40000100800 */
        /* <DEDUP_REMOVED lines=17> */
[----:B------:R-:W-:-:S02]  /*12adc0*/  F2FP.F16.E4M3.UNPACK_B R2, R2.H1 ;  /* 0x00000002ff02723e */ /* 0x000fc400030006ff */
[----:B------:R-:W-:-:S07]  /*12add0*/  F2FP.F16.E4M3.UNPACK_B R3, R3.H1 ;  /* 0x00000003ff03723e */ /* 0x000fce00030006ff */
[C---:B------:R-:W-:Y:S09]  /*12ade0*/  HMMA.16816.F32 R8, R32.reuse, R2, R8 ;  /* 0x000000022008723c */ /* 0x040ff20000001808 */
[----:B------:R-:W-:Y:S04]  /*12adf0*/  STL.64 [R1+0x13d0], R4 ;  /* 0x0013d00401007387 */ /* 0x000fe80000100a00 */
[----:B------:R0:W-:Y:S02]  /*12ae00*/  STL.64 [R1+0x13d8], R6 ;  /* 0x0013d80601007387 */ /* 0x0001e40000100a00 */
[----:B0-----:R-:W-:Y:S02]  /*12ae10*/  HMMA.16816.F32 R4, R32, R56, R20 ;  /* 0x000000382004723c */ /* 0x001fe40000001814 */
[----:B------:R-:W-:Y:S04]  /*12ae20*/  STL.64 [R1+0x81b0], R58 ;  /* 0x0081b03a01007387 */ /* 0x000fe80000100a00 */
[----:B------:R-:W-:-:S15]  /*12ae30*/  STL.64 [R1+0x81a8], R56 ;  /* 0x0081a83801007387 */ /* 0x000fde0000100a00 */
[----:B------:R-:W-:-:S02]  /*12ae40*/  NOP ;  /* 0x0000000000007918 */ /* 0x000fc40000000000 */
[----:B------:R0:W-:Y:S04]  /*12ae50*/  STL.64 [R1+0x13e0], R4 ;  /* 0x0013e00401007387 */ /* 0x0001e80000100a00 */
[----:B------:R-:W-:Y:S01]  /*12ae60*/  STL.64 [R1+0x13e8], R6 ;  /* 0x0013e80601007387 */ /* 0x000fe20000100a00 */
[----:B0-----:R-:W-:Y:S02]  /*12ae70*/  F2FP.F16.E4M3.UNPACK_B R4, R12.H1 ;  /* 0x0000000cff04723e */ /* 0x001fe400030006ff */
[----:B------:R-:W-:Y:S01]  /*12ae80*/  F2FP.F16.E4M3.UNPACK_B R5, R13.H1 ;  /* 0x0000000dff05723e */ /* 0x000fe200030006ff */
[----:B---3--:R-:W-:-:S15]  /*12ae90*/  HMMA.16816.F32 R16, R32, R54, R16 ;  /* 0x000000362010723c */ /* 0x008fde0000001810 */
[----:B------:R-:W-:-:S08]  /*12aea0*/  NOP ;  /* 0x0000000000007918 */ /* 0x000fd00000000000 */
[----:B------:R-:W-:Y:S04]  /*12aeb0*/  STL.64 [R1+0x13f0], R16 ;  /* 0x0013f01001007387 */ /* 0x000fe80000100a00 */
[----:B------:R-:W-:Y:S04]  /*12aec0*/  STL.64 [R1+0x13f8], R18 ;  /* 0x0013f81201007387 */ /* 0x000fe80000100a00 */
[----:B------:R-:W-:Y:S04]  /*12aed0*/  STL.64 [R1+0x1400], R8 ;  /* 0x0014000801007387 */ /* 0x000fe80000100a00 */
[----:B------:R0:W-:Y:S04]  /*12aee0*/  STL.64 [R1+0x1408], R10 ;  /* 0x0014080a01007387 */ /* 0x0001e80000100a00 */
[----:B------:R-:W2:Y:S01]  /*12aef0*/  LDL.LU R24, [R1+0x7d0] ;  /* 0x0007d00001187983 */ /* 0x000ea20000300800 */
[----:B0-----:R-:W-:-:S15]  /*12af00*/  HMMA.16816.F32 R8, R32, R4, R28 ;  /* 0x000000042008723c */ /* 0x001fde000000181c */
[----:B------:R-:W-:-:S08]  /*12af10*/  NOP ;  /* 0x0000000000007918 */ /* 0x000fd00000000000 */
        /* <DEDUP_REMOVED lines=57> */
[----:B0-----:R-:W4:Y:S04]  /*12b2b0*/  LDL.LU.64 R26, [R1+0x8470] ;  /* 0x00847000011a7983 */ /* 0x001f280000300a00 */
[----:B------:R-:W4:Y:S01]  /*12b2c0*/  LDL.LU.64 R24, [R1+0x8468] ;  /* 0x0084680001187983 */ /* 0x000f220000300a00 */
[----:B-----5:R-:W-:-:S02]  /*12b2d0*/  F2FP.F16.E4M3.UNPACK_B R8, R8.H1 ;  /* 0x00000008ff08723e */ /* 0x020fc400030006ff */
[----:B--2---:R-:W-:Y:S01]  /*12b2e0*/  F2FP.F16.E4M3.UNPACK_B R9, R9.H1 ;  /* 0x00000009ff09723e */ /* 0x004fe200030006ff */
[----:B------:R-:W-:Y:S04]  /*12b2f0*/  STL.64 [R1+0x81a0], R6 ;  /* 0x0081a00601007387 */ /* 0x000fe80000100a00 */
[----:B------:R3:W-:Y:S02]  /*12b300*/  STL.64 [R1+0x8198], R4 ;  /* 0x0081980401007387 */ /* 0x0007e40000100a00 */
[----:B---3--:R-:W-:Y:S01]  /*12b310*/  HMMA.16816.F32 R4, R32, R8, R56 ;  /* 0x000000082004723c */ /* 0x008fe20000001838 */
[----:B------:R-:W-:Y:S02]  /*12b320*/  F2FP.F16.E4M3.UNPACK_B R10, R10.H1 ;  /* 0x0000000aff0a723e */ /* 0x000fe400030006ff */
[----:B------:R-:W-:-:S02]  /*12b330*/  F2FP.F16.E4M3.UNPACK_B R11, R11.H1 ;  /* 0x0000000bff0b723e */ /* 0x000fc400030006ff */
        /* <DEDUP_REMOVED lines=30> */
[----:B------:R-:W-:-:S03]  /*12b520*/  F2FP.F16.E4M3.UNPACK_B R21, R21.H1 ;  /* 0x00000015ff15723e */ /* 0x000fc600030006ff */
[----:B------:R-:W-:Y:S04]  /*12b530*/  STL.64 [R1+0x8190], R18 ;  /* 0x0081901201007387 */ /* 0x000fe80000100a00 */
[----:B------:R-:W-:Y:S01]  /*12b540*/  STL.64 [R1+0x8188], R16 ;  /* 0x0081881001007387 */ /* 0x000fe20000100a00 */
[----:B----4-:R-:W-:-:S15]  /*12b550*/  HMMA.16816.F32 R4, R32, R18, R24 ;  /* 0x000000122004723c */ /* 0x010fde0000001818 */
        /* <DEDUP_REMOVED lines=59> */
[C---:B---3--:R-:W-:Y:S01]  /*12b910*/  HMMA.16816.F32 R16, R32.reuse, R22, R16 ;  /* 0x000000162010723c */ /* 0x048fe20000001810 */
[----:B----4-:R-:W-:Y:S02]  /*12b920*/  F2FP.F16.E4M3.UNPACK_B R26, R26.H1 ;  /* 0x0000001aff1a723e */ /* 0x010fe400030006ff */
[----:B------:R-:W-:Y:S02]  /*12b930*/  F2FP.F16.E4M3.UNPACK_B R27, R27.H1 ;  /* 0x0000001bff1b723e */ /* 0x000fe400030006ff */
[----:B------:R-:W-:Y:S02]  /*12b940*/  F2FP.F16.E4M3.UNPACK_B R36, R36.H1 ;  /* 0x00000024ff24723e */ /* 0x000fe400030006ff */
[----:B------:R-:W-:Y:S01]  /*12b950*/  F2FP.F16.E4M3.UNPACK_B R37, R37.H1 ;  /* 0x00000025ff25723e */ /* 0x000fe200030006ff */
[C---:B------:R-:W-:Y:S06]  /*12b960*/  HMMA.16816.F32 R12, R32.reuse, R24, R12 ;  /* 0x00000018200c723c */ /* 0x040fec000000180c */
[C---:B------:R-:W-:Y:S06]  /*12b970*/  HMMA.16816.F32 R8, R32.reuse, R26, R8 ;  /* 0x0000001a2008723c */ /* 0x040fec0000001808 */
[----:B------:R-:W-:Y:S01]  /*12b980*/  HMMA.16816.F32 R4, R32, R36, R4 ;  /* 0x000000242004723c */ /* 0x000fe20000001804 */
        /* <DEDUP_REMOVED lines=25> */
[----:B0-----:R-:W-:Y:S06]  /*12bb20*/  HMMA.16816.F32 R4, R32, R42, R48 ;  /* 0x0000002a2004723c */ /* 0x001fec0000001830 */
[----:B------:R-:W-:Y:S04]  /*12bb30*/  STL.64 [R1+0x8140], R42 ;  /* 0x0081402a01007387 */ /* 0x000fe80000100a00 */
[----:B------:R0:W-:Y:S01]  /*12bb40*/  STL.64 [R1+0x8138], R40 ;  /* 0x0081382801007387 */ /* 0x0001e20000100a00 */
[----:B------:R-:W-:-:S02]  /*12bb50*/  IMAD R28, R29, 0x100, R28 ;  /* 0x000001001d1c7824 */ /* 0x000fc400078e021c */
[----:B------:R-:W-:-:S10]  /*12bb60*/  IMAD R29, R31, 0x100, R30 ;  /* 0x000001001f1d7824 */ /* 0x000fd400078e021e */
[----:B------:R1:W-:Y:S04]  /*12bb70*/  STL.64 [R1+0x16b0], R4 ;  /* 0x0016b00401007387 */ /* 0x0003e80000100a00 */
[----:B------:R2:W-:Y:S04]  /*12bb80*/  STL.64 [R1+0x16b8], R6 ;  /* 0x0016b80601007387 */ /* 0x0005e80000100a00 */
        /* <DEDUP_REMOVED lines=21> */
[----:B------:R-:W-:-:S03]  /*12bce0*/  F2FP.F16.E4M3.UNPACK_B R44, R52.H1 ;  /* 0x00000034ff2c723e */ /* 0x000fc600030006ff */
[----:B------:R-:W5:Y:S01]  /*12bcf0*/  LDL.LU R11, [R1+0x10ec] ;  /* 0x0010ec00010b7983 */ /* 0x000f620000300800 */
[----:B------:R-:W-:-:S03]  /*12bd00*/  F2FP.F16.E4M3.UNPACK_B R45, R53.H1 ;  /* 0x00000035ff2d723e */ /* 0x000fc600030006ff */
        /* <DEDUP_REMOVED lines=15> */
[----:B-1----:R-:W5:Y:S04]  /*12be00*/  LDL.LU R4, [R1+0x10d0] ;  /* 0x0010d00001047983 */ /* 0x002f680000300800 */
[----:B------:R-:W5:Y:S04]  /*12be10*/  LDL.LU R5, [R1+0x10d4] ;  /* 0x0010d40001057983 */ /* 0x000f680000300800 */
[----:B--2---:R-:W2:Y:S04]  /*12be20*/  LDL.LU R6, [R1+0x10d8] ;  /* 0x0010d80001067983 */ /* 0x004ea80000300800 */
[----:B------:R-:W2:Y:S04]  /*12be30*/  LDL.LU R7, [R1+0x10dc] ;  /* 0x0010dc0001077983 */ /* 0x000ea80000300800 */
[----:B------:R-:W2:Y:S01]  /*12be40*/  LDL.64 R58, [R1+0x120] ;  /* 0x00012000013a7983 */ /* 0x000ea20000100a00 */
[----:B------:R-:W-:-:S02]  /*12be50*/  F2FP.F16.E4M3.UNPACK_B R28, R28 ;  /* 0x0000001cff1c723e */ /* 0x000fc400020006ff */
[----:B------:R-:W-:Y:S01]  /*12be60*/  F2FP.F16.E4M3.UNPACK_B R29, R29 ;  /* 0x0000001dff1d723e */ /* 0x000fe200020006ff */
[----:B----4-:R-:W-:Y:S01]  /*12be70*/  HMMA.16816.F32 R40, R32, R44, R40 ;  /* 0x0000002c2028723c */ /* 0x010fe20000001828 */
[----:B---3--:R-:W-:Y:S02]  /*12be80*/  F2FP.F16.E4M3.UNPACK_B R46, R46.H1 ;  /* 0x0000002eff2e723e */ /* 0x008fe400030006ff */
[----:B-----5:R-:W-:Y:S02]  /*12be90*/  F2FP.F16.E4M3.UNPACK_B R47, R47.H1 ;  /* 0x0000002fff2f723e */ /* 0x020fe400030006ff */
[----:B------:R-:W-:Y:S02]  /*12bea0*/  F2FP.F16.E4M3.UNPACK_B R48, R48.H1 ;  /* 0x00000030ff30723e */ /* 0x000fe400030006ff */
[----:B------:R-:W-:Y:S02]  /*12beb0*/  F2FP.F16.E4M3.UNPACK_B R49, R49.H1 ;  /* 0x00000031ff31723e */ /* 0x000fe400030006ff */
[----:B------:R-:W-:-:S02]  /*12bec0*/  F2FP.F16.E4M3.UNPACK_B R50, R50.H1 ;  /* 0x00000032ff32723e */ /* 0x000fc400030006ff */
[----:B------:R-:W-:Y:S01]  /*12bed0*/  F2FP.F16.E4M3.UNPACK_B R51, R51.H1 ;  /* 0x00000033ff33723e */ /* 0x000fe200030006ff */
[C---:B------:R-:W-:Y:S01]  /*12bee0*/  HMMA.16816.F32 R24, R32.reuse, R46, R24 ;  /* 0x0000002e2018723c */ /* 0x040fe20000001818 */
[----:B------:R-:W-:Y:S02]  /*12bef0*/  IMAD R30, R30, 0x100, R38 ;  /* 0x000001001e1e7824 */ /* 0x000fe400078e0226 */
[----:B------:R-:W-:Y:S01]  /*12bf00*/  IMAD R31, R31, 0x100, R39 ;  /* 0x000001001f1f7824 */ /* 0x000fe200078e0227 */
[----:B------:R-:W-:Y:S02]  /*12bf10*/  F2FP.F16.E4M3.UNPACK_B R52, R52.H1 ;  /* 0x00000034ff34723e */ /* 0x000fe400030006ff */
[----:B------:R-:W-:Y:S02]  /*12bf20*/  F2FP.F16.E4M3.UNPACK_B R53, R53.H1 ;  /* 0x00000035ff35723e */ /* 0x000fe400030006ff */
[----:B------:R-:W-:Y:S01]  /*12bf30*/  F2FP.F16.E4M3.UNPACK_B R30, R30 ;  /* 0x0000001eff1e723e */ /* 0x000fe200020006ff */
[----:B------:R-:W-:Y:S01]  /*12bf40*/  HMMA.16816.F32 R20, R32, R48, R20 ;  /* 0x000000302014723c */ /* 0x000fe20000001814 */
[----:B------:R-:W-:-:S05]  /*12bf50*/  F2FP.F16.E4M3.UNPACK_B R31, R31 ;  /* 0x0000001fff1f723e */ /* 0x000fca00020006ff */
[C---:B------:R-:W-:Y:S06]  /*12bf60*/  HMMA.16816.F32 R16, R32.reuse, R50, R16 ;  /* 0x000000322010723c */ /* 0x040fec0000001810 */
[----:B------:R-:W-:Y:S06]  /*12bf70*/  HMMA.16816.F32 R12, R32, R52, R12 ;  /* 0x00000034200c723c */ /* 0x000fec000000180c */
[C---:B------:R-:W-:Y:S06]  /*12bf80*/  HMMA.16816.F32 R8, R28.reuse, R56, R8 ;  /* 0x000000381c08723c */ /* 0x040fec0000001808 */
[----:B--2---:R-:W-:Y:S01]  /*12bf90*/  HMMA.16816.F32 R4, R28, R58, R4 ;  /* 0x0000003a1c04723c */ /* 0x004fe20000001804 */
        /* <DEDUP_REMOVED lines=10> */
[----:B------:R0:W-:Y:S04]  /*12c040*/  STL [R1+0x8124], R50 ;  /* 0x0081243201007387 */ /* 0x0001e80000100800 */
[----:B------:R1:W-:Y:S04]  /*12c050*/  STL [R1+0x8120], R51 ;  /* 0x0081203301007387 */ /* 0x0003e80000100800 */
        /* <DEDUP_REMOVED lines=8> */
[----:B------:R-:W-:Y:S01]  /*12c0e0*/  STL.64 [R1+0x15f0], R4 ;  /* 0x0015f00401007387 */ /* 0x000fe20000100a00 */
[----:B0-----:R-:W-:-:S02]  /*12c0f0*/  IMAD.MOV.U32 R50, RZ, RZ, R58 ;  /* 0x000000ffff327224 */ /* 0x001fc400078e003a */
[----:B-1----:R-:W-:Y:S01]  /*12c100*/  IMAD.MOV.U32 R51, RZ, RZ, R59 ;  /* 0x000000ffff337224 */ /* 0x002fe200078e003b */
[----:B------:R-:W-:Y:S04]  /*12c110*/  STL.64 [R1+0x15f8], R6 ;  /* 0x0015f80601007387 */ /* 0x000fe80000100a00 */
[----:B------:R-:W4:Y:S01]  /*12c120*/  LDL R58, [R1+0x60] ;  /* 0x00006000013a7983 */ /* 0x000f220000100800 */
[----:B------:R-:W-:-:S03]  /*12c130*/  IMAD.MOV.U32 R59, RZ, RZ, R0 ;  /* 0x000000ffff3b7224 */ /* 0x000fc600078e0000 */
[----:B------:R-:W5:Y:S04]  /*12c140*/  LDL.LU R0, [R1+0x8464] ;  /* 0x0084640001007983 */ /* 0x000f680000300800 */
[----:B--2---:R-:W2:Y:S04]  /*12c150*/  LDL.LU R8, [R1+0xf60] ;  /* 0x000f600001087983 */ /* 0x004ea80000300800 */
[----:B------:R-:W2:Y:S04]  /*12c160*/  LDL.LU R9, [R1+0xf64] ;  /* 0x000f640001097983 */ /* 0x000ea80000300800 */
[----:B---3--:R-:W3:Y:S04]  /*12c170*/  LDL.LU R10, [R1+0xf68] ;  /* 0x000f6800010a7983 */ /* 0x008ee80000300800 */
[----:B------:R-:W3:Y:S01]  /*12c180*/  LDL.LU R11, [R1+0xf6c] ;  /* 0x000f6c00010b7983 */ /* 0x000ee20000300800 */
[----:B-----5:R-:W-:-:S03]  /*12c190*/  IMAD.MOV.U32 R15, RZ, RZ, R0 ;  /* 0x000000ffff0f7224 */ /* 0x020fc600078e0000 */
[----:B---3--:R-:W-:Y:S04]  /*12c1a0*/  STL.64 [R1+0x82e0], R10 ;  /* 0x0082e00a01007387 */ /* 0x008fe80000100a00 */
[----:B--2---:R-:W-:Y:S04]  /*12c1b0*/  STL.64 [R1+0x82d8], R8 ;  /* 0x0082d80801007387 */ /* 0x004fe80000100a00 */
[----:B------:R-:W2:Y:S04]  /*12c1c0*/  LDL R14, [R1+0x70] ;  /* 0x00007000010e7983 */ /* 0x000ea80000100800 */
[----:B------:R-:W3:Y:S04]  /*12c1d0*/  LDL.LU R0, [R1+0x8460] ;  /* 0x0084600001007983 */ /* 0x000ee80000300800 */
[----:B------:R-:W5:Y:S04]  /*12c1e0*/  LDL.LU R20, [R1+0xf80] ;  /* 0x000f800001147983 */ /* 0x000f680000300800 */
[----:B------:R-:W5:Y:S04]  /*12c1f0*/  LDL.LU R21, [R1+0xf84] ;  /* 0x000f840001157983 */ /* 0x000f680000300800 */
[----:B------:R-:W4:Y:S04]  /*12c200*/  LDL.LU R22, [R1+0xf88] ;  /* 0x000f880001167983 */ /* 0x000f280000300800 */
[----:B------:R-:W4:Y:S01]  /*12c210*/  LDL.LU R23, [R1+0xf8c] ;  /* 0x000f8c0001177983 */ /* 0x000f220000300800 */
[----:B---3--:R-:W-:-:S03]  /*12c220*/  IMAD.MOV.U32 R27, RZ, RZ, R0 ;  /* 0x000000ffff1b7224 */ /* 0x008fc600078e0000 */
[----:B----4-:R0:W-:Y:S04]  /*12c230*/  STL.64 [R1+0x82f0], R22 ;  /* 0x0082f01601007387 */ /* 0x0101e80000100a00 */
        /* <DEDUP_REMOVED lines=12> */
[----:B------:R-:W5:Y:S01]  /*12c300*/  LDL.LU R43, [R1+0xfac] ;  /* 0x000fac00012b7983 */ /* 0x000f620000300800 */
[----:B----4-:R-:W-:-:S03]  /*12c310*/  IMAD.MOV.U32 R45, RZ, RZ, R0 ;  /* 0x000000ffff2d7224 */ /* 0x010fc600078e0000 */
[----:B-----5:R-:W-:Y:S04]  /*12c320*/  STL.64 [R1+0x8310], R42 ;  /* 0x0083102a01007387 */ /* 0x020fe80000100a00 */
[----:B--2---:R2:W-:Y:S04]  /*12c330*/  STL.64 [R1+0x8308], R40 ;  /* 0x0083082801007387 */ /* 0x0045e80000100a00 */
[----:B------:R-:W4:Y:S04]  /*12c340*/  LDL R46, [R1+0x90] ;  /* 0x00009000012e7983 */ /* 0x000f280000100800 */
[----:B------:R-:W4:Y:S04]  /*12c350*/  LDL R47, [R1+0x94] ;  /* 0x00009400012f7983 */ /* 0x000f280000100800 */
[----:B------:R-:W5:Y:S04]  /*12c360*/  LDL R44, [R1+0x98] ;  /* 0x00009800012c7983 */ /* 0x000f680000100800 */
[----:B------:R-:W3:Y:S04]  /*12c370*/  LDL.LU R0, [R1+0x8458] ;  /* 0x0084580001007983 */ /* 0x000ee80000300800 */
[----:B----4-:R4:W-:Y:S04]  /*12c380*/  STL.64 [R1+0x8320], R46 ;  /* 0x0083202e01007387 */ /* 0x0109e80000100a00 */
[----:B-----5:R-:W-:Y:S04]  /*12c390*/  STL.64 [R1+0x8318], R44 ;  /* 0x0083182c01007387 */ /* 0x020fe80000100a00 */
        /* <DEDUP_REMOVED lines=8> */
[----:B------:R-:W3:Y:S04]  /*12c420*/  LDL.LU R34, [R1+0xfb8] ;  /* 0x000fb80001227983 */ /* 0x000ee80000300800 */
[----:B------:R-:W3:Y:S04]  /*12c430*/  LDL.LU R35, [R1+0xfbc] ;  /* 0x000fbc0001237983 */ /* 0x000ee80000300800 */
[----:B---3--:R-:W-:Y:S04]  /*12c440*/  STL.64 [R1+0x8340], R34 ;  /* 0x0083402201007387 */ /* 0x008fe80000100a00 */
[----:B-----5:R-:W-:Y:S04]  /*12c450*/  STL.64 [R1+0x8338], R32 ;  /* 0x0083382001007387 */ /* 0x020fe80000100a00 */
[----:B0-----:R-:W3:Y:S04]  /*12c460*/  LDL R22, [R1+0xa8] ;  /* 0x0000a80001167983 */ /* 0x001ee80000100800 */
[----:B------:R-:W3:Y:S04]  /*12c470*/  LDL R23, [R1+0xac] ;  /* 0x0000ac0001177983 */ /* 0x000ee80000100800 */
        /* <DEDUP_REMOVED lines=34> */
[----:B-----5:R-:W-:Y:S04]  /*12c6a0*/  STL.64 [R1+0x83a0], R22 ;  /* 0x0083a01601007387 */ /* 0x020fe80000100a00 */
[----:B---3--:R-:W-:Y:S04]  /*12c6b0*/  STL.64 [R1+0x8398], R20 ;  /* 0x0083981401007387 */ /* 0x008fe80000100a00 */
[----:B------:R-:W3:Y:S04]  /*12c6c0*/  LDL R36, [R1+0xd0] ;  /* 0x0000d00001247983 */ /* 0x000ee80000100800 */
[----:B------:R-:W3:Y:S04]  /*12c6d0*/  LDL R37, [R1+0xd4] ;  /* 0x0000d40001257983 */ /* 0x000ee80000100800 */
[----:B----4-:R0:W-:Y:S04]  /*12c6e0*/  STL.64 [R1+0x83b0], R38 ;  /* 0x0083b02601007387 */ /* 0x0101e80000100a00 */
[----:B---3--:R-:W-:Y:S04]  /*12c6f0*/  STL.64 [R1+0x83a8], R36 ;  /* 0x0083a82401007387 */ /* 0x008fe80000100a00 */
[----:B------:R-:W3:Y:S04]  /*12c700*/  LDL.LU R40, [R1+0x1030] ;  /* 0x0010300001287983 */ /* 0x000ee80000300800 */
[----:B------:R-:W3:Y:S04]  /*12c710*/  LDL.LU R41, [R1+0x1034] ;  /* 0x0010340001297983 */ /* 0x000ee80000300800 */
[----:B------:R-:W4:Y:S04]  /*12c720*/  LDL.LU R42, [R1+0x1038] ;  /* 0x00103800012a7983 */ /* 0x000f280000300800 */
[----:B------:R-:W4:Y:S04]  /*12c730*/  LDL.LU R43, [R1+0x103c] ;  /* 0x00103c00012b7983 */ /* 0x000f280000300800 */
[----:B----4-:R-:W-:Y:S04]  /*12c740*/  STL.64 [R1+0x83c0], R42 ;  /* 0x0083c02a01007387 */ /* 0x010fe80000100a00 */
[----:B---3--:R1:W-:Y:S04]  /*12c750*/  STL.64 [R1+0x83b8], R40 ;  /* 0x0083b82801007387 */ /* 0x0083e80000100a00 */
[----:B------:R-:W3:Y:S04]  /*12c760*/  LDL R54, [R1+0xd8] ;  /* 0x0000d80001367983 */ /* 0x000ee80000100800 */
[----:B------:R-:W3:Y:S04]  /*12c770*/  LDL R55, [R1+0xdc] ;  /* 0x0000dc0001377983 */ /* 0x000ee80000100800 */
[----:B--2---:R-:W2:Y:S04]  /*12c780*/  LDL.LU R44, [R1+0x1040] ;  /* 0x00104000012c7983 */ /* 0x004ea80000300800 */
[----:B------:R-:W2:Y:S04]  /*12c790*/  LDL.LU R45, [R1+0x1044] ;  /* 0x00104400012d7983 */ /* 0x000ea80000300800 */
[----:B------:R-:W4:Y:S04]  /*12c7a0*/  LDL.LU R46, [R1+0x1048] ;  /* 0x00104800012e7983 */ /* 0x000f280000300800 */
[----:B------:R-:W4:Y:S04]  /*12c7b0*/  LDL.LU R47, [R1+0x104c] ;  /* 0x00104c00012f7983 */ /* 0x000f280000300800 */
[----:B----4-:R-:W-:Y:S04]  /*12c7c0*/  STL.64 [R1+0x83d0], R46 ;  /* 0x0083d02e01007387 */ /* 0x010fe80000100a00 */
[----:B--2---:R2:W-:Y:S04]  /*12c7d0*/  STL.64 [R1+0x83c8], R44 ;  /* 0x0083c82c01007387 */ /* 0x0045e80000100a00 */
[----:B------:R-:W4:Y:S04]  /*12c7e0*/  LDL R52, [R1+0xe0] ;  /* 0x0000e00001347983 */ /* 0x000f280000100800 */
[----:B------:R-:W4:Y:S04]  /*12c7f0*/  LDL R53, [R1+0xe4] ;  /* 0x0000e40001357983 */ /* 0x000f280000100800 */
        /* <DEDUP_REMOVED lines=13> */
[----:B--2---:R-:W-:Y:S04]  /*12c8d0*/  STL.64 [R1+0x83f8], R36 ;  /* 0x0083f82401007387 */ /* 0x004fe80000100a00 */
[----:B------:R-:W2:Y:S04]  /*12c8e0*/  LDL.LU R44, [R1+0x1070] ;  /* 0x00107000012c7983 */ /* 0x000ea80000300800 */
[----:B------:R-:W2:Y:S04]  /*12c8f0*/  LDL.LU R45, [R1+0x1074] ;  /* 0x00107400012d7983 */ /* 0x000ea80000300800 */
[----:B------:R-:W4:Y:S04]  /*12c900*/  LDL.LU R46, [R1+0x1078] ;  /* 0x00107800012e7983 */ /* 0x000f280000300800 */
[----:B------:R-:W4:Y:S04]  /*12c910*/  LDL.LU R47, [R1+0x107c] ;  /* 0x00107c00012f7983 */ /* 0x000f280000300800 */
[----:B----4-:R1:W-:Y:S04]  /*12c920*/  STL.64 [R1+0x8410], R46 ;  /* 0x0084102e01007387 */ /* 0x0103e80000100a00 */
[----:B--2---:R-:W-:Y:S04]  /*12c930*/  STL.64 [R1+0x8408], R44 ;  /* 0x0084082c01007387 */ /* 0x004fe80000100a00 */
        /* <DEDUP_REMOVED lines=10> */
[----:B--2---:R-:W-:Y:S04]  /*12c9e0*/  STL.64 [R1+0x8430], R54 ;  /* 0x0084303601007387 */ /* 0x004fe80000100a00 */
[----:B---3--:R2:W-:Y:S04]  /*12c9f0*/  STL.64 [R1+0x8428], R52 ;  /* 0x0084283401007387 */ /* 0x0085e80000100a00 */
[----:B-1----:R-:W3:Y:S04]  /*12ca00*/  LDL R46, [R1+0x108] ;  /* 0x00010800012e7983 */ /* 0x002ee80000100800 */
[----:B------:R-:W3:Y:S04]  /*12ca10*/  LDL R47, [R1+0x10c] ;  /* 0x00010c00012f7983 */ /* 0x000ee80000100800 */
        /* <DEDUP_REMOVED lines=8> */
[----:B---3--:R-:W-:Y:S04]  /*12caa0*/  STL.64 [R1+0x8450], R46 ;  /* 0x0084502e01007387 */ /* 0x008fe80000100a00 */
[----:B----4-:R1:W-:Y:S04]  /*12cab0*/  STL.64 [R1+0x8448], R44 ;  /* 0x0084482c01007387 */ /* 0x0103e80000100a00 */
        /* <DEDUP_REMOVED lines=30> */
[----:B------:R-:W5:Y:S01]  /*12cca0*/  LDL.LU R18, [R1+0xf78] ;  /* 0x000f780001127983 */ /* 0x000f620000300800 */
[----:B------:R-:W-:-:S02]  /*12ccb0*/  IMAD.MOV.U32 R48, RZ, RZ, R56 ;  /* 0x000000ffff307224 */ /* 0x000fc400078e0038 */
[----:B------:R-:W-:Y:S01]  /*12ccc0*/  IMAD.MOV.U32 R49, RZ, RZ, R57 ;  /* 0x000000ffff317224 */ /* 0x000fe200078e0039 */
[----:B------:R-:W5:Y:S04]  /*12ccd0*/  LDL.LU R19, [R1+0xf7c] ;  /* 0x000f7c0001137983 */ /* 0x000f680000300800 */
[----:B------:R-:W5:Y:S04]  /*12cce0*/  LDL.64 R56, [R1+0x68] ;  /* 0x0000680001387983 */ /* 0x000f680000100a00 */
[----:B------:R-:W5:Y:S04]  /*12ccf0*/  LDL.LU R4, [R1+0xf50] ;  /* 0x000f500001047983 */ /* 0x000f680000300800 */
[----:B------:R-:W5:Y:S04]  /*12cd00*/  LDL.LU R5, [R1+0xf54] ;  /* 0x000f540001057983 */ /* 0x000f680000300800 */
[----:B------:R-:W5:Y:S04]  /*12cd10*/  LDL.LU R6, [R1+0xf58] ;  /* 0x000f580001067983 */ /* 0x000f680000300800 */
[----:B------:R-:W5:Y:S04]  /*12cd20*/  LDL.LU R7, [R1+0xf5c] ;  /* 0x000f5c0001077983 */ /* 0x000f680000300800 */
[----:B------:R0:W-:Y:S04]  /*12cd30*/  STL.64 [R1+0x8180], R50 ;  /* 0x0081803201007387 */ /* 0x0001e80000100a00 */
[----:B0-----:R-:W5:Y:S04]  /*12cd40*/  LDL R50, [R1+0xa0] ;  /* 0x0000a00001327983 */ /* 0x001f680000100800 */
[----:B------:R-:W-:Y:S01]  /*12cd50*/  STL.64 [R1+0x8178], R48 ;  /* 0x0081783001007387 */ /* 0x000fe20000100a00 */
[----:B---3--:R-:W-:Y:S03]  /*12cd60*/  HMMA.16816.F32 R40, R28, R42, R44 ;  /* 0x0000002a1c28723c */ /* 0x008fe6000000182c */
[----:B------:R-:W3:Y:S04]  /*12cd70*/  LDL.LU.64 R46, [R1+0x8450] ;  /* 0x00845000012e7983 */ /* 0x000ee80000300a00 */
[----:B------:R-:W2:-:S15]  /*12cd80*/  LDL.LU.64 R44, [R1+0x8448] ;  /* 0x00844800012c7983 */ /* 0x000e9e0000300a00 */
[----:B------:R-:W-:-:S01]  /*12cd90*/  NOP ;  /* 0x0000000000007918 */ /* 0x000fc20000000000 */
        /* <DEDUP_REMOVED lines=25> */
[----:B------:R-:W2:Y:S04]  /*12cf30*/  LDL.LU.64 R42, [R1+0x83f0] ;  /* 0x0083f000012a7983 */ /* 0x000ea80000300a00 */
[----:B------:R-:W2:Y:S04]  /*12cf40*/  LDL.LU.64 R40, [R1+0x83e8] ;  /* 0x0083e80001287983 */ /* 0x000ea80000300a00 */
[----:B------:R-:W-:Y:S04]  /*12cf50*/  STL.64 [R1+0x15a0], R52 ;  /* 0x0015a03401007387 */ /* 0x000fe80000100a00 */
[----:B------:R0:W-:Y:S04]  /*12cf60*/  STL.64 [R1+0x15a8], R54 ;  /* 0x0015a83601007387 */ /* 0x0001e80000100a00 */
[----:B0-----:R-:W4:Y:S04]  /*12cf70*/  LDL.LU.64 R54, [R1+0x83e0] ;  /* 0x0083e00001367983 */ /* 0x001f280000300a00 */
[----:B------:R-:W5:Y:S01]  /*12cf80*/  LDL.LU.64 R52, [R1+0x83d8] ;  /* 0x0083d80001347983 */ /* 0x000f620000300a00 */
[C---:B---3--:R-:W-:Y:S06]  /*12cf90*/  HMMA.16816.F32 R44, R28.reuse, R36, R44 ;  /* 0x000000241c2c723c */ /* 0x048fec000000182c */
[C---:B--2---:R-:W-:Y:S06]  /*12cfa0*/  HMMA.16816.F32 R36, R28.reuse, R38, R40 ;  /* 0x000000261c24723c */ /* 0x044fec0000001828 */
[C---:B-----5:R-:W-:Y:S11]  /*12cfb0*/  HMMA.16816.F32 R20, R28.reuse, R52, R20 ;  /* 0x000000341c14723c */ /* 0x060ff60000001814 */
[----:B------:R-:W-:Y:S04]  /*12cfc0*/  STL.64 [R1+0x1590], R44 ;  /* 0x0015902c01007387 */ /* 0x000fe80000100a00 */
[----:B------:R0:W-:Y:S04]  /*12cfd0*/  STL.64 [R1+0x1598], R46 ;  /* 0x0015982e01007387 */ /* 0x0001e80000100a00 */
[----:B0-----:R-:W4:Y:S04]  /*12cfe0*/  LDL.LU.64 R46, [R1+0x83d0] ;  /* 0x0083d000012e7983 */ /* 0x001f280000300a00 */
[----:B------:R-:W4:Y:S04]  /*12cff0*/  LDL.LU.64 R44, [R1+0x83c8] ;  /* 0x0083c800012c7983 */ /* 0x000f280000300a00 */
[----:B------:R-:W2:Y:S04]  /*12d000*/  LDL.LU.64 R42, [R1+0x83c0] ;  /* 0x0083c000012a7983 */ /* 0x000ea80000300a00 */
[----:B------:R-:W2:Y:S04]  /*12d010*/  LDL.LU.64 R40, [R1+0x83b8] ;  /* 0x0083b80001287983 */ /* 0x000ea80000300a00 */
[----:B------:R-:W-:Y:S04]  /*12d020*/  STL.64 [R1+0x1580], R36 ;  /* 0x0015802401007387 */ /* 0x000fe80000100a00 */
[----:B------:R0:W-:Y:S04]  /*12d030*/  STL.64 [R1+0x1588], R38 ;  /* 0x0015882601007387 */ /* 0x0001e80000100a00 */
[----:B0-----:R-:W3:Y:S04]  /*12d040*/  LDL.LU.64 R38, [R1+0x83b0] ;  /* 0x0083b00001267983 */ /* 0x001ee80000300a00 */
[----:B------:R-:W2:Y:S04]  /*12d050*/  LDL.LU.64 R36, [R1+0x83a8] ;  /* 0x0083a80001247983 */ /* 0x000ea80000300a00 */
[----:B------:R-:W-:Y:S04]  /*12d060*/  STL.64 [R1+0x920], R20 ;  /* 0x0009201401007387 */ /* 0x000fe80000100a00 */
[----:B------:R0:W-:Y:S04]  /*12d070*/  STL.64 [R1+0x928], R22 ;  /* 0x0009281601007387 */ /* 0x0001e80000100a00 */
[----:B0-----:R-:W3:Y:S04]  /*12d080*/  LDL.LU.64 R22, [R1+0x83a0] ;  /* 0x0083a00001167983 */ /* 0x001ee80000300a00 */
[----:B------:R-:W3:Y:S01]  /*12d090*/  LDL.LU.64 R20, [R1+0x8398] ;  /* 0x0083980001147983 */ /* 0x000ee20000300a00 */
[C---:B----4-:R-:W-:Y:S03]  /*12d0a0*/  HMMA.16816.F32 R52, R28.reuse, R54, R44 ;  /* 0x000000361c34723c */ /* 0x050fe6000000182c */
[----:B------:R-:W4:Y:S04]  /*12d0b0*/  LDL.LU.64 R46, [R1+0x8390] ;  /* 0x00839000012e7983 */ /* 0x000f280000300a00 */
[----:B------:R-:W5:Y:S01]  /*12d0c0*/  LDL.LU.64 R44, [R1+0x8388] ;  /* 0x00838800012c7983 */ /* 0x000f620000300a00 */
[----:B--2---:R-:W-:-:S15]  /*12d0d0*/  HMMA.16816.F32 R40, R28, R36, R40 ;  /* 0x000000241c28723c */ /* 0x004fde0000001828 */
[----:B------:R-:W-:Y:S04]  /*12d0e0*/  STL.64 [R1+0x1570], R52 ;  /* 0x0015703401007387 */ /* 0x000fe80000100a00 */
[----:B------:R0:W-:Y:S01]  /*12d0f0*/  STL.64 [R1+0x1578], R54 ;  /* 0x0015783601007387 */ /* 0x0001e20000100a00 */
[----:B---3--:R-:W-:Y:S03]  /*12d100*/  HMMA.16816.F32 R36, R28, R38, R20 ;  /* 0x000000261c24723c */ /* 0x008fe60000001814 */
[----:B0-----:R-:W4:Y:S04]  /*12d110*/  LDL.LU.64 R54, [R1+0x8380] ;  /* 0x0083800001367983 */ /* 0x001f280000300a00 */
[----:B------:R-:W4:Y:S04]  /*12d120*/  LDL.LU.64 R52, [R1+0x8378] ;  /* 0x0083780001347983 */ /* 0x000f280000300a00 */
        /* <DEDUP_REMOVED lines=9> */
[----:B------:R-:W3:Y:S01]  /*12d1c0*/  LDL.LU.64 R36, [R1+0x8348] ;  /* 0x0083480001247983 */ /* 0x000ee20000300a00 */
[----:B------:R-:W-:-:S07]  /*12d1d0*/  IMAD.MOV.U32 R51, RZ, RZ, R0 ;  /* 0x000000ffff337224 */ /* 0x000fce00078e0000 */
[C---:B------:R-:W-:Y:S06]  /*12d1e0*/  HMMA.16816.F32 R48, R28.reuse, R50, R8 ;  /* 0x000000321c30723c */ /* 0x040fec0000001808 */
        /* <DEDUP_REMOVED lines=8> */
[----:B------:R-:W5:Y:S01]  /*12d270*/  LDL.LU.64 R52, [R1+0x8328] ;  /* 0x0083280001347983 */ /* 0x000f620000300a00 */
[C---:B--2---:R-:W-:Y:S03]  /*12d280*/  HMMA.16816.F32 R40, R28.reuse, R20, R40 ;  /* 0x000000141c28723c */ /* 0x044fe60000001828 */
[----:B------:R-:W-:Y:S04]  /*12d290*/  STL.64 [R1+0x8d0], R44 ;  /* 0x0008d02c01007387 */ /* 0x000fe80000100a00 */
[----:B------:R0:W-:Y:S01]  /*12d2a0*/  STL.64 [R1+0x8d8], R46 ;  /* 0x0008d82e01007387 */ /* 0x0001e20000100a00 */
[C---:B---3--:R-:W-:Y:S03]  /*12d2b0*/  HMMA.16816.F32 R20, R28.reuse, R22, R36 ;  /* 0x000000161c14723c */ /* 0x048fe60000001824 */
[----:B0-----:R-:W4:Y:S04]  /*12d2c0*/  LDL.LU.64 R46, [R1+0x8320] ;  /* 0x00832000012e7983 */ /* 0x001f280000300a00 */
[----:B------:R-:W5:Y:S08]  /*12d2d0*/  LDL.LU.64 R44, [R1+0x8318] ;  /* 0x00831800012c7983 */ /* 0x000f700000300a00 */
        /* <DEDUP_REMOVED lines=13> */
[----:B------:R5:W-:Y:S01]  /*12d3b0*/  STL.64 [R1+0x1538], R50 ;  /* 0x0015383201007387 */ /* 0x000be20000100a00 */
[----:B------:R-:W-:Y:S01]  /*12d3c0*/  IMAD.MOV.U32 R0, RZ, RZ, R25 ;  /* 0x000000ffff007224 */ /* 0x000fe200078e0019 */
[C---:B------:R-:W-:Y:S06]  /*12d3d0*/  HMMA.16816.F32 R4, R28.reuse, R58, R4 ;  /* 0x0000003a1c04723c */ /* 0x040fec0000001804 */
[C---:B-----5:R-:W-:Y:S06]  /*12d3e0*/  HMMA.16816.F32 R48, R28.reuse, R44, R52 ;  /* 0x0000002c1c30723c */ /* 0x060fec0000001834 */
[C---:B----4-:R-:W-:Y:S06]  /*12d3f0*/  HMMA.16816.F32 R44, R28.reuse, R46, R32 ;  /* 0x0000002e1c2c723c */ /* 0x050fec0000001820 */
[C---:B--2---:R-:W-:Y:S06]  /*12d400*/  HMMA.16816.F32 R32, R28.reuse, R24, R40 ;  /* 0x000000181c20723c */ /* 0x044fec0000001828 */
[C---:B---3--:R-:W-:Y:S05]  /*12d410*/  HMMA.16816.F32 R24, R28.reuse, R26, R36 ;  /* 0x0000001a1c18723c */ /* 0x048fea0000001824 */
[----:B------:R-:W-:Y:S04]  /*12d420*/  STL.64 [R1+0x890], R48 ;  /* 0x0008903001007387 */ /* 0x000fe80000100a00 */
[----:B------:R-:W-:Y:S04]  /*12d430*/  STL.64 [R1+0x898], R50 ;  /* 0x0008983201007387 */ /* 0x000fe80000100a00 */
[----:B------:R-:W-:Y:S04]  /*12d440*/  STL.64 [R1+0x1520], R44 ;  /* 0x0015202c01007387 */ /* 0x000fe80000100a00 */
[----:B------:R-:W-:Y:S04]  /*12d450*/  STL.64 [R1+0x1528], R46 ;  /* 0x0015282e01007387 */ /* 0x000fe80000100a00 */
[----:B------:R0:W-:Y:S01]  /*12d460*/  STL [R1+0x80f0], R0 ;  /* 0x0080f00001007387 */ /* 0x0001e20000100800 */
[----:B------:R-:W-:Y:S06]  /*12d470*/  HMMA.16816.F32 R20, R28, R12, R20 ;  /* 0x0000000c1c14723c */ /* 0x000fec0000001814 */
[----:B0-----:R-:W-:-:S02]  /*12d480*/  IMAD.MOV.U32 R0, RZ, RZ, R13 ;  /* 0x000000ffff007224 */ /* 0x001fc400078e000d */
[C---:B------:R-:W-:Y:S06]  /*12d490*/  HMMA.16816.F32 R12, R28.reuse, R14, R16 ;  /* 0x0000000e1c0c723c */ /* 0x040fec0000001810 */
[----:B------:R-:W-:Y:S01]  /*12d4a0*/  HMMA.16816.F32 R8, R28, R56, R8 ;  /* 0x000000381c08723c */ /* 0x000fe20000001808 */
[----:B------:R-:W-:Y:S04]  /*12d4b0*/  STL.64 [R1+0x870], R32 ;  /* 0x0008702001007387 */ /* 0x000fe80000100a00 */
[----:B------:R-:W-:Y:S04]  /*12d4c0*/  STL.64 [R1+0x878], R34 ;  /* 0x0008782201007387 */ /* 0x000fe80000100a00 */
[----:B------:R-:W-:Y:S04]  /*12d4d0*/  STL.64 [R1+0x1510], R24 ;  /* 0x0015101801007387 */ /* 0x000fe80000100a00 */
[----:B------:R-:W-:Y:S04]  /*12d4e0*/  STL.64 [R1+0x1518], R26 ;  /* 0x0015181a01007387 */ /* 0x000fe80000100a00 */
[----:B------:R0:W-:Y:S02]  /*12d4f0*/  STL [R1+0x80f4], R0 ;  /* 0x0080f40001007387 */ /* 0x0001e40000100800 */
[----:B0-----:R-:W-:-:S02]  /*12d500*/  IMAD.MOV.U32 R0, RZ, RZ, R57 ;  /* 0x000000ffff007224 */ /* 0x001fc400078e0039 */
[----:B------:R0:W-:Y:S04]  /*12d510*/  STL.64 [R1+0x850], R20 ;  /* 0x0008501401007387 */ /* 0x0001e80000100a00 */
[----:B------:R1:W-:Y:S04]  /*12d520*/  STL.64 [R1+0x858], R22 ;  /* 0x0008581601007387 */ /* 0x0003e80000100a00 */
[----:B------:R-:W-:Y:S04]  /*12d530*/  STL.64 [R1+0x1500], R12 ;  /* 0x0015000c01007387 */ /* 0x000fe80000100a00 */
[----:B------:R-:W-:Y:S04]  /*12d540*/  STL.64 [R1+0x1508], R14 ;  /* 0x0015080e01007387 */ /* 0x000fe80000100a00 */
[----:B------:R-:W-:Y:S04]  /*12d550*/  STL [R1+0x80f8], R0 ;  /* 0x0080f80001007387 */ /* 0x000fe80000100800 */
[----:B------:R-:W-:Y:S04]  /*12d560*/  STL.64 [R1+0x830], R8 ;  /* 0x0008300801007387 */ /* 0x000fe80000100a00 */
[----:B------:R2:W-:Y:S04]  /*12d570*/  STL.64 [R1+0x838], R10 ;  /* 0x0008380a01007387 */ /* 0x0005e80000100a00 */
[----:B0-----:R-:W3:Y:S04]  /*12d580*/  LDL.LU R20, [R1+0xe00] ;  /* 0x000e000001147983 */ /* 0x001ee80000300800 */
[----:B------:R-:W-:Y:S04]  /*12d590*/  STL.64 [R1+0x14f0], R4 ;  /* 0x0014f00401007387 */ /* 0x000fe80000100a00 */
[----:B------:R-:W-:Y:S04]  /*12d5a0*/  STL.64 [R1+0x14f8], R6 ;  /* 0x0014f80601007387 */ /* 0x000fe80000100a00 */
[----:B------:R-:W3:Y:S04]  /*12d5b0*/  LDL.LU R21, [R1+0xe04] ;  /* 0x000e040001157983 */ /* 0x000ee80000300800 */
[----:B-1----:R-:W4:Y:S04]  /*12d5c0*/  LDL.LU R22, [R1+0xe08] ;  /* 0x000e080001167983 */ /* 0x002f280000300800 */
[----:B------:R-:W4:Y:S04]  /*12d5d0*/  LDL.LU R23, [R1+0xe0c] ;  /* 0x000e0c0001177983 */ /* 0x000f280000300800 */
[----:B----4-:R0:W-:Y:S04]  /*12d5e0*/  STL.64 [R1+0x81f0], R22 ;  /* 0x0081f01601007387 */ /* 0x0101e80000100a00 */
[----:B---3--:R1:W-:Y:S04]  /*12d5f0*/  STL.64 [R1+0x81e8], R20 ;  /* 0x0081e81401007387 */ /* 0x0083e80000100a00 */
        /* <DEDUP_REMOVED lines=24> */
[----:B------:R-:W4:Y:S04]  /*12d780*/  LDL R10, [R1] ;  /* 0x00000000010a7983 */ /* 0x000f280000100800 */
[----:B------:R-:W4:Y:S04]  /*12d790*/  LDL R11, [R1+0x4] ;  /* 0x00000400010b7983 */ /* 0x000f280000100800 */
        /* <DEDUP_REMOVED lines=16> */
[----:B0-----:R-:W2:Y:S04]  /*12d8a0*/  LDL R22, [R1+0x10] ;  /* 0x0000100001167983 */ /* 0x001ea80000100800 */
[----:B------:R-:W2:Y:S04]  /*12d8b0*/  LDL R23, [R1+0x14] ;  /* 0x0000140001177983 */ /* 0x000ea80000100800 */
[----:B-1----:R-:W3:Y:S04]  /*12d8c0*/  LDL R20, [R1+0x18] ;  /* 0x0000180001147983 */ /* 0x002ee80000100800 */
[----:B------:R-:W3:Y:S04]  /*12d8d0*/  LDL R21, [R1+0x1c] ;  /* 0x00001c0001157983 */ /* 0x000ee80000100800 */
        /* <DEDUP_REMOVED lines=8> */
[----:B------:R-:W2:Y:S04]  /*12d960*/  LDL R50, [R1+0x20] ;  /* 0x0000200001327983 */ /* 0x000ea80000100800 */
        /* <DEDUP_REMOVED lines=22> */
[----:B---3--:R-:W-:Y:S04]  /*12dad0*/  STL.64 [R1+0x82b8], R8 ;  /* 0x0082b80801007387 */ /* 0x008fe80000100a00 */
        /* <DEDUP_REMOVED lines=8> */
[----:B------:R-:W3:Y:S04]  /*12db60*/  LDL.LU R56, [R1+0xf10] ;  /* 0x000f100001387983 */ /* 0x000ee80000300800 */
[----:B------:R-:W3:Y:S04]  /*12db70*/  LDL.LU R57, [R1+0xf14] ;  /* 0x000f140001397983 */ /* 0x000ee80000300800 */
[----:B------:R-:W3:Y:S04]  /*12db80*/  LDL.LU R58, [R1+0xf18] ;  /* 0x000f1800013a7983 */ /* 0x000ee80000300800 */
[----:B------:R-:W3:Y:S04]  /*12db90*/  LDL.LU R59, [R1+0xf1c] ;  /* 0x000f1c00013b7983 */ /* 0x000ee80000300800 */
[----:B------:R-:W4:Y:S04]  /*12dba0*/  LDL R40, [R1+0x48] ;  /* 0x0000480001287983 */ /* 0x000f280000100800 */
[----:B------:R-:W4:Y:S04]  /*12dbb0*/  LDL R41, [R1+0x4c] ;  /* 0x00004c0001297983 */ /* 0x000f280000100800 */
[----:B--2---:R-:W4:Y:S04]  /*12dbc0*/  LDL.LU R48, [R1+0xf20] ;  /* 0x000f200001307983 */ /* 0x004f280000300800 */
[----:B------:R-:W4:Y:S04]  /*12dbd0*/  LDL.LU R49, [R1+0xf24] ;  /* 0x000f240001317983 */ /* 0x000f280000300800 */
[----:B------:R-:W4:Y:S04]  /*12dbe0*/  LDL.LU R50, [R1+0xf28] ;  /* 0x000f280001327983 */ /* 0x000f280000300800 */
[----:B------:R-:W4:Y:S04]  /*12dbf0*/  LDL.LU R51, [R1+0xf2c] ;  /* 0x000f2c0001337983 */ /* 0x000f280000300800 */
[----:B-----5:R-:W2:Y:S04]  /*12dc00*/  LDL R14, [R1+0x50] ;  /* 0x00005000010e7983 */ /* 0x020ea80000100800 */
[----:B------:R-:W2:Y:S04]  /*12dc10*/  LDL R15, [R1+0x54] ;  /* 0x00005400010f7983 */ /* 0x000ea80000100800 */
[----:B0-----:R-:W5:Y:S04]  /*12dc20*/  LDL.LU R20, [R1+0xf40] ;  /* 0x000f400001147983 */ /* 0x001f680000300800 */
[----:B------:R-:W5:Y:S04]  /*12dc30*/  LDL.LU R21, [R1+0xf44] ;  /* 0x000f440001157983 */ /* 0x000f680000300800 */
[----:B------:R-:W5:Y:S04]  /*12dc40*/  LDL.LU R22, [R1+0xf48] ;  /* 0x000f480001167983 */ /* 0x000f680000300800 */
[----:B------:R-:W5:Y:S04]  /*12dc50*/  LDL.LU R23, [R1+0xf4c] ;  /* 0x000f4c0001177983 */ /* 0x000f680000300800 */
[----:B------:R-:W5:Y:S04]  /*12dc60*/  LDL.64 R12, [R1+0x58] ;  /* 0x00005800010c7983 */ /* 0x000f680000100a00 */
        /* <DEDUP_REMOVED lines=32> */
[----:B-----5:R-:W-:Y:S06]  /*12de70*/  HMMA.16816.F32 R20, R28, R12, R20 ;  /* 0x0000000c1c14723c */ /* 0x020fec0000001814 */
[----:B------:R-:W-:-:S02]  /*12de80*/  IMAD.MOV.U32 R0, RZ, RZ, R13 ;  /* 0x000000ffff007224 */ /* 0x000fc400078e000d */
[C---:B--2---:R-:W-:Y:S06]  /*12de90*/  HMMA.16816.F32 R12, R28.reuse, R14, R8 ;  /* 0x0000000e1c0c723c */ /* 0x044fec0000001808 */
[C---:B----4-:R-:W-:Y:S09]  /*12dea0*/  HMMA.16816.F32 R48, R28.reuse, R40, R48 ;  /* 0x000000281c30723c */ /* 0x050ff20000001830 */
        /* <DEDUP_REMOVED lines=22> */
[C---:B--2---:R-:W-:Y:S06]  /*12e010*/  HMMA.16816.F32 R20, R28.reuse, R8, R20 ;  /* 0x000000081c14723c */ /* 0x044fec0000001814 */
[----:B----4-:R-:W-:-:S15]  /*12e020*/  HMMA.16816.F32 R8, R28, R10, R52 ;  /* 0x0000000a1c08723c */ /* 0x010fde0000001834 */
[----:B------:R-:W-:-:S02]  /*12e030*/  NOP ;  /* 0x0000000000007918 */ /* 0x000fc40000000000 */
[----:B------:R-:W-:Y:S01]  /*12e040*/  STL.64 [R1+0x14a0], R20 ;  /* 0x0014a01401007387 */ /* 0x000fe20000100a00 */
[C---:B-----5:R-:W-:Y:S03]  /*12e050*/  HMMA.16816.F32 R12, R28.reuse, R48, R12 ;  /* 0x000000301c0c723c */ /* 0x060fe6000000180c */
[----:B------:R0:W-:Y:S04]  /*12e060*/  STL.64 [R1+0x14a8], R22 ;  /* 0x0014a81601007387 */ /* 0x0001e80000100a00 */
        /* <DEDUP_REMOVED lines=24> */
[C---:B---3--:R-:W-:Y:S06]  /*12e1f0*/  HMMA.16816.F32 R8, R28.reuse, R10, R12 ;  /* 0x0000000a1c08723c */ /* 0x048fec000000180c */
[C---:B------:R-:W-:Y:S01]  /*12e200*/  HMMA.16816.F32 R56, R28.reuse, R60, R56 ;  /* 0x0000003c1c38723c */ /* 0x040fe20000001838 */
[----:B0-----:R-:W2:Y:S04]  /*12e210*/  LDL.LU.64 R42, [R1+0x8210] ;  /* 0x00821000012a7983 */ /* 0x001ea80000300a00 */
[----:B------:R-:W2:Y:S04]  /*12e220*/  LDL.LU.64 R40, [R1+0x8208] ;  /* 0x0082080001287983 */ /* 0x000ea80000300a00 */
[----:B------:R-:W3:Y:S04]  /*12e230*/  LDL.LU.64 R38, [R1+0x8200] ;  /* 0x0082000001267983 */ /* 0x000ee80000300a00 */
        /* <DEDUP_REMOVED lines=8> */
[----:B------:R-:W2:Y:S04]  /*12e2c0*/  LDL.LU.64 R52, [R1+0x81d8] ;  /* 0x0081d80001347983 */ /* 0x000ea80000300a00 */
[----:B------:R-:W4:Y:S04]  /*12e2d0*/  LDL.LU.64 R14, [R1+0x81d0] ;  /* 0x0081d000010e7983 */ /* 0x000f280000300a00 */
[----:B------:R-:W4:Y:S04]  /*12e2e0*/  LDL.LU.64 R12, [R1+0x81c8] ;  /* 0x0081c800010c7983 */ /* 0x000f280000300a00 */
[----:B------:R-:W-:Y:S04]  /*12e2f0*/  STL.64 [R1+0x10b0], R8 ;  /* 0x0010b00801007387 */ /* 0x000fe80000100a00 */
[----:B------:R0:W-:Y:S04]  /*12e300*/  STL.64 [R1+0x10b8], R10 ;  /* 0x0010b80a01007387 */ /* 0x0001e80000100a00 */
[----:B0-----:R-:W4:Y:S04]  /*12e310*/  LDL.LU.64 R10, [R1+0x81c0] ;  /* 0x0081c000010a7983 */ /* 0x001f280000300a00 */
[----:B------:R-:W3:Y:S04]  /*12e320*/  LDL.LU.64 R8, [R1+0x81b8] ;  /* 0x0081b80001087983 */ /* 0x000ee80000300a00 */
[----:B------:R-:W-:Y:S04]  /*12e330*/  STL.64 [R1+0x10a0], R56 ;  /* 0x0010a03801007387 */ /* 0x000fe80000100a00 */
[----:B------:R0:W-:Y:S04]  /*12e340*/  STL.64 [R1+0x10a8], R58 ;  /* 0x0010a83a01007387 */ /* 0x0001e80000100a00 */
[----:B0-----:R-:W5:Y:S04]  /*12e350*/  LDL.LU.64 R58, [R1+0x81b0] ;  /* 0x0081b000013a7983 */ /* 0x001f680000300a00 */
[----:B------:R-:W2:Y:S04]  /*12e360*/  LDL.LU.64 R56, [R1+0x81a8] ;  /* 0x0081a80001387983 */ /* 0x000ea80000300a00 */
[----:B------:R-:W-:Y:S01]  /*12e370*/  STL.64 [R1+0x80e0], R60 ;  /* 0x0080e03c01007387 */ /* 0x000fe20000100a00 */
[----:B-----5:R-:W-:-:S15]  /*12e380*/  HMMA.16816.F32 R4, R28, R58, R4 ;  /* 0x0000003a1c04723c */ /* 0x020fde0000001804 */
[----:B------:R-:W-:-:S08]  /*12e390*/  NOP ;  /* 0x0000000000007918 */ /* 0x000fd00000000000 */
[----:B------:R-:W-:Y:S04]  /*12e3a0*/  STL.64 [R1+0x1090], R4 ;  /* 0x0010900401007387 */ /* 0x000fe80000100a00 */
[----:B------:R0:W-:Y:S04]  /*12e3b0*/  STL.64 [R1+0x1098], R6 ;  /* 0x0010980601007387 */ /* 0x0001e80000100a00 */
[----:B0-----:R-:W5:Y:S04]  /*12e3c0*/  LDL.LU.64 R6, [R1+0x81a0] ;  /* 0x0081a00001067983 */ /* 0x001f680000300a00 */
[----:B------:R-:W4:Y:S01]  /*12e3d0*/  LDL.LU.64 R4, [R1+0x8198] ;  /* 0x0081980001047983 */ /* 0x000f220000300a00 */
[C---:B--2---:R-:W-:Y:S06]  /*12e3e0*/  HMMA.16816.F32 R48, R28.reuse, R56, R48 ;  /* 0x000000381c30723c */ /* 0x044fec0000001830 */
[C---:B------:R-:W-:Y:S01]  /*12e3f0*/  HMMA.16816.F32 R32, R28.reuse, R54, R32 ;  /* 0x000000361c20723c */ /* 0x040fe20000001820 */
[----:B------:R-:W-:Y:S04]  /*12e400*/  STL.64 [R1+0x7f98], R58 ;  /* 0x007f983a01007387 */ /* 0x000fe80000100a00 */
[----:B------:R-:W-:Y:S01]  /*12e410*/  STL.64 [R1+0x7f90], R56 ;  /* 0x007f903801007387 */ /* 0x000fe20000100a00 */
[C---:B------:R-:W-:Y:S06]  /*12e420*/  HMMA.16816.F32 R44, R28.reuse, R2, R44 ;  /* 0x000000021c2c723c */ /* 0x040fec000000182c */
[C---:B---3--:R-:W-:Y:S05]  /*12e430*/  HMMA.16816.F32 R24, R28.reuse, R8, R24 ;  /* 0x000000081c18723c */ /* 0x048fea0000001818 */
[----:B------:R-:W-:Y:S04]  /*12e440*/  STL.64 [R1+0x1080], R48 ;  /* 0x0010803001007387 */ /* 0x000fe80000100a00 */
[----:B------:R-:W-:Y:S04]  /*12e450*/  STL.64 [R1+0x1088], R50 ;  /* 0x0010883201007387 */ /* 0x000fe80000100a00 */
[----:B------:R-:W-:Y:S04]  /*12e460*/  STL.64 [R1+0x8108], R54 ;  /* 0x0081083601007387 */ /* 0x000fe80000100a00 */
[----:B------:R-:W-:Y:S04]  /*12e470*/  STL.64 [R1+0x8100], R52 ;  /* 0x0081003401007387 */ /* 0x000fe80000100a00 */
[----:B------:R-:W-:Y:S04]  /*12e480*/  STL.64 [R1+0x1070], R32 ;  /* 0x0010702001007387 */ /* 0x000fe80000100a00 */
[----:B------:R5:W-:Y:S04]  /*12e490*/  STL.64 [R1+0x1078], R34 ;  /* 0x0010782201007387 */ /* 0x000be80000100a00 */
[----:B------:R-:W-:Y:S04]  /*12e4a0*/  STL.64 [R1+0x1060], R44 ;  /* 0x0010602c01007387 */ /* 0x000fe80000100a00 */
[----:B------:R-:W-:Y:S01]  /*12e4b0*/  STL.64 [R1+0x1068], R46 ;  /* 0x0010682e01007387 */ /* 0x000fe20000100a00 */
[C---:B----4-:R-:W-:Y:S06]  /*12e4c0*/  HMMA.16816.F32 R40, R28.reuse, R4, R40 ;  /* 0x000000041c28723c */ /* 0x050fec0000001828 */
[C---:B-----5:R-:W-:Y:S06]  /*12e4d0*/  HMMA.16816.F32 R32, R28.reuse, R6, R36 ;  /* 0x000000061c20723c */ /* 0x060fec0000001824 */
[----:B------:R-:W-:Y:S11]  /*12e4e0*/  STL.64 [R1+0x7fa8], R6 ;  /* 0x007fa80601007387 */ /* 0x000ff60000100a00 */
        /* <DEDUP_REMOVED lines=8> */
[----:B------:R1:W-:Y:S01]  /*12e570*/  STL.64 [R1+0x7fb0], R8 ;  /* 0x007fb00801007387 */ /* 0x0003e20000100a00 */
[C---:B0-----:R-:W-:Y:S06]  /*12e580*/  HMMA.16816.F32 R4, R28.reuse, R10, R20 ;  /* 0x0000000a1c04723c */ /* 0x041fec0000001814 */
[----:B-1----:R-:W-:-:S15]  /*12e590*/  HMMA.16816.F32 R8, R28, R12, R16 ;  /* 0x0000000c1c08723c */ /* 0x002fde0000001810 */
[----:B------:R-:W-:-:S02]  /*12e5a0*/  NOP ;  /* 0x0000000000007918 */ /* 0x000fc40000000000 */
        /* <DEDUP_REMOVED lines=8> */
[----:B0-----:R-:W4:Y:S04]  /*12e630*/  LDL.LU R8, [R1+0xd40] ;  /* 0x000d400001087983 */ /* 0x001f280000300800 */
[----:B------:R-:W4:Y:S04]  /*12e640*/  LDL.LU R9, [R1+0xd44] ;  /* 0x000d440001097983 */ /* 0x000f280000300800 */
[----:B---3--:R-:W4:Y:S04]  /*12e650*/  LDL.LU R10, [R1+0xd48] ;  /* 0x000d4800010a7983 */ /* 0x008f280000300800 */
        /* <DEDUP_REMOVED lines=37> */
[----:B---3--:R-:W-:-:S15]  /*12e8b0*/  HMMA.16816.F32 R16, R28, R14, R16 ;  /* 0x0000000e1c10723c */ /* 0x008fde0000001810 */
[----:B------:R-:W-:-:S08]  /*12e8c0*/  NOP ;  /* 0x0000000000007918 */ /* 0x000fd00000000000 */
[----:B------:R-:W-:Y:S04]  /*12e8d0*/  STL.64 [R1+0xde0], R16 ;  /* 0x000de01001007387 */ /* 0x000fe80000100a00 */
[----:B------:R0:W-:Y:S04]  /*12e8e0*/  STL.64 [R1+0xde8], R18 ;  /* 0x000de81201007387 */ /* 0x0001e80000100a00 */
[----:B0-----:R-:W2:Y:S04]  /*12e8f0*/  LDL.LU.64 R18, [R1+0x8190] ;  /* 0x0081900001127983 */ /* 0x001ea80000300a00 */
[----:B------:R-:W4:Y:S04]  /*12e900*/  LDL.LU.64 R16, [R1+0x8188] ;  /* 0x0081880001107983 */ /* 0x000f280000300a00 */
        /* <DEDUP_REMOVED lines=54> */
[----:B------:R-:W3:Y:S01]  /*12ec70*/  LDL.LU.64 R36, [R1+0x8128] ;  /* 0x0081280001247983 */ /* 0x000ee20000300a00 */
[----:B-----5:R-:W-:Y:S03]  /*12ec80*/  HMMA.16816.F32 R4, R28, R44, R4 ;  /* 0x0000002c1c04723c */ /* 0x020fe60000001804 */
[----:B------:R-:W-:Y:S04]  /*12ec90*/  STL.64 [R1+0x7f28], R26 ;  /* 0x007f281a01007387 */ /* 0x000fe80000100a00 */
[----:B------:R-:W-:Y:S01]  /*12eca0*/  STL.64 [R1+0x7f20], R24 ;  /* 0x007f201801007387 */ /* 0x000fe20000100a00 */
[----:B------:R-:W-:-:S02]  /*12ecb0*/  IMAD R32, R32, 0x100, R54 ;  /* 0x0000010020207824 */ /* 0x000fc400078e0236 */
[----:B------:R-:W-:Y:S01]  /*12ecc0*/  IMAD R33, R33, 0x100, R55 ;  /* 0x0000010021217824 */ /* 0x000fe200078e0237 */
[C---:B----4-:R-:W-:Y:S06]  /*12ecd0*/  HMMA.16816.F32 R12, R28.reuse, R40, R12 ;  /* 0x000000281c0c723c */ /* 0x050fec000000180c */
[C---:B--2---:R-:W-:Y:S06]  /*12ece0*/  HMMA.16816.F32 R8, R28.reuse, R42, R8 ;  /* 0x0000002a1c08723c */ /* 0x044fec0000001808 */
[C---:B---3--:R-:W-:Y:S06]  /*12ecf0*/  HMMA.16816.F32 R20, R28.reuse, R36, R20 ;  /* 0x000000241c14723c */ /* 0x048fec0000001814 */
[C---:B------:R-:W-:Y:S06]  /*12ed00*/  HMMA.16816.F32 R16, R28.reuse, R38, R16 ;  /* 0x000000261c10723c */ /* 0x040fec0000001810 */
[----:B------:R-:W-:Y:S11]  /*12ed10*/  STL.64 [R1+0x7f18], R38 ;  /* 0x007f182601007387 */ /* 0x000ff60000100a00 */
        /* <DEDUP_REMOVED lines=17> */
[----:B------:R-:W-:Y:S02]  /*12ee30*/  IMAD.MOV.U32 R17, RZ, RZ, R51 ;  /* 0x000000ffff117224 */ /* 0x000fe400078e0033 */
[----:B------:R-:W-:Y:S02]  /*12ee40*/  IMAD.MOV.U32 R38, RZ, RZ, R48 ;  /* 0x000000ffff267224 */ /* 0x000fe400078e0030 */
[----:B------:R-:W-:-:S06]  /*12ee50*/  IMAD.MOV.U32 R39, RZ, RZ, R49 ;  /* 0x000000ffff277224 */ /* 0x000fcc00078e0031 */
[----:B------:R-:W-:Y:S04]  /*12ee60*/  STL.64 [R1+0xd40], R4 ;  /* 0x000d400401007387 */ /* 0x000fe80000100a00 */
[----:B------:R-:W-:Y:S04]  /*12ee70*/  STL.64 [R1+0xd48], R6 ;  /* 0x000d480601007387 */ /* 0x000fe80000100a00 */
[----:B------:R0:W-:Y:S04]  /*12ee80*/  STL.64 [R1+0x8110], R44 ;  /* 0x0081102c01007387 */ /* 0x0001e80000100a00 */
[----:B------:R-:W2:Y:S04]  /*12ee90*/  LDL.LU R20, [R1+0xce0] ;  /* 0x000ce00001147983 */ /* 0x000ea80000300800 */
[----:B------:R-:W2:Y:S04]  /*12eea0*/  LDL.LU R21, [R1+0xce4] ;  /* 0x000ce40001157983 */ /* 0x000ea80000300800 */
[----:B------:R-:W2:Y:S04]  /*12eeb0*/  LDL.LU R22, [R1+0xce8] ;  /* 0x000ce80001167983 */ /* 0x000ea80000300800 */
[----:B------:R-:W2:Y:S04]  /*12eec0*/  LDL.LU R23, [R1+0xcec] ;  /* 0x000cec0001177983 */ /* 0x000ea80000300800 */
[----:B------:R-:W3:Y:S04]  /*12eed0*/  LDL.LU R50, [R1+0x8124] ;  /* 0x0081240001327983 */ /* 0x000ee80000300800 */
[----:B------:R-:W3:Y:S04]  /*12eee0*/  LDL.LU R51, [R1+0x8120] ;  /* 0x0081200001337983 */ /* 0x000ee80000300800 */
[----:B------:R-:W4:Y:S04]  /*12eef0*/  LDL.LU R48, [R1+0x811c] ;  /* 0x00811c0001307983 */ /* 0x000f280000300800 */
[----:B------:R-:W4:Y:S04]  /*12ef00*/  LDL.LU R49, [R1+0x8118] ;  /* 0x0081180001317983 */ /* 0x000f280000300800 */
[----:B0-----:R-:W4:Y:S04]  /*12ef10*/  LDL.LU R44, [R1+0x1130] ;  /* 0x00113000012c7983 */ /* 0x001f280000300800 */
[----:B------:R-:W4:Y:S04]  /*12ef20*/  LDL.LU R45, [R1+0x1134] ;  /* 0x00113400012d7983 */ /* 0x000f280000300800 */
[----:B------:R-:W4:Y:S04]  /*12ef30*/  LDL.LU R46, [R1+0x1138] ;  /* 0x00113800012e7983 */ /* 0x000f280000300800 */
        /* <DEDUP_REMOVED lines=13> */
[----:B------:R-:W5:Y:S04]  /*12f010*/  LDL.LU.64 R18, [R1+0x118] ;  /* 0x0001180001127983 */ /* 0x000f680000300a00 */
        /* <DEDUP_REMOVED lines=12> */
[----:B------:R-:W5:Y:S01]  /*12f0e0*/  LDL.LU R58, [R1+0xcb8] ;  /* 0x000cb800013a7983 */ /* 0x000f620000300800 */
[----:B------:R-:W-:-:S02]  /*12f0f0*/  IMAD R34, R34, 0x100, R60 ;  /* 0x0000010022227824 */ /* 0x000fc400078e023c */
[----:B------:R-:W-:Y:S01]  /*12f100*/  IMAD R35, R35, 0x100, R61 ;  /* 0x0000010023237824 */ /* 0x000fe200078e023d */
[----:B------:R-:W5:Y:S04]  /*12f110*/  LDL.LU R59, [R1+0xcbc] ;  /* 0x000cbc00013b7983 */ /* 0x000f680000300800 */
[----:B------:R-:W5:Y:S01]  /*12f120*/  LDL.LU.64 R60, [R1+0x100] ;  /* 0x00010000013c7983 */ /* 0x000f620000300a00 */
[C---:B----4-:R-:W-:Y:S06]  /*12f130*/  HMMA.16816.F32 R44, R28.reuse, R48, R44 ;  /* 0x000000301c2c723c */ /* 0x050fec000000182c */
[----:B---3--:R-:W-:-:S15]  /*12f140*/  HMMA.16816.F32 R52, R28, R50, R52 ;  /* 0x000000321c34723c */ /* 0x008fde0000001834 */
[----:B------:R-:W-:-:S02]  /*12f150*/  NOP ;  /* 0x0000000000007918 */ /* 0x000fc40000000000 */
[----:B------:R0:W-:Y:S04]  /*12f160*/  STL.64 [R1+0xd30], R44 ;  /* 0x000d302c01007387 */ /* 0x0001e80000100a00 */
[----:B------:R-:W-:Y:S04]  /*12f170*/  STL.64 [R1+0xd38], R46 ;  /* 0x000d382e01007387 */ /* 0x000fe80000100a00 */
[----:B0-----:R-:W3:Y:S04]  /*12f180*/  LDL.LU.64 R44, [R1+0x8110] ;  /* 0x00811000012c7983 */ /* 0x001ee80000300a00 */
[----:B------:R-:W-:Y:S04]  /*12f190*/  STL [R1+0x7ebc], R48 ;  /* 0x007ebc3001007387 */ /* 0x000fe80000100800 */
[----:B------:R-:W-:Y:S04]  /*12f1a0*/  STL [R1+0x7eb8], R49 ;  /* 0x007eb83101007387 */ /* 0x000fe80000100800 */
[----:B------:R-:W-:Y:S04]  /*12f1b0*/  STL.64 [R1+0xd20], R52 ;  /* 0x000d203401007387 */ /* 0x000fe80000100a00 */
[----:B------:R0:W-:Y:S04]  /*12f1c0*/  STL.64 [R1+0xd28], R54 ;  /* 0x000d283601007387 */ /* 0x0001e80000100a00 */
[----:B0-----:R-:W4:Y:S04]  /*12f1d0*/  LDL.LU.64 R54, [R1+0x8108] ;  /* 0x0081080001367983 */ /* 0x001f280000300a00 */
[----:B------:R-:W3:Y:S04]  /*12f1e0*/  LDL.LU.64 R52, [R1+0x8100] ;  /* 0x0081000001347983 */ /* 0x000ee80000300a00 */
[----:B------:R0:W-:Y:S04]  /*12f1f0*/  STL [R1+0x7ec4], R50 ;  /* 0x007ec43201007387 */ /* 0x0001e80000100800 */
[----:B------:R1:W-:Y:S04]  /*12f200*/  STL [R1+0x7ec0], R51 ;  /* 0x007ec03301007387 */ /* 0x0003e80000100800 */
[----:B------:R-:W3:Y:S04]  /*12f210*/  LDL.LU R48, [R1+0xd10] ;  /* 0x000d100001307983 */ /* 0x000ee80000300800 */
[----:B------:R-:W3:Y:S04]  /*12f220*/  LDL.LU R49, [R1+0xd14] ;  /* 0x000d140001317983 */ /* 0x000ee80000300800 */
[----:B0-----:R-:W3:Y:S04]  /*12f230*/  LDL.LU R50, [R1+0xd18] ;  /* 0x000d180001327983 */ /* 0x001ee80000300800 */
[----:B-1----:R-:W3:Y:S01]  /*12f240*/  LDL.LU R51, [R1+0xd1c] ;  /* 0x000d1c0001337983 */ /* 0x002ee20000300800 */
[----:B------:R-:W-:-:S02]  /*12f250*/  F2FP.F16.E4M3.UNPACK_B R32, R32 ;  /* 0x00000020ff20723e */ /* 0x000fc400020006ff */
[----:B------:R-:W-:Y:S02]  /*12f260*/  F2FP.F16.E4M3.UNPACK_B R33, R33 ;  /* 0x00000021ff21723e */ /* 0x000fe400020006ff */
[----:B------:R-:W-:Y:S02]  /*12f270*/  F2FP.F16.E4M3.UNPACK_B R34, R34 ;  /* 0x00000022ff22723e */ /* 0x000fe400020006ff */
[----:B------:R-:W-:-:S07]  /*12f280*/  F2FP.F16.E4M3.UNPACK_B R35, R35 ;  /* 0x00000023ff23723e */ /* 0x000fce00020006ff */
[C---:B--2---:R-:W-:Y:S06]  /*12f290*/  HMMA.16816.F32 R24, R32.reuse, R16, R24 ;  /* 0x000000102018723c */ /* 0x044fec0000001818 */
[C---:B-----5:R-:W-:Y:S06]  /*12f2a0*/  HMMA.16816.F32 R20, R32.reuse, R18, R20 ;  /* 0x000000122014723c */ /* 0x060fec0000001814 */
[C---:B------:R-:W-:Y:S06]  /*12f2b0*/  HMMA.16816.F32 R12, R32.reuse, R4, R12 ;  /* 0x00000004200c723c */ /* 0x040fec000000180c */
[----:B------:R-:W-:Y:S06]  /*12f2c0*/  HMMA.16816.F32 R8, R32, R6, R8 ;  /* 0x000000062008723c */ /* 0x000fec0000001808 */
[----:B---3--:R-:W-:Y:S01]  /*12f2d0*/  HMMA.16816.F32 R28, R28, R52, R48 ;  /* 0x000000341c1c723c */ /* 0x008fe20000001830 */
[----:B----4-:R-:W-:Y:S05]  /*12f2e0*/  STL.64 [R1+0x7fc8], R54 ;  /* 0x007fc83601007387 */ /* 0x010fea0000100a00 */
[----:B------:R-:W-:-:S15]  /*12f2f0*/  STL.64 [R1+0x7fc0], R52 ;  /* 0x007fc03401007387 */ /* 0x000fde0000100a00 */
[----:B------:R-:W-:-:S02]  /*12f300*/  NOP ;  /* 0x0000000000007918 */ /* 0x000fc40000000000 */
[----:B------:R-:W-:Y:S04]  /*12f310*/  STL.64 [R1+0x19c0], R28 ;  /* 0x0019c01c01007387 */ /* 0x000fe80000100a00 */
[----:B------:R0:W-:Y:S02]  /*12f320*/  STL.64 [R1+0x19c8], R30 ;  /* 0x0019c81e01007387 */ /* 0x0001e40000100a00 */
[----:B0-----:R-:W-:Y:S01]  /*12f330*/  HMMA.16816.F32 R28, R32, R38, R40 ;  /* 0x00000026201c723c */ /* 0x001fe20000001828 */
[----:B------:R-:W-:Y:S02]  /*12f340*/  IMAD.MOV.U32 R49, RZ, RZ, R4 ;  /* 0x000000ffff317224 */ /* 0x000fe400078e0004 */
[----:B------:R-:W-:-:S15]  /*12f350*/  IMAD.MOV.U32 R48, RZ, RZ, R5 ;  /* 0x000000ffff307224 */ /* 0x000fde00078e0005 */
[----:B------:R-:W-:-:S05]  /*12f360*/  NOP ;  /* 0x0000000000007918 */ /* 0x000fca0000000000 */
[----:B------:R-:W-:Y:S04]  /*12f370*/  STL.64 [R1+0x19b0], R28 ;  /* 0x0019b01c01007387 */ /* 0x000fe80000100a00 */
[----:B------:R0:W-:Y:S04]  /*12f380*/  STL.64 [R1+0x19b8], R30 ;  /* 0x0019b81e01007387 */ /* 0x0001e80000100a00 */
[----:B------:R-:W-:Y:S04]  /*12f390*/  STL.64 [R1+0x19a0], R24 ;  /* 0x0019a01801007387 */ /* 0x000fe80000100a00 */
[----:B------:R-:W-:Y:S04]  /*12f3a0*/  STL.64 [R1+0x19a8], R26 ;  /* 0x0019a81a01007387 */ /* 0x000fe80000100a00 */
        /* <DEDUP_REMOVED lines=8> */
[----:B------:R-:W-:Y:S01]  /*12f430*/  HMMA.16816.F32 R4, R32, R60, R56 ;  /* 0x0000003c2004723c */ /* 0x000fe20000001838 */
[----:B------:R-:W-:Y:S04]  /*12f440*/  STL.64 [R1+0x1980], R12 ;  /* 0x0019800c01007387 */ /* 0x000fe80000100a00 */
[----:B------:R-:W-:Y:S04]  /*12f450*/  STL.64 [R1+0x1988], R14 ;  /* 0x0019880e01007387 */ /* 0x000fe80000100a00 */
[----:B------:R-:W-:Y:S04]  /*12f460*/  STL [R1+0x7ed4], R48 ;  /* 0x007ed43001007387 */ /* 0x000fe80000100800 */
[----:B------:R-:W-:Y:S04]  /*12f470*/  STL [R1+0x7ed0], R49 ;  /* 0x007ed03101007387 */ /* 0x000fe80000100800 */
[----:B------:R-:W-:Y:S04]  /*12f480*/  STL.64 [R1+0x1970], R8 ;  /* 0x0019700801007387 */ /* 0x000fe80000100a00 */
[----:B------:R-:W-:Y:S04]  /*12f490*/  STL.64 [R1+0x1978], R10 ;  /* 0x0019780a01007387 */ /* 0x000fe80000100a00 */
[----:B------:R-:W-:Y:S04]  /*12f4a0*/  STL [R1+0x7edc], R31 ;  /* 0x007edc1f01007387 */ /* 0x000fe80000100800 */
[----:B------:R0:W-:Y:S04]  /*12f4b0*/  STL [R1+0x7ed8], R30 ;  /* 0x007ed81e01007387 */ /* 0x0001e80000100800 */
[----:B------:R1:W-:Y:S04]  /*12f4c0*/  STL.64 [R1+0x1960], R4 ;  /* 0x0019600401007387 */ /* 0x0003e80000100a00 */
[----:B------:R2:W-:Y:S04]  /*12f4d0*/  STL.64 [R1+0x1968], R6 ;  /* 0x0019680601007387 */ /* 0x0005e80000100a00 */
[----:B------:R-:W3:Y:S04]  /*12f4e0*/  LDL.LU R52, [R1+0xc90] ;  /* 0x000c900001347983 */ /* 0x000ee80000300800 */
[----:B------:R-:W3:Y:S04]  /*12f4f0*/  LDL.LU R53, [R1+0xc94] ;  /* 0x000c940001357983 */ /* 0x000ee80000300800 */
[----:B------:R-:W3:Y:S04]  /*12f500*/  LDL.LU R54, [R1+0xc98] ;  /* 0x000c980001367983 */ /* 0x000ee80000300800 */
[----:B------:R-:W3:Y:S04]  /*12f510*/  LDL.LU R55, [R1+0xc9c] ;  /* 0x000c9c0001377983 */ /* 0x000ee80000300800 */
[----:B------:R-:W4:Y:S04]  /*12f520*/  LDL R46, [R1+0xf8] ;  /* 0x0000f800012e7983 */ /* 0x000f280000100800 */
[----:B------:R-:W4:Y:S04]  /*12f530*/  LDL R47, [R1+0xfc] ;  /* 0x0000fc00012f7983 */ /* 0x000f280000100800 */
[----:B------:R-:W4:Y:S04]  /*12f540*/  LDL.LU R28, [R1+0xca0] ;  /* 0x000ca000011c7983 */ /* 0x000f280000300800 */
[----:B------:R-:W4:Y:S04]  /*12f550*/  LDL.LU R29, [R1+0xca4] ;  /* 0x000ca400011d7983 */ /* 0x000f280000300800 */
[----:B0-----:R-:W4:Y:S04]  /*12f560*/  LDL.LU R30, [R1+0xca8] ;  /* 0x000ca800011e7983 */ /* 0x001f280000300800 */
[----:B------:R-:W4:Y:S04]  /*12f570*/  LDL.LU R31, [R1+0xcac] ;  /* 0x000cac00011f7983 */ /* 0x000f280000300800 */
        /* <DEDUP_REMOVED lines=20> */
[----:B-1----:R-:W5:Y:S04]  /*12f6c0*/  LDL.LU.64 R4, [R1+0xd0] ;  /* 0x0000d00001047983 */ /* 0x002f680000300a00 */
[----:B------:R-:W5:Y:S04]  /*12f6d0*/  LDL.LU R8, [R1+0xc40] ;  /* 0x000c400001087983 */ /* 0x000f680000300800 */
[----:B------:R-:W5:Y:S04]  /*12f6e0*/  LDL.LU R9, [R1+0xc44] ;  /* 0x000c440001097983 */ /* 0x000f680000300800 */
[----:B------:R-:W5:Y:S04]  /*12f6f0*/  LDL.LU R10, [R1+0xc48] ;  /* 0x000c4800010a7983 */ /* 0x000f680000300800 */
[----:B------:R-:W5:Y:S04]  /*12f700*/  LDL.LU R11, [R1+0xc4c] ;  /* 0x000c4c00010b7983 */ /* 0x000f680000300800 */
[----:B--2---:R-:W2:Y:S04]  /*12f710*/  LDL.LU.64 R6, [R1+0xc8] ;  /* 0x0000c80001067983 */ /* 0x004ea80000300a00 */
[----:B------:R-:W2:Y:S04]  /*12f720*/  LDL.LU R56, [R1+0xc30] ;  /* 0x000c300001387983 */ /* 0x000ea80000300800 */
[----:B------:R-:W2:Y:S04]  /*12f730*/  LDL.LU R57, [R1+0xc34] ;  /* 0x000c340001397983 */ /* 0x000ea80000300800 */
[----:B------:R-:W2:Y:S01]  /*12f740*/  LDL.LU R58, [R1+0xc38] ;  /* 0x000c3800013a7983 */ /* 0x000ea20000300800 */
[----:B------:R-:W-:-:S02]  /*12f750*/  IMAD.MOV.U32 R48, RZ, RZ, R60 ;  /* 0x000000ffff307224 */ /* 0x000fc400078e003c */
[----:B------:R-:W-:Y:S01]  /*12f760*/  IMAD.MOV.U32 R49, RZ, RZ, R61 ;  /* 0x000000ffff317224 */ /* 0x000fe200078e003d */
[----:B------:R-:W2:Y:S04]  /*12f770*/  LDL.LU R59, [R1+0xc3c] ;  /* 0x000c3c00013b7983 */ /* 0x000ea80000300800 */
[----:B------:R-:W2:Y:S04]  /*12f780*/  LDL.LU.64 R60, [R1+0xc0] ;  /* 0x0000c000013c7983 */ /* 0x000ea80000300a00 */
[----:B------:R-:W-:Y:S04]  /*12f790*/  STL [R1+0x7eec], R49 ;  /* 0x007eec3101007387 */ /* 0x000fe80000100800 */
[----:B------:R4:W-:Y:S02]  /*12f7a0*/  STL [R1+0x7ee8], R48 ;  /* 0x007ee83001007387 */ /* 0x0009e40000100800 */
[C---:B----4-:R-:W-:Y:S06]  /*12f7b0*/  HMMA.16816.F32 R48, R32.reuse, R46, R28 ;  /* 0x0000002e2030723c */ /* 0x050fec000000181c */
[C---:B---3--:R-:W-:Y:S06]  /*12f7c0*/  HMMA.16816.F32 R28, R32.reuse, R36, R52 ;  /* 0x00000024201c723c */ /* 0x048fec0000001834 */
[C---:B-----5:R-:W-:Y:S06]  /*12f7d0*/  HMMA.16816.F32 R40, R32.reuse, R38, R40 ;  /* 0x000000262028723c */ /* 0x060fec0000001828 */
[C---:B------:R-:W-:Y:S06]  /*12f7e0*/  HMMA.16816.F32 R24, R32.reuse, R16, R24 ;  /* 0x000000102018723c */ /* 0x040fec0000001818 */
[C---:B------:R-:W-:Y:S01]  /*12f7f0*/  HMMA.16816.F32 R20, R32.reuse, R18, R20 ;  /* 0x000000122014723c */ /* 0x040fe20000001814 */
[----:B------:R-:W-:Y:S04]  /*12f800*/  STL.64 [R1+0x1950], R48 ;  /* 0x0019503001007387 */ /* 0x000fe80000100a00 */
[----:B------:R0:W-:Y:S04]  /*12f810*/  STL.64 [R1+0x1958], R50 ;  /* 0x0019583201007387 */ /* 0x0001e80000100a00 */
[----:B------:R-:W-:Y:S04]  /*12f820*/  STL.64 [R1+0x1940], R28 ;  /* 0x0019401c01007387 */ /* 0x000fe80000100a00 */
[----:B------:R1:W-:Y:S01]  /*12f830*/  STL.64 [R1+0x1948], R30 ;  /* 0x0019481e01007387 */ /* 0x0003e20000100a00 */
[----:B------:R-:W-:Y:S01]  /*12f840*/  HMMA.16816.F32 R12, R32, R4, R12 ;  /* 0x00000004200c723c */ /* 0x000fe2000000180c */
[----:B0-----:R-:W-:-:S02]  /*12f850*/  IMAD.MOV.U32 R51, RZ, RZ, R37 ;  /* 0x000000ffff337224 */ /* 0x001fc400078e0025 */
[----:B------:R-:W-:Y:S02]  /*12f860*/  IMAD.MOV.U32 R50, RZ, RZ, R36 ;  /* 0x000000ffff327224 */ /* 0x000fe400078e0024 */
[----:B-1----:R-:W-:Y:S02]  /*12f870*/  IMAD.MOV.U32 R30, RZ, RZ, R39 ;  /* 0x000000ffff1e7224 */ /* 0x002fe400078e0027 */
[----:B------:R-:W-:Y:S01]  /*12f880*/  IMAD.MOV.U32 R31, RZ, RZ, R38 ;  /* 0x000000ffff1f7224 */ /* 0x000fe200078e0026 */
[----:B------:R0:W-:Y:S04]  /*12f890*/  STL [R1+0x7ef4], R51 ;  /* 0x007ef43301007387 */ /* 0x0001e80000100800 */
[----:B------:R1:W-:Y:S04]  /*12f8a0*/  STL [R1+0x7ef0], R50 ;  /* 0x007ef03201007387 */ /* 0x0003e80000100800 */
[----:B------:R-:W-:Y:S04]  /*12f8b0*/  STL.64 [R1+0x1930], R40 ;  /* 0x0019302801007387 */ /* 0x000fe80000100a00 */
[----:B------:R-:W-:Y:S04]  /*12f8c0*/  STL.64 [R1+0x1938], R42 ;  /* 0x0019382a01007387 */ /* 0x000fe80000100a00 */
[----:B------:R3:W-:Y:S04]  /*12f8d0*/  STL [R1+0x7efc], R30 ;  /* 0x007efc1e01007387 */ /* 0x0007e80000100800 */
[----:B------:R4:W-:Y:S01]  /*12f8e0*/  STL [R1+0x7ef8], R31 ;  /* 0x007ef81f01007387 */ /* 0x0009e20000100800 */
[----:B--2---:R-:W-:Y:S01]  /*12f8f0*/  HMMA.16816.F32 R8, R32, R6, R8 ;  /* 0x000000062008723c */ /* 0x004fe20000001808 */
[----:B0-----:R-:W-:-:S02]  /*12f900*/  IMAD.MOV.U32 R51, RZ, RZ, R4 ;  /* 0x000000ffff337224 */ /* 0x001fc400078e0004 */
[----:B-1----:R-:W-:-:S03]  /*12f910*/  IMAD.MOV.U32 R50, RZ, RZ, R5 ;  /* 0x000000ffff327224 */ /* 0x002fc600078e0005 */
[----:B---3--:R-:W-:Y:S02]  /*12f920*/  IMAD.MOV.U32 R30, RZ, RZ, R6 ;  /* 0x000000ffff1e7224 */ /* 0x008fe400078e0006 */
[----:B----4-:R-:W-:Y:S02]  /*12f930*/  IMAD.MOV.U32 R31, RZ, RZ, R7 ;  /* 0x000000ffff1f7224 */ /* 0x010fe400078e0007 */
[----:B------:R-:W-:Y:S01]  /*12f940*/  HMMA.16816.F32 R4, R32, R60, R56 ;  /* 0x0000003c2004723c */ /* 0x000fe20000001838 */
[----:B------:R-:W-:Y:S02]  /*12f950*/  IMAD.MOV.U32 R47, RZ, RZ, R17 ;  /* 0x000000ffff2f7224 */ /* 0x000fe400078e0011 */
[----:B------:R-:W-:Y:S01]  /*12f960*/  IMAD.MOV.U32 R46, RZ, RZ, R16 ;  /* 0x000000ffff2e7224 */ /* 0x000fe200078e0010 */
[----:B------:R-:W-:Y:S04]  /*12f970*/  STL.64 [R1+0x1920], R24 ;  /* 0x0019201801007387 */ /* 0x000fe80000100a00 */
[----:B------:R-:W-:Y:S01]  /*12f980*/  STL.64 [R1+0x1928], R26 ;  /* 0x0019281a01007387 */ /* 0x000fe20000100a00 */
[----:B------:R-:W-:-:S03]  /*12f990*/  IMAD.MOV.U32 R48, RZ, RZ, R19 ;  /* 0x000000ffff307224 */ /* 0x000fc600078e0013 */
[----:B------:R-:W-:Y:S01]  /*12f9a0*/  STL [R1+0x7f04], R47 ;  /* 0x007f042f01007387 */ /* 0x000fe20000100800 */
[----:B------:R-:W-:-:S03]  /*12f9b0*/  IMAD.MOV.U32 R49, RZ, RZ, R18 ;  /* 0x000000ffff317224 */ /* 0x000fc600078e0012 */
        /* <DEDUP_REMOVED lines=10> */
[----:B------:R0:W-:Y:S04]  /*12fa60*/  STL.64 [R1+0x18e0], R4 ;  /* 0x0018e00401007387 */ /* 0x0001e80000100a00 */
[----:B------:R1:W-:Y:S04]  /*12fa70*/  STL.64 [R1+0x18e8], R6 ;  /* 0x0018e80601007387 */ /* 0x0003e80000100a00 */
[----:B0-----:R-:W2:Y:S04]  /*12fa80*/  LDL.LU R4, [R1+0xb50] ;  /* 0x000b500001047983 */ /* 0x001ea80000300800 */
[----:B------:R-:W2:Y:S04]  /*12fa90*/  LDL.LU R5, [R1+0xb54] ;  /* 0x000b540001057983 */ /* 0x000ea80000300800 */
[----:B-1----:R-:W3:Y:S04]  /*12faa0*/  LDL.LU R6, [R1+0xb58] ;  /* 0x000b580001067983 */ /* 0x002ee80000300800 */
[----:B------:R-:W3:Y:S01]  /*12fab0*/  LDL.LU R7, [R1+0xb5c] ;  /* 0x000b5c0001077983 */ /* 0x000ee20000300800 */
[----:B------:R-:W-:-:S03]  /*12fac0*/  IMAD.MOV.U32 R57, RZ, RZ, R0 ;  /* 0x000000ffff397224 */ /* 0x000fc600078e0000 */
[----:B---3--:R-:W-:Y:S04]  /*12fad0*/  STL.64 [R1+0x8078], R6 ;  /* 0x0080780601007387 */ /* 0x008fe80000100a00 */
[----:B--2---:R0:W-:Y:S04]  /*12fae0*/  STL.64 [R1+0x8070], R4 ;  /* 0x0080700401007387 */ /* 0x0041e80000100a00 */
[----:B------:R-:W2:Y:S04]  /*12faf0*/  LDL R56, [R1+0x58] ;  /* 0x0000580001387983 */ /* 0x000ea80000100800 */
[----:B------:R-:W3:Y:S04]  /*12fb00*/  LDL.LU R0, [R1+0x80f8] ;  /* 0x0080f80001007983 */ /* 0x000ee80000300800 */
[----:B------:R-:W4:Y:S04]  /*12fb10*/  LDL.LU R16, [R1+0xb70] ;  /* 0x000b700001107983 */ /* 0x000f280000300800 */
[----:B------:R-:W4:Y:S04]  /*12fb20*/  LDL.LU R17, [R1+0xb74] ;  /* 0x000b740001117983 */ /* 0x000f280000300800 */
[----:B------:R-:W5:Y:S04]  /*12fb30*/  LDL.LU R18, [R1+0xb78] ;  /* 0x000b780001127983 */ /* 0x000f680000300800 */
[----:B------:R-:W5:Y:S01]  /*12fb40*/  LDL.LU R19, [R1+0xb7c] ;  /* 0x000b7c0001137983 */ /* 0x000f620000300800 */
[----:B---3--:R-:W-:-:S03]  /*12fb50*/  IMAD.MOV.U32 R13, RZ, RZ, R0 ;  /* 0x000000ffff0d7224 */ /* 0x008fc600078e0000 */
[----:B-----5:R1:W-:Y:S04]  /*12fb60*/  STL.64 [R1+0x8088], R18 ;  /* 0x0080881201007387 */ /* 0x0203e80000100a00 */
        /* <DEDUP_REMOVED lines=26> */
[----:B------:R-:W5:Y:S04]  /*12fd10*/  LDL.LU R6, [R1+0xbd8] ;  /* 0x000bd80001067983 */ /* 0x000f680000300800 */
[----:B------:R-:W5:Y:S01]  /*12fd20*/  LDL.LU R7, [R1+0xbdc] ;  /* 0x000bdc0001077983 */ /* 0x000f620000300800 */
[----:B------:R-:W-:-:S02]  /*12fd30*/  IMAD.MOV.U32 R47, RZ, RZ, R60 ;  /* 0x000000ffff2f7224 */ /* 0x000fc400078e003c */
[----:B------:R-:W-:Y:S01]  /*12fd40*/  IMAD.MOV.U32 R46, RZ, RZ, R61 ;  /* 0x000000ffff2e7224 */ /* 0x000fe200078e003d */
[----:B-----5:R-:W-:Y:S04]  /*12fd50*/  STL.64 [R1+0x80c8], R6 ;  /* 0x0080c80601007387 */ /* 0x020fe80000100a00 */
[----:B---3--:R-:W-:Y:S04]  /*12fd60*/  STL.64 [R1+0x80c0], R4 ;  /* 0x0080c00401007387 */ /* 0x008fe80000100a00 */
[----:B-1----:R-:W3:Y:S04]  /*12fd70*/  LDL R18, [R1+0x98] ;  /* 0x0000980001127983 */ /* 0x002ee80000100800 */
[----:B------:R-:W3:Y:S04]  /*12fd80*/  LDL R19, [R1+0x9c] ;  /* 0x00009c0001137983 */ /* 0x000ee80000100800 */
[----:B------:R-:W5:Y:S04]  /*12fd90*/  LDL.LU R36, [R1+0xbe0] ;  /* 0x000be00001247983 */ /* 0x000f680000300800 */
[----:B------:R-:W5:Y:S04]  /*12fda0*/  LDL.LU R37, [R1+0xbe4] ;  /* 0x000be40001257983 */ /* 0x000f680000300800 */
[----:B------:R-:W2:Y:S04]  /*12fdb0*/  LDL.LU R38, [R1+0xbe8] ;  /* 0x000be80001267983 */ /* 0x000ea80000300800 */
[----:B------:R-:W2:Y:S04]  /*12fdc0*/  LDL.LU R39, [R1+0xbec] ;  /* 0x000bec0001277983 */ /* 0x000ea80000300800 */
[----:B------:R-:W3:Y:S04]  /*12fdd0*/  LDL.LU R48, [R1+0xc20] ;  /* 0x000c200001307983 */ /* 0x000ee80000300800 */
[----:B------:R-:W3:Y:S04]  /*12fde0*/  LDL.LU R49, [R1+0xc24] ;  /* 0x000c240001317983 */ /* 0x000ee80000300800 */
[----:B------:R-:W3:Y:S04]  /*12fdf0*/  LDL.LU R50, [R1+0xc28] ;  /* 0x000c280001327983 */ /* 0x000ee80000300800 */
[----:B------:R-:W3:Y:S04]  /*12fe00*/  LDL.LU R51, [R1+0xc2c] ;  /* 0x000c2c0001337983 */ /* 0x000ee80000300800 */
[----:B------:R-:W3:Y:S04]  /*12fe10*/  LDL.LU.64 R60, [R1+0xb8] ;  /* 0x0000b800013c7983 */ /* 0x000ee80000300a00 */
[----:B--2---:R-:W-:Y:S04]  /*12fe20*/  STL.64 [R1+0x80d8], R38 ;  /* 0x0080d82601007387 */ /* 0x004fe80000100a00 */
[----:B-----5:R0:W-:Y:S04]  /*12fe30*/  STL.64 [R1+0x80d0], R36 ;  /* 0x0080d02401007387 */ /* 0x0201e80000100a00 */
[----:B------:R-:W2:Y:S04]  /*12fe40*/  LDL.LU R40, [R1+0xbf0] ;  /* 0x000bf00001287983 */ /* 0x000ea80000300800 */
[----:B------:R-:W2:Y:S04]  /*12fe50*/  LDL.LU R41, [R1+0xbf4] ;  /* 0x000bf40001297983 */ /* 0x000ea80000300800 */
[----:B------:R-:W2:Y:S04]  /*12fe60*/  LDL.LU R42, [R1+0xbf8] ;  /* 0x000bf800012a7983 */ /* 0x000ea80000300800 */
[----:B------:R-:W2:Y:S04]  /*12fe70*/  LDL.LU R43, [R1+0xbfc] ;  /* 0x000bfc00012b7983 */ /* 0x000ea80000300800 */
[----:B----4-:R-:W4:Y:S04]  /*12fe80*/  LDL R54, [R1+0xa8] ;  /* 0x0000a80001367983 */ /* 0x010f280000100800 */
[----:B------:R-:W4:Y:S01]  /*12fe90*/  LDL R55, [R1+0xac] ;  /* 0x0000ac0001377983 */ /* 0x000f220000100800 */
[----:B---3--:R-:W-:Y:S03]  /*12fea0*/  HMMA.16816.F32 R48, R32, R60, R48 ;  /* 0x0000003c2030723c */ /* 0x008fe60000001830 */
[----:B0-----:R-:W3:Y:S04]  /*12feb0*/  LDL.LU R36, [R1+0xc10] ;  /* 0x000c100001247983 */ /* 0x001ee80000300800 */
[----:B------:R-:W3:Y:S04]  /*12fec0*/  LDL.LU R37, [R1+0xc14] ;  /* 0x000c140001257983 */ /* 0x000ee80000300800 */
[----:B------:R-:W3:Y:S04]  /*12fed0*/  LDL.LU R38, [R1+0xc18] ;  /* 0x000c180001267983 */ /* 0x000ee80000300800 */
[----:B------:R-:W3:Y:S04]  /*12fee0*/  LDL.LU R39, [R1+0xc1c] ;  /* 0x000c1c0001277983 */ /* 0x000ee80000300800 */
[----:B------:R-:W3:Y:S04]  /*12fef0*/  LDL.64 R52, [R1+0xb0] ;  /* 0x0000b00001347983 */ /* 0x000ee80000100a00 */
[----:B------:R-:W4:Y:S04]  /*12ff00*/  LDL.LU R4, [R1+0xc00] ;  /* 0x000c000001047983 */ /* 0x000f280000300800 */
[----:B------:R-:W4:Y:S04]  /*12ff10*/  LDL.LU R5, [R1+0xc04] ;  /* 0x000c040001057983 */ /* 0x000f280000300800 */
[----:B------:R-:W4:Y:S04]  /*12ff20*/  LDL.LU R6, [R1+0xc08] ;  /* 0x000c080001067983 */ /* 0x000f280000300800 */
[----:B------:R-:W4:Y:S04]  /*12ff30*/  LDL.LU R7, [R1+0xc0c] ;  /* 0x000c0c0001077983 */ /* 0x000f280000300800 */
[----:B------:R-:W2:Y:S04]  /*12ff40*/  LDL.64 R16, [R1+0xa0] ;  /* 0x0000a00001107983 */ /* 0x000ea80000100a00 */
        /* <DEDUP_REMOVED lines=12> */
[----:B------:R0:W-:Y:S04]  /*130010*/  STL.64 [R1+0x7f58], R46 ;  /* 0x007f582e01007387 */ /* 0x0001e80000100a00 */
[----:B0-----:R-:W5:Y:S04]  /*130020*/  LDL R46, [R1+0x88] ;  /* 0x00008800012e7983 */ /* 0x001f680000100800 */
[----:B------:R0:W-:Y:S04]  /*130030*/  STL.64 [R1+0x7f50], R44 ;  /* 0x007f502c01007387 */ /* 0x0001e80000100a00 */
[----:B0-----:R-:W5:Y:S04]  /*130040*/  LDL.64 R44, [R1+0x90] ;  /* 0x00009000012c7983 */ /* 0x001f680000100a00 */
[----:B------:R-:W-:Y:S04]  /*130050*/  STL.64 [R1+0x18d0], R48 ;  /* 0x0018d03001007387 */ /* 0x000fe80000100a00 */
[----:B------:R0:W-:Y:S04]  /*130060*/  STL.64 [R1+0x18d8], R50 ;  /* 0x0018d83201007387 */ /* 0x0001e80000100a00 */
[----:B0-----:R-:W2:Y:S01]  /*130070*/  LDL.LU.64 R50, [R1+0x80e8] ;  /* 0x0080e80001327983 */ /* 0x001ea20000300a00 */
[----:B------:R-:W-:-:S02]  /*130080*/  IMAD.MOV.U32 R48, RZ, RZ, R60 ;  /* 0x000000ffff307224 */ /* 0x000fc400078e003c */
[----:B------:R-:W-:Y:S02]  /*130090*/  IMAD.MOV.U32 R49, RZ, RZ, R61 ;  /* 0x000000ffff317224 */ /* 0x000fe400078e003d */
[----:B------:R-:W5:Y:S01]  /*1300a0*/  LDL.LU.64 R60, [R1+0x80e0] ;  /* 0x0080e000013c7983 */ /* 0x000f620000300a00 */
[----:B------:R-:W-:Y:S01]  /*1300b0*/  IMAD.MOV.U32 R47, RZ, RZ, R0 ;  /* 0x000000ffff2f7224 */ /* 0x000fe200078e0000 */
[----:B---3--:R-:W-:Y:S06]  /*1300c0*/  HMMA.16816.F32 R36, R32, R52, R36 ;  /* 0x000000342024723c */ /* 0x008fec0000001824 */
[----:B------:R-:W-:-:S02]  /*1300d0*/  IMAD.MOV.U32 R0, RZ, RZ, R53 ;  /* 0x000000ffff007224 */ /* 0x000fc400078e0035 */
[C---:B----4-:R-:W-:Y:S01]  /*1300e0*/  HMMA.16816.F32 R52, R32.reuse, R54, R4 ;  /* 0x000000362034723c */ /* 0x050fe20000001804 */
[----:B--2---:R-:W-:Y:S04]  /*1300f0*/  STL.64 [R1+0x7f78], R50 ;  /* 0x007f783201007387 */ /* 0x004fe80000100a00 */
[----:B------:R0:W-:Y:S04]  /*130100*/  STL.64 [R1+0x7f70], R48 ;  /* 0x007f703001007387 */ /* 0x0001e80000100a00 */
[----:B0-----:R-:W2:Y:S04]  /*130110*/  LDL.LU R48, [R1+0xbc0] ;  /* 0x000bc00001307983 */ /* 0x001ea80000300800 */
[----:B------:R-:W2:Y:S04]  /*130120*/  LDL.LU R49, [R1+0xbc4] ;  /* 0x000bc40001317983 */ /* 0x000ea80000300800 */
[----:B------:R-:W2:Y:S04]  /*130130*/  LDL.LU R50, [R1+0xbc8] ;  /* 0x000bc80001327983 */ /* 0x000ea80000300800 */
[----:B------:R-:W2:Y:S04]  /*130140*/  LDL.LU R51, [R1+0xbcc] ;  /* 0x000bcc0001337983 */ /* 0x000ea80000300800 */
[----:B------:R-:W-:Y:S04]  /*130150*/  STL.64 [R1+0x18c0], R36 ;  /* 0x0018c02401007387 */ /* 0x000fe80000100a00 */
[----:B------:R0:W-:Y:S04]  /*130160*/  STL.64 [R1+0x18c8], R38 ;  /* 0x0018c82601007387 */ /* 0x0001e80000100a00 */
[----:B0-----:R-:W3:Y:S04]  /*130170*/  LDL.LU.64 R38, [R1+0x80d8] ;  /* 0x0080d80001267983 */ /* 0x001ee80000300a00 */
[----:B------:R-:W3:Y:S04]  /*130180*/  LDL.LU.64 R36, [R1+0x80d0] ;  /* 0x0080d00001247983 */ /* 0x000ee80000300a00 */
[----:B------:R0:W-:Y:S04]  /*130190*/  STL [R1+0x7dbc], R0 ;  /* 0x007dbc0001007387 */ /* 0x0001e80000100800 */
[----:B------:R-:W5:Y:S04]  /*1301a0*/  LDL.LU.64 R6, [R1+0x80c8] ;  /* 0x0080c80001067983 */ /* 0x000f680000300a00 */
[----:B------:R-:W5:Y:S01]  /*1301b0*/  LDL.LU.64 R4, [R1+0x80c0] ;  /* 0x0080c00001047983 */ /* 0x000f620000300a00 */
[C---:B------:R-:W-:Y:S06]  /*1301c0*/  HMMA.16816.F32 R40, R32.reuse, R16, R40 ;  /* 0x000000102028723c */ /* 0x040fec0000001828 */
[----:B0-----:R-:W-:Y:S01]  /*1301d0*/  IMAD.MOV.U32 R0, RZ, RZ, R17 ;  /* 0x000000ffff007224 */ /* 0x001fe200078e0011 */
        /* <DEDUP_REMOVED lines=8> */
[----:B------:R-:W-:Y:S01]  /*130260*/  STL [R1+0x7dc0], R0 ;  /* 0x007dc00001007387 */ /* 0x000fe20000100800 */
[C---:B---3--:R-:W-:Y:S06]  /*130270*/  HMMA.16816.F32 R16, R32.reuse, R18, R36 ;  /* 0x000000122010723c */ /* 0x048fec0000001824 */
[----:B-----5:R-:W-:Y:S01]  /*130280*/  HMMA.16816.F32 R4, R32, R44, R4 ;  /* 0x0000002c2004723c */ /* 0x020fe20000001804 */
[----:B------:R-:W3:Y:S04]  /*130290*/  LDL.LU.64 R38, [R1+0x8098] ;  /* 0x0080980001267983 */ /* 0x000ee80000300a00 */
[----:B------:R-:W3:-:S12]  /*1302a0*/  LDL.LU.64 R36, [R1+0x8090] ;  /* 0x0080900001247983 */ /* 0x000ed80000300a00 */
        /* <DEDUP_REMOVED lines=8> */
[----:B--2---:R-:W-:Y:S01]  /*130330*/  HMMA.16816.F32 R48, R32, R46, R48 ;  /* 0x0000002e2030723c */ /* 0x004fe20000001830 */
[----:B------:R-:W-:-:S05]  /*130340*/  IMAD.MOV.U32 R0, RZ, RZ, R45 ;  /* 0x000000ffff007224 */ /* 0x000fca00078e002d */
[C---:B----4-:R-:W-:Y:S06]  /*130350*/  HMMA.16816.F32 R44, R32.reuse, R28, R52 ;  /* 0x0000001c202c723c */ /* 0x050fec0000001834 */
[C---:B------:R-:W-:Y:S06]  /*130360*/  HMMA.16816.F32 R40, R32.reuse, R24, R40 ;  /* 0x000000182028723c */ /* 0x040fec0000001828 */
[C---:B------:R-:W-:Y:S06]  /*130370*/  HMMA.16816.F32 R20, R32.reuse, R12, R20 ;  /* 0x0000000c2014723c */ /* 0x040fec0000001814 */
[----:B------:R-:W-:Y:S01]  /*130380*/  HMMA.16816.F32 R8, R32, R56, R8 ;  /* 0x000000382008723c */ /* 0x000fe20000001808 */
[----:B------:R0:W-:Y:S02]  /*130390*/  STL [R1+0x7dc4], R0 ;  /* 0x007dc40001007387 */ /* 0x0001e40000100800 */
[----:B0-----:R-:W-:-:S02]  /*1303a0*/  IMAD.MOV.U32 R0, RZ, RZ, R29 ;  /* 0x000000ffff007224 */ /* 0x001fc400078e001d */
[----:B------:R-:W-:Y:S04]  /*1303b0*/  STL.64 [R1+0x1870], R48 ;  /* 0x0018703001007387 */ /* 0x000fe80000100a00 */
[----:B------:R-:W-:Y:S04]  /*1303c0*/  STL.64 [R1+0x1878], R50 ;  /* 0x0018783201007387 */ /* 0x000fe80000100a00 */
[----:B------:R0:W-:Y:S04]  /*1303d0*/  STL [R1+0x7dc8], R0 ;  /* 0x007dc80001007387 */ /* 0x0001e80000100800 */
[----:B------:R-:W-:Y:S04]  /*1303e0*/  STL.64 [R1+0x1860], R44 ;  /* 0x0018602c01007387 */ /* 0x000fe80000100a00 */
[----:B------:R-:W-:Y:S04]  /*1303f0*/  STL.64 [R1+0x1868], R46 ;  /* 0x0018682e01007387 */ /* 0x000fe80000100a00 */
[----:B------:R-:W-:Y:S04]  /*130400*/  STL.64 [R1+0x1850], R40 ;  /* 0x0018502801007387 */ /* 0x000fe80000100a00 */
[----:B------:R-:W-:Y:S01]  /*130410*/  STL.64 [R1+0x1858], R42 ;  /* 0x0018582a01007387 */ /* 0x000fe20000100a00 */
[----:B0-----:R-:W-:-:S05]  /*130420*/  IMAD.MOV.U32 R0, RZ, RZ, R27 ;  /* 0x000000ffff007224 */ /* 0x001fca00078e001b */
[----:B------:R0:W-:Y:S02]  /*130430*/  STL [R1+0x7dcc], R0 ;  /* 0x007dcc0001007387 */ /* 0x0001e40000100800 */
[----:B0-----:R-:W-:Y:S01]  /*130440*/  IMAD.MOV.U32 R0, RZ, RZ, R15 ;  /* 0x000000ffff007224 */ /* 0x001fe200078e000f */
[C---:B---3--:R-:W-:Y:S06]  /*130450*/  HMMA.16816.F32 R36, R32.reuse, R26, R36 ;  /* 0x0000001a2024723c */ /* 0x048fec0000001824 */
[----:B-----5:R-:W-:-:S15]  /*130460*/  HMMA.16816.F32 R16, R32, R14, R16 ;  /* 0x0000000e2010723c */ /* 0x020fde0000001810 */
[----:B------:R-:W-:-:S02]  /*130470*/  NOP ;  /* 0x0000000000007918 */ /* 0x000fc40000000000 */
[----:B------:R-:W-:Y:S01]  /*130480*/  STL.64 [R1+0x1840], R36 ;  /* 0x0018402401007387 */ /* 0x000fe20000100a00 */
[----:B------:R-:W-:Y:S03]  /*130490*/  HMMA.16816.F32 R4, R32, R58, R4 ;  /* 0x0000003a2004723c */ /* 0x000fe60000001804 */
[----:B------:R-:W-:Y:S04]  /*1304a0*/  STL.64 [R1+0x1848], R38 ;  /* 0x0018482601007387 */ /* 0x000fe80000100a00 */
[----:B------:R-:W-:Y:S04]  /*1304b0*/  STL.64 [R1+0x1830], R20 ;  /* 0x0018301401007387 */ /* 0x000fe80000100a00 */
[----:B------:R-:W-:Y:S04]  /*1304c0*/  STL.64 [R1+0x1838], R22 ;  /* 0x0018381601007387 */ /* 0x000fe80000100a00 */
[----:B------:R-:W-:Y:S04]  /*1304d0*/  STL [R1+0x7dd0], R0 ;  /* 0x007dd00001007387 */ /* 0x000fe80000100800 */
[----:B------:R0:W-:Y:S04]  /*1304e0*/  STL.64 [R1+0x1820], R16 ;  /* 0x0018201001007387 */ /* 0x0001e80000100a00 */
[----:B------:R1:W-:Y:S04]  /*1304f0*/  STL.64 [R1+0x1828], R18 ;  /* 0x0018281201007387 */ /* 0x0003e80000100a00 */
[----:B------:R2:W-:Y:S04]  /*130500*/  STL.64 [R1+0xb70], R8 ;  /* 0x000b700801007387 */ /* 0x0005e80000100a00 */
[----:B------:R3:W-:Y:S04]  /*130510*/  STL.64 [R1+0xb78], R10 ;  /* 0x000b780a01007387 */ /* 0x0007e80000100a00 */
[----:B0-----:R-:W4:Y:S04]  /*130520*/  LDL.LU R16, [R1+0xa50] ;  /* 0x000a500001107983 */ /* 0x001f280000300800 */
[----:B------:R-:W-:Y:S04]  /*130530*/  STL.64 [R1+0xb90], R4 ;  /* 0x000b900401007387 */ /* 0x000fe80000100a00 */
[----:B------:R-:W-:Y:S04]  /*130540*/  STL.64 [R1+0xb98], R6 ;  /* 0x000b980601007387 */ /* 0x000fe80000100a00 */
[----:B------:R-:W4:Y:S04]  /*130550*/  LDL.LU R17, [R1+0xa54] ;  /* 0x000a540001117983 */ /* 0x000f280000300800 */
[----:B-1----:R-:W5:Y:S04]  /*130560*/  LDL.LU R18, [R1+0xa58] ;  /* 0x000a580001127983 */ /* 0x002f680000300800 */
[----:B------:R-:W5:Y:S04]  /*130570*/  LDL.LU R19, [R1+0xa5c] ;  /* 0x000a5c0001137983 */ /* 0x000f680000300800 */
[----:B-----5:R-:W-:Y:S04]  /*130580*/  STL.64 [R1+0x7fd8], R18 ;  /* 0x007fd81201007387 */ /* 0x020fe80000100a00 */
[----:B----4-:R-:W-:Y:S04]  /*130590*/  STL.64 [R1+0x7fd0], R16 ;  /* 0x007fd01001007387 */ /* 0x010fe80000100a00 */
        /* <DEDUP_REMOVED lines=16> */
[----:B-----5:R-:W-:Y:S04]  /*1306a0*/  STL.64 [R1+0x8008], R46 ;  /* 0x0080082e01007387 */ /* 0x020fe80000100a00 */
        /* <DEDUP_REMOVED lines=8> */
[----:B------:R-:W5:Y:S04]  /*130730*/  LDL R58, [R1+0x8] ;  /* 0x00000800013a7983 */ /* 0x000f680000100800 */
[----:B------:R-:W5:Y:S04]  /*130740*/  LDL R59, [R1+0xc] ;  /* 0x00000c00013b7983 */ /* 0x000f680000100800 */
[----:B--2---:R-:W2:Y:S04]  /*130750*/  LDL.LU R8, [R1+0xad0] ;  /* 0x000ad00001087983 */ /* 0x004ea80000300800 */
[----:B------:R-:W2:Y:S04]  /*130760*/  LDL.LU R9, [R1+0xad4] ;  /* 0x000ad40001097983 */ /* 0x000ea80000300800 */
[----:B---3--:R-:W3:Y:S04]  /*130770*/  LDL.LU R10, [R1+0xad8] ;  /* 0x000ad800010a7983 */ /* 0x008ee80000300800 */
[----:B------:R-:W3:Y:S04]  /*130780*/  LDL.LU R11, [R1+0xadc] ;  /* 0x000adc00010b7983 */ /* 0x000ee80000300800 */
[----:B---3--:R3:W-:Y:S04]  /*130790*/  STL.64 [R1+0x8028], R10 ;  /* 0x0080280a01007387 */ /* 0x0087e80000100a00 */
[----:B--2---:R-:W-:Y:S04]  /*1307a0*/  STL.64 [R1+0x8020], R8 ;  /* 0x0080200801007387 */ /* 0x004fe80000100a00 */
[----:B------:R-:W2:Y:S04]  /*1307b0*/  LDL R54, [R1+0x18] ;  /* 0x0000180001367983 */ /* 0x000ea80000100800 */
[----:B------:R-:W2:Y:S04]  /*1307c0*/  LDL R55, [R1+0x1c] ;  /* 0x00001c0001377983 */ /* 0x000ea80000100800 */
[----:B0-----:R-:W4:Y:S04]  /*1307d0*/  LDL.LU R24, [R1+0xaf0] ;  /* 0x000af00001187983 */ /* 0x001f280000300800 */
[----:B------:R-:W4:Y:S04]  /*1307e0*/  LDL.LU R25, [R1+0xaf4] ;  /* 0x000af40001197983 */ /* 0x000f280000300800 */
[----:B------:R-:W5:Y:S04]  /*1307f0*/  LDL.LU R26, [R1+0xaf8] ;  /* 0x000af800011a7983 */ /* 0x000f680000300800 */
[----:B------:R-:W5:Y:S04]  /*130800*/  LDL.LU R27, [R1+0xafc] ;  /* 0x000afc00011b7983 */ /* 0x000f680000300800 */
[----:B-----5:R-:W-:Y:S04]  /*130810*/  STL.64 [R1+0x8038], R26 ;  /* 0x0080381a01007387 */ /* 0x020fe80000100a00 */
[----:B----4-:R0:W-:Y:S04]  /*130820*/  STL.64 [R1+0x8030], R24 ;  /* 0x0080301801007387 */ /* 0x0101e80000100a00 */
        /* <DEDUP_REMOVED lines=10> */
[----:B0-----:R-:W5:Y:S04]  /*1308d0*/  LDL.LU R24, [R1+0xb20] ;  /* 0x000b200001187983 */ /* 0x001f680000300800 */
[----:B------:R-:W5:Y:S04]  /*1308e0*/  LDL.LU R25, [R1+0xb24] ;  /* 0x000b240001197983 */ /* 0x000f680000300800 */
[----:B------:R-:W2:Y:S04]  /*1308f0*/  LDL.LU R26, [R1+0xb28] ;  /* 0x000b2800011a7983 */ /* 0x000ea80000300800 */
[----:B------:R-:W2:Y:S04]  /*130900*/  LDL.LU R27, [R1+0xb2c] ;  /* 0x000b2c00011b7983 */ /* 0x000ea80000300800 */
[----:B--2---:R0:W-:Y:S04]  /*130910*/  STL.64 [R1+0x8058], R26 ;  /* 0x0080581a01007387 */ /* 0x0041e80000100a00 */
[----:B-----5:R-:W-:Y:S04]  /*130920*/  STL.64 [R1+0x8050], R24 ;  /* 0x0080501801007387 */ /* 0x020fe80000100a00 */
[----:B-1----:R-:W2:Y:S04]  /*130930*/  LDL.LU R48, [R1+0xb30] ;  /* 0x000b300001307983 */ /* 0x002ea80000300800 */
[----:B------:R-:W2:Y:S04]  /*130940*/  LDL.LU R49, [R1+0xb34] ;  /* 0x000b340001317983 */ /* 0x000ea80000300800 */
[----:B------:R-:W5:Y:S04]  /*130950*/  LDL.LU R50, [R1+0xb38] ;  /* 0x000b380001327983 */ /* 0x000f680000300800 */
[----:B------:R-:W5:Y:S04]  /*130960*/  LDL.LU R51, [R1+0xb3c] ;  /* 0x000b3c0001337983 */ /* 0x000f680000300800 */
[----:B-----5:R-:W-:Y:S04]  /*130970*/  STL.64 [R1+0x8068], R50 ;  /* 0x0080683201007387 */ /* 0x020fe80000100a00 */
[----:B--2---:R1:W-:Y:S04]  /*130980*/  STL.64 [R1+0x8060], R48 ;  /* 0x0080603001007387 */ /* 0x0043e80000100a00 */
[----:B0-----:R-:W2:Y:S04]  /*130990*/  LDL R26, [R1+0x48] ;  /* 0x00004800011a7983 */ /* 0x001ea80000100800 */
[----:B------:R-:W2:Y:S04]  /*1309a0*/  LDL R27, [R1+0x4c] ;  /* 0x00004c00011b7983 */ /* 0x000ea80000100800 */
[----:B-1----:R-:W2:Y:S04]  /*1309b0*/  LDL.LU R48, [R1+0xb40] ;  /* 0x000b400001307983 */ /* 0x002ea80000300800 */
[----:B------:R-:W2:Y:S04]  /*1309c0*/  LDL.LU R49, [R1+0xb44] ;  /* 0x000b440001317983 */ /* 0x000ea80000300800 */
[----:B------:R-:W2:Y:S04]  /*1309d0*/  LDL.LU R50, [R1+0xb48] ;  /* 0x000b480001327983 */ /* 0x000ea80000300800 */
[----:B------:R-:W2:Y:S04]  /*1309e0*/  LDL.LU R51, [R1+0xb4c] ;  /* 0x000b4c0001337983 */ /* 0x000ea80000300800 */
[----:B------:R-:W5:Y:S04]  /*1309f0*/  LDL.64 R8, [R1+0x40] ;  /* 0x0000400001087983 */ /* 0x000f680000100a00 */
        /* <DEDUP_REMOVED lines=35> */
[----:B0-----:R-:W3:Y:S04]  /*130c30*/  LDL.LU.64 R26, [R1+0x8058] ;  /* 0x00805800011a7983 */ /* 0x001ee80000300a00 */
[----:B------:R-:W3:Y:S01]  /*130c40*/  LDL.LU.64 R24, [R1+0x8050] ;  /* 0x0080500001187983 */ /* 0x000ee20000300a00 */
[----:B-----5:R-:W-:Y:S01]  /*130c50*/  IMAD.MOV.U32 R0, RZ, RZ, R9 ;  /* 0x000000ffff007224 */ /* 0x020fe200078e0009 */
[----:B--2---:R-:W-:-:S15]  /*130c60*/  HMMA.16816.F32 R48, R32, R8, R48 ;  /* 0x000000082030723c */ /* 0x004fde0000001830 */
[----:B------:R-:W-:-:S08]  /*130c70*/  NOP ;  /* 0x0000000000007918 */ /* 0x000fd00000000000 */
[----:B------:R-:W-:Y:S04]  /*130c80*/  STL.64 [R1+0xbc0], R48 ;  /* 0x000bc03001007387 */ /* 0x000fe80000100a00 */
[----:B------:R0:W-:Y:S04]  /*130c90*/  STL.64 [R1+0xbc8], R50 ;  /* 0x000bc83201007387 */ /* 0x0001e80000100a00 */
[----:B0-----:R-:W2:Y:S04]  /*130ca0*/  LDL.LU.64 R50, [R1+0x8048] ;  /* 0x0080480001327983 */ /* 0x001ea80000300a00 */
[----:B------:R-:W2:Y:S01]  /*130cb0*/  LDL.LU.64 R48, [R1+0x8040] ;  /* 0x0080400001307983 */ /* 0x000ea20000300a00 */
[----:B---3--:R-:W-:Y:S03]  /*130cc0*/  HMMA.16816.F32 R8, R32, R10, R24 ;  /* 0x0000000a2008723c */ /* 0x008fe60000001818 */
        /* <DEDUP_REMOVED lines=30> */
[----:B------:R-:W4:Y:S04]  /*130eb0*/  LDL.LU.64 R18, [R1+0x7fd8] ;  /* 0x007fd80001127983 */ /* 0x000f280000300a00 */
[----:B------:R-:W4:Y:S01]  /*130ec0*/  LDL.LU.64 R16, [R1+0x7fd0] ;  /* 0x007fd00001107983 */ /* 0x000f220000300a00 */
[----:B0-----:R-:W-:-:S02]  /*130ed0*/  IMAD.MOV.U32 R0, RZ, RZ, R57 ;  /* 0x000000ffff007224 */ /* 0x001fc400078e0039 */
[C---:B------:R-:W-:Y:S01]  /*130ee0*/  HMMA.16816.F32 R56, R32.reuse, R58, R4 ;  /* 0x0000003a2038723c */ /* 0x040fe20000001804 */
[----:B------:R-:W-:Y:S04]  /*130ef0*/  STL.64 [R1+0xc30], R52 ;  /* 0x000c303401007387 */ /* 0x000fe80000100a00 */
[----:B------:R0:W-:Y:S04]  /*130f00*/  STL.64 [R1+0xc38], R54 ;  /* 0x000c383601007387 */ /* 0x0001e80000100a00 */
[----:B0-----:R-:W5:Y:S04]  /*130f10*/  LDL.LU.64 R54, [R1+0x7fc8] ;  /* 0x007fc80001367983 */ /* 0x001f680000300a00 */
        /* <DEDUP_REMOVED lines=11> */
[----:B------:R-:W4:Y:S01]  /*130fd0*/  LDL.LU.64 R56, [R1+0x7f90] ;  /* 0x007f900001387983 */ /* 0x000f220000300a00 */
[C---:B------:R-:W-:Y:S06]  /*130fe0*/  HMMA.16816.F32 R20, R32.reuse, R2, R20 ;  /* 0x000000022014723c */ /* 0x040fec0000001814 */
[C---:B--2---:R-:W-:Y:S06]  /*130ff0*/  HMMA.16816.F32 R48, R32.reuse, R28, R48 ;  /* 0x0000001c2030723c */ /* 0x044fec0000001830 */
[----:B---3--:R-:W-:-:S15]  /*131000*/  HMMA.16816.F32 R44, R32, R60, R44 ;  /* 0x0000003c202c723c */ /* 0x008fde000000182c */
[----:B------:R-:W-:-:S02]  /*131010*/  NOP ;  /* 0x0000000000007918 */ /* 0x000fc40000000000 */
[----:B------:R-:W-:Y:S04]  /*131020*/  STL.64 [R1+0xc60], R48 ;  /* 0x000c603001007387 */ /* 0x000fe80000100a00 */
[----:B------:R-:W-:Y:S04]  /*131030*/  STL.64 [R1+0xc68], R50 ;  /* 0x000c683201007387 */ /* 0x000fe80000100a00 */
[----:B------:R-:W-:Y:S04]  /*131040*/  STL.64 [R1+0xc70], R44 ;  /* 0x000c702c01007387 */ /* 0x000fe80000100a00 */
[----:B------:R-:W-:Y:S01]  /*131050*/  STL.64 [R1+0xc78], R46 ;  /* 0x000c782e01007387 */ /* 0x000fe20000100a00 */
[C---:B-----5:R-:W-:Y:S06]  /*131060*/  HMMA.16816.F32 R24, R32.reuse, R54, R24 ;  /* 0x000000362018723c */ /* 0x060fec0000001818 */
[C---:B----4-:R-:W-:Y:S06]  /*131070*/  HMMA.16816.F32 R16, R32.reuse, R4, R16 ;  /* 0x000000042010723c */ /* 0x050fec0000001810 */
[C---:B------:R-:W-:Y:S06]  /*131080*/  HMMA.16816.F32 R40, R32.reuse, R58, R40 ;  /* 0x0000003a2028723c */ /* 0x040fec0000001828 */
[C---:B------:R-:W-:Y:S06]  /*131090*/  HMMA.16816.F32 R36, R32.reuse, R56, R36 ;  /* 0x000000382024723c */ /* 0x040fec0000001824 */
[----:B------:R-:W-:Y:S01]  /*1310a0*/  HMMA.16816.F32 R12, R32, R6, R12 ;  /* 0x00000006200c723c */ /* 0x000fe2000000180c */
[----:B------:R-:W-:Y:S10]  /*1310b0*/  STL.64 [R1+0x7c00], R58 ;  /* 0x007c003a01007387 */ /* 0x000ff40000100a00 */
        /* <DEDUP_REMOVED lines=8> */
[----:B------:R2:W-:Y:S04]  /*131140*/  STL.64 [R1+0xca8], R26 ;  /* 0x000ca81a01007387 */ /* 0x0005e80000100a00 */
[----:B------:R-:W-:Y:S04]  /*131150*/  STL.64 [R1+0xcb0], R20 ;  /* 0x000cb01401007387 */ /* 0x000fe80000100a00 */
[----:B------:R-:W-:Y:S04]  /*131160*/  STL.64 [R1+0xcb8], R22 ;  /* 0x000cb81601007387 */ /* 0x000fe80000100a00 */
[----:B0-----:R-:W3:Y:S04]  /*131170*/  LDL.LU R52, [R1+0x950] ;  /* 0x0009500001347983 */ /* 0x001ee80000300800 */
[----:B------:R-:W-:Y:S04]  /*131180*/  STL.64 [R1+0xcc0], R16 ;  /* 0x000cc01001007387 */ /* 0x000fe80000100a00 */
[----:B------:R-:W-:Y:S04]  /*131190*/  STL.64 [R1+0xcc8], R18 ;  /* 0x000cc81201007387 */ /* 0x000fe80000100a00 */
[----:B------:R0:W-:Y:S04]  /*1311a0*/  STL.64 [R1+0xcd0], R12 ;  /* 0x000cd00c01007387 */ /* 0x0001e80000100a00 */
[----:B------:R4:W-:Y:S04]  /*1311b0*/  STL.64 [R1+0xcd8], R14 ;  /* 0x000cd80e01007387 */ /* 0x0009e80000100a00 */
[----:B------:R-:W3:Y:S04]  /*1311c0*/  LDL.LU R53, [R1+0x954] ;  /* 0x0009540001357983 */ /* 0x000ee80000300800 */
[----:B------:R-:W3:Y:S04]  /*1311d0*/  LDL.LU R54, [R1+0x958] ;  /* 0x0009580001367983 */ /* 0x000ee80000300800 */
[----:B------:R-:W3:Y:S04]  /*1311e0*/  LDL.LU R55, [R1+0x95c] ;  /* 0x00095c0001377983 */ /* 0x000ee80000300800 */
[----:B-1----:R-:W5:Y:S04]  /*1311f0*/  LDL.LU R24, [R1+0x9c0] ;  /* 0x0009c00001187983 */ /* 0x002f680000300800 */
[----:B------:R-:W5:Y:S04]  /*131200*/  LDL.LU R25, [R1+0x9c4] ;  /* 0x0009c40001197983 */ /* 0x000f680000300800 */
[----:B--2---:R-:W5:Y:S04]  /*131210*/  LDL.LU R26, [R1+0x9c8] ;  /* 0x0009c800011a7983 */ /* 0x004f680000300800 */
[----:B------:R-:W5:Y:S04]  /*131220*/  LDL.LU R27, [R1+0x9cc] ;  /* 0x0009cc00011b7983 */ /* 0x000f680000300800 */
[----:B------:R-:W2:Y:S04]  /*131230*/  LDL.LU R36, [R1+0xa20] ;  /* 0x000a200001247983 */ /* 0x000ea80000300800 */
[----:B------:R-:W2:Y:S04]  /*131240*/  LDL.LU R37, [R1+0xa24] ;  /* 0x000a240001257983 */ /* 0x000ea80000300800 */
[----:B------:R-:W2:Y:S04]  /*131250*/  LDL.LU R38, [R1+0xa28] ;  /* 0x000a280001267983 */ /* 0x000ea80000300800 */
[----:B------:R-:W2:Y:S04]  /*131260*/  LDL.LU R39, [R1+0xa2c] ;  /* 0x000a2c0001277983 */ /* 0x000ea80000300800 */
[----:B0-----:R-:W3:Y:S04]  /*131270*/  LDL.LU R12, [R1+0xa30] ;  /* 0x000a3000010c7983 */ /* 0x001ee80000300800 */
[----:B------:R-:W3:Y:S04]  /*131280*/  LDL.LU R13, [R1+0xa34] ;  /* 0x000a3400010d7983 */ /* 0x000ee80000300800 */
[----:B----4-:R-:W3:Y:S04]  /*131290*/  LDL.LU R14, [R1+0xa38] ;  /* 0x000a3800010e7983 */ /* 0x010ee80000300800 */
        /* <DEDUP_REMOVED lines=36> */
[----:B0-----:R-:W5:Y:S04]  /*1314e0*/  LDL.LU.64 R14, [R1+0x7f88] ;  /* 0x007f8800010e7983 */ /* 0x001f680000300a00 */
[----:B------:R-:W4:Y:S01]  /*1314f0*/  LDL.LU.64 R12, [R1+0x7f80] ;  /* 0x007f8000010c7983 */ /* 0x000f220000300a00 */
[----:B--2---:R-:W-:-:S15]  /*131500*/  HMMA.16816.F32 R36, R32, R10, R36 ;  /* 0x0000000a2024723c */ /* 0x004fde0000001824 */
[----:B------:R-:W-:-:S08]  /*131510*/  NOP ;  /* 0x0000000000007918 */ /* 0x000fd00000000000 */
[----:B------:R0:W-:Y:S04]  /*131520*/  STL.64 [R1+0xcf0], R36 ;  /* 0x000cf02401007387 */ /* 0x0001e80000100a00 */
[----:B------:R1:W-:Y:S04]  /*131530*/  STL.64 [R1+0xcf8], R38 ;  /* 0x000cf82601007387 */ /* 0x0003e80000100a00 */
[----:B0-----:R-:W2:Y:S04]  /*131540*/  LDL.LU R36, [R1+0x9b0] ;  /* 0x0009b00001247983 */ /* 0x001ea80000300800 */
[----:B------:R-:W2:Y:S04]  /*131550*/  LDL.LU R37, [R1+0x9b4] ;  /* 0x0009b40001257983 */ /* 0x000ea80000300800 */
[----:B-1----:R-:W2:Y:S04]  /*131560*/  LDL.LU R38, [R1+0x9b8] ;  /* 0x0009b80001267983 */ /* 0x002ea80000300800 */
[----:B------:R-:W2:Y:S04]  /*131570*/  LDL.LU R39, [R1+0x9bc] ;  /* 0x0009bc0001277983 */ /* 0x000ea80000300800 */
        /* <DEDUP_REMOVED lines=53> */
[----:B0-----:R-:W2:Y:S04]  /*1318d0*/  LDL.LU R20, [R1+0x9a0] ;  /* 0x0009a00001147983 */ /* 0x001ea80000300800 */
[----:B------:R-:W2:Y:S04]  /*1318e0*/  LDL.LU R21, [R1+0x9a4] ;  /* 0x0009a40001157983 */ /* 0x000ea80000300800 */
[----:B------:R-:W2:Y:S04]  /*1318f0*/  LDL.LU R22, [R1+0x9a8] ;  /* 0x0009a80001167983 */ /* 0x000ea80000300800 */
[----:B------:R-:W2:Y:S01]  /*131900*/  LDL.LU R23, [R1+0x9ac] ;  /* 0x0009ac0001177983 */ /* 0x000ea20000300800 */
[----:B---3--:R-:W-:-:S15]  /*131910*/  HMMA.16816.F32 R36, R32, R24, R36 ;  /* 0x000000182024723c */ /* 0x008fde0000001824 */
[----:B------:R-:W-:-:S08]  /*131920*/  NOP ;  /* 0x0000000000007918 */ /* 0x000fd00000000000 */
[----:B------:R-:W-:Y:S04]  /*131930*/  STL.64 [R1+0x17e0], R36 ;  /* 0x0017e02401007387 */ /* 0x000fe80000100a00 */
[----:B------:R0:W-:Y:S04]  /*131940*/  STL.64 [R1+0x17e8], R38 ;  /* 0x0017e82601007387 */ /* 0x0001e80000100a00 */
[----:B0-----:R-:W3:Y:S04]  /*131950*/  LDL.LU.64 R38, [R1+0x7f18] ;  /* 0x007f180001267983 */ /* 0x001ee80000300a00 */
[----:B------:R-:W3:Y:S01]  /*131960*/  LDL.LU.64 R36, [R1+0x7f10] ;  /* 0x007f100001247983 */ /* 0x000ee20000300a00 */
[C---:B--2---:R-:W-:Y:S06]  /*131970*/  HMMA.16816.F32 R20, R32.reuse, R26, R20 ;  /* 0x0000001a2014723c */ /* 0x044fec0000001814 */
[C---:B-----5:R-:W-:Y:S06]  /*131980*/  HMMA.16816.F32 R8, R32.reuse, R40, R8 ;  /* 0x000000282008723c */ /* 0x060fec0000001808 */
[----:B----4-:R-:W-:Y:S01]  /*131990*/  HMMA.16816.F32 R4, R32, R42, R4 ;  /* 0x0000002a2004723c */ /* 0x010fe20000001804 */
[----:B------:R-:W-:Y:S04]  /*1319a0*/  STL.64 [R1+0x7b60], R26 ;  /* 0x007b601a01007387 */ /* 0x000fe80000100a00 */
[----:B------:R-:W-:Y:S06]  /*1319b0*/  STL.64 [R1+0x7b58], R24 ;  /* 0x007b581801007387 */ /* 0x000fec0000100a00 */
[----:B------:R-:W-:Y:S04]  /*1319c0*/  STL.64 [R1+0x17d0], R20 ;  /* 0x0017d01401007387 */ /* 0x000fe80000100a00 */
[----:B------:R-:W-:Y:S01]  /*1319d0*/  STL.64 [R1+0x17d8], R22 ;  /* 0x0017d81601007387 */ /* 0x000fe20000100a00 */
[----:B------:R-:W-:-:S02]  /*1319e0*/  IMAD R28, R28, 0x100, R58 ;  /* 0x000001001c1c7824 */ /* 0x000fc400078e023a */
[----:B------:R-:W-:Y:S02]  /*1319f0*/  IMAD R29, R29, 0x100, R59 ;  /* 0x000001001d1d7824 */ /* 0x000fe400078e023b */
[----:B------:R-:W-:Y:S02]  /*131a00*/  IMAD.MOV.U32 R58, RZ, RZ, R48 ;  /* 0x000000ffff3a7224 */ /* 0x000fe400078e0030 */
[----:B------:R-:W-:Y:S02]  /*131a10*/  IMAD.MOV.U32 R59, RZ, RZ, R49 ;  /* 0x000000ffff3b7224 */ /* 0x000fe400078e0031 */
[----:B------:R-:W-:Y:S02]  /*131a20*/  IMAD.MOV.U32 R56, RZ, RZ, R47 ;  /* 0x000000ffff387224 */ /* 0x000fe400078e002f */
[----:B------:R-:W-:Y:S01]  /*131a30*/  IMAD.MOV.U32 R57, RZ, RZ, R46 ;  /* 0x000000ffff397224 */ /* 0x000fe200078e002e */
        /* <DEDUP_REMOVED lines=16> */
[----:B------:R0:W-:Y:S04]  /*131b40*/  STL.64 [R1+0x1780], R4 ;  /* 0x0017800401007387 */ /* 0x0001e80000100a00 */
[----:B------:R1:W-:Y:S04]  /*131b50*/  STL.64 [R1+0x1788], R6 ;  /* 0x0017880601007387 */ /* 0x0003e80000100a00 */
        /* <DEDUP_REMOVED lines=26> */
[----:B------:R-:W2:Y:S04]  /*131d00*/  LDL.LU R52, [R1+0x940] ;  /* 0x0009400001347983 */ /* 0x000ea80000300800 */
[----:B------:R-:W2:Y:S04]  /*131d10*/  LDL.LU R53, [R1+0x944] ;  /* 0x0009440001357983 */ /* 0x000ea80000300800 */
[----:B------:R-:W2:Y:S04]  /*131d20*/  LDL.LU R54, [R1+0x948] ;  /* 0x0009480001367983 */ /* 0x000ea80000300800 */
[----:B------:R-:W2:Y:S04]  /*131d30*/  LDL.LU R55, [R1+0x94c] ;  /* 0x00094c0001377983 */ /* 0x000ea80000300800 */
[----:B------:R-:W-:Y:S04]  /*131d40*/  STL.64 [R1+0x7e20], R14 ;  /* 0x007e200e01007387 */ /* 0x000fe80000100a00 */
[----:B------:R-:W-:Y:S04]  /*131d50*/  STL.64 [R1+0x7e18], R12 ;  /* 0x007e180c01007387 */ /* 0x000fe80000100a00 */
[----:B------:R-:W3:Y:S04]  /*131d60*/  LDL.LU R20, [R1+0x7c0] ;  /* 0x0007c00001147983 */ /* 0x000ee80000300800 */
[----:B------:R-:W3:Y:S04]  /*131d70*/  LDL.LU R21, [R1+0x7c4] ;  /* 0x0007c40001157983 */ /* 0x000ee80000300800 */
[----:B------:R-:W4:Y:S04]  /*131d80*/  LDL.LU R22, [R1+0x7c8] ;  /* 0x0007c80001167983 */ /* 0x000f280000300800 */
[----:B------:R-:W4:Y:S01]  /*131d90*/  LDL.LU R23, [R1+0x7cc] ;  /* 0x0007cc0001177983 */ /* 0x000f220000300800 */
[----:B------:R-:W-:-:S02]  /*131da0*/  IMAD.MOV.U32 R26, RZ, RZ, R49 ;  /* 0x000000ffff1a7224 */ /* 0x000fc400078e0031 */
[----:B------:R-:W-:Y:S02]  /*131db0*/  IMAD.MOV.U32 R27, RZ, RZ, R48 ;  /* 0x000000ffff1b7224 */ /* 0x000fe400078e0030 */
[----:B------:R-:W-:Y:S02]  /*131dc0*/  IMAD.MOV.U32 R24, RZ, RZ, R46 ;  /* 0x000000ffff187224 */ /* 0x000fe400078e002e */
[----:B------:R-:W-:Y:S01]  /*131dd0*/  IMAD.MOV.U32 R25, RZ, RZ, R47 ;  /* 0x000000ffff197224 */ /* 0x000fe200078e002f */
[----:B----4-:R-:W-:Y:S04]  /*131de0*/  STL.64 [R1+0x7e30], R22 ;  /* 0x007e301601007387 */ /* 0x010fe80000100a00 */
[----:B---3--:R-:W-:Y:S04]  /*131df0*/  STL.64 [R1+0x7e28], R20 ;  /* 0x007e281401007387 */ /* 0x008fe80000100a00 */
[----:B------:R-:W3:Y:S04]  /*131e00*/  LDL.LU R49, [R1+0x7eec] ;  /* 0x007eec0001317983 */ /* 0x000ee80000300800 */
[----:B------:R-:W4:Y:S04]  /*131e10*/  LDL.LU R48, [R1+0x7ee8] ;  /* 0x007ee80001307983 */ /* 0x000f280000300800 */
[----:B------:R-:W2:Y:S04]  /*131e20*/  LDL.LU R46, [R1+0x7ee4] ;  /* 0x007ee400012e7983 */ /* 0x000ea80000300800 */
[----:B------:R-:W2:Y:S04]  /*131e30*/  LDL.LU R47, [R1+0x7ee0] ;  /* 0x007ee000012f7983 */ /* 0x000ea80000300800 */
[----:B------:R-:W-:Y:S04]  /*131e40*/  STL.64 [R1+0x7e40], R26 ;  /* 0x007e401a01007387 */ /* 0x000fe80000100a00 */
[----:B------:R-:W-:Y:S04]  /*131e50*/  STL.64 [R1+0x7e38], R24 ;  /* 0x007e381801007387 */ /* 0x000fe80000100a00 */
[----:B------:R-:W5:Y:S04]  /*131e60*/  LDL.LU R40, [R1+0x800] ;  /* 0x0008000001287983 */ /* 0x000f680000300800 */
[----:B------:R-:W5:Y:S04]  /*131e70*/  LDL.LU R41, [R1+0x804] ;  /* 0x0008040001297983 */ /* 0x000f680000300800 */
[----:B------:R-:W3:Y:S04]  /*131e80*/  LDL.LU R42, [R1+0x808] ;  /* 0x00080800012a7983 */ /* 0x000ee80000300800 */
[----:B------:R-:W3:Y:S04]  /*131e90*/  LDL.LU R43, [R1+0x80c] ;  /* 0x00080c00012b7983 */ /* 0x000ee80000300800 */
[----:B---3--:R-:W-:Y:S04]  /*131ea0*/  STL.64 [R1+0x7e50], R42 ;  /* 0x007e502a01007387 */ /* 0x008fe80000100a00 */
[----:B-----5:R-:W-:Y:S04]  /*131eb0*/  STL.64 [R1+0x7e48], R40 ;  /* 0x007e482801007387 */ /* 0x020fe80000100a00 */
[----:B------:R-:W3:Y:S04]  /*131ec0*/  LDL.LU R36, [R1+0x7e0] ;  /* 0x0007e00001247983 */ /* 0x000ee80000300800 */
[----:B------:R-:W3:Y:S04]  /*131ed0*/  LDL.LU R37, [R1+0x7e4] ;  /* 0x0007e40001257983 */ /* 0x000ee80000300800 */
[----:B------:R-:W5:Y:S04]  /*131ee0*/  LDL.LU R38, [R1+0x7e8] ;  /* 0x0007e80001267983 */ /* 0x000f680000300800 */
[----:B------:R-:W5:Y:S04]  /*131ef0*/  LDL.LU R39, [R1+0x7ec] ;  /* 0x0007ec0001277983 */ /* 0x000f680000300800 */
[----:B-----5:R-:W-:Y:S04]  /*131f00*/  STL.64 [R1+0x7e60], R38 ;  /* 0x007e602601007387 */ /* 0x020fe80000100a00 */
[----:B---3--:R-:W-:Y:S04]  /*131f10*/  STL.64 [R1+0x7e58], R36 ;  /* 0x007e582401007387 */ /* 0x008fe80000100a00 */
[----:B0-----:R-:W3:Y:S04]  /*131f20*/  LDL.LU R4, [R1+0x760] ;  /* 0x0007600001047983 */ /* 0x001ee80000300800 */
[----:B------:R-:W3:Y:S04]  /*131f30*/  LDL.LU R5, [R1+0x764] ;  /* 0x0007640001057983 */ /* 0x000ee80000300800 */
[----:B-1----:R-:W5:Y:S04]  /*131f40*/  LDL.LU R6, [R1+0x768] ;  /* 0x0007680001067983 */ /* 0x002f680000300800 */
[----:B------:R-:W5:Y:S04]  /*131f50*/  LDL.LU R7, [R1+0x76c] ;  /* 0x00076c0001077983 */ /* 0x000f680000300800 */
[----:B-----5:R-:W-:Y:S04]  /*131f60*/  STL.64 [R1+0x7e70], R6 ;  /* 0x007e700601007387 */ /* 0x020fe80000100a00 */
[----:B---3--:R2:W-:Y:S02]  /*131f70*/  STL.64 [R1+0x7e68], R4 ;  /* 0x007e680401007387 */ /* 0x0085e40000100a00 */
[----:B--2---:R-:W-:Y:S06]  /*131f80*/  HMMA.16816.F32 R4, R32, R46, R52 ;  /* 0x0000002e2004723c */ /* 0x004fec0000001834 */
[----:B------:R0:W-:Y:S02]  /*131f90*/  STL.64 [R1+0x7bc0], R46 ;  /* 0x007bc02e01007387 */ /* 0x0001e40000100a00 */
[----:B0-----:R-:W-:-:S02]  /*131fa0*/  IMAD.MOV.U32 R46, RZ, RZ, R31 ;  /* 0x000000ffff2e7224 */ /* 0x001fc400078e001f */
[----:B------:R-:W-:-:S13]  /*131fb0*/  IMAD.MOV.U32 R47, RZ, RZ, R30 ;  /* 0x000000ffff2f7224 */ /* 0x000fda00078e001e */
[----:B------:R-:W-:Y:S04]  /*131fc0*/  STL.64 [R1+0x1e00], R4 ;  /* 0x001e000401007387 */ /* 0x000fe80000100a00 */
[----:B------:R-:W-:Y:S04]  /*131fd0*/  STL.64 [R1+0x1e08], R6 ;  /* 0x001e080601007387 */ /* 0x000fe80000100a00 */
[----:B------:R-:W2:Y:S04]  /*131fe0*/  LDL.LU R31, [R1+0x7edc] ;  /* 0x007edc00011f7983 */ /* 0x000ea80000300800 */
[----:B------:R-:W3:Y:S04]  /*131ff0*/  LDL.LU R30, [R1+0x7ed8] ;  /* 0x007ed800011e7983 */ /* 0x000ee80000300800 */
[----:B------:R-:W5:Y:S04]  /*132000*/  LDL.LU R56, [R1+0x860] ;  /* 0x0008600001387983 */ /* 0x000f680000300800 */
[----:B------:R-:W5:Y:S04]  /*132010*/  LDL.LU R57, [R1+0x864] ;  /* 0x0008640001397983 */ /* 0x000f680000300800 */
[----:B------:R-:W2:Y:S04]  /*132020*/  LDL.LU R58, [R1+0x868] ;  /* 0x00086800013a7983 */ /* 0x000ea80000300800 */
[----:B------:R-:W2:Y:S01]  /*132030*/  LDL.LU R59, [R1+0x86c] ;  /* 0x00086c00013b7983 */ /* 0x000ea20000300800 */
[----:B----4-:R-:W-:-:S02]  /*132040*/  IMAD.MOV.U32 R10, RZ, RZ, R48 ;  /* 0x000000ffff0a7224 */ /* 0x010fc400078e0030 */
[----:B------:R-:W-:Y:S01]  /*132050*/  IMAD.MOV.U32 R11, RZ, RZ, R49 ;  /* 0x000000ffff0b7224 */ /* 0x000fe200078e0031 */
[----:B--2---:R-:W-:Y:S04]  /*132060*/  STL.64 [R1+0x7e80], R58 ;  /* 0x007e803a01007387 */ /* 0x004fe80000100a00 */
[----:B-----5:R-:W-:Y:S04]  /*132070*/  STL.64 [R1+0x7e78], R56 ;  /* 0x007e783801007387 */ /* 0x020fe80000100a00 */
[----:B------:R-:W2:Y:S04]  /*132080*/  LDL.LU R48, [R1+0x7ed4] ;  /* 0x007ed40001307983 */ /* 0x000ea80000300800 */
[----:B------:R-:W4:Y:S04]  /*132090*/  LDL.LU R49, [R1+0x7ed0] ;  /* 0x007ed00001317983 */ /* 0x000f280000300800 */
[----:B------:R-:W5:Y:S04]  /*1320a0*/  LDL.LU R16, [R1+0x880] ;  /* 0x0008800001107983 */ /* 0x000f680000300800 */
[----:B------:R-:W5:Y:S04]  /*1320b0*/  LDL.LU R17, [R1+0x884] ;  /* 0x0008840001117983 */ /* 0x000f680000300800 */
[----:B------:R-:W2:Y:S04]  /*1320c0*/  LDL.LU R18, [R1+0x888] ;  /* 0x0008880001127983 */ /* 0x000ea80000300800 */
[----:B------:R-:W2:Y:S01]  /*1320d0*/  LDL.LU R19, [R1+0x88c] ;  /* 0x00088c0001137983 */ /* 0x000ea20000300800 */
[----:B---3--:R-:W-:-:S02]  /*1320e0*/  IMAD.MOV.U32 R8, RZ, RZ, R30 ;  /* 0x000000ffff087224 */ /* 0x008fc400078e001e */
[----:B------:R-:W-:Y:S01]  /*1320f0*/  IMAD.MOV.U32 R9, RZ, RZ, R31 ;  /* 0x000000ffff097224 */ /* 0x000fe200078e001f */
[----:B--2---:R-:W-:Y:S04]  /*132100*/  STL.64 [R1+0x7e90], R18 ;  /* 0x007e901201007387 */ /* 0x004fe80000100a00 */
[----:B-----5:R-:W-:Y:S04]  /*132110*/  STL.64 [R1+0x7e88], R16 ;  /* 0x007e881001007387 */ /* 0x020fe80000100a00 */
[----:B------:R-:W2:Y:S04]  /*132120*/  LDL.LU R30, [R1+0x7ecc] ;  /* 0x007ecc00011e7983 */ /* 0x000ea80000300800 */
[----:B------:R-:W3:Y:S04]  /*132130*/  LDL.LU R31, [R1+0x7ec8] ;  /* 0x007ec800011f7983 */ /* 0x000ee80000300800 */
[----:B------:R-:W-:Y:S04]  /*132140*/  STL.64 [R1+0x7eb0], R10 ;  /* 0x007eb00a01007387 */ /* 0x000fe80000100a00 */
[----:B------:R0:W-:Y:S04]  /*132150*/  STL.64 [R1+0x7ea8], R8 ;  /* 0x007ea80801007387 */ /* 0x0001e80000100a00 */
        /* <DEDUP_REMOVED lines=9> */
[----:B------:R-:W5:Y:S01]  /*1321f0*/  LDL.LU R48, [R1+0x7b30] ;  /* 0x007b300001307983 */ /* 0x000f620000300800 */
[----:B----4-:R-:W-:Y:S02]  /*132200*/  IMAD.MOV.U32 R22, RZ, RZ, R49 ;  /* 0x000000ffff167224 */ /* 0x010fe400078e0031 */
[----:B--2---:R-:W-:Y:S02]  /*132210*/  IMAD.MOV.U32 R21, RZ, RZ, R30 ;  /* 0x000000ffff157224 */ /* 0x004fe400078e001e */
[----:B---3--:R-:W-:Y:S01]  /*132220*/  IMAD.MOV.U32 R20, RZ, RZ, R31 ;  /* 0x000000ffff147224 */ /* 0x008fe200078e001f */
[----:B------:R-:W5:Y:S04]  /*132230*/  LDL.LU R30, [R1+0x7b2c] ;  /* 0x007b2c00011e7983 */ /* 0x000f680000300800 */
        /* <DEDUP_REMOVED lines=30> */
[----:B------:R0:W-:Y:S02]  /*132420*/  STL.64 [R1+0x7bb8], R44 ;  /* 0x007bb82c01007387 */ /* 0x0001e40000100a00 */
[----:B0-----:R-:W-:-:S02]  /*132430*/  IMAD.MOV.U32 R44, RZ, RZ, R50 ;  /* 0x000000ffff2c7224 */ /* 0x001fc400078e0032 */
[----:B------:R-:W-:Y:S01]  /*132440*/  IMAD.MOV.U32 R45, RZ, RZ, R51 ;  /* 0x000000ffff2d7224 */ /* 0x000fe200078e0033 */
[----:B------:R-:W4:Y:S04]  /*132450*/  LDL.LU R50, [R1+0x7ec4] ;  /* 0x007ec40001327983 */ /* 0x000f280000300800 */
[----:B------:R-:W4:Y:S01]  /*132460*/  LDL.LU R51, [R1+0x7ec0] ;  /* 0x007ec00001337983 */ /* 0x000f220000300800 */
[----:B-----5:R-:W-:-:S03]  /*132470*/  IMAD R30, R30, 0x100, R48 ;  /* 0x000001001e1e7824 */ /* 0x020fc600078e0230 */
[----:B------:R-:W3:Y:S01]  /*132480*/  LDL.LU R48, [R1+0x7ebc] ;  /* 0x007ebc0001307983 */ /* 0x000ee20000300800 */
[----:B--2---:R-:W-:-:S03]  /*132490*/  IMAD R31, R31, 0x100, R49 ;  /* 0x000001001f1f7824 */ /* 0x004fc600078e0231 */
[----:B------:R-:W3:Y:S01]  /*1324a0*/  LDL.LU R49, [R1+0x7eb8] ;  /* 0x007eb80001317983 */ /* 0x000ee20000300800 */
[C---:B----4-:R-:W-:Y:S06]  /*1324b0*/  HMMA.16816.F32 R52, R32.reuse, R50, R52 ;  /* 0x000000322034723c */ /* 0x050fec0000001834 */
[----:B---3--:R-:W-:-:S15]  /*1324c0*/  HMMA.16816.F32 R8, R32, R48, R8 ;  /* 0x000000302008723c */ /* 0x008fde0000001808 */
[----:B------:R-:W-:-:S08]  /*1324d0*/  NOP ;  /* 0x0000000000007918 */ /* 0x000fd00000000000 */
        /* <DEDUP_REMOVED lines=8> */
[----:B------:R-:W-:-:S02]  /*132560*/  F2FP.F16.E4M3.UNPACK_B R28, R28 ;  /* 0x0000001cff1c723e */ /* 0x000fc400020006ff */
[----:B------:R-:W-:Y:S02]  /*132570*/  F2FP.F16.E4M3.UNPACK_B R29, R29 ;  /* 0x0000001dff1d723e */ /* 0x000fe400020006ff */
[----:B------:R-:W-:Y:S02]  /*132580*/  F2FP.F16.E4M3.UNPACK_B R30, R30 ;  /* 0x0000001eff1e723e */ /* 0x000fe400020006ff */
[----:B------:R-:W-:Y:S01]  /*132590*/  F2FP.F16.E4M3.UNPACK_B R31, R31 ;  /* 0x0000001fff1f723e */ /* 0x000fe200020006ff */
[----:B------:R-:W-:Y:S04]  /*1325a0*/  STL.64 [R1+0x7be0], R50 ;  /* 0x007be03201007387 */ /* 0x000fe80000100a00 */
[----:B------:R0:W-:Y:S02]  /*1325b0*/  STL.64 [R1+0x7bd8], R48 ;  /* 0x007bd83001007387 */ /* 0x0001e40000100a00 */
[----:B------:R-:W-:Y:S02]  /*1325c0*/  HMMA.16816.F32 R56, R28, R36, R56 ;  /* 0x000000241c38723c */ /* 0x000fe40000001838 */
[----:B0-----:R-:W2:Y:S04]  /*1325d0*/  LDL.LU R48, [R1+0x820] ;  /* 0x0008200001307983 */ /* 0x001ea80000300800 */
[----:B------:R-:W2:Y:S04]  /*1325e0*/  LDL.LU R49, [R1+0x824] ;  /* 0x0008240001317983 */ /* 0x000ea80000300800 */
[----:B------:R-:W2:Y:S04]  /*1325f0*/  LDL.LU R50, [R1+0x828] ;  /* 0x0008280001327983 */ /* 0x000ea80000300800 */
[----:B------:R-:W2:Y:S01]  /*132600*/  LDL.LU R51, [R1+0x82c] ;  /* 0x00082c0001337983 */ /* 0x000ea20000300800 */
[----:B-----5:R-:W-:Y:S03]  /*132610*/  HMMA.16816.F32 R32, R32, R52, R16 ;  /* 0x000000342020723c */ /* 0x020fe60000001810 */
[----:B------:R-:W2:Y:S04]  /*132620*/  LDL.LU.64 R18, [R1+0x7e90] ;  /* 0x007e900001127983 */ /* 0x000ea80000300a00 */
[----:B------:R-:W2:-:S15]  /*132630*/  LDL.LU.64 R16, [R1+0x7e88] ;  /* 0x007e880001107983 */ /* 0x000e9e0000300a00 */
[----:B------:R-:W-:-:S01]  /*132640*/  NOP ;  /* 0x0000000000007918 */ /* 0x000fc20000000000 */
[----:B------:R0:W-:Y:S04]  /*132650*/  STL.64 [R1+0x1770], R32 ;  /* 0x0017702001007387 */ /* 0x0001e80000100a00 */
[----:B------:R1:W-:Y:S04]  /*132660*/  STL.64 [R1+0x1778], R34 ;  /* 0x0017782201007387 */ /* 0x0003e80000100a00 */
[----:B0-----:R-:W5:Y:S04]  /*132670*/  LDL.LU R32, [R1+0x840] ;  /* 0x0008400001207983 */ /* 0x001f680000300800 */
[----:B------:R-:W5:Y:S04]  /*132680*/  LDL.LU R33, [R1+0x844] ;  /* 0x0008440001217983 */ /* 0x000f680000300800 */
[----:B-1----:R-:W5:Y:S04]  /*132690*/  LDL.LU R34, [R1+0x848] ;  /* 0x0008480001227983 */ /* 0x002f680000300800 */
[----:B------:R-:W5:Y:S04]  /*1326a0*/  LDL.LU R35, [R1+0x84c] ;  /* 0x00084c0001237983 */ /* 0x000f680000300800 */
[----:B----4-:R0:W-:Y:S04]  /*1326b0*/  STL.64 [R1+0x7c10], R54 ;  /* 0x007c103601007387 */ /* 0x0101e80000100a00 */
[----:B0-----:R-:W4:Y:S04]  /*1326c0*/  LDL.LU R54, [R1+0xf8] ;  /* 0x0000f80001367983 */ /* 0x001f280000300800 */
[----:B------:R-:W4:Y:S04]  /*1326d0*/  LDL.LU R55, [R1+0xfc] ;  /* 0x0000fc0001377983 */ /* 0x000f280000300800 */
[----:B------:R-:W-:Y:S04]  /*1326e0*/  STL.64 [R1+0x7c08], R52 ;  /* 0x007c083401007387 */ /* 0x000fe80000100a00 */
[----:B------:R-:W-:Y:S04]  /*1326f0*/  STL.64 [R1+0x1760], R56 ;  /* 0x0017603801007387 */ /* 0x000fe80000100a00 */
[----:B------:R0:W-:Y:S04]  /*132700*/  STL.64 [R1+0x1768], R58 ;  /* 0x0017683a01007387 */ /* 0x0001e80000100a00 */
[----:B0-----:R-:W4:Y:S04]  /*132710*/  LDL.LU.64 R58, [R1+0x7e80] ;  /* 0x007e8000013a7983 */ /* 0x001f280000300a00 */
[----:B------:R-:W4:Y:S01]  /*132720*/  LDL.LU.64 R56, [R1+0x7e78] ;  /* 0x007e780001387983 */ /* 0x000f220000300a00 */
[C---:B------:R-:W-:Y:S06]  /*132730*/  HMMA.16816.F32 R36, R28.reuse, R38, R4 ;  /* 0x000000261c24723c */ /* 0x040fec0000001804 */
[C---:B------:R-:W-:Y:S06]  /*132740*/  HMMA.16816.F32 R40, R28.reuse, R20, R40 ;  /* 0x000000141c28723c */ /* 0x040fec0000001828 */
[C---:B------:R-:W-:Y:S06]  /*132750*/  HMMA.16816.F32 R20, R28.reuse, R22, R24 ;  /* 0x000000161c14723c */ /* 0x040fec0000001818 */
[C---:B---3--:R-:W-:Y:S01]  /*132760*/  HMMA.16816.F32 R12, R28.reuse, R8, R12 ;  /* 0x000000081c0c723c */ /* 0x048fe2000000180c */
[----:B------:R-:W3:Y:S04]  /*132770*/  LDL.LU.64 R6, [R1+0x7e70] ;  /* 0x007e700001067983 */ /* 0x000ee80000300a00 */
[----:B------:R-:W3:Y:S04]  /*132780*/  LDL.LU.64 R4, [R1+0x7e68] ;  /* 0x007e680001047983 */ /* 0x000ee80000300a00 */
        /* <DEDUP_REMOVED lines=17> */
[----:B------:R-:W3:Y:S01]  /*1328a0*/  LDL.LU.64 R12, [R1+0x7e18] ;  /* 0x007e1800010c7983 */ /* 0x000ee20000300a00 */
        /* <DEDUP_REMOVED lines=13> */
[----:B------:R5:W-:Y:S02]  /*132980*/  STL.64 [R1+0x16e8], R54 ;  /* 0x0016e83601007387 */ /* 0x000be40000100a00 */
[C---:B-----5:R-:W-:Y:S06]  /*132990*/  HMMA.16816.F32 R52, R28.reuse, R44, R32 ;  /* 0x0000002c1c34723c */ /* 0x060fec0000001820 */
[C---:B------:R-:W-:Y:S06]  /*1329a0*/  HMMA.16816.F32 R44, R28.reuse, R46, R48 ;  /* 0x0000002e1c2c723c */ /* 0x040fec0000001830 */
[C---:B---3--:R-:W-:Y:S06]  /*1329b0*/  HMMA.16816.F32 R32, R28.reuse, R24, R40 ;  /* 0x000000181c20723c */ /* 0x048fec0000001828 */
[C---:B------:R-:W-:Y:S05]  /*1329c0*/  HMMA.16816.F32 R24, R28.reuse, R26, R36 ;  /* 0x0000001a1c18723c */ /* 0x040fea0000001824 */
[----:B------:R-:W-:Y:S04]  /*1329d0*/  STL.64 [R1+0x16d0], R52 ;  /* 0x0016d03401007387 */ /* 0x000fe80000100a00 */
[----:B------:R-:W-:Y:S04]  /*1329e0*/  STL.64 [R1+0x16d8], R54 ;  /* 0x0016d83601007387 */ /* 0x000fe80000100a00 */
[----:B------:R-:W-:Y:S04]  /*1329f0*/  STL.64 [R1+0x16c0], R44 ;  /* 0x0016c02c01007387 */ /* 0x000fe80000100a00 */
[----:B------:R-:W-:Y:S01]  /*132a00*/  STL.64 [R1+0x16c8], R46 ;  /* 0x0016c82e01007387 */ /* 0x000fe20000100a00 */
[C---:B------:R-:W-:Y:S03]  /*132a10*/  HMMA.16816.F32 R20, R28.reuse, R12, R20 ;  /* 0x0000000c1c14723c */ /* 0x040fe60000001814 */
[----:B------:R-:W-:Y:S04]  /*132a20*/  STL.64 [R1+0x16a0], R32 ;  /* 0x0016a02001007387 */ /* 0x000fe80000100a00 */
[----:B------:R-:W-:Y:S04]  /*132a30*/  STL.64 [R1+0x16a8], R34 ;  /* 0x0016a82201007387 */ /* 0x000fe80000100a00 */
[----:B------:R-:W-:Y:S04]  /*132a40*/  STL.64 [R1+0x1130], R24 ;  /* 0x0011301801007387 */ /* 0x000fe80000100a00 */
[----:B------:R-:W-:Y:S08]  /*132a50*/  STL.64 [R1+0x1138], R26 ;  /* 0x0011381a01007387 */ /* 0x000ff00000100a00 */
[----:B------:R-:W-:Y:S04]  /*132a60*/  STL.64 [R1+0x1120], R20 ;  /* 0x0011201401007387 */ /* 0x000fe80000100a00 */
[----:B------:R-:W-:Y:S01]  /*132a70*/  STL.64 [R1+0x1128], R22 ;  /* 0x0011281601007387 */ /* 0x000fe20000100a00 */
[----:B--2---:R-:W-:-:S15]  /*132a80*/  HMMA.16816.F32 R16, R28, R14, R16 ;  /* 0x0000000e1c10723c */ /* 0x004fde0000001810 */
[----:B------:R-:W-:-:S08]  /*132a90*/  NOP ;  /* 0x0000000000007918 */ /* 0x000fd00000000000 */
[----:B------:R-:W-:Y:S04]  /*132aa0*/  STL.64 [R1+0x1110], R16 ;  /* 0x0011101001007387 */ /* 0x000fe80000100a00 */
[----:B------:R-:W-:Y:S01]  /*132ab0*/  STL.64 [R1+0x1118], R18 ;  /* 0x0011181201007387 */ /* 0x000fe20000100a00 */
[C---:B----4-:R-:W-:Y:S06]  /*132ac0*/  HMMA.16816.F32 R12, R28.reuse, R56, R8 ;  /* 0x000000381c0c723c */ /* 0x050fec0000001808 */
[----:B------:R-:W-:Y:S01]  /*132ad0*/  HMMA.16816.F32 R4, R28, R58, R4 ;  /* 0x0000003a1c04723c */ /* 0x000fe20000001804 */
[----:B------:R-:W2:-:S15]  /*132ae0*/  LDL.LU R8, [R1+0x420] ;  /* 0x0004200001087983 */ /* 0x000e9e0000300800 */
[----:B------:R-:W-:-:S01]  /*132af0*/  NOP ;  /* 0x0000000000007918 */ /* 0x000fc20000000000 */
[----:B------:R0:W-:Y:S04]  /*132b00*/  STL.64 [R1+0x1100], R12 ;  /* 0x0011000c01007387 */ /* 0x0001e80000100a00 */
[----:B------:R1:W-:Y:S04]  /*132b10*/  STL.64 [R1+0x1108], R14 ;  /* 0x0011080e01007387 */ /* 0x0003e80000100a00 */
[----:B------:R-:W-:Y:S04]  /*132b20*/  STL.64 [R1+0x1690], R4 ;  /* 0x0016900401007387 */ /* 0x000fe80000100a00 */
[----:B------:R-:W-:Y:S04]  /*132b30*/  STL.64 [R1+0x1698], R6 ;  /* 0x0016980601007387 */ /* 0x000fe80000100a00 */
[----:B------:R-:W2:Y:S04]  /*132b40*/  LDL.LU R9, [R1+0x424] ;  /* 0x0004240001097983 */ /* 0x000ea80000300800 */
[----:B------:R-:W3:Y:S04]  /*132b50*/  LDL.LU R10, [R1+0x428] ;  /* 0x00042800010a7983 */ /* 0x000ee80000300800 */
[----:B------:R-:W3:Y:S04]  /*132b60*/  LDL.LU R11, [R1+0x42c] ;  /* 0x00042c00010b7983 */ /* 0x000ee80000300800 */
[----:B---3--:R-:W-:Y:S04]  /*132b70*/  STL.64 [R1+0x7c20], R10 ;  /* 0x007c200a01007387 */ /* 0x008fe80000100a00 */
[----:B--2---:R-:W-:Y:S04]  /*132b80*/  STL.64 [R1+0x7c18], R8 ;  /* 0x007c180801007387 */ /* 0x004fe80000100a00 */
        /* <DEDUP_REMOVED lines=11> */
[----:B---3--:R-:W-:Y:S04]  /*132c40*/  STL.64 [R1+0x7c40], R18 ;  /* 0x007c401201007387 */ /* 0x008fe80000100a00 */
[----:B--2---:R1:W-:Y:S04]  /*132c50*/  STL.64 [R1+0x7c38], R16 ;  /* 0x007c381001007387 */ /* 0x0043e80000100a00 */
[----:B------:R-:W2:Y:S04]  /*132c60*/  LDL.LU R22, [R1] ;  /* 0x0000000001167983 */ /* 0x000ea80000300800 */
[----:B------:R-:W3:Y:S04]  /*132c70*/  LDL.LU R0, [R1+0x7de4] ;  /* 0x007de40001007983 */ /* 0x000ee80000300800 */
[----:B------:R-:W4:Y:S04]  /*132c80*/  LDL.LU R20, [R1+0x8] ;  /* 0x0000080001147983 */ /* 0x000f280000300800 */
[----:B------:R-:W4:Y:S04]  /*132c90*/  LDL.LU R21, [R1+0xc] ;  /* 0x00000c0001157983 */ /* 0x000f280000300800 */
[----:B--2---:R2:W-:Y:S04]  /*132ca0*/  STL.64 [R1+0x7c50], R22 ;  /* 0x007c501601007387 */ /* 0x0045e80000100a00 */
[----:B----4-:R4:W-:Y:S04]  /*132cb0*/  STL.64 [R1+0x7c48], R20 ;  /* 0x007c481401007387 */ /* 0x0109e80000100a00 */
[----:B------:R-:W5:Y:S04]  /*132cc0*/  LDL.LU R36, [R1+0x4a0] ;  /* 0x0004a00001247983 */ /* 0x000f680000300800 */
[----:B------:R-:W5:Y:S04]  /*132cd0*/  LDL.LU R37, [R1+0x4a4] ;  /* 0x0004a40001257983 */ /* 0x000f680000300800 */
[----:B------:R-:W2:Y:S04]  /*132ce0*/  LDL.LU R38, [R1+0x4a8] ;  /* 0x0004a80001267983 */ /* 0x000ea80000300800 */
[----:B------:R-:W2:Y:S01]  /*132cf0*/  LDL.LU R39, [R1+0x4ac] ;  /* 0x0004ac0001277983 */ /* 0x000ea20000300800 */
[----:B---3--:R-:W-:-:S03]  /*132d00*/  IMAD.MOV.U32 R43, RZ, RZ, R0 ;  /* 0x000000ffff2b7224 */ /* 0x008fc600078e0000 */
[----:B--2---:R-:W-:Y:S04]  /*132d10*/  STL.64 [R1+0x7c60], R38 ;  /* 0x007c602601007387 */ /* 0x004fe80000100a00 */
[----:B-----5:R-:W-:Y:S04]  /*132d20*/  STL.64 [R1+0x7c58], R36 ;  /* 0x007c582401007387 */ /* 0x020fe80000100a00 */
[----:B------:R-:W2:Y:S04]  /*132d30*/  LDL.LU R42, [R1+0x10] ;  /* 0x00001000012a7983 */ /* 0x000ea80000300800 */
        /* <DEDUP_REMOVED lines=9> */
[----:B--2---:R2:W-:Y:S04]  /*132dd0*/  STL.64 [R1+0x7c80], R42 ;  /* 0x007c802a01007387 */ /* 0x0045e80000100a00 */
[----:B-----5:R-:W-:Y:S04]  /*132de0*/  STL.64 [R1+0x7c78], R40 ;  /* 0x007c782801007387 */ /* 0x020fe80000100a00 */
[----:B------:R-:W5:Y:S04]  /*132df0*/  LDL.LU R48, [R1+0x4e0] ;  /* 0x0004e00001307983 */ /* 0x000f680000300800 */
[----:B------:R-:W5:Y:S04]  /*132e00*/  LDL.LU R49, [R1+0x4e4] ;  /* 0x0004e40001317983 */ /* 0x000f680000300800 */
[----:B------:R-:W4:Y:S04]  /*132e10*/  LDL.LU R50, [R1+0x4e8] ;  /* 0x0004e80001327983 */ /* 0x000f280000300800 */
[----:B------:R-:W4:Y:S01]  /*132e20*/  LDL.LU R51, [R1+0x4ec] ;  /* 0x0004ec0001337983 */ /* 0x000f220000300800 */
[----:B---3--:R-:W-:-:S03]  /*132e30*/  IMAD.MOV.U32 R58, RZ, RZ, R0 ;  /* 0x000000ffff3a7224 */ /* 0x008fc600078e0000 */
[----:B----4-:R-:W-:Y:S04]  /*132e40*/  STL.64 [R1+0x7c90], R50 ;  /* 0x007c903201007387 */ /* 0x010fe80000100a00 */
[----:B-----5:R3:W-:Y:S04]  /*132e50*/  STL.64 [R1+0x7c88], R48 ;  /* 0x007c883001007387 */ /* 0x0207e80000100a00 */
[----:B------:R-:W4:Y:S04]  /*132e60*/  LDL.LU R0, [R1+0x7ddc] ;  /* 0x007ddc0001007983 */ /* 0x000f280000300800 */
[----:B------:R-:W5:Y:S04]  /*132e70*/  LDL.LU R59, [R1+0x24] ;  /* 0x00002400013b7983 */ /* 0x000f680000300800 */
[----:B------:R-:W2:Y:S04]  /*132e80*/  LDL.LU R56, [R1+0x28] ;  /* 0x0000280001387983 */ /* 0x000ea80000300800 */
[----:B------:R-:W2:Y:S04]  /*132e90*/  LDL.LU R57, [R1+0x2c] ;  /* 0x00002c0001397983 */ /* 0x000ea80000300800 */
[----:B-----5:R-:W-:Y:S04]  /*132ea0*/  STL.64 [R1+0x7ca0], R58 ;  /* 0x007ca03a01007387 */ /* 0x020fe80000100a00 */
[----:B--2---:R2:W-:Y:S04]  /*132eb0*/  STL.64 [R1+0x7c98], R56 ;  /* 0x007c983801007387 */ /* 0x0045e80000100a00 */
[----:B------:R-:W5:Y:S01]  /*132ec0*/  LDL.LU R34, [R1+0x30] ;  /* 0x0000300001227983 */ /* 0x000f620000300800 */
[----:B----4-:R-:W-:-:S03]  /*132ed0*/  IMAD.MOV.U32 R35, RZ, RZ, R0 ;  /* 0x000000ffff237224 */ /* 0x010fc600078e0000 */
[----:B------:R-:W4:Y:S04]  /*132ee0*/  LDL.LU R0, [R1+0x7dd8] ;  /* 0x007dd80001007983 */ /* 0x000f280000300800 */
[----:B0-----:R-:W3:Y:S04]  /*132ef0*/  LDL.LU R12, [R1+0x540] ;  /* 0x00054000010c7983 */ /* 0x001ee80000300800 */
[----:B------:R-:W3:Y:S04]  /*132f00*/  LDL.LU R13, [R1+0x544] ;  /* 0x00054400010d7983 */ /* 0x000ee80000300800 */
[----:B------:R-:W2:Y:S04]  /*132f10*/  LDL.LU R14, [R1+0x548] ;  /* 0x00054800010e7983 */ /* 0x000ea80000300800 */
[----:B------:R-:W2:Y:S04]  /*132f20*/  LDL.LU R15, [R1+0x54c] ;  /* 0x00054c00010f7983 */ /* 0x000ea80000300800 */
[----:B--2---:R0:W-:Y:S04]  /*132f30*/  STL.64 [R1+0x7cb0], R14 ;  /* 0x007cb00e01007387 */ /* 0x0041e80000100a00 */
[----:B---3--:R2:W-:Y:S04]  /*132f40*/  STL.64 [R1+0x7ca8], R12 ;  /* 0x007ca80c01007387 */ /* 0x0085e80000100a00 */
[----:B------:R-:W3:Y:S04]  /*132f50*/  LDL.LU R32, [R1+0x38] ;  /* 0x0000380001207983 */ /* 0x000ee80000300800 */
[----:B------:R-:W3:Y:S04]  /*132f60*/  LDL.LU R33, [R1+0x3c] ;  /* 0x00003c0001217983 */ /* 0x000ee80000300800 */
[----:B-----5:R-:W-:Y:S04]  /*132f70*/  STL.64 [R1+0x7cc0], R34 ;  /* 0x007cc02201007387 */ /* 0x020fe80000100a00 */
[----:B---3--:R-:W-:Y:S04]  /*132f80*/  STL.64 [R1+0x7cb8], R32 ;  /* 0x007cb82001007387 */ /* 0x008fe80000100a00 */
[----:B-1----:R-:W3:Y:S04]  /*132f90*/  LDL.LU R16, [R1+0x560] ;  /* 0x0005600001107983 */ /* 0x002ee80000300800 */
[----:B------:R-:W3:Y:S04]  /*132fa0*/  LDL.LU R17, [R1+0x564] ;  /* 0x0005640001117983 */ /* 0x000ee80000300800 */
[----:B------:R-:W5:Y:S04]  /*132fb0*/  LDL.LU R18, [R1+0x568] ;  /* 0x0005680001127983 */ /* 0x000f680000300800 */
[----:B------:R-:W5:Y:S01]  /*132fc0*/  LDL.LU R19, [R1+0x56c] ;  /* 0x00056c0001137983 */ /* 0x000f620000300800 */
[----:B----4-:R-:W-:-:S03]  /*132fd0*/  IMAD.MOV.U32 R23, RZ, RZ, R0 ;  /* 0x000000ffff177224 */ /* 0x010fc600078e0000 */
[----:B-----5:R-:W-:Y:S04]  /*132fe0*/  STL.64 [R1+0x7cd0], R18 ;  /* 0x007cd01201007387 */ /* 0x020fe80000100a00 */
[----:B---3--:R1:W-:Y:S04]  /*132ff0*/  STL.64 [R1+0x7cc8], R16 ;  /* 0x007cc81001007387 */ /* 0x0083e80000100a00 */
[----:B------:R-:W3:Y:S04]  /*133000*/  LDL.LU R22, [R1+0x40] ;  /* 0x0000400001167983 */ /* 0x000ee80000300800 */
[----:B------:R-:W4:Y:S04]  /*133010*/  LDL.LU R0, [R1+0x7dd4] ;  /* 0x007dd40001007983 */ /* 0x000f280000300800 */
[----:B------:R-:W5:Y:S04]  /*133020*/  LDL.LU R20, [R1+0x48] ;  /* 0x0000480001147983 */ /* 0x000f680000300800 */
[----:B------:R-:W5:Y:S04]  /*133030*/  LDL.LU R21, [R1+0x4c] ;  /* 0x00004c0001157983 */ /* 0x000f680000300800 */
[----:B---3--:R3:W-:Y:S04]  /*133040*/  STL.64 [R1+0x7ce0], R22 ;  /* 0x007ce01601007387 */ /* 0x0087e80000100a00 */
[----:B-----5:R-:W-:Y:S04]  /*133050*/  STL.64 [R1+0x7cd8], R20 ;  /* 0x007cd81401007387 */ /* 0x020fe80000100a00 */
[----:B------:R-:W5:Y:S04]  /*133060*/  LDL.LU R44, [R1+0x5a0] ;  /* 0x0005a000012c7983 */ /* 0x000f680000300800 */
[----:B------:R-:W5:Y:S04]  /*133070*/  LDL.LU R45, [R1+0x5a4] ;  /* 0x0005a400012d7983 */ /* 0x000f680000300800 */
[----:B------:R-:W2:Y:S04]  /*133080*/  LDL.LU R46, [R1+0x5a8] ;  /* 0x0005a800012e7983 */ /* 0x000ea80000300800 */
[----:B------:R-:W2:Y:S01]  /*133090*/  LDL.LU R47, [R1+0x5ac] ;  /* 0x0005ac00012f7983 */ /* 0x000ea20000300800 */
[----:B----4-:R-:W-:-:S03]  /*1330a0*/  IMAD.MOV.U32 R43, RZ, RZ, R0 ;  /* 0x000000ffff2b7224 */ /* 0x010fc600078e0000 */
[----:B--2---:R-:W-:Y:S04]  /*1330b0*/  STL.64 [R1+0x7cf0], R46 ;  /* 0x007cf02e01007387 */ /* 0x004fe80000100a00 */
[----:B-----5:R2:W-:Y:S04]  /*1330c0*/  STL.64 [R1+0x7ce8], R44 ;  /* 0x007ce82c01007387 */ /* 0x0205e80000100a00 */
[----:B------:R-:W4:Y:S04]  /*1330d0*/  LDL.LU R42, [R1+0x50] ;  /* 0x00005000012a7983 */ /* 0x000f280000300800 */
[----:B------:R-:W0:Y:S04]  /*1330e0*/  LDL.LU R0, [R1+0x7dd0] ;  /* 0x007dd00001007983 */ /* 0x000e280000300800 */
        /* <DEDUP_REMOVED lines=8> */
[----:B----4-:R4:W-:Y:S04]  /*133170*/  STL.64 [R1+0x7d10], R42 ;  /* 0x007d102a01007387 */ /* 0x0109e80000100a00 */
[----:B-----5:R5:W-:Y:S04]  /*133180*/  STL.64 [R1+0x7d08], R40 ;  /* 0x007d082801007387 */ /* 0x020be80000100a00 */
[----:B------:R-:W2:Y:S04]  /*133190*/  LDL.LU R56, [R1+0x5e0] ;  /* 0x0005e00001387983 */ /* 0x000ea80000300800 */
[----:B------:R-:W2:Y:S04]  /*1331a0*/  LDL.LU R57, [R1+0x5e4] ;  /* 0x0005e40001397983 */ /* 0x000ea80000300800 */
[----:B------:R-:W3:Y:S04]  /*1331b0*/  LDL.LU R58, [R1+0x5e8] ;  /* 0x0005e800013a7983 */ /* 0x000ee80000300800 */
[----:B------:R-:W3:Y:S01]  /*1331c0*/  LDL.LU R59, [R1+0x5ec] ;  /* 0x0005ec00013b7983 */ /* 0x000ee20000300800 */
[----:B0-----:R-:W-:-:S03]  /*1331d0*/  IMAD.MOV.U32 R15, RZ, RZ, R0 ;  /* 0x000000ffff0f7224 */ /* 0x001fc600078e0000 */
[----:B---3--:R-:W-:Y:S04]  /*1331e0*/  STL.64 [R1+0x7d20], R58 ;  /* 0x007d203a01007387 */ /* 0x008fe80000100a00 */
[----:B--2---:R-:W-:Y:S04]  /*1331f0*/  STL.64 [R1+0x7d18], R56 ;  /* 0x007d183801007387 */ /* 0x004fe80000100a00 */
[----:B------:R-:W2:Y:S04]  /*133200*/  LDL.LU R14, [R1+0x60] ;  /* 0x00006000010e7983 */ /* 0x000ea80000300800 */
[----:B------:R-:W3:Y:S04]  /*133210*/  LDL.LU R0, [R1+0x7dcc] ;  /* 0x007dcc0001007983 */ /* 0x000ee80000300800 */
[----:B------:R-:W4:Y:S04]  /*133220*/  LDL.LU R12, [R1+0x68] ;  /* 0x00006800010c7983 */ /* 0x000f280000300800 */
[----:B------:R-:W4:Y:S04]  /*133230*/  LDL.LU R13, [R1+0x6c] ;  /* 0x00006c00010d7983 */ /* 0x000f280000300800 */
[----:B--2---:R-:W-:Y:S04]  /*133240*/  STL.64 [R1+0x7d30], R14 ;  /* 0x007d300e01007387 */ /* 0x004fe80000100a00 */
[----:B----4-:R0:W-:Y:S04]  /*133250*/  STL.64 [R1+0x7d28], R12 ;  /* 0x007d280c01007387 */ /* 0x0101e80000100a00 */
[----:B-1----:R-:W2:Y:S04]  /*133260*/  LDL.LU R16, [R1+0x620] ;  /* 0x0006200001107983 */ /* 0x002ea80000300800 */
[----:B------:R-:W2:Y:S04]  /*133270*/  LDL.LU R17, [R1+0x624] ;  /* 0x0006240001117983 */ /* 0x000ea80000300800 */
[----:B------:R-:W4:Y:S04]  /*133280*/  LDL.LU R18, [R1+0x628] ;  /* 0x0006280001127983 */ /* 0x000f280000300800 */
[----:B------:R-:W4:Y:S01]  /*133290*/  LDL.LU R19, [R1+0x62c] ;  /* 0x00062c0001137983 */ /* 0x000f220000300800 */
[----:B---3--:R-:W-:-:S03]  /*1332a0*/  IMAD.MOV.U32 R23, RZ, RZ, R0 ;  /* 0x000000ffff177224 */ /* 0x008fc600078e0000 */
[----:B----4-:R1:W-:Y:S04]  /*1332b0*/  STL.64 [R1+0x7d40], R18 ;  /* 0x007d401201007387 */ /* 0x0103e80000100a00 */
[----:B--2---:R-:W-:Y:S04]  /*1332c0*/  STL.64 [R1+0x7d38], R16 ;  /* 0x007d381001007387 */ /* 0x004fe80000100a00 */
        /* <DEDUP_REMOVED lines=10> */
[----:B--2---:R-:W-:Y:S04]  /*133370*/  STL.64 [R1+0x7d60], R22 ;  /* 0x007d601601007387 */ /* 0x004fe80000100a00 */
[----:B-----5:R-:W-:Y:S04]  /*133380*/  STL.64 [R1+0x7d58], R20 ;  /* 0x007d581401007387 */ /* 0x020fe80000100a00 */
[----:B------:R-:W2:Y:S04]  /*133390*/  LDL.LU R48, [R1+0x660] ;  /* 0x0006600001307983 */ /* 0x000ea80000300800 */
[----:B------:R-:W2:Y:S04]  /*1333a0*/  LDL.LU R49, [R1+0x664] ;  /* 0x0006640001317983 */ /* 0x000ea80000300800 */
[----:B------:R-:W5:Y:S04]  /*1333b0*/  LDL.LU R50, [R1+0x668] ;  /* 0x0006680001327983 */ /* 0x000f680000300800 */
[----:B------:R-:W5:Y:S01]  /*1333c0*/  LDL.LU R51, [R1+0x66c] ;  /* 0x00066c0001337983 */ /* 0x000f620000300800 */
[----:B---3--:R-:W-:-:S03]  /*1333d0*/  IMAD.MOV.U32 R43, RZ, RZ, R0 ;  /* 0x000000ffff2b7224 */ /* 0x008fc600078e0000 */
[----:B-----5:R3:W-:Y:S04]  /*1333e0*/  STL.64 [R1+0x7d70], R50 ;  /* 0x007d703201007387 */ /* 0x0207e80000100a00 */
[----:B--2---:R2:W-:Y:S04]  /*1333f0*/  STL.64 [R1+0x7d68], R48 ;  /* 0x007d683001007387 */ /* 0x0045e80000100a00 */
[----:B------:R-:W5:Y:S04]  /*133400*/  LDL.LU R42, [R1+0x80] ;  /* 0x00008000012a7983 */ /* 0x000f680000300800 */
[----:B------:R-:W1:Y:S04]  /*133410*/  LDL.LU R0, [R1+0x7dc4] ;  /* 0x007dc40001007983 */ /* 0x000e680000300800 */
[----:B------:R-:W4:Y:S04]  /*133420*/  LDL.LU R40, [R1+0x88] ;  /* 0x0000880001287983 */ /* 0x000f280000300800 */
[----:B------:R-:W4:Y:S04]  /*133430*/  LDL.LU R41, [R1+0x8c] ;  /* 0x00008c0001297983 */ /* 0x000f280000300800 */
[----:B-----5:R-:W-:Y:S04]  /*133440*/  STL.64 [R1+0x7d80], R42 ;  /* 0x007d802a01007387 */ /* 0x020fe80000100a00 */
[----:B----4-:R-:W-:Y:S04]  /*133450*/  STL.64 [R1+0x7d78], R40 ;  /* 0x007d782801007387 */ /* 0x010fe80000100a00 */
[----:B0-----:R-:W4:Y:S04]  /*133460*/  LDL.LU R12, [R1+0x6a0] ;  /* 0x0006a000010c7983 */ /* 0x001f280000300800 */
[----:B------:R-:W4:Y:S04]  /*133470*/  LDL.LU R13, [R1+0x6a4] ;  /* 0x0006a400010d7983 */ /* 0x000f280000300800 */
[----:B------:R-:W5:Y:S04]  /*133480*/  LDL.LU R14, [R1+0x6a8] ;  /* 0x0006a800010e7983 */ /* 0x000f680000300800 */
[----:B------:R-:W5:Y:S01]  /*133490*/  LDL.LU R15, [R1+0x6ac] ;  /* 0x0006ac00010f7983 */ /* 0x000f620000300800 */
[----:B-1----:R-:W-:-:S03]  /*1334a0*/  IMAD.MOV.U32 R19, RZ, RZ, R0 ;  /* 0x000000ffff137224 */ /* 0x002fc600078e0000 */
[----:B-----5:R-:W-:Y:S04]  /*1334b0*/  STL.64 [R1+0x7d90], R14 ;  /* 0x007d900e01007387 */ /* 0x020fe80000100a00 */
[----:B----4-:R0:W-:Y:S04]  /*1334c0*/  STL.64 [R1+0x7d88], R12 ;  /* 0x007d880c01007387 */ /* 0x0101e80000100a00 */
[----:B------:R-:W4:Y:S04]  /*1334d0*/  LDL.LU R18, [R1+0x90] ;  /* 0x0000900001127983 */ /* 0x000f280000300800 */
[----:B------:R-:W3:Y:S04]  /*1334e0*/  LDL.LU R0, [R1+0x7dc0] ;  /* 0x007dc00001007983 */ /* 0x000ee80000300800 */
[----:B------:R-:W5:Y:S04]  /*1334f0*/  LDL.LU R44, [R1+0x6c0] ;  /* 0x0006c000012c7983 */ /* 0x000f680000300800 */
        /* <DEDUP_REMOVED lines=8> */
[----:B---3--:R-:W-:-:S03]  /*133580*/  IMAD.MOV.U32 R51, RZ, RZ, R0 ;  /* 0x000000ffff337224 */ /* 0x008fc600078e0000 */
[----:B--2---:R2:W-:Y:S04]  /*133590*/  STL.64 [R1+0x7da8], R16 ;  /* 0x007da81001007387 */ /* 0x0045e80000100a00 */
        /* <DEDUP_REMOVED lines=8> */
[----:B0-----:R-:W3:Y:S04]  /*133620*/  LDL.LU R12, [R1+0x720] ;  /* 0x00072000010c7983 */ /* 0x001ee80000300800 */
[----:B------:R-:W3:Y:S04]  /*133630*/  LDL.LU R13, [R1+0x724] ;  /* 0x00072400010d7983 */ /* 0x000ee80000300800 */
[----:B------:R-:W3:Y:S04]  /*133640*/  LDL.LU R14, [R1+0x728] ;  /* 0x00072800010e7983 */ /* 0x000ee80000300800 */
[----:B------:R-:W3:Y:S04]  /*133650*/  LDL.LU R15, [R1+0x72c] ;  /* 0x00072c00010f7983 */ /* 0x000ee80000300800 */
[----:B-1----:R-:W4:Y:S01]  /*133660*/  LDL.LU R46, [R1+0xb0] ;  /* 0x0000b000012e7983 */ /* 0x002f220000300800 */
[----:B-----5:R-:W-:-:S03]  /*133670*/  IMAD.MOV.U32 R47, RZ, RZ, R0 ;  /* 0x000000ffff2f7224 */ /* 0x020fc600078e0000 */
[----:B------:R-:W5:Y:S04]  /*133680*/  LDL.LU R0, [R1+0x7db8] ;  /* 0x007db80001007983 */ /* 0x000f680000300800 */
[----:B--2---:R-:W4:Y:S04]  /*133690*/  LDL.LU R16, [R1+0x740] ;  /* 0x0007400001107983 */ /* 0x004f280000300800 */
[----:B------:R-:W4:Y:S04]  /*1336a0*/  LDL.LU R17, [R1+0x744] ;  /* 0x0007440001117983 */ /* 0x000f280000300800 */
[----:B------:R-:W4:Y:S04]  /*1336b0*/  LDL.LU R18, [R1+0x748] ;  /* 0x0007480001127983 */ /* 0x000f280000300800 */
        /* <DEDUP_REMOVED lines=21> */
[C---:B---3--:R-:W-:Y:S03]  /*133810*/  HMMA.16816.F32 R12, R28.reuse, R48, R12 ;  /* 0x000000301c0c723c */ /* 0x048fe6000000180c */
        /* <DEDUP_REMOVED lines=12> */
[C---:B----4-:R-:W-:Y:S03]  /*1338e0*/  HMMA.16816.F32 R44, R28.reuse, R46, R16 ;  /* 0x0000002e1c2c723c */ /* 0x050fe60000001810 */
[----:B------:R-:W4:Y:S04]  /*1338f0*/  LDL.LU.64 R18, [R1+0x7db0] ;  /* 0x007db00001127983 */ /* 0x000f280000300a00 */
[----:B------:R-:W5:Y:S01]  /*133900*/  LDL.LU.64 R16, [R1+0x7da8] ;  /* 0x007da80001107983 */ /* 0x000f620000300a00 */
[----:B--2---:R-:W-:-:S15]  /*133910*/  HMMA.16816.F32 R48, R28, R50, R40 ;  /* 0x000000321c30723c */ /* 0x004fde0000001828 */
[----:B------:R-:W-:Y:S04]  /*133920*/  STL.64 [R1+0x1670], R44 ;  /* 0x0016702c01007387 */ /* 0x000fe80000100a00 */
[----:B------:R0:W-:Y:S04]  /*133930*/  STL.64 [R1+0x1678], R46 ;  /* 0x0016782e01007387 */ /* 0x0001e80000100a00 */
        /* <DEDUP_REMOVED lines=12> */
[C---:B-----5:R-:W-:Y:S06]  /*133a00*/  HMMA.16816.F32 R20, R28.reuse, R16, R20 ;  /* 0x000000101c14723c */ /* 0x060fec0000001814 */
[----:B----4-:R-:W-:-:S15]  /*133a10*/  HMMA.16816.F32 R16, R28, R18, R44 ;  /* 0x000000121c10723c */ /* 0x010fde000000182c */
[----:B------:R-:W-:-:S02]  /*133a20*/  NOP ;  /* 0x0000000000007918 */ /* 0x000fc40000000000 */
[----:B------:R-:W-:Y:S04]  /*133a30*/  STL.64 [R1+0x1000], R20 ;  /* 0x0010001401007387 */ /* 0x000fe80000100a00 */
[----:B------:R0:W-:Y:S04]  /*133a40*/  STL.64 [R1+0x1008], R22 ;  /* 0x0010081601007387 */ /* 0x0001e80000100a00 */
[----:B0-----:R-:W4:Y:S04]  /*133a50*/  LDL.LU.64 R22, [R1+0x7d60] ;  /* 0x007d600001167983 */ /* 0x001f280000300a00 */
[----:B------:R-:W5:Y:S04]  /*133a60*/  LDL.LU.64 R20, [R1+0x7d58] ;  /* 0x007d580001147983 */ /* 0x000f680000300a00 */
[----:B------:R-:W4:Y:S01]  /*133a70*/  LDL.LU.64 R46, [R1+0x7d50] ;  /* 0x007d5000012e7983 */ /* 0x000f220000300a00 */
[C---:B--2---:R-:W-:Y:S06]  /*133a80*/  HMMA.16816.F32 R12, R28.reuse, R40, R12 ;  /* 0x000000281c0c723c */ /* 0x044fec000000180c */
[C---:B---3--:R-:W-:Y:S01]  /*133a90*/  HMMA.16816.F32 R40, R28.reuse, R42, R56 ;  /* 0x0000002a1c28723c */ /* 0x048fe20000001838 */
[----:B------:R-:W4:Y:S04]  /*133aa0*/  LDL.LU.64 R44, [R1+0x7d48] ;  /* 0x007d4800012c7983 */ /* 0x000f280000300a00 */
[----:B------:R-:W-:Y:S04]  /*133ab0*/  STL.64 [R1+0xff0], R16 ;  /* 0x000ff01001007387 */ /* 0x000fe80000100a00 */
[----:B------:R0:W-:Y:S04]  /*133ac0*/  STL.64 [R1+0xff8], R18 ;  /* 0x000ff81201007387 */ /* 0x0001e80000100a00 */
[----:B0-----:R-:W2:Y:S04]  /*133ad0*/  LDL.LU.64 R18, [R1+0x7d40] ;  /* 0x007d400001127983 */ /* 0x001ea80000300a00 */
[----:B------:R-:W2:Y:S04]  /*133ae0*/  LDL.LU.64 R16, [R1+0x7d38] ;  /* 0x007d380001107983 */ /* 0x000ea80000300a00 */
[----:B------:R-:W-:Y:S04]  /*133af0*/  STL.64 [R1+0xfe0], R12 ;  /* 0x000fe00c01007387 */ /* 0x000fe80000100a00 */
[----:B------:R0:W-:Y:S04]  /*133b00*/  STL.64 [R1+0xfe8], R14 ;  /* 0x000fe80e01007387 */ /* 0x0001e80000100a00 */
[----:B0-----:R-:W3:Y:S04]  /*133b10*/  LDL.LU.64 R14, [R1+0x7d30] ;  /* 0x007d3000010e7983 */ /* 0x001ee80000300a00 */
[----:B------:R-:W2:Y:S04]  /*133b20*/  LDL.LU.64 R12, [R1+0x7d28] ;  /* 0x007d2800010c7983 */ /* 0x000ea80000300a00 */
[----:B------:R-:W3:Y:S04]  /*133b30*/  LDL.LU.64 R58, [R1+0x7d20] ;  /* 0x007d2000013a7983 */ /* 0x000ee80000300a00 */
[----:B------:R-:W3:Y:S04]  /*133b40*/  LDL.LU.64 R56, [R1+0x7d18] ;  /* 0x007d180001387983 */ /* 0x000ee80000300a00 */
        /* <DEDUP_REMOVED lines=10> */
[----:B------:R-:W4:Y:S04]  /*133bf0*/  LDL.LU.64 R48, [R1+0x7cf8] ;  /* 0x007cf80001307983 */ /* 0x000f280000300a00 */
[----:B------:R-:W5:Y:S01]  /*133c00*/  LDL.LU.64 R46, [R1+0x7cf0] ;  /* 0x007cf000012e7983 */ /* 0x000f620000300a00 */
[C---:B--2---:R-:W-:Y:S06]  /*133c10*/  HMMA.16816.F32 R16, R28.reuse, R12, R16 ;  /* 0x0000000c1c10723c */ /* 0x044fec0000001810 */
[C---:B---3--:R-:W-:Y:S01]  /*133c20*/  HMMA.16816.F32 R12, R28.reuse, R14, R32 ;  /* 0x0000000e1c0c723c */ /* 0x048fe20000001820 */
[----:B------:R-:W5:Y:S04]  /*133c30*/  LDL.LU.64 R44, [R1+0x7ce8] ;  /* 0x007ce800012c7983 */ /* 0x000f680000300a00 */
[----:B------:R-:W-:Y:S04]  /*133c40*/  STL.64 [R1+0xfb0], R20 ;  /* 0x000fb01401007387 */ /* 0x000fe80000100a00 */
[----:B------:R0:W-:Y:S04]  /*133c50*/  STL.64 [R1+0xfb8], R22 ;  /* 0x000fb81601007387 */ /* 0x0001e80000100a00 */
[----:B0-----:R-:W2:Y:S01]  /*133c60*/  LDL.LU.64 R22, [R1+0x7ce0] ;  /* 0x007ce00001167983 */ /* 0x001ea20000300a00 */
[C---:B------:R-:W-:Y:S03]  /*133c70*/  HMMA.16816.F32 R56, R28.reuse, R40, R56 ;  /* 0x000000281c38723c */ /* 0x040fe60000001838 */
        /* <DEDUP_REMOVED lines=18> */
[C---:B-----5:R-:W-:Y:S06]  /*133da0*/  HMMA.16816.F32 R44, R28.reuse, R20, R44 ;  /* 0x000000141c2c723c */ /* 0x060fec000000182c */
[C---:B--2---:R-:W-:Y:S09]  /*133db0*/  HMMA.16816.F32 R20, R28.reuse, R22, R36 ;  /* 0x000000161c14723c */ /* 0x044ff20000001824 */
[----:B------:R-:W-:Y:S04]  /*133dc0*/  STL.64 [R1+0xf70], R40 ;  /* 0x000f702801007387 */ /* 0x000fe80000100a00 */
[----:B------:R0:W-:Y:S04]  /*133dd0*/  STL.64 [R1+0xf78], R42 ;  /* 0x000f782a01007387 */ /* 0x0001e80000100a00 */
[----:B0-----:R-:W2:Y:S04]  /*133de0*/  LDL.LU.64 R42, [R1+0x7c80] ;  /* 0x007c8000012a7983 */ /* 0x001ea80000300a00 */
[----:B------:R-:W4:Y:S01]  /*133df0*/  LDL.LU.64 R40, [R1+0x7c78] ;  /* 0x007c780001287983 */ /* 0x000f220000300a00 */
[C---:B---3--:R-:W-:Y:S03]  /*133e00*/  HMMA.16816.F32 R16, R28.reuse, R32, R16 ;  /* 0x000000201c10723c */ /* 0x048fe60000001810 */
        /* <DEDUP_REMOVED lines=8> */
[----:B------:R0:W-:Y:S01]  /*133e90*/  STL.64 [R1+0xf58], R22 ;  /* 0x000f581601007387 */ /* 0x0001e20000100a00 */
[C---:B------:R-:W-:Y:S06]  /*133ea0*/  HMMA.16816.F32 R8, R28.reuse, R56, R8 ;  /* 0x000000381c08723c */ /* 0x040fec0000001808 */
[C---:B------:R-:W-:Y:S01]  /*133eb0*/  HMMA.16816.F32 R56, R28.reuse, R58, R52 ;  /* 0x0000003a1c38723c */ /* 0x040fe20000001834 */
        /* <DEDUP_REMOVED lines=25> */
[C---:B--2---:R-:W-:Y:S06]  /*134050*/  HMMA.16816.F32 R40, R28.reuse, R42, R44 ;  /* 0x0000002a1c28723c */ /* 0x044fec000000182c */
[C---:B---3--:R-:W-:Y:S06]  /*134060*/  HMMA.16816.F32 R36, R28.reuse, R20, R36 ;  /* 0x000000141c24723c */ /* 0x048fec0000001824 */
[C---:B-----5:R-:W-:Y:S06]  /*134070*/  HMMA.16816.F32 R20, R28.reuse, R22, R24 ;  /* 0x000000161c14723c */ /* 0x060fec0000001818 */
        /* <DEDUP_REMOVED lines=11> */
[----:B------:R-:W-:Y:S01]  /*134130*/  HMMA.16816.F32 R8, R28, R56, R8 ;  /* 0x000000381c08723c */ /* 0x000fe20000001808 */
[----:B------:R-:W-:Y:S04]  /*134140*/  STL.64 [R1+0xec0], R16 ;  /* 0x000ec01001007387 */ /* 0x000fe80000100a00 */
[----:B------:R-:W-:-:S12]  /*134150*/  STL.64 [R1+0xec8], R18 ;  /* 0x000ec81201007387 */ /* 0x000fd80000100a00 */
[----:B------:R0:W-:Y:S04]  /*134160*/  STL.64 [R1+0xeb0], R12 ;  /* 0x000eb00c01007387 */ /* 0x0001e80000100a00 */
[----:B------:R1:W-:Y:S04]  /*134170*/  STL.64 [R1+0xeb8], R14 ;  /* 0x000eb80e01007387 */ /* 0x0003e80000100a00 */
[----:B0-----:R-:W2:Y:S04]  /*134180*/  LDL.LU R12, [R1+0x360] ;  /* 0x00036000010c7983 */ /* 0x001ea80000300800 */
[----:B------:R-:W-:Y:S04]  /*134190*/  STL.64 [R1+0xea0], R8 ;  /* 0x000ea00801007387 */ /* 0x000fe80000100a00 */
[----:B------:R-:W-:Y:S04]  /*1341a0*/  STL.64 [R1+0xea8], R10 ;  /* 0x000ea80a01007387 */ /* 0x000fe80000100a00 */
        /* <DEDUP_REMOVED lines=84> */
[----:B------:R0:W-:Y:S04]  /*1346f0*/  STL.64 [R1+0xe38], R18 ;  /* 0x000e381201007387 */ /* 0x0001e80000100a00 */
[----:B0-----:R-:W3:Y:S04]  /*134700*/  LDL.LU.64 R18, [R1+0x7ba0] ;  /* 0x007ba00001127983 */ /* 0x001ee80000300a00 */
[----:B------:R-:W5:Y:S01]  /*134710*/  LDL.LU.64 R16, [R1+0x7b98] ;  /* 0x007b980001107983 */ /* 0x000f620000300a00 */
[----:B----4-:R-:W-:Y:S03]  /*134720*/  HMMA.16816.F32 R56, R28, R14, R56 ;  /* 0x0000000e1c38723c */ /* 0x010fe60000001838 */
[----:B------:R-:W4:-:S15]  /*134730*/  LDL.LU R12, [R1+0x240] ;  /* 0x00024000010c7983 */ /* 0x000f1e0000300800 */
[----:B------:R-:W-:-:S05]  /*134740*/  NOP ;  /* 0x0000000000007918 */ /* 0x000fca0000000000 */
[----:B------:R0:W-:Y:S04]  /*134750*/  STL.64 [R1+0xe20], R56 ;  /* 0x000e203801007387 */ /* 0x0001e80000100a00 */
[----:B------:R1:W-:Y:S04]  /*134760*/  STL.64 [R1+0xe28], R58 ;  /* 0x000e283a01007387 */ /* 0x0003e80000100a00 */
[----:B------:R-:W4:Y:S04]  /*134770*/  LDL.LU R13, [R1+0x244] ;  /* 0x00024400010d7983 */ /* 0x000f280000300800 */
[----:B------:R-:W4:Y:S04]  /*134780*/  LDL.LU R14, [R1+0x248] ;  /* 0x00024800010e7983 */ /* 0x000f280000300800 */
[----:B------:R-:W4:Y:S04]  /*134790*/  LDL.LU R15, [R1+0x24c] ;  /* 0x00024c00010f7983 */ /* 0x000f280000300800 */
[----:B0-----:R-:W2:Y:S04]  /*1347a0*/  LDL.LU R56, [R1+0x1b0] ;  /* 0x0001b00001387983 */ /* 0x001ea80000300800 */
[----:B------:R-:W2:Y:S04]  /*1347b0*/  LDL.LU R57, [R1+0x1b4] ;  /* 0x0001b40001397983 */ /* 0x000ea80000300800 */
[----:B-1----:R-:W2:Y:S04]  /*1347c0*/  LDL.LU R58, [R1+0x1b8] ;  /* 0x0001b800013a7983 */ /* 0x002ea80000300800 */
        /* <DEDUP_REMOVED lines=8> */
[----:B------:R-:W4:Y:S04]  /*134850*/  LDL.LU.64 R22, [R1+0x7b80] ;  /* 0x007b800001167983 */ /* 0x000f280000300a00 */
        /* <DEDUP_REMOVED lines=26> */
[C---:B---3--:R-:W-:Y:S06]  /*134a00*/  HMMA.16816.F32 R20, R28.reuse, R26, R16 ;  /* 0x0000001a1c14723c */ /* 0x048fec0000001810 */
[C---:B----4-:R-:W-:Y:S06]  /*134a10*/  HMMA.16816.F32 R16, R28.reuse, R36, R12 ;  /* 0x000000241c10723c */ /* 0x050fec000000180c */
[C---:B--2---:R-:W-:Y:S06]  /*134a20*/  HMMA.16816.F32 R12, R28.reuse, R38, R8 ;  /* 0x000000261c0c723c */ /* 0x044fec0000001808 */
[C---:B------:R-:W-:Y:S06]  /*134a30*/  HMMA.16816.F32 R8, R28.reuse, R40, R4 ;  /* 0x000000281c08723c */ /* 0x040fec0000001804 */
[----:B------:R-:W-:Y:S01]  /*134a40*/  HMMA.16816.F32 R4, R28, R42, R32 ;  /* 0x0000002a1c04723c */ /* 0x000fe20000001820 */
[----:B------:R0:W-:Y:S04]  /*134a50*/  STL.64 [R1+0xbb0], R20 ;  /* 0x000bb01401007387 */ /* 0x0001e80000100a00 */
[----:B------:R1:W-:Y:S04]  /*134a60*/  STL.64 [R1+0xbb8], R22 ;  /* 0x000bb81601007387 */ /* 0x0003e80000100a00 */
[----:B------:R2:W-:Y:S04]  /*134a70*/  STL.64 [R1+0xb80], R16 ;  /* 0x000b801001007387 */ /* 0x0005e80000100a00 */
[----:B------:R3:W-:Y:S04]  /*134a80*/  STL.64 [R1+0xb88], R18 ;  /* 0x000b881201007387 */ /* 0x0007e80000100a00 */
[----:B------:R-:W-:Y:S04]  /*134a90*/  STL.64 [R1+0xb50], R12 ;  /* 0x000b500c01007387 */ /* 0x000fe80000100a00 */
[----:B------:R4:W-:Y:S04]  /*134aa0*/  STL.64 [R1+0xb58], R14 ;  /* 0x000b580e01007387 */ /* 0x0009e80000100a00 */
[----:B0-----:R-:W5:Y:S04]  /*134ab0*/  LDL.LU R20, [R1+0x160] ;  /* 0x0001600001147983 */ /* 0x001f680000300800 */
[----:B------:R-:W-:Y:S04]  /*134ac0*/  STL.64 [R1+0xb20], R8 ;  /* 0x000b200801007387 */ /* 0x000fe80000100a00 */
[----:B------:R-:W-:Y:S04]  /*134ad0*/  STL.64 [R1+0xb28], R10 ;  /* 0x000b280a01007387 */ /* 0x000fe80000100a00 */
[----:B------:R-:W-:Y:S04]  /*134ae0*/  STL.64 [R1+0xb00], R4 ;  /* 0x000b000401007387 */ /* 0x000fe80000100a00 */
[----:B------:R0:W-:Y:S04]  /*134af0*/  STL.64 [R1+0xb08], R6 ;  /* 0x000b080601007387 */ /* 0x0001e80000100a00 */
[----:B------:R-:W5:Y:S04]  /*134b00*/  LDL.LU R21, [R1+0x164] ;  /* 0x0001640001157983 */ /* 0x000f680000300800 */
        /* <DEDUP_REMOVED lines=10> */
[----:B--2---:R-:W2:Y:S04]  /*134bb0*/  LDL.LU R16, [R1+0x150] ;  /* 0x0001500001107983 */ /* 0x004ea80000300800 */
[----:B------:R-:W2:Y:S04]  /*134bc0*/  LDL.LU R17, [R1+0x154] ;  /* 0x0001540001117983 */ /* 0x000ea80000300800 */
[----:B---3--:R-:W2:Y:S01]  /*134bd0*/  LDL.LU R18, [R1+0x158] ;  /* 0x0001580001127983 */ /* 0x008ea20000300800 */
[----:B------:R-:W-:-:S03]  /*134be0*/  IMAD.MOV.U32 R19, RZ, RZ, R0 ;  /* 0x000000ffff137224 */ /* 0x000fc600078e0000 */
[----:B------:R-:W3:Y:S04]  /*134bf0*/  LDL.LU R0, [R1+0x7b50] ;  /* 0x007b500001007983 */ /* 0x000ee80000300800 */
[----:B----4-:R-:W4:Y:S04]  /*134c00*/  LDL.LU R14, [R1+0x20e4] ;  /* 0x0020e400010e7983 */ /* 0x010f280000300800 */
[----:B------:R-:W3:Y:S04]  /*134c10*/  LDL.LU R15, [R1+0x20e8] ;  /* 0x0020e800010f7983 */ /* 0x000ee80000300800 */
[----:B------:R-:W3:Y:S04]  /*134c20*/  LDL.LU R12, [R1+0x3510] ;  /* 0x00351000010c7983 */ /* 0x000ee80000300800 */
[----:B------:R-:W3:Y:S01]  /*134c30*/  LDL.LU R34, [R1+0x3508] ;  /* 0x0035080001227983 */ /* 0x000ee20000300800 */
[----:B0-----:R-:W-:Y:S03]  /*134c40*/  HMMA.16816.F32 R4, R28, R44, R56 ;  /* 0x0000002c1c04723c */ /* 0x001fe60000001838 */
[----:B------:R-:W3:Y:S04]  /*134c50*/  LDL.LU R13, [R1+0x3500] ;  /* 0x00350000010d7983 */ /* 0x000ee80000300800 */
[----:B------:R-:W3:-:S15]  /*134c60*/  LDL.LU R10, [R1+0x34f8] ;  /* 0x0034f800010a7983 */ /* 0x000ede0000300800 */
[----:B------:R-:W-:-:S01]  /*134c70*/  NOP ;  /* 0x0000000000007918 */ /* 0x000fc20000000000 */
[----:B------:R-:W-:Y:S04]  /*134c80*/  STL.64 [R1+0xa70], R4 ;  /* 0x000a700401007387 */ /* 0x000fe80000100a00 */
[----:B------:R0:W-:Y:S04]  /*134c90*/  STL.64 [R1+0xa78], R6 ;  /* 0x000a780601007387 */ /* 0x0001e80000100a00 */
        /* <DEDUP_REMOVED lines=21> */
[C---:B------:R-:W-:Y:S06]  /*134df0*/  HMMA.16816.F32 R24, R28.reuse, R48, R24 ;  /* 0x000000301c18723c */ /* 0x040fec0000001818 */
[C---:B------:R-:W-:Y:S06]  /*134e00*/  HMMA.16816.F32 R36, R28.reuse, R46, R36 ;  /* 0x0000002e1c24723c */ /* 0x040fec0000001824 */
[----:B--2---:R-:W-:Y:S01]  /*134e10*/  HMMA.16816.F32 R16, R28, R52, R16 ;  /* 0x000000341c10723c */ /* 0x004fe20000001810 */
[----:B----4-:R-:W-:-:S02]  /*134e20*/  IADD3 R14, P1, R14, UR6, RZ ;  /* 0x000000060e0e7c10 */ /* 0x010fc4000ff3e0ff */
[----:B---3--:R-:W-:Y:S02]  /*134e30*/  IADD3 R15, P0, R15, UR6, RZ ;  /* 0x000000060f0f7c10 */ /* 0x008fe4000ff1e0ff */
[----:B------:R-:W-:-:S12]  /*134e40*/  IADD3 R34, P3, R34, UR6, RZ ;  /* 0x0000000622227c10 */ /* 0x000fd8000ff7e0ff */
        /* <DEDUP_REMOVED lines=8> */
[----:B------:R-:W-:Y:S04]  /*134ed0*/  STL [R1+0x20e4], R14 ;  /* 0x0020e40e01007387 */ /* 0x000fe80000100800 */
[----:B------:R0:W-:Y:S04]  /*134ee0*/  STL [R1+0x3508], R34 ;  /* 0x0035082201007387 */ /* 0x0001e80000100800 */
[----:B------:R1:W-:Y:S04]  /*134ef0*/  STL [R1+0x20e8], R15 ;  /* 0x0020e80f01007387 */ /* 0x0003e80000100800 */
[----:B0-----:R-:W2:Y:S01]  /*134f00*/  LDL.LU R34, [R1+0x34a0] ;  /* 0x0034a00001227983 */ /* 0x001ea20000300800 */
[----:B------:R-:W-:-:S02]  /*134f10*/  IADD3 R12, P4, R12, UR6, RZ ;  /* 0x000000060c0c7c10 */ /* 0x000fc4000ff9e0ff */
[----:B------:R-:W-:Y:S02]  /*134f20*/  IADD3 R13, P2, R13, UR6, RZ ;  /* 0x000000060d0d7c10 */ /* 0x000fe4000ff5e0ff */
[----:B------:R-:W-:Y:S02]  /*134f30*/  IADD3 R10, P6, R10, UR6, RZ ;  /* 0x000000060a0a7c10 */ /* 0x000fe4000ffde0ff */
[----:B------:R-:W-:Y:S02]  /*134f40*/  IADD3 R11, P5, R11, UR6, RZ ;  /* 0x000000060b0b7c10 */ /* 0x000fe4000ffbe0ff */
[----:B------:R-:W-:Y:S01]  /*134f50*/  IADD3.X R8, R8, UR9, RZ, P1, !PT ;  /* 0x0000000908087c10 */ /* 0x000fe20008ffe4ff */
[----:B------:R0:W-:Y:S01]  /*134f60*/  STL [R1+0x3510], R12 ;  /* 0x0035100c01007387 */ /* 0x0001e20000100800 */
[----:B------:R-:W-:-:S03]  /*134f70*/  IADD3 R9, P1, R9, UR6, RZ ;  /* 0x0000000609097c10 */ /* 0x000fc6000ff3e0ff */
[----:B------:R-:W-:Y:S01]  /*134f80*/  STL [R1+0x3500], R13 ;  /* 0x0035000d01007387 */ /* 0x000fe20000100800 */
[----:B------:R-:W-:-:S03]  /*134f90*/  IADD3.X R6, R6, UR9, RZ, P0, !PT ;  /* 0x0000000906067c10 */ /* 0x000fc600087fe4ff */
[----:B------:R-:W-:Y:S01]  /*134fa0*/  STL [R1+0x34f8], R10 ;  /* 0x0034f80a01007387 */ /* 0x000fe20000100800 */
        /* <DEDUP_REMOVED lines=25> */
[----:B------:R-:W-:Y:S04]  /*135140*/  STL [R1+0x34c0], R57 ;  /* 0x0034c03901007387 */ /* 0x000fe80000100800 */
[----:B------:R-:W-:Y:S01]  /*135150*/  STL [R1+0x34ec], R58 ;  /* 0x0034ec3a01007387 */ /* 0x000fe20000100800 */
[----:B------:R-:W-:-:S03]  /*135160*/  IADD3.X R32, R32, UR9, RZ, P0, !PT ;  /* 0x0000000920207c10 */ /* 0x000fc600087fe4ff */
[----:B------:R-:W-:Y:S01]  /*135170*/  STL [R1+0x34b8], R59 ;  /* 0x0034b83b01007387 */ /* 0x000fe20000100800 */
[----:B------:R-:W-:-:S03]  /*135180*/  IADD3 R33, P0, R33, UR6, RZ ;  /* 0x0000000621217c10 */ /* 0x000fc6000ff1e0ff */
[----:B------:R-:W-:Y:S04]  /*135190*/  STL [R1+0x34e4], R60 ;  /* 0x0034e43c01007387 */ /* 0x000fe80000100800 */
[----:B------:R-:W-:Y:S01]  /*1351a0*/  STL [R1+0x34b0], R61 ;  /* 0x0034b03d01007387 */ /* 0x000fe20000100800 */
[----:B------:R-:W-:-:S03]  /*1351b0*/  IADD3.X R35, R35, UR9, RZ, P4, !PT ;  /* 0x0000000923237c10 */ /* 0x000fc6000a7fe4ff */
[----:B------:R-:W3:Y:S04]  /*1351c0*/  LDL.LU R18, [R1+0x34cc] ;  /* 0x0034cc0001127983 */ /* 0x000ee80000300800 */
[----:B------:R-:W-:Y:S04]  /*1351d0*/  STL [R1+0x34dc], R32 ;  /* 0x0034dc2001007387 */ /* 0x000fe80000100800 */
[----:B------:R-:W4:Y:S04]  /*1351e0*/  LDL.LU R19, [R1+0x3498] ;  /* 0x0034980001137983 */ /* 0x000f280000300800 */
[----:B------:R-:W-:Y:S04]  /*1351f0*/  STL [R1+0x34a8], R33 ;  /* 0x0034a82101007387 */ /* 0x000fe80000100800 */
[----:B------:R-:W5:Y:S04]  /*135200*/  LDL.LU R16, [R1+0x34c4] ;  /* 0x0034c40001107983 */ /* 0x000f680000300800 */
[----:B------:R0:W-:Y:S04]  /*135210*/  STL [R1+0x34d4], R35 ;  /* 0x0034d42301007387 */ /* 0x0001e80000100800 */
[----:B------:R-:W5:Y:S04]  /*135220*/  LDL.LU R17, [R1+0x3490] ;  /* 0x0034900001117983 */ /* 0x000f680000300800 */
[----:B------:R-:W5:Y:S04]  /*135230*/  LDL.LU R14, [R1+0x34bc] ;  /* 0x0034bc00010e7983 */ /* 0x000f680000300800 */
[----:B-1----:R-:W5:Y:S04]  /*135240*/  LDL.LU R15, [R1+0x3488] ;  /* 0x00348800010f7983 */ /* 0x002f680000300800 */
[----:B0-----:R-:W5:Y:S04]  /*135250*/  LDL.LU R12, [R1+0x34b4] ;  /* 0x0034b400010c7983 */ /* 0x001f680000300800 */
[----:B------:R-:W5:Y:S04]  /*135260*/  LDL.LU R35, [R1+0x3480] ;  /* 0x0034800001237983 */ /* 0x000f680000300800 */
[----:B------:R-:W5:Y:S04]  /*135270*/  LDL.LU R13, [R1+0x34ac] ;  /* 0x0034ac00010d7983 */ /* 0x000f680000300800 */
[----:B------:R-:W5:Y:S04]  /*135280*/  LDL.LU R10, [R1+0x3478] ;  /* 0x00347800010a7983 */ /* 0x000f680000300800 */
[----:B------:R-:W5:Y:S01]  /*135290*/  LDL.LU R11, [R1+0x34a4] ;  /* 0x0034a400010b7983 */ /* 0x000f620000300800 */
[----:B--2---:R-:W-:-:S05]  /*1352a0*/  IADD3 R34, P4, R34, UR6, RZ ;  /* 0x0000000622227c10 */ /* 0x004fca000ff9e0ff */
[----:B------:R0:W-:Y:S04]  /*1352b0*/  STL [R1+0x34a0], R34 ;  /* 0x0034a02201007387 */ /* 0x0001e80000100800 */
        /* <DEDUP_REMOVED lines=18> */
[----:B0-----:R-:W2:Y:S01]  /*1353e0*/  LDL.LU R34, [R1+0x3428] ;  /* 0x0034280001227983 */ /* 0x001ea20000300800 */
[----:B---3--:R-:W-:-:S02]  /*1353f0*/  IADD3.X R18, R18, UR9, RZ, P3, !PT ;  /* 0x0000000912127c10 */ /* 0x008fc40009ffe4ff */
[----:B----4-:R-:W-:Y:S02]  /*135400*/  IADD3 R19, P3, R19, UR6, RZ ;  /* 0x0000000613137c10 */ /* 0x010fe4000ff7e0ff */
[----:B-----5:R-:W-:Y:S02]  /*135410*/  IADD3.X R16, R16, UR9, RZ, P2, !PT ;  /* 0x0000000910107c10 */ /* 0x020fe400097fe4ff */
[----:B------:R-:W-:Y:S02]  /*135420*/  IADD3 R17, P2, R17, UR6, RZ ;  /* 0x0000000611117c10 */ /* 0x000fe4000ff5e0ff */
[----:B------:R-:W-:Y:S01]  /*135430*/  IADD3.X R14, R14, UR9, RZ, P6, !PT ;  /* 0x000000090e0e7c10 */ /* 0x000fe2000b7fe4ff */
[----:B------:R-:W-:Y:S01]  /*135440*/  STL [R1+0x34cc], R18 ;  /* 0x0034cc1201007387 */ /* 0x000fe20000100800 */
[----:B------:R-:W-:-:S03]  /*135450*/  IADD3.X R12, R12, UR9, RZ, P5, !PT ;  /* 0x000000090c0c7c10 */ /* 0x000fc6000affe4ff */
[----:B------:R-:W-:Y:S01]  /*135460*/  STL [R1+0x3498], R19 ;  /* 0x0034981301007387 */ /* 0x000fe20000100800 */
[----:B------:R-:W-:-:S03]  /*135470*/  IADD3 R15, P6, R15, UR6, RZ ;  /* 0x000000060f0f7c10 */ /* 0x000fc6000ffde0ff */
[----:B------:R-:W-:Y:S01]  /*135480*/  STL [R1+0x34c4], R16 ;  /* 0x0034c41001007387 */ /* 0x000fe20000100800 */
[----:B------:R-:W-:-:S03]  /*135490*/  IADD3 R35, P5, R35, UR6, RZ ;  /* 0x0000000623237c10 */ /* 0x000fc6000ffbe0ff */
[----:B------:R-:W-:Y:S04]  /*1354a0*/  STL [R1+0x3490], R17 ;  /* 0x0034901101007387 */ /* 0x000fe80000100800 */
[----:B------:R-:W-:Y:S04]  /*1354b0*/  STL [R1+0x34bc], R14 ;  /* 0x0034bc0e01007387 */ /* 0x000fe80000100800 */
[----:B------:R0:W-:Y:S04]  /*1354c0*/  STL [R1+0x3480], R35 ;  /* 0x0034802301007387 */ /* 0x0001e80000100800 */
[----:B------:R1:W-:Y:S04]  /*1354d0*/  STL [R1+0x3488], R15 ;  /* 0x0034880f01007387 */ /* 0x0003e80000100800 */
[----:B0-----:R-:W3:Y:S01]  /*1354e0*/  LDL.LU R35, [R1+0x3454] ;  /* 0x0034540001237983 */ /* 0x001ee20000300800 */
[----:B------:R-:W-:-:S02]  /*1354f0*/  IADD3.X R13, R13, UR9, RZ, P1, !PT ;  /* 0x000000090d0d7c10 */ /* 0x000fc40008ffe4ff */
[----:B------:R-:W-:Y:S02]  /*135500*/  IADD3 R10, P1, R10, UR6, RZ ;  /* 0x000000060a0a7c10 */ /* 0x000fe4000ff3e0ff */
[----:B------:R-:W-:Y:S01]  /*135510*/  IADD3.X R11, R11, UR9, RZ, P0, !PT ;  /* 0x000000090b0b7c10 */ /* 0x000fe200087fe4ff */
[----:B------:R0:W-:Y:S04]  /*135520*/  STL [R1+0x34b4], R12 ;  /* 0x0034b40c01007387 */ /* 0x0001e80000100800 */
[----:B------:R-:W-:Y:S04]  /*135530*/  STL [R1+0x34ac], R13 ;  /* 0x0034ac0d01007387 */ /* 0x000fe80000100800 */
[----:B------:R-:W-:Y:S04]  /*135540*/  STL [R1+0x3478], R10 ;  /* 0x0034780a01007387 */ /* 0x000fe80000100800 */
[----:B------:R-:W-:Y:S01]  /*135550*/  STL [R1+0x34a4], R11 ;  /* 0x0034a40b01007387 */ /* 0x000fe20000100800 */
[----:B--2---:R-:W-:-:S02]  /*135560*/  IADD3 R8, P0, R8, UR6, RZ ;  /* 0x0000000608087c10 */ /* 0x004fc4000ff1e0ff */
[----:B------:R-:W-:Y:S02]  /*135570*/  IADD3.X R9, R9, UR9, RZ, P4, !PT ;  /* 0x0000000909097c10 */ /* 0x000fe4000a7fe4ff */
[----:B------:R-:W-:Y:S02]  /*135580*/  IADD3 R6, P4, R6, UR6, RZ ;  /* 0x0000000606067c10 */ /* 0x000fe4000ff9e0ff */
[----:B------:R-:W-:Y:S02]  /*135590*/  IADD3.X R7, R7, UR9, RZ, P3, !PT ;  /* 0x0000000907077c10 */ /* 0x000fe40009ffe4ff */
[----:B------:R-:W-:Y:S01]  /*1355a0*/  IADD3 R4, P3, R4, UR6, RZ ;  /* 0x0000000604047c10 */ /* 0x000fe2000ff7e0ff */
        /* <DEDUP_REMOVED lines=22> */
[----:B------:R-:W-:Y:S04]  /*135710*/  STL [R1+0x3474], R57 ;  /* 0x0034743901007387 */ /* 0x000fe80000100800 */
[----:B------:R-:W-:Y:S01]  /*135720*/  STL [R1+0x3440], R58 ;  /* 0x0034403a01007387 */ /* 0x000fe20000100800 */
[----:B------:R-:W-:-:S03]  /*135730*/  IADD3 R32, P4, R32, UR6, RZ ;  /* 0x0000000620207c10 */ /* 0x000fc6000ff9e0ff */
[----:B------:R-:W-:Y:S01]  /*135740*/  STL [R1+0x346c], R59 ;  /* 0x00346c3b01007387 */ /* 0x000fe20000100800 */
[----:B------:R-:W-:-:S03]  /*135750*/  IADD3.X R33, R33, UR9, RZ, P3, !PT ;  /* 0x0000000921217c10 */ /* 0x000fc60009ffe4ff */
[----:B------:R-:W-:Y:S04]  /*135760*/  STL [R1+0x3438], R60 ;  /* 0x0034383c01007387 */ /* 0x000fe80000100800 */
[----:B------:R-:W-:Y:S01]  /*135770*/  STL [R1+0x3464], R61 ;  /* 0x0034643d01007387 */ /* 0x000fe20000100800 */
[----:B------:R-:W-:-:S03]  /*135780*/  IADD3 R34, P3, R34, UR6, RZ ;  /* 0x0000000622227c10 */ /* 0x000fc6000ff7e0ff */
[----:B------:R-:W2:Y:S04]  /*135790*/  LDL.LU R18, [R1+0x3420] ;  /* 0x0034200001127983 */ /* 0x000ea80000300800 */
        /* <DEDUP_REMOVED lines=13> */
[----:B---3--:R-:W-:-:S05]  /*135870*/  IADD3.X R35, R35, UR9, RZ, P2, !PT ;  /* 0x0000000923237c10 */ /* 0x008fca00097fe4ff */
[----:B------:R0:W-:Y:S04]  /*135880*/  STL [R1+0x3454], R35 ;  /* 0x0034542301007387 */ /* 0x0001e80000100800 */
        /* <DEDUP_REMOVED lines=18> */
[----:B0-----:R-:W3:Y:S01]  /*1359b0*/  LDL.LU R35, [R1+0x33dc] ;  /* 0x0033dc0001237983 */ /* 0x001ee20000300800 */
[----:B--2---:R-:W-:-:S02]  /*1359c0*/  IADD3 R18, P2, R18, UR6, RZ ;  /* 0x0000000612127c10 */ /* 0x004fc4000ff5e0ff */
[----:B----4-:R-:W-:Y:S02]  /*1359d0*/  IADD3.X R19, R19, UR9, RZ, P6, !PT ;  /* 0x0000000913137c10 */ /* 0x010fe4000b7fe4ff */
[----:B-----5:R-:W-:Y:S02]  /*1359e0*/  IADD3 R16, P6, R16, UR6, RZ ;  /* 0x0000000610107c10 */ /* 0x020fe4000ffde0ff */
[----:B------:R-:W-:Y:S02]  /*1359f0*/  IADD3.X R17, R17, UR9, RZ, P5, !PT ;  /* 0x0000000911117c10 */ /* 0x000fe4000affe4ff */
[----:B------:R-:W-:Y:S01]  /*135a00*/  IADD3 R14, P5, R14, UR6, RZ ;  /* 0x000000060e0e7c10 */ /* 0x000fe2000ffbe0ff */
[----:B------:R-:W-:Y:S04]  /*135a10*/  STL [R1+0x3420], R18 ;  /* 0x0034201201007387 */ /* 0x000fe80000100800 */
[----:B------:R-:W-:Y:S01]  /*135a20*/  STL [R1+0x344c], R19 ;  /* 0x00344c1301007387 */ /* 0x000fe20000100800 */
[----:B------:R-:W-:-:S03]  /*135a30*/  IADD3.X R15, R15, UR9, RZ, P1, !PT ;  /* 0x000000090f0f7c10 */ /* 0x000fc60008ffe4ff */
[----:B------:R-:W-:Y:S04]  /*135a40*/  STL [R1+0x3418], R16 ;  /* 0x0034181001007387 */ /* 0x000fe80000100800 */
[----:B------:R-:W-:Y:S01]  /*135a50*/  STL [R1+0x3444], R17 ;  /* 0x0034441101007387 */ /* 0x000fe20000100800 */
[----:B------:R-:W-:-:S03]  /*135a60*/  IADD3.X R34, R34, UR9, RZ, P0, !PT ;  /* 0x0000000922227c10 */ /* 0x000fc600087fe4ff */
[----:B------:R-:W-:Y:S04]  /*135a70*/  STL [R1+0x3410], R14 ;  /* 0x0034100e01007387 */ /* 0x000fe80000100800 */
[----:B------:R0:W-:Y:S04]  /*135a80*/  STL [R1+0x3434], R34 ;  /* 0x0034342201007387 */ /* 0x0001e80000100800 */
[----:B------:R1:W-:Y:S04]  /*135a90*/  STL [R1+0x343c], R15 ;  /* 0x00343c0f01007387 */ /* 0x0003e80000100800 */
[----:B0-----:R-:W2:Y:S01]  /*135aa0*/  LDL.LU R34, [R1+0x33a8] ;  /* 0x0033a80001227983 */ /* 0x001ea20000300800 */
[----:B------:R-:W-:-:S02]  /*135ab0*/  IADD3 R12, P1, R12, UR6, RZ ;  /* 0x000000060c0c7c10 */ /* 0x000fc4000ff3e0ff */
[----:B------:R-:W-:Y:S02]  /*135ac0*/  IADD3 R13, P0, R13, UR6, RZ ;  /* 0x000000060d0d7c10 */ /* 0x000fe4000ff1e0ff */
[----:B------:R-:W-:Y:S02]  /*135ad0*/  IADD3.X R10, R10, UR9, RZ, P4, !PT ;  /* 0x000000090a0a7c10 */ /* 0x000fe4000a7fe4ff */
[----:B------:R-:W-:Y:S01]  /*135ae0*/  IADD3 R11, P4, R11, UR6, RZ ;  /* 0x000000060b0b7c10 */ /* 0x000fe2000ff9e0ff */
[----:B------:R0:W-:Y:S04]  /*135af0*/  STL [R1+0x3408], R12 ;  /* 0x0034080c01007387 */ /* 0x0001e80000100800 */
[----:B------:R-:W-:Y:S01]  /*135b00*/  STL [R1+0x3400], R13 ;  /* 0x0034000d01007387 */ /* 0x000fe20000100800 */
[----:B---3--:R-:W-:-:S02]  /*135b10*/  IADD3.X R8, R8, UR9, RZ, P3, !PT ;  /* 0x0000000908087c10 */ /* 0x008fc40009ffe4ff */
[----:B------:R-:W-:Y:S02]  /*135b20*/  IADD3 R9, P3, R9, UR6, RZ ;  /* 0x0000000609097c10 */ /* 0x000fe4000ff7e0ff */
[----:B------:R-:W-:Y:S01]  /*135b30*/  IADD3.X R6, R6, UR9, RZ, P2, !PT ;  /* 0x0000000906067c10 */ /* 0x000fe200097fe4ff */
        /* <DEDUP_REMOVED lines=182> */
[----:B------:R-:W-:Y:S04]  /*1366a0*/  STL [R1+0x3308], R13 ;  /* 0x0033080d01007387 */ /* 0x000fe80000100800 */
[----:B------:R-:W-:Y:S01]  /*1366b0*/  STL [R1+0x3334], R10 ;  /* 0x0033340a01007387 */ /* 0x000fe20000100800 */
[----:B---3--:R-:W-:-:S02]  /*1366c0*/  IADD3.X R8, R8, UR9, RZ, P5, !PT ;  /* 0x0000000908087c10 */ /* 0x008fc4000affe4ff */
        /* <DEDUP_REMOVED lines=370> */
[----:B------:R-:W-:Y:S04]  /*137df0*/  STL [R1+0x793c], R10 ;  /* 0x00793c0a01007387 */ /* 0x000fe80000100800 */
[----:B------:R-:W-:Y:S01]  /*137e00*/  STL [R1+0x7908], R11 ;  /* 0x0079080b01007387 */ /* 0x000fe20000100800 */
[----:B---3--:R-:W-:-:S02]  /*137e10*/  IADD3.X R8, R8, UR9, RZ, P6, !PT ;  /* 0x0000000908087c10 */ /* 0x008fc4000b7fe4ff */
[----:B------:R-:W-:Y:S02]  /*137e20*/  IADD3 R9, P6, R9, UR6, RZ ;  /* 0x0000000609097c10 */ /* 0x000fe4000ffde0ff */
[----:B------:R-:W-:Y:S02]  /*137e30*/  IADD3.X R6, R6, UR9, RZ, P5, !PT ;  /* 0x0000000906067c10 */ /* 0x000fe4000affe4ff */
        /* <DEDUP_REMOVED lines=667> */
[----:B------:R2:W-:Y:S01]  /*13a7f0*/  STL [R1+0x75b4], R3 ;  /* 0x0075b40301007387 */ /* 0x0005e20000100800 */
[----:B------:R-:W-:-:S03]  /*13a800*/  IADD3 R58, P1, R58, UR6, RZ ;  /* 0x000000063a3a7c10 */ /* 0x000fc6000ff3e0ff */
[----:B------:R4:W-:Y:S01]  /*13a810*/  STL [R1+0x7580], R54 ;  /* 0x0075803601007387 */ /* 0x0009e20000100800 */
[----:B------:R-:W-:-:S03]  /*13a820*/  IADD3.X R59, R59, UR9, RZ, P0, !PT ;  /* 0x000000093b3b7c10 */ /* 0x000fc600087fe4ff */
[----:B------:R5:W-:Y:S01]  /*13a830*/  STL [R1+0x75ac], R55 ;  /* 0x0075ac3701007387 */ /* 0x000be20000100800 */
[----:B------:R-:W-:-:S03]  /*13a840*/  IADD3 R60, P0, R60, UR6, RZ ;  /* 0x000000063c3c7c10 */ /* 0x000fc6000ff1e0ff */
[----:B------:R5:W-:Y:S01]  /*13a850*/  STL [R1+0x7578], R56 ;  /* 0x0075783801007387 */ /* 0x000be20000100800 */
[----:B------:R-:W-:-:S03]  /*13a860*/  IADD3.X R61, R61, UR9, RZ, P4, !PT ;  /* 0x000000093d3d7c10 */ /* 0x000fc6000a7fe4ff */
[----:B------:R5:W-:Y:S04]  /*13a870*/  STL [R1+0x75a4], R57 ;  /* 0x0075a43901007387 */ /* 0x000be80000100800 */
[----:B------:R5:W-:Y:S01]  /*13a880*/  STL [R1+0x7570], R58 ;  /* 0x0075703a01007387 */ /* 0x000be20000100800 */
[----:B------:R-:W-:-:S03]  /*13a890*/  IADD3 R32, P4, R32, UR6, RZ ;  /* 0x0000000620207c10 */ /* 0x000fc6000ff9e0ff */
[----:B------:R5:W-:Y:S01]  /*13a8a0*/  STL [R1+0x759c], R59 ;  /* 0x00759c3b01007387 */ /* 0x000be20000100800 */
[----:B------:R-:W-:-:S03]  /*13a8b0*/  IADD3.X R33, R33, UR9, RZ, P3, !PT ;  /* 0x0000000921217c10 */ /* 0x000fc60009ffe4ff */
[----:B------:R5:W-:Y:S04]  /*13a8c0*/  STL [R1+0x7568], R60 ;  /* 0x0075683c01007387 */ /* 0x000be80000100800 */
[----:B------:R5:W-:Y:S01]  /*13a8d0*/  STL [R1+0x7594], R61 ;  /* 0x0075943d01007387 */ /* 0x000be20000100800 */
[----:B------:R-:W-:-:S03]  /*13a8e0*/  IADD3 R34, P3, R34, UR6, RZ ;  /* 0x0000000622227c10 */ /* 0x000fc6000ff7e0ff */
[----:B------:R-:W5:Y:S04]  /*13a8f0*/  LDL.LU R18, [R1+0x7550] ;  /* 0x0075500001127983 */ /* 0x000f680000300800 */
[----:B------:R5:W-:Y:S04]  /*13a900*/  STL [R1+0x7560], R32 ;  /* 0x0075602001007387 */ /* 0x000be80000100800 */
[----:B------:R-:W5:Y:S04]  /*13a910*/  LDL.LU R19, [R1+0x757c] ;  /* 0x00757c0001137983 */ /* 0x000f680000300800 */
[----:B------:R5:W-:Y:S04]  /*13a920*/  STL [R1+0x758c], R33 ;  /* 0x00758c2101007387 */ /* 0x000be80000100800 */
[----:B------:R-:W5:Y:S04]  /*13a930*/  LDL.LU R16, [R1+0x7548] ;  /* 0x0075480001107983 */ /* 0x000f680000300800 */
[----:B------:R5:W-:Y:S04]  /*13a940*/  STL [R1+0x7558], R34 ;  /* 0x0075582201007387 */ /* 0x000be80000100800 */
[----:B------:R-:W5:Y:S04]  /*13a950*/  LDL.LU R17, [R1+0x7574] ;  /* 0x0075740001117983 */ /* 0x000f680000300800 */
[----:B------:R-:W5:Y:S04]  /*13a960*/  LDL.LU R14, [R1+0x7540] ;  /* 0x00754000010e7983 */ /* 0x000f680000300800 */
[----:B-1----:R-:W5:Y:S04]  /*13a970*/  LDL.LU R15, [R1+0x756c] ;  /* 0x00756c00010f7983 */ /* 0x002f680000300800 */
[----:B0-----:R-:W5:Y:S04]  /*13a980*/  LDL.LU R12, [R1+0x7538] ;  /* 0x00753800010c7983 */ /* 0x001f680000300800 */
[----:B--2---:R-:W2:Y:S04]  /*13a990*/  LDL.LU R3, [R1+0x7564] ;  /* 0x0075640001037983 */ /* 0x004ea80000300800 */
[----:B------:R-:W2:Y:S04]  /*13a9a0*/  LDL.LU R13, [R1+0x7530] ;  /* 0x00753000010d7983 */ /* 0x000ea80000300800 */
[----:B------:R-:W2:Y:S04]  /*13a9b0*/  LDL.LU R10, [R1+0x755c] ;  /* 0x00755c00010a7983 */ /* 0x000ea80000300800 */
[----:B------:R-:W2:Y:S01]  /*13a9c0*/  LDL.LU R11, [R1+0x7528] ;  /* 0x00752800010b7983 */ /* 0x000ea20000300800 */
        /* <DEDUP_REMOVED lines=20> */
[----:B0-----:R-:W5:Y:S01]  /*13ab10*/  LDL.LU R35, [R1+0x3524] ;  /* 0x0035240001237983 */ /* 0x001f620000300800 */
[----:B------:R-:W-:-:S02]  /*13ab20*/  IADD3 R18, P2, R18, UR6, RZ ;  /* 0x0000000612127c10 */ /* 0x000fc4000ff5e0ff */
[----:B------:R-:W-:Y:S02]  /*13ab30*/  IADD3.X R19, R19, UR9, RZ, P6, !PT ;  /* 0x0000000913137c10 */ /* 0x000fe4000b7fe4ff */
[----:B------:R-:W-:Y:S02]  /*13ab40*/  IADD3 R16, P6, R16, UR6, RZ ;  /* 0x0000000610107c10 */ /* 0x000fe4000ffde0ff */
[----:B------:R-:W-:Y:S02]  /*13ab50*/  IADD3.X R17, R17, UR9, RZ, P5, !PT ;  /* 0x0000000911117c10 */ /* 0x000fe4000affe4ff */
[----:B------:R-:W-:Y:S01]  /*13ab60*/  IADD3 R14, P5, R14, UR6, RZ ;  /* 0x000000060e0e7c10 */ /* 0x000fe2000ffbe0ff */
[----:B------:R-:W-:Y:S04]  /*13ab70*/  STL [R1+0x7550], R18 ;  /* 0x0075501201007387 */ /* 0x000fe80000100800 */
[----:B------:R-:W-:Y:S01]  /*13ab80*/  STL [R1+0x757c], R19 ;  /* 0x00757c1301007387 */ /* 0x000fe20000100800 */
[----:B--2---:R-:W-:-:S03]  /*13ab90*/  IADD3.X R3, R3, UR9, RZ, P0, !PT ;  /* 0x0000000903037c10 */ /* 0x004fc600087fe4ff */
[----:B------:R-:W-:Y:S04]  /*13aba0*/  STL [R1+0x7548], R16 ;  /* 0x0075481001007387 */ /* 0x000fe80000100800 */
[----:B------:R-:W-:Y:S04]  /*13abb0*/  STL [R1+0x7574], R17 ;  /* 0x0075741101007387 */ /* 0x000fe80000100800 */
[----:B------:R-:W-:Y:S04]  /*13abc0*/  STL [R1+0x7540], R14 ;  /* 0x0075400e01007387 */ /* 0x000fe80000100800 */
[----:B------:R0:W-:Y:S02]  /*13abd0*/  STL [R1+0x7564], R3 ;  /* 0x0075640301007387 */ /* 0x0001e40000100800 */
[----:B0-----:R-:W0:Y:S01]  /*13abe0*/  LDC R3, c[0x0][0x23c] ;  /* 0x00008f00ff037b82 */ /* 0x001e220000000800 */
[----:B------:R-:W-:-:S02]  /*13abf0*/  IADD3.X R15, R15, UR9, RZ, P1, !PT ;  /* 0x000000090f0f7c10 */ /* 0x000fc40008ffe4ff */
[----:B------:R-:W-:Y:S02]  /*13ac00*/  IADD3 R12, P1, R12, UR6, RZ ;  /* 0x000000060c0c7c10 */ /* 0x000fe4000ff3e0ff */
[----:B------:R-:W-:Y:S02]  /*13ac10*/  IADD3 R13, P0, R13, UR6, RZ ;  /* 0x000000060d0d7c10 */ /* 0x000fe4000ff1e0ff */
[----:B------:R-:W-:Y:S02]  /*13ac20*/  IADD3.X R10, R10, UR9, RZ, P4, !PT ;  /* 0x000000090a0a7c10 */ /* 0x000fe4000a7fe4ff */
[----:B------:R-:W-:Y:S01]  /*13ac30*/  IADD3 R11, P4, R11, UR6, RZ ;  /* 0x000000060b0b7c10 */ /* 0x000fe2000ff9e0ff */
[----:B------:R1:W-:Y:S04]  /*13ac40*/  STL [R1+0x756c], R15 ;  /* 0x00756c0f01007387 */ /* 0x0003e80000100800 */
[----:B------:R2:W-:Y:S04]  /*13ac50*/  STL [R1+0x7538], R12 ;  /* 0x0075380c01007387 */ /* 0x0005e80000100800 */
[----:B------:R2:W-:Y:S04]  /*13ac60*/  STL [R1+0x7530], R13 ;  /* 0x0075300d01007387 */ /* 0x0005e80000100800 */
[----:B------:R2:W-:Y:S04]  /*13ac70*/  STL [R1+0x755c], R10 ;  /* 0x00755c0a01007387 */ /* 0x0005e80000100800 */
[----:B------:R2:W-:Y:S01]  /*13ac80*/  STL [R1+0x7528], R11 ;  /* 0x0075280b01007387 */ /* 0x0005e20000100800 */
[----:B---3--:R-:W-:-:S02]  /*13ac90*/  IADD3.X R8, R8, UR9, RZ, P3, !PT ;  /* 0x0000000908087c10 */ /* 0x008fc40009ffe4ff */
[----:B------:R-:W-:Y:S01]  /*13aca0*/  IADD3 R9, P3, R9, UR6, RZ ;  /* 0x0000000609097c10 */ /* 0x000fe2000ff7e0ff */
[----:B0-----:R-:W-:Y:S01]  /*13acb0*/  IMAD.SHL.U32 R3, R3, 0x80, RZ ;  /* 0x0000008003037824 */ /* 0x001fe200078e00ff */
[----:B------:R-:W-:Y:S02]  /*13acc0*/  IADD3.X R6, R6, UR9, RZ, P2, !PT ;  /* 0x0000000906067c10 */ /* 0x000fe400097fe4ff */
[----:B------:R-:W-:Y:S01]  /*13acd0*/  IADD3.X R4, R4, UR9, RZ, P6, !PT ;  /* 0x0000000904047c10 */ /* 0x000fe2000b7fe4ff */
[----:B------:R0:W-:Y:S01]  /*13ace0*/  STL [R1+0x7554], R8 ;  /* 0x0075540801007387 */ /* 0x0001e20000100800 */
[C---:B------:R-:W-:Y:S02]  /*13acf0*/  IADD3 R7, P2, R3.reuse, R7, RZ ;  /* 0x0000000703077210 */ /* 0x040fe40007f5e0ff */
[----:B------:R-:W-:Y:S01]  /*13ad00*/  IADD3 R5, P6, R3, R5, RZ ;  /* 0x0000000503057210 */ /* 0x000fe20007fde0ff */
[----:B------:R3:W-:Y:S01]  /*13ad10*/  STL [R1+0x7520], R9 ;  /* 0x0075200901007387 */ /* 0x0007e20000100800 */
[----:B------:R-:W-:-:S03]  /*13ad20*/  IADD3.X R2, R2, UR9, RZ, P5, !PT ;  /* 0x0000000902027c10 */ /* 0x000fc6000affe4ff */
[----:B------:R3:W-:Y:S01]  /*13ad30*/  STL [R1+0x754c], R6 ;  /* 0x00754c0601007387 */ /* 0x0007e20000100800 */
[----:B----4-:R-:W-:-:S03]  /*13ad40*/  IADD3 R54, P5, R3, R54, RZ ;  /* 0x0000003603367210 */ /* 0x010fc60007fbe0ff */
[----:B------:R4:W-:Y:S01]  /*13ad50*/  STL [R1+0x3564], R7 ;  /* 0x0035640701007387 */ /* 0x0009e20000100800 */
[----:B-----5:R-:W-:-:S03]  /*13ad60*/  IADD3.X R55, R55, UR9, RZ, P1, !PT ;  /* 0x0000000937377c10 */ /* 0x020fc60008ffe4ff */
[----:B------:R5:W-:Y:S01]  /*13ad70*/  STL [R1+0x7544], R4 ;  /* 0x0075440401007387 */ /* 0x000be20000100800 */
[----:B------:R-:W-:-:S03]  /*13ad80*/  IADD3 R56, P1, R3, R56, RZ ;  /* 0x0000003803387210 */ /* 0x000fc60007f3e0ff */
[----:B------:R5:W-:Y:S01]  /*13ad90*/  STL [R1+0x3560], R5 ;  /* 0x0035600501007387 */ /* 0x000be20000100800 */
[----:B------:R-:W-:-:S03]  /*13ada0*/  IADD3.X R57, R57, UR9, RZ, P0, !PT ;  /* 0x0000000939397c10 */ /* 0x000fc600087fe4ff */
        /* <DEDUP_REMOVED lines=10> */
[----:B------:R5:W-:Y:S04]  /*13ae50*/  STL [R1+0x6768], R58 ;  /* 0x0067683a01007387 */ /* 0x000be80000100800 */
[----:B------:R5:W-:Y:S01]  /*13ae60*/  STL [R1+0x7524], R59 ;  /* 0x0075243b01007387 */ /* 0x000be20000100800 */
[----:B------:R-:W-:-:S03]  /*13ae70*/  IMAD.X R33, R0, 0x1, R33, P2 ;  /* 0x0000000100217824 */ /* 0x000fc600010e0621 */
[----:B------:R5:W-:Y:S01]  /*13ae80*/  STL [R1+0x6764], R60 ;  /* 0x0067643c01007387 */ /* 0x000be20000100800 */
[----:B------:R-:W-:-:S03]  /*13ae90*/  IADD3 R34, P2, R3, R34, RZ ;  /* 0x0000002203227210 */ /* 0x000fc60007f5e0ff */
[----:B------:R5:W-:Y:S04]  /*13aea0*/  STL [R1+0x751c], R61 ;  /* 0x00751c3d01007387 */ /* 0x000be80000100800 */
[----:B------:R5:W-:Y:S01]  /*13aeb0*/  STL [R1+0x6760], R32 ;  /* 0x0067602001007387 */ /* 0x000be20000100800 */
[----:B------:R-:W-:-:S03]  /*13aec0*/  IMAD.X R35, R0, 0x1, R35, P6 ;  /* 0x0000000100237824 */ /* 0x000fc600030e0623 */
        /* <DEDUP_REMOVED lines=10> */
[----:B-1----:R-:W5:Y:S04]  /*13af70*/  LDL.LU R15, [R1+0x3550] ;  /* 0x00355000010f7983 */ /* 0x002f680000300800 */
[----:B--2---:R-:W2:Y:S04]  /*13af80*/  LDL.LU R12, [R1+0x6738] ;  /* 0x00673800010c7983 */ /* 0x004ea80000300800 */
[----:B------:R-:W2:Y:S04]  /*13af90*/  LDL.LU R13, [R1+0x354c] ;  /* 0x00354c00010d7983 */ /* 0x000ea80000300800 */
[----:B------:R-:W2:Y:S04]  /*13afa0*/  LDL.LU R10, [R1+0x6730] ;  /* 0x00673000010a7983 */ /* 0x000ea80000300800 */
[----:B------:R-:W2:Y:S04]  /*13afb0*/  LDL.LU R11, [R1+0x3548] ;  /* 0x00354800010b7983 */ /* 0x000ea80000300800 */
[----:B0-----:R-:W2:Y:S04]  /*13afc0*/  LDL.LU R8, [R1+0x6728] ;  /* 0x0067280001087983 */ /* 0x001ea80000300800 */
[----:B---3--:R-:W3:Y:S04]  /*13afd0*/  LDL.LU R9, [R1+0x6754] ;  /* 0x0067540001097983 */ /* 0x008ee80000300800 */
        /* <DEDUP_REMOVED lines=17> */
[C---:B------:R-:W-:Y:S01]  /*13b0f0*/  IADD3 R20, P6, R3.reuse, R20, RZ ;  /* 0x0000001403147210 */ /* 0x040fe20007fde0ff */
[C---:B------:R-:W-:Y:S01]  /*13b100*/  IMAD.X R21, R0.reuse, 0x1, R21, P5 ;  /* 0x0000000100157824 */ /* 0x040fe200028e0615 */
[C---:B------:R-:W-:Y:S01]  /*13b110*/  IADD3 R18, P5, R3.reuse, R18, RZ ;  /* 0x0000001203127210 */ /* 0x040fe20007fbe0ff */
[C---:B------:R-:W-:Y:S01]  /*13b120*/  IMAD.X R19, R0.reuse, 0x1, R19, P1 ;  /* 0x0000000100137824 */ /* 0x040fe200008e0613 */
[----:B------:R-:W-:Y:S01]  /*13b130*/  IADD3 R16, P1, R3, R16, RZ ;  /* 0x0000001003107210 */ /* 0x000fe20007f3e0ff */
[----:B------:R0:W-:Y:S01]  /*13b140*/  STL [R1+0x6758], R20 ;  /* 0x0067581401007387 */ /* 0x0001e20000100800 */
[----:B------:R-:W-:-:S03]  /*13b150*/  IMAD.X R17, R0, 0x1, R17, P0 ;  /* 0x0000000100117824 */ /* 0x000fc600000e0611 */
[----:B------:R1:W-:Y:S01]  /*13b160*/  STL [R1+0x3520], R21 ;  /* 0x0035201501007387 */ /* 0x0003e20000100800 */
[----:B------:R-:W-:-:S03]  /*13b170*/  IADD3 R14, P0, R3, R14, RZ ;  /* 0x0000000e030e7210 */ /* 0x000fc60007f1e0ff */
[----:B------:R1:W-:Y:S01]  /*13b180*/  STL [R1+0x6750], R18 ;  /* 0x0067501201007387 */ /* 0x0003e20000100800 */
[----:B------:R-:W-:-:S03]  /*13b190*/  IMAD.X R15, R0, 0x1, R15, P4 ;  /* 0x00000001000f7824 */ /* 0x000fc600020e060f */
[----:B------:R1:W-:Y:S01]  /*13b1a0*/  STL [R1+0x3538], R19 ;  /* 0x0035381301007387 */ /* 0x0003e20000100800 */
[----:B--2---:R-:W-:-:S03]  /*13b1b0*/  IADD3 R12, P4, R3, R12, RZ ;  /* 0x0000000c030c7210 */ /* 0x004fc60007f9e0ff */
[----:B------:R2:W-:Y:S01]  /*13b1c0*/  STL [R1+0x6748], R16 ;  /* 0x0067481001007387 */ /* 0x0005e20000100800 */
[----:B------:R-:W-:-:S03]  /*13b1d0*/  IMAD.X R13, R0, 0x1, R13, P3 ;  /* 0x00000001000d7824 */ /* 0x000fc600018e060d */
[----:B------:R2:W-:Y:S01]  /*13b1e0*/  STL [R1+0x3554], R17 ;  /* 0x0035541101007387 */ /* 0x0005e20000100800 */
[----:B------:R-:W-:-:S03]  /*13b1f0*/  IADD3 R10, P3, R3, R10, RZ ;  /* 0x0000000a030a7210 */ /* 0x000fc60007f7e0ff */
[----:B------:R2:W-:Y:S01]  /*13b200*/  STL [R1+0x6740], R14 ;  /* 0x0067400e01007387 */ /* 0x0005e20000100800 */
[----:B------:R-:W-:-:S03]  /*13b210*/  IMAD.X R11, R0, 0x1, R11, P2 ;  /* 0x00000001000b7824 */ /* 0x000fc600010e060b */
[----:B------:R2:W-:Y:S01]  /*13b220*/  STL [R1+0x3550], R15 ;  /* 0x0035500f01007387 */ /* 0x0005e20000100800 */
[----:B------:R-:W-:-:S03]  /*13b230*/  IADD3 R8, P2, R3, R8, RZ ;  /* 0x0000000803087210 */ /* 0x000fc60007f5e0ff */
[----:B------:R2:W-:Y:S01]  /*13b240*/  STL [R1+0x6738], R12 ;  /* 0x0067380c01007387 */ /* 0x0005e20000100800 */
[----:B---3--:R-:W-:-:S03]  /*13b250*/  IMAD.X R9, R0, 0x1, R9, P6 ;  /* 0x0000000100097824 */ /* 0x008fc600030e0609 */
[----:B------:R3:W-:Y:S01]  /*13b260*/  STL [R1+0x354c], R13 ;  /* 0x00354c0d01007387 */ /* 0x0007e20000100800 */
[----:B------:R-:W-:-:S03]  /*13b270*/  IADD3 R6, P6, R3, R6, RZ ;  /* 0x0000000603067210 */ /* 0x000fc60007fde0ff */
[----:B------:R3:W-:Y:S01]  /*13b280*/  STL [R1+0x6730], R10 ;  /* 0x0067300a01007387 */ /* 0x0007e20000100800 */
[----:B----4-:R-:W-:-:S03]  /*13b290*/  IMAD.X R7, R0, 0x1, R7, P5 ;  /* 0x0000000100077824 */ /* 0x010fc600028e0607 */
[----:B------:R4:W-:Y:S01]  /*13b2a0*/  STL [R1+0x3548], R11 ;  /* 0x0035480b01007387 */ /* 0x0009e20000100800 */
[----:B-----5:R-:W-:-:S03]  /*13b2b0*/  IADD3 R4, P5, R3, R4, RZ ;  /* 0x0000000403047210 */ /* 0x020fc60007fbe0ff */
        /* <DEDUP_REMOVED lines=22> */
[----:B------:R5:W-:Y:S04]  /*13b420*/  STL [R1+0x672c], R58 ;  /* 0x00672c3a01007387 */ /* 0x000be80000100800 */
[----:B------:R5:W-:Y:S01]  /*13b430*/  STL [R1+0x66f8], R59 ;  /* 0x0066f83b01007387 */ /* 0x000be20000100800 */
[----:B------:R-:W-:-:S03]  /*13b440*/  IADD3 R33, P6, R3, R33, RZ ;  /* 0x0000002103217210 */ /* 0x000fc60007fde0ff */
[----:B------:R5:W-:Y:S01]  /*13b450*/  STL [R1+0x6724], R60 ;  /* 0x0067243c01007387 */ /* 0x000be20000100800 */
[----:B------:R-:W-:-:S03]  /*13b460*/  IMAD.X R34, R0, 0x1, R34, P5 ;  /* 0x0000000100227824 */ /* 0x000fc600028e0622 */
[----:B------:R5:W-:Y:S04]  /*13b470*/  STL [R1+0x66f0], R61 ;  /* 0x0066f03d01007387 */ /* 0x000be80000100800 */
[----:B------:R5:W-:Y:S01]  /*13b480*/  STL [R1+0x671c], R32 ;  /* 0x00671c2001007387 */ /* 0x000be20000100800 */
[----:B------:R-:W-:-:S03]  /*13b490*/  IADD3 R35, P5, R3, R35, RZ ;  /* 0x0000002303237210 */ /* 0x000fc60007fbe0ff */
[----:B0-----:R-:W5:Y:S04]  /*13b4a0*/  LDL.LU R20, [R1+0x670c] ;  /* 0x00670c0001147983 */ /* 0x001f680000300800 */
[----:B------:R0:W-:Y:S04]  /*13b4b0*/  STL [R1+0x66e8], R33 ;  /* 0x0066e82101007387 */ /* 0x0001e80000100800 */
[----:B-1----:R-:W5:Y:S04]  /*13b4c0*/  LDL.LU R21, [R1+0x66d8] ;  /* 0x0066d80001157983 */ /* 0x002f680000300800 */
[----:B------:R1:W-:Y:S04]  /*13b4d0*/  STL [R1+0x6714], R34 ;  /* 0x0067142201007387 */ /* 0x0003e80000100800 */
[----:B------:R-:W5:Y:S04]  /*13b4e0*/  LDL.LU R18, [R1+0x6704] ;  /* 0x0067040001127983 */ /* 0x000f680000300800 */
[----:B------:R1:W-:Y:S04]  /*13b4f0*/  STL [R1+0x66e0], R35 ;  /* 0x0066e02301007387 */ /* 0x0003e80000100800 */
[----:B------:R-:W5:Y:S04]  /*13b500*/  LDL.LU R19, [R1+0x66d0] ;  /* 0x0066d00001137983 */ /* 0x000f680000300800 */
[----:B--2---:R-:W2:Y:S04]  /*13b510*/  LDL.LU R16, [R1+0x66fc] ;  /* 0x0066fc0001107983 */ /* 0x004ea80000300800 */
[----:B------:R-:W2:Y:S04]  /*13b520*/  LDL.LU R17, [R1+0x66c8] ;  /* 0x0066c80001117983 */ /* 0x000ea80000300800 */
[----:B------:R-:W2:Y:S04]  /*13b530*/  LDL.LU R14, [R1+0x66f4] ;  /* 0x0066f400010e7983 */ /* 0x000ea80000300800 */
[----:B------:R-:W2:Y:S04]  /*13b540*/  LDL.LU R15, [R1+0x66c0] ;  /* 0x0066c000010f7983 */ /* 0x000ea80000300800 */
[----:B------:R-:W2:Y:S04]  /*13b550*/  LDL.LU R12, [R1+0x66ec] ;  /* 0x0066ec00010c7983 */ /* 0x000ea80000300800 */
        /* <DEDUP_REMOVED lines=21> */
[----:B------:R-:W5:Y:S01]  /*13b6b0*/  LDL.LU R35, [R1+0x6694] ;  /* 0x0066940001237983 */ /* 0x000f620000300800 */
[C---:B------:R-:W-:Y:S01]  /*13b6c0*/  IMAD.X R20, R0.reuse, 0x1, R20, P1 ;  /* 0x0000000100147824 */ /* 0x040fe200008e0614 */
[C---:B------:R-:W-:Y:S01]  /*13b6d0*/  IADD3 R21, P1, R3.reuse, R21, RZ ;  /* 0x0000001503157210 */ /* 0x040fe20007f3e0ff */
[C---:B------:R-:W-:Y:S01]  /*13b6e0*/  IMAD.X R18, R0.reuse, 0x1, R18, P0 ;  /* 0x0000000100127824 */ /* 0x040fe200000e0612 */
[C---:B------:R-:W-:Y:S01]  /*13b6f0*/  IADD3 R19, P0, R3.reuse, R19, RZ ;  /* 0x0000001303137210 */ /* 0x040fe20007f1e0ff */
[----:B--2---:R-:W-:Y:S01]  /*13b700*/  IMAD.X R16, R0, 0x1, R16, P4 ;  /* 0x0000000100107824 */ /* 0x004fe200020e0610 */
        /* <DEDUP_REMOVED lines=9> */
[----:B---3--:R-:W-:-:S03]  /*13b7a0*/  IADD3 R13, P2, R3, R13, RZ ;  /* 0x0000000d030d7210 */ /* 0x008fc60007f5e0ff */
[----:B------:R3:W-:Y:S01]  /*13b7b0*/  STL [R1+0x66c8], R17 ;  /* 0x0066c81101007387 */ /* 0x0007e20000100800 */
[----:B------:R-:W-:-:S03]  /*13b7c0*/  IMAD.X R10, R0, 0x1, R10, P6 ;  /* 0x00000001000a7824 */ /* 0x000fc600030e060a */
[----:B------:R3:W-:Y:S01]  /*13b7d0*/  STL [R1+0x66f4], R14 ;  /* 0x0066f40e01007387 */ /* 0x0007e20000100800 */
[----:B----4-:R-:W-:-:S03]  /*13b7e0*/  IADD3 R11, P6, R3, R11, RZ ;  /* 0x0000000b030b7210 */ /* 0x010fc60007fde0ff */
[----:B------:R4:W-:Y:S01]  /*13b7f0*/  STL [R1+0x66c0], R15 ;  /* 0x0066c00f01007387 */ /* 0x0009e20000100800 */
[----:B-----5:R-:W-:-:S03]  /*13b800*/  IMAD.X R8, R0, 0x1, R8, P5 ;  /* 0x0000000100087824 */ /* 0x020fc600028e0608 */
        /* <DEDUP_REMOVED lines=38> */
[----:B0-----:R-:W5:Y:S04]  /*13ba70*/  LDL.LU R20, [R1+0x6660] ;  /* 0x0066600001147983 */ /* 0x001f680000300800 */
[----:B------:R0:W-:Y:S04]  /*13ba80*/  STL [R1+0x669c], R33 ;  /* 0x00669c2101007387 */ /* 0x0001e80000100800 */
[----:B-1----:R-:W5:Y:S04]  /*13ba90*/  LDL.LU R21, [R1+0x668c] ;  /* 0x00668c0001157983 */ /* 0x002f680000300800 */
[----:B------:R1:W-:Y:S04]  /*13baa0*/  STL [R1+0x6668], R34 ;  /* 0x0066682201007387 */ /* 0x0003e80000100800 */
[----:B--2---:R-:W2:Y:S04]  /*13bab0*/  LDL.LU R18, [R1+0x6658] ;  /* 0x0066580001127983 */ /* 0x004ea80000300800 */
[----:B------:R1:W-:Y:S04]  /*13bac0*/  STL [R1+0x6694], R35 ;  /* 0x0066942301007387 */ /* 0x0003e80000100800 */
        /* <DEDUP_REMOVED lines=28> */
[C---:B------:R-:W-:Y:S01]  /*13bc90*/  IADD3 R20, P0, R3.reuse, R20, RZ ;  /* 0x0000001403147210 */ /* 0x040fe20007f1e0ff */
[C---:B------:R-:W-:Y:S01]  /*13bca0*/  IMAD.X R21, R0.reuse, 0x1, R21, P4 ;  /* 0x0000000100157824 */ /* 0x040fe200020e0615 */
[C---:B--2---:R-:W-:Y:S01]  /*13bcb0*/  IADD3 R18, P4, R3.reuse, R18, RZ ;  /* 0x0000001203127210 */ /* 0x044fe20007f9e0ff */
[C---:B------:R-:W-:Y:S01]  /*13bcc0*/  IMAD.X R19, R0.reuse, 0x1, R19, P3 ;  /* 0x0000000100137824 */ /* 0x040fe200018e0613 */
[----:B------:R-:W-:Y:S01]  /*13bcd0*/  IADD3 R16, P3, R3, R16, RZ ;  /* 0x0000001003107210 */ /* 0x000fe20007f7e0ff */
        /* <DEDUP_REMOVED lines=58> */
[----:B--2---:R-:W2:Y:S04]  /*13c080*/  LDL.LU R18, [R1+0x660c] ;  /* 0x00660c0001127983 */ /* 0x004ea80000300800 */
[----:B------:R1:W-:Y:S04]  /*13c090*/  STL [R1+0x65e8], R35 ;  /* 0x0065e82301007387 */ /* 0x0003e80000100800 */
        /* <DEDUP_REMOVED lines=30> */
[C---:B--2---:R-:W-:Y:S01]  /*13c280*/  IMAD.X R18, R0.reuse, 0x1, R18, P2 ;  /* 0x0000000100127824 */ /* 0x044fe200010e0612 */
[C---:B---3--:R-:W-:Y:S01]  /*13c290*/  IADD3 R19, P2, R3.reuse, R19, RZ ;  /* 0x0000001303137210 */ /* 0x048fe20007f5e0ff */
[----:B----4-:R-:W-:Y:S01]  /*13c2a0*/  IMAD.X R16, R0, 0x1, R16, P6 ;  /* 0x0000000100107824 */ /* 0x010fe200030e0610 */
        /* <DEDUP_REMOVED lines=91> */
[C---:B---3--:R-:W-:Y:S01]  /*13c860*/  IMAD.X R19, R0.reuse, 0x1, R19, P5 ;  /* 0x0000000100137824 */ /* 0x048fe200028e0613 */
[----:B----4-:R-:W-:Y:S01]  /*13c870*/  IADD3 R16, P5, R3, R16, RZ ;  /* 0x0000001003107210 */ /* 0x010fe20007fbe0ff */
        /* <DEDUP_REMOVED lines=7905> */
[----:B------:R-:W-:Y:S01]  /*15b690*/  STL [R1+0x3c88], R20 ;  /* 0x003c881401007387 */ /* 0x000fe20000100800 */
[----:B-----5:R-:W-:-:S03]  /*15b6a0*/  IADD3 R17, P0, R3, R17, RZ ;  /* 0x0000001103117210 */ /* 0x020fc60007f1e0ff */
[----:B------:R-:W-:Y:S01]  /*15b6b0*/  STL [R1+0x3c54], R21 ;  /* 0x003c541501007387 */ /* 0x000fe20000100800 */
[----:B------:R-:W-:-:S03]  /*15b6c0*/  IMAD.X R14, R0, 0x1, R14, P4 ;  /* 0x00000001000e7824 */ /* 0x000fc600020e060e */
[----:B------:R-:W-:Y:S01]  /*15b6d0*/  STL [R1+0x3c80], R18 ;  /* 0x003c801201007387 */ /* 0x000fe20000100800 */
[----:B------:R-:W-:-:S03]  /*15b6e0*/  IADD3 R15, P4, R3, R15, RZ ;  /* 0x0000000f030f7210 */ /* 0x000fc60007f9e0ff */
[----:B------:R-:W-:Y:S01]  /*15b6f0*/  STL [R1+0x3c4c], R19 ;  /* 0x003c4c1301007387 */ /* 0x000fe20000100800 */
[----:B------:R-:W-:-:S03]  /*15b700*/  IMAD.X R12, R0, 0x1, R12, P3 ;  /* 0x00000001000c7824 */ /* 0x000fc600018e060c */
[----:B------:R-:W-:Y:S01]  /*15b710*/  STL [R1+0x3c78], R16 ;  /* 0x003c781001007387 */ /* 0x000fe20000100800 */
        /* <DEDUP_REMOVED lines=25> */
[----:B------:R-:W-:Y:S01]  /*15b8b0*/  STL [R1+0x3c14], R5 ;  /* 0x003c140501007387 */ /* 0x000fe20000100800 */
[----:B------:R-:W-:-:S03]  /*15b8c0*/  IMAD.X R57, R0, 0x1, R57, P3 ;  /* 0x0000000100397824 */ /* 0x000fc600018e0639 */
[----:B------:R-:W-:Y:S01]  /*15b8d0*/  STL [R1+0x3c40], R2 ;  /* 0x003c400201007387 */ /* 0x000fe20000100800 */
[----:B------:R-:W-:-:S03]  /*15b8e0*/  IADD3 R58, P3, R3, R58, RZ ;  /* 0x0000003a033a7210 */ /* 0x000fc60007f7e0ff */
[----:B------:R-:W-:Y:S01]  /*15b8f0*/  STL [R1+0x3c0c], R54 ;  /* 0x003c0c3601007387 */ /* 0x000fe20000100800 */
[----:B------:R-:W-:-:S03]  /*15b900*/  IMAD.X R59, R0, 0x1, R59, P2 ;  /* 0x00000001003b7824 */ /* 0x000fc600010e063b */
        /* <DEDUP_REMOVED lines=12> */
[----:B------:R-:W-:Y:S04]  /*15b9d0*/  STL [R1+0x3c18], R61 ;  /* 0x003c183d01007387 */ /* 0x000fe80000100800 */
[----:B------:R-:W-:Y:S04]  /*15b9e0*/  STL [R1+0x3c10], R32 ;  /* 0x003c102001007387 */ /* 0x000fe80000100800 */
[----:B------:R5:W-:Y:S04]  /*15b9f0*/  STL [R1+0x3bf8], R35 ;  /* 0x003bf82301007387 */ /* 0x000be80000100800 */
[----:B------:R5:W-:Y:S04]  /*15ba00*/  STL [R1+0x3c08], R33 ;  /* 0x003c082101007387 */ /* 0x000be80000100800 */
[----:B------:R5:W-:Y:S04]  /*15ba10*/  STL [R1+0x3c00], R34 ;  /* 0x003c002201007387 */ /* 0x000be80000100800 */
        /* <DEDUP_REMOVED lines=26> */
[----:B------:R-:W-:-:S02]  /*15bbc0*/  IADD3 R17, P5, R3, R17, RZ ;  /* 0x0000001103117210 */ /* 0x000fc40007fbe0ff */
[C---:B------:R-:W-:Y:S02]  /*15bbd0*/  IADD3 R14, P1, R3.reuse, R14, RZ ;  /* 0x0000000e030e7210 */ /* 0x040fe40007f3e0ff */
[C---:B--2---:R-:W-:Y:S02]  /*15bbe0*/  IADD3 R15, P0, R3.reuse, R15, RZ ;  /* 0x0000000f030f7210 */ /* 0x044fe40007f1e0ff */
[C---:B---3--:R-:W-:Y:S02]  /*15bbf0*/  IADD3 R12, P4, R3.reuse, R12, RZ ;  /* 0x0000000c030c7210 */ /* 0x048fe40007f9e0ff */
[C---:B----4-:R-:W-:Y:S02]  /*15bc00*/  IADD3 R13, P3, R3.reuse, R13, RZ ;  /* 0x0000000d030d7210 */ /* 0x050fe40007f7e0ff */
[C---:B-----5:R-:W-:Y:S02]  /*15bc10*/  IADD3 R10, P2, R3.reuse, R10, RZ ;  /* 0x0000000a030a7210 */ /* 0x060fe40007f5e0ff */
[C---:B------:R-:W-:Y:S01]  /*15bc20*/  IADD3 R11, P6, R3.reuse, R11, RZ ;  /* 0x0000000b030b7210 */ /* 0x040fe20007fde0ff */
[C---:B------:R-:W-:Y:S01]  /*15bc30*/  IMAD.X R8, R0.reuse, 0x1, R8, P5 ;  /* 0x0000000100087824 */ /* 0x040fe200028e0608 */
[----:B------:R-:W-:Y:S01]  /*15bc40*/  IADD3 R9, P5, R3, R9, RZ ;  /* 0x0000000903097210 */ /* 0x000fe20007fbe0ff */
[----:B------:R-:W-:-:S02]  /*15bc50*/  IMAD.X R6, R0, 0x1, R6, P1 ;  /* 0x0000000100067824 */ /* 0x000fc400008e0606 */
[----:B------:R-:W-:Y:S01]  /*15bc60*/  IMAD.X R4, R0, 0x1, R4, P0 ;  /* 0x0000000100047824 */ /* 0x000fe200000e0604 */
[C---:B------:R-:W-:Y:S02]  /*15bc70*/  IADD3 R35, P0, R3.reuse, R35, RZ ;  /* 0x0000002303237210 */ /* 0x040fe40007f1e0ff */
[----:B------:R-:W-:Y:S01]  /*15bc80*/  IADD3 R7, P1, R3, R7, RZ ;  /* 0x0000000703077210 */ /* 0x000fe20007f3e0ff */
[----:B------:R-:W-:-:S05]  /*15bc90*/  VIADD R59, R59, 0x1 ;  /* 0x000000013b3b7836 */ /* 0x000fca0000000000 */
        /* <DEDUP_REMOVED lines=12> */
[----:B------:R1:W-:Y:S04]  /*15bd60*/  STL [R1+0x3bb4], R7 ;  /* 0x003bb40701007387 */ /* 0x0003e80000100800 */
[----:B0-----:R-:W2:Y:S01]  /*15bd70*/  LDL.LU R35, [R1+0x3ba8] ;  /* 0x003ba80001237983 */ /* 0x001ea20000300800 */
[C---:B------:R-:W-:Y:S01]  /*15bd80*/  IMAD.X R5, R0.reuse, 0x1, R5, P4 ;  /* 0x0000000100057824 */ /* 0x040fe200020e0605 */
[C---:B------:R-:W-:Y:S01]  /*15bd90*/  IADD3 R2, P4, R3.reuse, R2, RZ ;  /* 0x0000000203027210 */ /* 0x040fe20007f9e0ff */
[C---:B------:R-:W-:Y:S01]  /*15bda0*/  IMAD.X R54, R0.reuse, 0x1, R54, P3 ;  /* 0x0000000100367824 */ /* 0x040fe200018e0636 */
[----:B------:R-:W-:Y:S01]  /*15bdb0*/  IADD3 R55, P3, R3, R55, RZ ;  /* 0x0000003703377210 */ /* 0x000fe20007f7e0ff */
[----:B------:R0:W-:Y:S01]  /*15bdc0*/  STL [R1+0x3be0], R4 ;  /* 0x003be00401007387 */ /* 0x0001e20000100800 */
[----:B------:R-:W-:-:S03]  /*15bdd0*/  IMAD.X R56, R0, 0x1, R56, P2 ;  /* 0x0000000100387824 */ /* 0x000fc600010e0638 */
[----:B------:R-:W-:Y:S01]  /*15bde0*/  STL [R1+0x3bd8], R5 ;  /* 0x003bd80501007387 */ /* 0x000fe20000100800 */
[----:B------:R-:W-:-:S03]  /*15bdf0*/  IADD3 R57, P2, R3, R57, RZ ;  /* 0x0000003903397210 */ /* 0x000fc60007f5e0ff */
[----:B------:R-:W-:Y:S01]  /*15be00*/  STL [R1+0x3ba4], R2 ;  /* 0x003ba40201007387 */ /* 0x000fe20000100800 */
[----:B------:R-:W-:-:S03]  /*15be10*/  IMAD.X R58, R0, 0x1, R58, P6 ;  /* 0x00000001003a7824 */ /* 0x000fc600030e063a */
[----:B------:R-:W-:Y:S01]  /*15be20*/  STL [R1+0x3bd0], R54 ;  /* 0x003bd03601007387 */ /* 0x000fe20000100800 */
[----:B------:R-:W-:-:S03]  /*15be30*/  IADD3 R60, P6, R3, R60, RZ ;  /* 0x0000003c033c7210 */ /* 0x000fc60007fde0ff */
[----:B------:R-:W-:Y:S01]  /*15be40*/  STL [R1+0x3b9c], R55 ;  /* 0x003b9c3701007387 */ /* 0x000fe20000100800 */
[----:B------:R-:W-:-:S03]  /*15be50*/  IMAD.X R61, R0, 0x1, R61, P5 ;  /* 0x00000001003d7824 */ /* 0x000fc600028e063d */
[----:B------:R-:W-:Y:S04]  /*15be60*/  STL [R1+0x3bc8], R56 ;  /* 0x003bc83801007387 */ /* 0x000fe80000100800 */
[----:B------:R-:W-:Y:S01]  /*15be70*/  STL [R1+0x3b94], R57 ;  /* 0x003b943901007387 */ /* 0x000fe20000100800 */
[----:B------:R-:W-:-:S03]  /*15be80*/  IADD3 R32, P5, R3, R32, RZ ;  /* 0x0000002003207210 */ /* 0x000fc60007fbe0ff */
[----:B------:R-:W-:Y:S01]  /*15be90*/  STL [R1+0x3bc0], R58 ;  /* 0x003bc03a01007387 */ /* 0x000fe20000100800 */
[----:B------:R-:W-:-:S03]  /*15bea0*/  IMAD.X R33, R0, 0x1, R33, P1 ;  /* 0x0000000100217824 */ /* 0x000fc600008e0621 */
[----:B------:R-:W-:Y:S04]  /*15beb0*/  STL [R1+0x3b8c], R60 ;  /* 0x003b8c3c01007387 */ /* 0x000fe80000100800 */
[----:B------:R-:W-:Y:S01]  /*15bec0*/  STL [R1+0x3bb8], R61 ;  /* 0x003bb83d01007387 */ /* 0x000fe20000100800 */
[----:B------:R-:W-:-:S03]  /*15bed0*/  IADD3 R34, P1, R3, R34, RZ ;  /* 0x0000002203227210 */ /* 0x000fc60007f3e0ff */
        /* <DEDUP_REMOVED lines=24> */
[----:B--2---:R-:W-:-:S05]  /*15c060*/  IMAD.X R35, R0, 0x1, R35, P0 ;  /* 0x0000000100237824 */ /* 0x004fca00000e0623 */
        /* <DEDUP_REMOVED lines=10> */
[C---:B---3--:R-:W-:Y:S01]  /*15c110*/  IADD3 R20, P0, R3.reuse, R20, RZ ;  /* 0x0000001403147210 */ /* 0x048fe20007f1e0ff */
[C---:B----4-:R-:W-:Y:S01]  /*15c120*/  IMAD.X R21, R0.reuse, 0x1, R21, P4 ;  /* 0x0000000100157824 */ /* 0x050fe200020e0615 */
[C---:B-----5:R-:W-:Y:S01]  /*15c130*/  IADD3 R18, P4, R3.reuse, R18, RZ ;  /* 0x0000001203127210 */ /* 0x060fe20007f9e0ff */
[C---:B------:R-:W-:Y:S01]  /*15c140*/  IMAD.X R19, R0.reuse, 0x1, R19, P3 ;  /* 0x0000000100137824 */ /* 0x040fe200018e0613 */
[----:B------:R-:W-:Y:S01]  /*15c150*/  IADD3 R16, P3, R3, R16, RZ ;  /* 0x0000001003107210 */ /* 0x000fe20007f7e0ff */
        /* <DEDUP_REMOVED lines=24> */
[----:B------:R-:W-:Y:S04]  /*15c2e0*/  STL [R1+0x3b44], R8 ;  /* 0x003b440801007387 */ /* 0x000fe80000100800 */
[----:B------:R-:W-:Y:S04]  /*15c2f0*/  STL [R1+0x3b70], R9 ;  /* 0x003b700901007387 */ /* 0x000fe80000100800 */
[----:B------:R-:W-:Y:S04]  /*15c300*/  STL [R1+0x3b3c], R6 ;  /* 0x003b3c0601007387 */ /* 0x000fe80000100800 */
[----:B------:R0:W-:Y:S04]  /*15c310*/  STL [R1+0x3b60], R34 ;  /* 0x003b602201007387 */ /* 0x0001e80000100800 */
[----:B------:R1:W-:Y:S04]  /*15c320*/  STL [R1+0x3b68], R7 ;  /* 0x003b680701007387 */ /* 0x0003e80000100800 */
[----:B0-----:R-:W3:Y:S01]  /*15c330*/  LDL.LU R34, [R1+0x3afc] ;  /* 0x003afc0001227983 */ /* 0x001ee20000300800 */
[----:B------:R-:W-:-:S02]  /*15c340*/  IADD3 R4, P4, R3, R4, RZ ;  /* 0x0000000403047210 */ /* 0x000fc40007f9e0ff */
[C---:B------:R-:W-:Y:S01]  /*15c350*/  IADD3 R5, P3, R3.reuse, R5, RZ ;  /* 0x0000000503057210 */ /* 0x040fe20007f7e0ff */
[C---:B------:R-:W-:Y:S01]  /*15c360*/  IMAD.X R2, R0.reuse, 0x1, R2, P2 ;  /* 0x0000000100027824 */ /* 0x040fe200010e0602 */
[C---:B------:R-:W-:Y:S01]  /*15c370*/  IADD3 R54, P2, R3.reuse, R54, RZ ;  /* 0x0000003603367210 */ /* 0x040fe20007f5e0ff */
[----:B------:R0:W-:Y:S04]  /*15c380*/  STL [R1+0x3b34], R4 ;  /* 0x003b340401007387 */ /* 0x0001e80000100800 */
[----:B------:R-:W-:Y:S04]  /*15c390*/  STL [R1+0x3b2c], R5 ;  /* 0x003b2c0501007387 */ /* 0x000fe80000100800 */
[----:B------:R-:W-:Y:S04]  /*15c3a0*/  STL [R1+0x3b58], R2 ;  /* 0x003b580201007387 */ /* 0x000fe80000100800 */
[----:B------:R-:W-:Y:S01]  /*15c3b0*/  STL [R1+0x3b24], R54 ;  /* 0x003b243601007387 */ /* 0x000fe20000100800 */
[C---:B--2---:R-:W-:Y:S01]  /*15c3c0*/  IMAD.X R55, R0.reuse, 0x1, R55, P6 ;  /* 0x0000000100377824 */ /* 0x044fe200030e0637 */
[C---:B------:R-:W-:Y:S01]  /*15c3d0*/  IADD3 R56, P6, R3.reuse, R56, RZ ;  /* 0x0000003803387210 */ /* 0x040fe20007fde0ff */
[C---:B------:R-:W-:Y:S01]  /*15c3e0*/  IMAD.X R57, R0.reuse, 0x1, R57, P5 ;  /* 0x0000000100397824 */ /* 0x040fe200028e0639 */
[C---:B------:R-:W-:Y:S01]  /*15c3f0*/  IADD3 R58, P5, R3.reuse, R58, RZ ;  /* 0x0000003a033a7210 */ /* 0x040fe20007fbe0ff */
[----:B------:R-:W-:Y:S01]  /*15c400*/  IMAD.X R60, R0, 0x1, R60, P1 ;  /* 0x00000001003c7824 */ /* 0x000fe200008e063c */
[----:B------:R-:W-:Y:S01]  /*15c410*/  STL [R1+0x3b50], R55 ;  /* 0x003b503701007387 */ /* 0x000fe20000100800 */
[----:B------:R-:W-:-:S03]  /*15c420*/  IADD3 R61, P1, R3, R61, RZ ;  /* 0x0000003d033d7210 */ /* 0x000fc60007f3e0ff */
[----:B------:R-:W-:Y:S04]  /*15c430*/  STL [R1+0x3b1c], R56 ;  /* 0x003b1c3801007387 */ /* 0x000fe80000100800 */
[----:B------:R-:W-:Y:S01]  /*15c440*/  STL [R1+0x3b48], R57 ;  /* 0x003b483901007387 */ /* 0x000fe20000100800 */
[----:B------:R-:W-:-:S03]  /*15c450*/  IMAD.X R32, R0, 0x1, R32, P0 ;  /* 0x0000000100207824 */ /* 0x000fc600000e0620 */
[----:B------:R-:W-:Y:S01]  /*15c460*/  STL [R1+0x3b14], R58 ;  /* 0x003b143a01007387 */ /* 0x000fe20000100800 */
[----:B------:R-:W-:-:S03]  /*15c470*/  IADD3 R33, P0, R3, R33, RZ ;  /* 0x0000002103217210 */ /* 0x000fc60007f1e0ff */
[----:B------:R-:W-:Y:S04]  /*15c480*/  STL [R1+0x3b40], R60 ;  /* 0x003b403c01007387 */ /* 0x000fe80000100800 */
[----:B------:R-:W-:Y:S01]  /*15c490*/  STL [R1+0x3b0c], R61 ;  /* 0x003b0c3d01007387 */ /* 0x000fe20000100800 */
[----:B------:R-:W-:-:S03]  /*15c4a0*/  IMAD.X R35, R0, 0x1, R35, P4 ;  /* 0x0000000100237824 */ /* 0x000fc600020e0623 */
        /* <DEDUP_REMOVED lines=24> */
[----:B---3--:R-:W-:-:S05]  /*15c630*/  IADD3 R34, P4, R3, R34, RZ ;  /* 0x0000002203227210 */ /* 0x008fca0007f9e0ff */
        /* <DEDUP_REMOVED lines=10> */
[C---:B--2---:R-:W-:Y:S01]  /*15c6e0*/  IMAD.X R20, R0.reuse, 0x1, R20, P3 ;  /* 0x0000000100147824 */ /* 0x044fe200018e0614 */
[C---:B----4-:R-:W-:Y:S01]  /*15c6f0*/  IADD3 R21, P3, R3.reuse, R21, RZ ;  /* 0x0000001503157210 */ /* 0x050fe20007f7e0ff */
[C---:B-----5:R-:W-:Y:S01]  /*15c700*/  IMAD.X R18, R0.reuse, 0x1, R18, P2 ;  /* 0x0000000100127824 */ /* 0x060fe200010e0612 */
[C---:B------:R-:W-:Y:S01]  /*15c710*/  IADD3 R19, P2, R3.reuse, R19, RZ ;  /* 0x0000001303137210 */ /* 0x040fe20007f5e0ff */
[----:B------:R-:W-:Y:S01]  /*15c720*/  IMAD.X R16, R0, 0x1, R16, P6 ;  /* 0x0000000100107824 */ /* 0x000fe200030e0610 */
        /* <DEDUP_REMOVED lines=19> */
[C---:B------:R-:W-:Y:S02]  /*15c860*/  IMAD.X R6, R0.reuse, 0x1, R6, P3 ;  /* 0x0000000100067824 */ /* 0x040fe400018e0606 */
[----:B------:R-:W-:Y:S01]  /*15c870*/  IMAD.X R4, R0, 0x1, R4, P2 ;  /* 0x0000000100047824 */ /* 0x000fe200010e0604 */
[----:B------:R-:W-:Y:S01]  /*15c880*/  STL [R1+0x3b00], R10 ;  /* 0x003b000a01007387 */ /* 0x000fe20000100800 */
[----:B------:R-:W-:-:S03]  /*15c890*/  IADD3 R35, P2, R3, R35, RZ ;  /* 0x0000002303237210 */ /* 0x000fc60007f5e0ff */
[----:B------:R-:W-:Y:S01]  /*15c8a0*/  STL [R1+0x3acc], R11 ;  /* 0x003acc0b01007387 */ /* 0x000fe20000100800 */
[----:B------:R-:W-:-:S03]  /*15c8b0*/  IADD3 R7, P3, R3, R7, RZ ;  /* 0x0000000703077210 */ /* 0x000fc60007f7e0ff */
        /* <DEDUP_REMOVED lines=9> */
[----:B------:R0:W-:Y:S04]  /*15c950*/  STL [R1+0x3ae8], R4 ;  /* 0x003ae80401007387 */ /* 0x0001e80000100800 */
[----:B------:R-:W-:Y:S01]  /*15c960*/  STL [R1+0x3ae0], R5 ;  /* 0x003ae00501007387 */ /* 0x000fe20000100800 */
[----:B---3--:R-:W-:Y:S01]  /*15c970*/  IMAD.X R56, R0, 0x1, R56, P1 ;  /* 0x0000000100387824 */ /* 0x008fe200008e0638 */
[----:B------:R-:W-:-:S02]  /*15c980*/  IADD3 R55, P5, R3, R55, RZ ;  /* 0x0000003703377210 */ /* 0x000fc40007fbe0ff */
[----:B------:R-:W-:Y:S01]  /*15c990*/  STL [R1+0x3aac], R2 ;  /* 0x003aac0201007387 */ /* 0x000fe20000100800 */
[C---:B------:R-:W-:Y:S01]  /*15c9a0*/  IADD3 R57, P1, R3.reuse, R57, RZ ;  /* 0x0000003903397210 */ /* 0x040fe20007f3e0ff */
[----:B------:R-:W-:Y:S02]  /*15c9b0*/  IMAD.X R58, R0, 0x1, R58, P0 ;  /* 0x00000001003a7824 */ /* 0x000fe400000e063a */
        /* <DEDUP_REMOVED lines=3566> */
[----:B---3--:R-:W3:Y:S04]  /*16a8a0*/  LDL.LU R55, [R1+0x74c0] ;  /* 0x0074c00001377983 */ /* 0x008ee80000300800 */
[----:B------:R-:W3:Y:S04]  /*16a8b0*/  LDL.LU R5, [R1+0x7518] ;  /* 0x0075180001057983 */ /* 0x000ee80000300800 */
[----:B------:R-:W3:Y:S04]  /*16a8c0*/  LDL.LU R2, [R1+0x74bc] ;  /* 0x0074bc0001027983 */ /* 0x000ee80000300800 */
[----:B------:R-:W3:Y:S01]  /*16a8d0*/  LDL.LU R54, [R1+0x7514] ;  /* 0x0075140001367983 */ /* 0x000ee20000300800 */
[----:B--2---:R-:W-:-:S05]  /*16a8e0*/  IMAD.X R35, R0, 0x1, R35, P6 ;  /* 0x0000000100237824 */ /* 0x004fca00030e0623 */
[----:B------:R0:W-:Y:S04]  /*16a8f0*/  STL [R1+0x746c], R35 ;  /* 0x00746c2301007387 */ /* 0x0001e80000100800 */
[----:B----4-:R-:W2:Y:S04]  /*16a900*/  LDL.LU R56, [R1+0x74b8] ;  /* 0x0074b80001387983 */ /* 0x010ea80000300800 */
[----:B-----5:R-:W4:Y:S04]  /*16a910*/  LDL.LU R57, [R1+0x7510] ;  /* 0x0075100001397983 */ /* 0x020f280000300800 */
[----:B------:R-:W5:Y:S04]  /*16a920*/  LDL.LU R58, [R1+0x74cc] ;  /* 0x0074cc00013a7983 */ /* 0x000f680000300800 */
[----:B------:R-:W5:Y:S04]  /*16a930*/  LDL.LU R60, [R1+0x74e0] ;  /* 0x0074e000013c7983 */ /* 0x000f680000300800 */
[----:B------:R-:W5:Y:S04]  /*16a940*/  LDL.LU R61, [R1+0x74dc] ;  /* 0x0074dc00013d7983 */ /* 0x000f680000300800 */
[----:B------:R-:W5:Y:S04]  /*16a950*/  LDL.LU R32, [R1+0x74d8] ;  /* 0x0074d80001207983 */ /* 0x000f680000300800 */
[----:B------:R-:W5:Y:S04]  /*16a960*/  LDL.LU R33, [R1+0x74ec] ;  /* 0x0074ec0001217983 */ /* 0x000f680000300800 */
[----:B------:R-:W5:Y:S04]  /*16a970*/  LDL.LU R34, [R1+0x74fc] ;  /* 0x0074fc0001227983 */ /* 0x000f680000300800 */
[----:B0-----:R-:W5:Y:S01]  /*16a980*/  LDL.LU R35, [R1+0x74f8] ;  /* 0x0074f80001237983 */ /* 0x001f620000300800 */
[C---:B------:R-:W-:Y:S01]  /*16a990*/  IADD3 R20, P6, R3.reuse, R20, RZ ;  /* 0x0000001403147210 */ /* 0x040fe20007fde0ff */
[C---:B------:R-:W-:Y:S01]  /*16a9a0*/  IMAD.X R21, R0.reuse, 0x1, R21, P5 ;  /* 0x0000000100157824 */ /* 0x040fe200028e0615 */
[C---:B------:R-:W-:Y:S01]  /*16a9b0*/  IADD3 R18, P5, R3.reuse, R18, RZ ;  /* 0x0000001203127210 */ /* 0x040fe20007fbe0ff */
        /* <DEDUP_REMOVED lines=23> */
[----:B---3--:R-:W-:-:S03]  /*16ab30*/  IMAD.X R55, R0, 0x1, R55, P1 ;  /* 0x0000000100377824 */ /* 0x008fc600008e0637 */
[----:B------:R-:W-:Y:S04]  /*16ab40*/  STL [R1+0x749c], R11 ;  /* 0x00749c0b01007387 */ /* 0x000fe80000100800 */
[----:B------:R-:W-:Y:S04]  /*16ab50*/  STL [R1+0x7508], R8 ;  /* 0x0075080801007387 */ /* 0x000fe80000100800 */
[----:B------:R-:W-:Y:S04]  /*16ab60*/  STL [R1+0x7498], R9 ;  /* 0x0074980901007387 */ /* 0x000fe80000100800 */
[----:B------:R-:W-:Y:S04]  /*16ab70*/  STL [R1+0x7504], R6 ;  /* 0x0075040601007387 */ /* 0x000fe80000100800 */
[----:B------:R0:W-:Y:S02]  /*16ab80*/  STL [R1+0x74c0], R55 ;  /* 0x0074c03701007387 */ /* 0x0001e40000100800 */
[----:B0-----:R-:W0:Y:S01]  /*16ab90*/  LDC R55, c[0x0][0x230] ;  /* 0x00008c00ff377b82 */ /* 0x001e220000000800 */
[C---:B------:R-:W-:Y:S01]  /*16aba0*/  IMAD.X R7, R0.reuse, 0x1, R7, P5 ;  /* 0x0000000100077824 */ /* 0x040fe200028e0607 */
[C---:B------:R-:W-:Y:S01]  /*16abb0*/  IADD3 R4, P5, R3.reuse, R4, RZ ;  /* 0x0000000403047210 */ /* 0x040fe20007fbe0ff */
[----:B------:R-:W-:Y:S01]  /*16abc0*/  IMAD.X R2, R0, 0x1, R2, P0 ;  /* 0x0000000100027824 */ /* 0x000fe200000e0602 */
[----:B------:R-:W-:-:S02]  /*16abd0*/  IADD3 R5, P1, R3, R5, RZ ;  /* 0x0000000503057210 */ /* 0x000fc40007f3e0ff */
[----:B------:R-:W-:Y:S01]  /*16abe0*/  IADD3 R54, P0, R3, R54, RZ ;  /* 0x0000003603367210 */ /* 0x000fe20007f1e0ff */
[----:B------:R-:W-:Y:S04]  /*16abf0*/  STL [R1+0x74ac], R7 ;  /* 0x0074ac0701007387 */ /* 0x000fe80000100800 */
[----:B------:R-:W-:Y:S04]  /*16ac00*/  STL [R1+0x7500], R4 ;  /* 0x0075000401007387 */ /* 0x000fe80000100800 */
[----:B------:R1:W-:Y:S04]  /*16ac10*/  STL [R1+0x74bc], R2 ;  /* 0x0074bc0201007387 */ /* 0x0003e80000100800 */
[----:B------:R3:W-:Y:S04]  /*16ac20*/  STL [R1+0x7518], R5 ;  /* 0x0075180501007387 */ /* 0x0007e80000100800 */
[----:B------:R3:W-:Y:S01]  /*16ac30*/  STL [R1+0x7514], R54 ;  /* 0x0075143601007387 */ /* 0x0007e20000100800 */
[----:B0-----:R-:W-:-:S05]  /*16ac40*/  VIADD R55, R55, 0x7f ;  /* 0x0000007f37377836 */ /* 0x001fca0000000000 */
[----:B-1----:R-:W-:-:S04]  /*16ac50*/  SHF.R.S32.HI R2, RZ, 0x1f, R55 ;  /* 0x0000001fff027819 */ /* 0x002fc80000011437 */
[----:B------:R-:W-:-:S04]  /*16ac60*/  LEA.HI R2, R2, R55, RZ, 0x7 ;  /* 0x0000003702027211 */ /* 0x000fc800078f38ff */
[----:B------:R-:W-:Y:S01]  /*16ac70*/  SHF.R.S32.HI R2, RZ, 0x7, R2 ;  /* 0x00000007ff027819 */ /* 0x000fe20000011402 */
[C---:B--2---:R-:W-:Y:S01]  /*16ac80*/  IMAD.X R56, R0.reuse, 0x1, R56, P4 ;  /* 0x0000000100387824 */ /* 0x044fe200020e0638 */
[----:B----4-:R-:W-:Y:S01]  /*16ac90*/  IADD3 R57, P4, R3, R57, RZ ;  /* 0x0000003903397210 */ /* 0x010fe20007f9e0ff */
[C---:B-----5:R-:W-:Y:S02]  /*16aca0*/  IMAD.X R58, R0.reuse, 0x1, R58, P3 ;  /* 0x00000001003a7824 */ /* 0x060fe400018e063a */
[C---:B------:R-:W-:Y:S02]  /*16acb0*/  IMAD.X R60, R0.reuse, 0x1, R60, P2 ;  /* 0x00000001003c7824 */ /* 0x040fe400010e063c */
[C---:B------:R-:W-:Y:S01]  /*16acc0*/  IMAD.X R61, R0.reuse, 0x1, R61, P6 ;  /* 0x00000001003d7824 */ /* 0x040fe200030e063d */
[----:B------:R3:W-:Y:S01]  /*16acd0*/  STL [R1+0x74b8], R56 ;  /* 0x0074b83801007387 */ /* 0x0007e20000100800 */
[----:B------:R-:W-:-:S03]  /*16ace0*/  IMAD.X R32, R0, 0x1, R32, P5 ;  /* 0x0000000100207824 */ /* 0x000fc600028e0620 */
[----:B------:R3:W-:Y:S01]  /*16acf0*/  STL [R1+0x7510], R57 ;  /* 0x0075103901007387 */ /* 0x0007e20000100800 */
[----:B------:R-:W-:-:S03]  /*16ad00*/  IMAD.X R35, R0, 0x1, R35, P4 ;  /* 0x0000000100237824 */ /* 0x000fc600020e0623 */
[----:B------:R3:W-:Y:S01]  /*16ad10*/  STL [R1+0x74cc], R58 ;  /* 0x0074cc3a01007387 */ /* 0x0007e20000100800 */
[----:B------:R-:W-:-:S03]  /*16ad20*/  IMAD.X R33, R0, 0x1, R33, P1 ;  /* 0x0000000100217824 */ /* 0x000fc600008e0621 */
[----:B------:R3:W-:Y:S01]  /*16ad30*/  STL [R1+0x74e0], R60 ;  /* 0x0074e03c01007387 */ /* 0x0007e20000100800 */
[----:B------:R-:W-:-:S03]  /*16ad40*/  IMAD.X R34, R0, 0x1, R34, P0 ;  /* 0x0000000100227824 */ /* 0x000fc600000e0622 */
[----:B------:R3:W-:Y:S04]  /*16ad50*/  STL [R1+0x74dc], R61 ;  /* 0x0074dc3d01007387 */ /* 0x0007e80000100800 */
[----:B------:R3:W-:Y:S04]  /*16ad60*/  STL [R1+0x74d8], R32 ;  /* 0x0074d82001007387 */ /* 0x0007e80000100800 */
[----:B------:R3:W-:Y:S04]  /*16ad70*/  STL [R1+0x74f8], R35 ;  /* 0x0074f82301007387 */ /* 0x0007e80000100800 */
[----:B------:R3:W-:Y:S04]  /*16ad80*/  STL [R1+0x74ec], R33 ;  /* 0x0074ec2101007387 */ /* 0x0007e80000100800 */
[----:B------:R3:W-:Y:S01]  /*16ad90*/  STL [R1+0x74fc], R34 ;  /* 0x0074fc2201007387 */ /* 0x0007e20000100800 */
[----:B------:R-:W-:-:S13]  /*16ada0*/  ISETP.NE.U32.AND P3, PT, R59, R2, PT ;  /* 0x000000023b00720c */ /* 0x000fda0003f65070 */
[----:B---3--:R-:W-:Y:S05]  /*16adb0*/  @P3 BRA `(.L_x_1) ;  /* 0xffffefc400b03947 */ /* 0x008fea000383ffff */
.L_x_0:
[----:B------:R-:W2:Y:S01]  /*16adc0*/  LDL R36, [R1+0x14c] ;  /* 0x00014c0001247983 */ /* 0x000ea20000100800 */
[----:B------:R-:W-:Y:S01]  /*16add0*/  ULDC UR4, c[0x0][0x248] ;  /* 0x0000920000047ab9 */ /* 0x000fe20000000800 */
[----:B------:R-:W-:Y:S01]  /*16ade0*/  ULDC UR6, c[0x0][0x248] ;  /* 0x0000920000067ab9 */ /* 0x000fe20000000800 */
[----:B------:R-:W0:Y:S01]  /*16adf0*/  S2UR UR5, SR_CgaCtaId ;  /* 0x00000000000579c3 */ /* 0x000e220000008800 */
[----:B------:R-:W-:Y:S01]  /*16ae00*/  ULDC UR7, c[0x0][0x248] ;  /* 0x0000920000077ab9 */ /* 0x000fe20000000800 */
[----:B------:R-:W-:Y:S01]  /*16ae10*/  ULDC UR8, c[0x0][0x248] ;  /* 0x0000920000087ab9 */ /* 0x000fe20000000800 */
[----:B------:R-:W-:Y:S01]  /*16ae20*/  ULDC UR10, c[0x0][0x248] ;  /* 0x00009200000a7ab9 */ /* 0x000fe20000000800 */
[----:B------:R-:W-:Y:S01]  /*16ae30*/  ULDC.64 UR16, c[0x0][0x228] ;  /* 0x00008a0000107ab9 */ /* 0x000fe20000000a00 */
[----:B------:R-:W-:Y:S01]  /*16ae40*/  ULDC.64 UR48, c[0x0][0x228] ;  /* 0x00008a0000307ab9 */ /* 0x000fe20000000a00 */
[----:B------:R-:W-:Y:S01]  /*16ae50*/  ULDC.64 UR50, c[0x0][0x228] ;  /* 0x00008a0000327ab9 */ /* 0x000fe20000000a00 */
[----:B------:R-:W-:Y:S01]  /*16ae60*/  ULDC.64 UR52, c[0x0][0x228] ;  /* 0x00008a0000347ab9 */ /* 0x000fe20000000a00 */
[----:B------:R-:W-:Y:S01]  /*16ae70*/  ULDC.64 UR54, c[0x0][0x228] ;  /* 0x00008a0000367ab9 */ /* 0x000fe20000000a00 */
[----:B------:R-:W-:Y:S01]  /*16ae80*/  ULDC.64 UR56, c[0x0][0x228] ;  /* 0x00008a0000387ab9 */ /* 0x000fe20000000a00 */
[----:B------:R-:W-:Y:S01]  /*16ae90*/  ULDC.64 UR58, c[0x0][0x228] ;  /* 0x00008a00003a7ab9 */ /* 0x000fe20000000a00 */
[----:B------:R-:W-:Y:S01]  /*16aea0*/  ULDC.64 UR60, c[0x0][0x228] ;  /* 0x00008a00003c7ab9 */ /* 0x000fe20000000a00 */
[----:B------:R-:W-:Y:S01]  /*16aeb0*/  BAR.SYNC.DEFER_BLOCKING 0x0 ;  /* 0x0000000000007b1d */ /* 0x000fe20000010000 */
[----:B--2---:R-:W-:-:S05]  /*16aec0*/  IMAD R0, R36, UR4, RZ ;  /* 0x0000000424007c24 */ /* 0x004fca000f8e02ff */
[----:B------:R-:W-:Y:S01]  /*16aed0*/  ULDC UR4, c[0x0][0x248] ;  /* 0x0000920000047ab9 */ /* 0x000fe20000000800 */
[----:B------:R-:W-:Y:S01]  /*16aee0*/  STL [R1+0x7b54], R36 ;  /* 0x007b542401007387 */ /* 0x000fe20000100800 */
[----:B------:R-:W-:Y:S01]  /*16aef0*/  VIADD R9, R0, UR4 ;  /* 0x0000000400097c36 */ /* 0x000fe20008000000 */
[----:B------:R-:W-:Y:S02]  /*16af00*/  ULDC UR4, c[0x0][0x248] ;  /* 0x0000920000047ab9 */ /* 0x000fe40000000800 */
[----:B------:R1:W-:Y:S04]  /*16af10*/  STL [R1+0x3cc], R0 ;  /* 0x0003cc0001007387 */ /* 0x0003e80000100800 */
[----:B------:R-:W-:Y:S01]  /*16af20*/  STL [R1+0x7b50], R9 ;  /* 0x007b500901007387 */ /* 0x000fe20000100800 */
[----:B-1----:R-:W-:Y:S01]  /*16af30*/  VIADD R0, R9, UR4 ;  /* 0x0000000409007c36 */ /* 0x002fe20008000000 */
[----:B------:R-:W-:-:S03]  /*16af40*/  ULDC UR4, c[0x0][0x248] ;  /* 0x0000920000047ab9 */ /* 0x000fc60000000800 */
[----:B------:R-:W-:Y:S01]  /*16af50*/  VIADD R8, R0, UR4 ;  /* 0x0000000400087c36 */ /* 0x000fe20008000000 */
[----:B------:R-:W-:Y:S01]  /*16af60*/  ULDC UR4, c[0x0][0x248] ;  /* 0x0000920000047ab9 */ /* 0x000fe20000000800 */
[----:B------:R1:W-:Y:S04]  /*16af70*/  STL [R1+0x3c8], R0 ;  /* 0x0003c80001007387 */ /* 0x0003e80000100800 */
[----:B------:R-:W-:Y:S01]  /*16af80*/  STL [R1+0x7b58], R8 ;  /* 0x007b580801007387 */ /* 0x000fe20000100800 */
[----:B-1----:R-:W-:Y:S01]  /*16af90*/  VIADD R0, R8, UR4 ;  /* 0x0000000408007c36 */ /* 0x002fe20008000000 */
[----:B------:R-:W-:-:S03]  /*16afa0*/  ULDC UR4, c[0x0][0x248] ;  /* 0x0000920000047ab9 */ /* 0x000fc60000000800 */
[----:B------:R-:W-:Y:S01]  /*16afb0*/  VIADD R6, R0, UR4 ;  /* 0x0000000400067c36 */ /* 0x000fe20008000000 */
[----:B------:R-:W-:Y:S01]  /*16afc0*/  ULDC UR4, c[0x0][0x248] ;  /* 0x0000920000047ab9 */ /* 0x000fe20000000800 */
[----:B------:R1:W-:Y:S02]  /*16afd0*/  STL [R1+0x7b5c], R0 ;  /* 0x007b5c0001007387 */ /* 0x0003e40000100800 */
[----:B------:R-:W-:Y:S01]  /*16afe0*/  VIADD R7, R6, UR4 ;  /* 0x0000000406077c36 */ /* 0x000fe20008000000 */
[----:B------:R-:W-:Y:S01]  /*16aff0*/  ULDC UR4, c[0x0][0x248] ;  /* 0x0000920000047ab9 */ /* 0x000fe20000000800 */
[----:B------:R-:W-:Y:S02]  /*16b000*/  STL [R1+0x7b60], R6 ;  /* 0x007b600601007387 */ /* 0x000fe40000100800 */
        /* <DEDUP_REMOVED lines=31> */
[----:B------:R-:W-:-:S03]  /*16b200*/  ULDC UR4, c[0x0][0x248] ;  /* 0x0000920000047ab9 */ /* 0x000fc60000000800 */
        /* <DEDUP_REMOVED lines=54> */
[----:B-1----:R-:W-:Y:S01]  /*16b570*/  VIADD R0, R2, UR4 ;  /* 0x0000000402007c36 */ /* 0x002fe20008000000 */
[----:B------:R-:W-:Y:S01]  /*16b580*/  STL [R1], R2 ;  /* 0x0000000201007387 */ /* 0x000fe20000100800 */
[----:B------:R-:W-:-:S03]  /*16b590*/  ULDC UR4, c[0x0][0x248] ;  /* 0x0000920000047ab9 */ /* 0x000fc60000000800 */
[----:B------:R1:W-:Y:S02]  /*16b5a0*/  STL [R1+0x8], R0 ;  /* 0x0000080001007387 */ /* 0x0003e40000100800 */
[----:B-1----:R-:W-:Y:S01]  /*16b5b0*/  VIADD R0, R0, UR4 ;  /* 0x0000000400007c36 */ /* 0x002fe20008000000 */
[----:B------:R-:W-:-:S04]  /*16b5c0*/  ULDC UR4, c[0x0][0x248] ;  /* 0x0000920000047ab9 */ /* 0x000fc80000000800 */
        /* <DEDUP_REMOVED lines=963> */
[----:B------:R1:W-:Y:S04]  /*16f200*/  STL [R1+0x1a1c], R0 ;  /* 0x001a1c0001007387 */ /* 0x0003e80000100800 */
[----:B------:R-:W2:Y:S04]  /*16f210*/  LDL.LU R3, [R1+0x1160] ;  /* 0x0011600001037983 */ /* 0x000ea80000300800 */
[----:B------:R-:W2:Y:S01]  /*16f220*/  LDL.LU R2, [R1+0x1164] ;  /* 0x0011640001027983 */ /* 0x000ea20000300800 */
        /* <DEDUP_REMOVED lines=49> */
[----:B------:R-:W-:Y:S01]  /*16f540*/  ULDC UR4, c[0x0][0x248] ;  /* 0x0000920000047ab9 */ /* 0x000fe20000000800 */
[----:B--2---:R-:W-:-:S05]  /*16f550*/  F2FP.SATFINITE.E4M3.F32.PACK_AB_MERGE_C R2, R2, R3, RZ ;  /* 0x000000030202723e */ /* 0x004fca00048070ff */
[----:B------:R1:W-:Y:S04]  /*16f560*/  STL [R1+0x2fe0], R2 ;  /* 0x002fe00201007387 */ /* 0x0003e80000100800 */
[----:B------:R-:W2:Y:S04]  /*16f570*/  LDL.LU R18, [R1+0x1168] ;  /* 0x0011680001127983 */ /* 0x000ea80000300800 */
[----:B------:R-:W2:Y:S04]  /*16f580*/  LDL.LU R17, [R1+0x116c] ;  /* 0x00116c0001117983 */ /* 0x000ea80000300800 */
[----:B------:R-:W3:Y:S04]  /*16f590*/  LDL.LU R16, [R1+0x1170] ;  /* 0x0011700001107983 */ /* 0x000ee80000300800 */
[----:B------:R-:W3:Y:S04]  /*16f5a0*/  LDL.LU R15, [R1+0x1174] ;  /* 0x00117400010f7983 */ /* 0x000ee80000300800 */
[----:B------:R-:W4:Y:S04]  /*16f5b0*/  LDL.LU R14, [R1+0x1178] ;  /* 0x00117800010e7983 */ /* 0x000f280000300800 */
[----:B------:R-:W4:Y:S04]  /*16f5c0*/  LDL.LU R13, [R1+0x117c] ;  /* 0x00117c00010d7983 */ /* 0x000f280000300800 */
        /* <DEDUP_REMOVED lines=26> */
[----:B-1----:R-:W5:Y:S01]  /*16f770*/  LDL.LU R2, [R1+0x11e4] ;  /* 0x0011e40001027983 */ /* 0x002f620000300800 */
[----:B0-----:R-:W-:Y:S01]  /*16f780*/  VIADD R0, R0, UR4 ;  /* 0x0000000400007c36 */ /* 0x001fe20008000000 */
[----:B------:R-:W-:Y:S01]  /*16f790*/  ULDC UR4, c[0x0][0x248] ;  /* 0x0000920000047ab9 */ /* 0x000fe20000000800 */
[----:B--2---:R-:W-:-:S02]  /*16f7a0*/  F2FP.SATFINITE.E4M3.F32.PACK_AB_MERGE_C R17, R17, R18, RZ ;  /* 0x000000121111723e */ /* 0x004fc400048070ff */
[----:B---3--:R-:W-:-:S03]  /*16f7b0*/  F2FP.SATFINITE.E4M3.F32.PACK_AB_MERGE_C R15, R15, R16, RZ ;  /* 0x000000100f0f723e */ /* 0x008fc600048070ff */
[----:B------:R-:W-:Y:S01]  /*16f7c0*/  STL [R1+0x2fdc], R17 ;  /* 0x002fdc1101007387 */ /* 0x000fe20000100800 */
[----:B----4-:R-:W-:-:S03]  /*16f7d0*/  F2FP.SATFINITE.E4M3.F32.PACK_AB_MERGE_C R13, R13, R14, RZ ;  /* 0x0000000e0d0d723e */ /* 0x010fc600048070ff */
[----:B------:R-:W-:Y:S04]  /*16f7e0*/  STL [R1+0x2fd4], R15 ;  /* 0x002fd40f01007387 */ /* 0x000fe80000100800 */
[----:B------:R-:W-:Y:S04]  /*16f7f0*/  STL [R1+0x2fd8], R13 ;  /* 0x002fd80d01007387 */ /* 0x000fe80000100800 */
[----:B------:R0:W-:Y:S01]  /*16f800*/  STL [R1+0x1a64], R0 ;  /* 0x001a640001007387 */ /* 0x0001e20000100800 */
[----:B-----5:R-:W-:Y:S01]  /*16f810*/  F2FP.SATFINITE.E4M3.F32.PACK_AB_MERGE_C R11, R11, R12, RZ ;  /* 0x0000000c0b0b723e */ /* 0x020fe200048070ff */
[----:B0-----:R-:W-:Y:S01]  /*16f820*/  VIADD R0, R0, UR4 ;  /* 0x0000000400007c36 */ /* 0x001fe20008000000 */
[----:B------:R-:W-:-:S03]  /*16f830*/  F2FP.SATFINITE.E4M3.F32.PACK_AB_MERGE_C R7, R7, R10, RZ ;  /* 0x0000000a0707723e */ /* 0x000fc600048070ff */
[----:B------:R-:W-:Y:S01]  /*16f840*/  STL [R1+0x2fcc], R11 ;  /* 0x002fcc0b01007387 */ /* 0x000fe20000100800 */
[----:B------:R-:W-:-:S03]  /*16f850*/  ULDC UR4, c[0x0][0x248] ;  /* 0x0000920000047ab9 */ /* 0x000fc60000000800 */
[----:B------:R0:W-:Y:S01]  /*16f860*/  STL [R1+0x2fd0], R7 ;  /* 0x002fd00701007387 */ /* 0x0001e20000100800 */
[----:B------:R-:W-:-:S03]  /*16f870*/  F2FP.SATFINITE.E4M3.F32.PACK_AB_MERGE_C R6, R8, R6, RZ ;  /* 0x000000060806723e */ /* 0x000fc600048070ff */
[----:B------:R1:W-:Y:S01]  /*16f880*/  STL [R1+0x1a68], R0 ;  /* 0x001a680001007387 */ /* 0x0003e20000100800 */
[----:B0-----:R-:W-:Y:S01]  /*16f890*/  F2FP.SATFINITE.E4M3.F32.PACK_AB_MERGE_C R7, R36, R9, RZ ;  /* 0x000000092407723e */ /* 0x001fe200048070ff */
[----:B-1----:R-:W-:Y:S02]  /*16f8a0*/  VIADD R0, R0, UR4 ;  /* 0x0000000400007c36 */ /* 0x002fe40008000000 */
[----:B------:R0:W-:Y:S01]  /*16f8b0*/  STL [R1+0x2fc8], R6 ;  /* 0x002fc80601007387 */ /* 0x0001e20000100800 */
[----:B------:R-:W-:-:S03]  /*16f8c0*/  ULDC UR4, c[0x0][0x248] ;  /* 0x0000920000047ab9 */ /* 0x000fc60000000800 */
[----:B------:R1:W-:Y:S04]  /*16f8d0*/  STL [R1+0x2fc4], R7 ;  /* 0x002fc40701007387 */ /* 0x0003e80000100800 */
[----:B------:R2:W-:Y:S01]  /*16f8e0*/  STL [R1+0x1a6c], R0 ;  /* 0x001a6c0001007387 */ /* 0x0005e20000100800 */
[----:B0-----:R-:W-:Y:S02]  /*16f8f0*/  F2FP.SATFINITE.E4M3.F32.PACK_AB_MERGE_C R6, R55, R59, RZ ;  /* 0x0000003b3706723e */ /* 0x001fe400048070ff */
[----:B-1----:R-:W-:-:S03]  /*16f900*/  F2FP.SATFINITE.E4M3.F32.PACK_AB_MERGE_C R7, R47, R51, RZ ;  /* 0x000000332f07723e */ /* 0x002fc600048070ff */
[----:B------:R0:W-:Y:S01]  /*16f910*/  STL [R1+0x2fc0], R6 ;  /* 0x002fc00601007387 */ /* 0x0001e20000100800 */
[----:B--2---:R-:W-:Y:S01]  /*16f920*/  VIADD R0, R0, UR4 ;  /* 0x0000000400007c36 */ /* 0x004fe20008000000 */
[----:B------:R-:W-:Y:S02]  /*16f930*/  ULDC UR4, c[0x0][0x248] ;  /* 0x0000920000047ab9 */ /* 0x000fe40000000800 */
        /* <DEDUP_REMOVED lines=14> */
[----:B------:R-:W-:Y:S04]  /*16fa20*/  STL [R1+0x2fac], R7 ;  /* 0x002fac0701007387 */ /* 0x000fe80000100800 */
[----:B------:R1:W-:Y:S01]  /*16fa30*/  STL [R1+0x1a78], R0 ;  /* 0x001a780001007387 */ /* 0x0003e20000100800 */
[----:B0-----:R-:W-:Y:S02]  /*16fa40*/  F2FP.SATFINITE.E4M3.F32.PACK_AB_MERGE_C R6, R21, R23, RZ ;  /* 0x000000171506723e */ /* 0x001fe400048070ff */
[----:B------:R-:W-:-:S03]  /*16fa50*/  F2FP.SATFINITE.E4M3.F32.PACK_AB_MERGE_C R4, R4, R5, RZ ;  /* 0x000000050404723e */ /* 0x000fc600048070ff */
[----:B------:R-:W-:Y:S01]  /*16fa60*/  STL [R1+0x2f8c], R6 ;  /* 0x002f8c0601007387 */ /* 0x000fe20000100800 */
[----:B-1----:R-:W-:Y:S01]  /*16fa70*/  VIADD R0, R0, UR4 ;  /* 0x0000000400007c36 */ /* 0x002fe20008000000 */
[----:B------:R-:W-:Y:S02]  /*16fa80*/  F2FP.SATFINITE.E4M3.F32.PACK_AB_MERGE_C R2, R2, R3, RZ ;  /* 0x000000030202723e */ /* 0x000fe400048070ff */
[----:B------:R-:W-:Y:S01]  /*16fa90*/  STL [R1+0x2f88], R4 ;  /* 0x002f880401007387 */ /* 0x000fe20000100800 */
[----:B------:R-:W-:-:S03]  /*16faa0*/  ULDC UR4, c[0x0][0x248] ;  /* 0x0000920000047ab9 */ /* 0x000fc60000000800 */
[----:B------:R0:W-:Y:S04]  /*16fab0*/  STL [R1+0x1a7c], R0 ;  /* 0x001a7c0001007387 */ /* 0x0001e80000100800 */
[----:B------:R1:W-:Y:S04]  /*16fac0*/  STL [R1+0x2f28], R2 ;  /* 0x002f280201007387 */ /* 0x0003e80000100800 */
[----:B------:R-:W2:Y:S01]  /*16fad0*/  LDL.LU R18, [R1+0x11e8] ;  /* 0x0011e80001127983 */ /* 0x000ea20000300800 */
[----:B0-----:R-:W-:Y:S01]  /*16fae0*/  VIADD R0, R0, UR4 ;  /* 0x0000000400007c36 */ /* 0x001fe20008000000 */
[----:B------:R-:W-:-:S02]  /*16faf0*/  ULDC UR4, c[0x0][0x248] ;  /* 0x0000920000047ab9 */ /* 0x000fc40000000800 */
        /* <DEDUP_REMOVED lines=915> */
[----:B------:R-:W2:Y:S01]  /*173430*/  LDL.LU R18, [R1+0x7b88] ;  /* 0x007b880001127983 */ /* 0x000ea20000300800 */
[----:B---3--:R-:W-:-:S03]  /*173440*/  F2FP.SATFINITE.E4M3.F32.PACK_AB_MERGE_C R15, R15, R16, RZ ;  /* 0x000000100f0f723e */ /* 0x008fc600048070ff */
[----:B------:R0:W-:Y:S01]  /*173450*/  STL [R1+0x2ddc], R17 ;  /* 0x002ddc1101007387 */ /* 0x0001e20000100800 */
[----:B----4-:R-:W-:-:S03]  /*173460*/  F2FP.SATFINITE.E4M3.F32.PACK_AB_MERGE_C R13, R13, R14, RZ ;  /* 0x0000000e0d0d723e */ /* 0x010fc600048070ff */
[----:B0-----:R-:W3:Y:S04]  /*173470*/  LDL.LU R17, [R1+0x7b84] ;  /* 0x007b840001117983 */ /* 0x001ee80000300800 */
[----:B------:R-:W-:Y:S04]  /*173480*/  STL [R1+0x2dbc], R15 ;  /* 0x002dbc0f01007387 */ /* 0x000fe80000100800 */
[----:B------:R-:W-:Y:S01]  /*173490*/  STL [R1+0x2f54], R13 ;  /* 0x002f540d01007387 */ /* 0x000fe20000100800 */
[----:B-----5:R-:W-:-:S03]  /*1734a0*/  F2FP.SATFINITE.E4M3.F32.PACK_AB_MERGE_C R11, R11, R12, RZ ;  /* 0x0000000c0b0b723e */ /* 0x020fc600048070ff */
[----:B------:R0:W-:Y:S01]  /*1734b0*/  STL [R1+0x178], R0 ;  /* 0x0001780001007387 */ /* 0x0001e20000100800 */
[----:B------:R-:W-:-:S03]  /*1734c0*/  F2FP.SATFINITE.E4M3.F32.PACK_AB_MERGE_C R7, R7, R10, RZ ;  /* 0x0000000a0707723e */ /* 0x000fc600048070ff */
[----:B------:R-:W-:Y:S01]  /*1734d0*/  STL [R1+0x2db4], R11 ;  /* 0x002db40b01007387 */ /* 0x000fe20000100800 */
[----:B0-----:R-:W-:Y:S01]  /*1734e0*/  VIADD R0, R0, UR4 ;  /* 0x0000000400007c36 */ /* 0x001fe20008000000 */
[----:B------:R-:W-:Y:S02]  /*1734f0*/  ULDC UR4, c[0x0][0x248] ;  /* 0x0000920000047ab9 */ /* 0x000fe40000000800 */
[----:B------:R0:W-:Y:S01]  /*173500*/  STL [R1+0x2db0], R7 ;  /* 0x002db00701007387 */ /* 0x0001e20000100800 */
[----:B------:R-:W-:-:S03]  /*173510*/  F2FP.SATFINITE.E4M3.F32.PACK_AB_MERGE_C R6, R8, R6, RZ ;  /* 0x000000060806723e */ /* 0x000fc600048070ff */
[----:B------:R1:W-:Y:S01]  /*173520*/  STL [R1+0x168], R0 ;  /* 0x0001680001007387 */ /* 0x0003e20000100800 */
[----:B0-----:R-:W-:-:S03]  /*173530*/  F2FP.SATFINITE.E4M3.F32.PACK_AB_MERGE_C R7, R36, R9, RZ ;  /* 0x000000092407723e */ /* 0x001fc600048070ff */
[----:B------:R0:W-:Y:S01]  /*173540*/  STL [R1+0x2d9c], R6 ;  /* 0x002d9c0601007387 */ /* 0x0001e20000100800 */
[----:B-1----:R-:W-:Y:S01]  /*173550*/  VIADD R0, R0, UR4 ;  /* 0x0000000400007c36 */ /* 0x002fe20008000000 */
[----:B------:R-:W-:Y:S02]  /*173560*/  ULDC UR4, c[0x0][0x248] ;  /* 0x0000920000047ab9 */ /* 0x000fe40000000800 */
[----:B------:R1:W-:Y:S04]  /*173570*/  STL [R1+0x2f38], R7 ;  /* 0x002f380701007387 */ /* 0x0003e80000100800 */
[----:B------:R4:W-:Y:S01]  /*173580*/  STL [R1+0x158], R0 ;  /* 0x0001580001007387 */ /* 0x0009e20000100800 */
[----:B0-----:R-:W-:Y:S02]  /*173590*/  F2FP.SATFINITE.E4M3.F32.PACK_AB_MERGE_C R6, R55, R59, RZ ;  /* 0x0000003b3706723e */ /* 0x001fe400048070ff */
[----:B-1----:R-:W-:-:S03]  /*1735a0*/  F2FP.SATFINITE.E4M3.F32.PACK_AB_MERGE_C R7, R47, R51, RZ ;  /* 0x000000332f07723e */ /* 0x002fc600048070ff */
[----:B------:R0:W-:Y:S01]  /*1735b0*/  STL [R1+0x2d90], R6 ;  /* 0x002d900601007387 */ /* 0x0001e20000100800 */
[----:B----4-:R-:W-:Y:S01]  /*1735c0*/  VIADD R0, R0, UR4 ;  /* 0x0000000400007c36 */ /* 0x010fe20008000000 */
        /* <DEDUP_REMOVED lines=15> */
[----:B------:R-:W-:Y:S04]  /*1736c0*/  STL [R1+0x2d7c], R7 ;  /* 0x002d7c0701007387 */ /* 0x000fe80000100800 */
[----:B------:R1:W-:Y:S01]  /*1736d0*/  STL [R1+0x124], R0 ;  /* 0x0001240001007387 */ /* 0x0003e20000100800 */
[----:B0-----:R-:W-:Y:S02]  /*1736e0*/  F2FP.SATFINITE.E4M3.F32.PACK_AB_MERGE_C R6, R21, R23, RZ ;  /* 0x000000171506723e */ /* 0x001fe400048070ff */
[----:B------:R-:W-:-:S03]  /*1736f0*/  F2FP.SATFINITE.E4M3.F32.PACK_AB_MERGE_C R4, R4, R5, RZ ;  /* 0x000000050404723e */ /* 0x000fc600048070ff */
[----:B------:R-:W-:Y:S01]  /*173700*/  STL [R1+0x2d64], R6 ;  /* 0x002d640601007387 */ /* 0x000fe20000100800 */
[----:B-1----:R-:W-:-:S03]  /*173710*/  VIADD R0, R0, UR4 ;  /* 0x0000000400007c36 */ /* 0x002fc60008000000 */
[----:B------:R-:W-:Y:S01]  /*173720*/  STL [R1+0x2f78], R4 ;  /* 0x002f780401007387 */ /* 0x000fe20000100800 */
[----:B------:R-:W-:Y:S01]  /*173730*/  ULDC UR4, c[0x0][0x248] ;  /* 0x0000920000047ab9 */ /* 0x000fe20000000800 */
[----:B------:R-:W-:Y:S02]  /*173740*/  F2FP.SATFINITE.E4M3.F32.PACK_AB_MERGE_C R2, R2, R3, RZ ;  /* 0x000000030202723e */ /* 0x000fe400048070ff */
[----:B------:R0:W-:Y:S04]  /*173750*/  STL [R1+0x114], R0 ;  /* 0x0001140001007387 */ /* 0x0001e80000100800 */
[----:B------:R-:W4:Y:S04]  /*173760*/  LDL.LU R16, [R1+0x1148] ;  /* 0x0011480001107983 */ /* 0x000f280000300800 */
[----:B------:R1:W-:Y:S04]  /*173770*/  STL [R1+0x2d54], R2 ;  /* 0x002d540201007387 */ /* 0x0003e80000100800 */
[----:B------:R-:W4:Y:S01]  /*173780*/  LDL.LU R15, [R1+0x114c] ;  /* 0x00114c00010f7983 */ /* 0x000f220000300800 */
[----:B0-----:R-:W-:Y:S01]  /*173790*/  VIADD R0, R0, UR4 ;  /* 0x0000000400007c36 */ /* 0x001fe20008000000 */
[----:B------:R-:W-:-:S02]  /*1737a0*/  ULDC UR4, c[0x0][0x248] ;  /* 0x0000920000047ab9 */ /* 0x000fc40000000800 */
[----:B------:R-:W5:Y:S04]  /*1737b0*/  LDL.LU R5, [R1+0x10f0] ;  /* 0x0010f00001057983 */ /* 0x000f680000300800 */
[----:B------:R-:W5:Y:S04]  /*1737c0*/  LDL.LU R4, [R1+0x10f4] ;  /* 0x0010f40001047983 */ /* 0x000f680000300800 */
[----:B------:R-:W2:Y:S04]  /*1737d0*/  LDL.LU R14, [R1+0x10f8] ;  /* 0x0010f800010e7983 */ /* 0x000ea80000300800 */
[----:B------:R-:W2:Y:S04]  /*1737e0*/  LDL.LU R13, [R1+0x10fc] ;  /* 0x0010fc00010d7983 */ /* 0x000ea80000300800 */
[----:B------:R-:W3:Y:S04]  /*1737f0*/  LDL.LU R12, [R1+0x10e0] ;  /* 0x0010e000010c7983 */ /* 0x000ee80000300800 */
        /* <DEDUP_REMOVED lines=23> */
[----:B-1----:R-:W3:Y:S01]  /*173970*/  LDL.LU R2, [R1+0x109c] ;  /* 0x00109c0001027983 */ /* 0x002ee20000300800 */
[----:B0-----:R-:W-:Y:S01]  /*173980*/  VIADD R0, R0, UR4 ;  /* 0x0000000400007c36 */ /* 0x001fe20008000000 */
[----:B------:R-:W-:Y:S01]  /*173990*/  ULDC UR4, c[0x0][0x248] ;  /* 0x0000920000047ab9 */ /* 0x000fe20000000800 */
[----:B----4-:R-:W-:-:S05]  /*1739a0*/  F2FP.SATFINITE.E4M3.F32.PACK_AB_MERGE_C R16, R15, R16, RZ ;  /* 0x000000100f10723e */ /* 0x010fca00048070ff */
[----:B------:R-:W-:Y:S01]  /*1739b0*/  STL [R1+0x2d50], R16 ;  /* 0x002d501001007387 */ /* 0x000fe20000100800 */
[----:B-----5:R-:W-:-:S03]  /*1739c0*/  F2FP.SATFINITE.E4M3.F32.PACK_AB_MERGE_C R15, R4, R5, RZ ;  /* 0x00000005040f723e */ /* 0x020fc600048070ff */
[----:B------:R-:W4:Y:S04]  /*1739d0*/  LDL.LU R5, [R1+0x1080] ;  /* 0x0010800001057983 */ /* 0x000f280000300800 */
[----:B------:R-:W4:Y:S01]  /*1739e0*/  LDL.LU R4, [R1+0x1084] ;  /* 0x0010840001047983 */ /* 0x000f220000300800 */
[----:B--2---:R-:W-:-:S03]  /*1739f0*/  F2FP.SATFINITE.E4M3.F32.PACK_AB_MERGE_C R13, R13, R14, RZ ;  /* 0x0000000e0d0d723e */ /* 0x004fc600048070ff */
[----:B------:R-:W-:Y:S04]  /*173a00*/  STL [R1+0x2d44], R15 ;  /* 0x002d440f01007387 */ /* 0x000fe80000100800 */
[----:B------:R-:W-:Y:S04]  /*173a10*/  STL [R1+0x2f50], R13 ;  /* 0x002f500d01007387 */ /* 0x000fe80000100800 */
[----:B------:R0:W-:Y:S01]  /*173a20*/  STL [R1+0xf4], R0 ;  /* 0x0000f40001007387 */ /* 0x0001e20000100800 */
[----:B---3--:R-:W-:Y:S02]  /*173a30*/  F2FP.SATFINITE.E4M3.F32.PACK_AB_MERGE_C R11, R11, R12, RZ ;  /* 0x0000000c0b0b723e */ /* 0x008fe400048070ff */
[----:B------:R-:W-:Y:S01]  /*173a40*/  F2FP.SATFINITE.E4M3.F32.PACK_AB_MERGE_C R7, R7, R10, RZ ;  /* 0x0000000a0707723e */ /* 0x000fe200048070ff */
[----:B0-----:R-:W-:-:S02]  /*173a50*/  VIADD R0, R0, UR4 ;  /* 0x0000000400007c36 */ /* 0x001fc40008000000 */
[----:B------:R-:W-:Y:S01]  /*173a60*/  STL [R1+0x2d34], R11 ;  /* 0x002d340b01007387 */ /* 0x000fe20000100800 */
[----:B------:R-:W-:Y:S01]  /*173a70*/  ULDC UR4, c[0x0][0x248] ;  /* 0x0000920000047ab9 */ /* 0x000fe20000000800 */
[----:B------:R-:W-:Y:S02]  /*173a80*/  F2FP.SATFINITE.E4M3.F32.PACK_AB_MERGE_C R6, R8, R6, RZ ;  /* 0x000000060806723e */ /* 0x000fe400048070ff */
[----:B------:R0:W-:Y:S04]  /*173a90*/  STL [R1+0x2d30], R7 ;  /* 0x002d300701007387 */ /* 0x0001e80000100800 */
[----:B------:R1:W-:Y:S04]  /*173aa0*/  STL [R1+0xe4], R0 ;  /* 0x0000e40001007387 */ /* 0x0003e80000100800 */
[----:B------:R2:W-:Y:S01]  /*173ab0*/  STL [R1+0x2d24], R6 ;  /* 0x002d240601007387 */ /* 0x0005e20000100800 */
[----:B0-----:R-:W-:Y:S01]  /*173ac0*/  F2FP.SATFINITE.E4M3.F32.PACK_AB_MERGE_C R7, R36, R9, RZ ;  /* 0x000000092407723e */ /* 0x001fe200048070ff */
[----:B-1----:R-:W-:Y:S01]  /*173ad0*/  VIADD R0, R0, UR4 ;  /* 0x0000000400007c36 */ /* 0x002fe20008000000 */
[----:B------:R-:W-:Y:S01]  /*173ae0*/  ULDC UR4, c[0x0][0x248] ;  /* 0x0000920000047ab9 */ /* 0x000fe20000000800 */
[----:B--2---:R-:W-:-:S02]  /*173af0*/  F2FP.SATFINITE.E4M3.F32.PACK_AB_MERGE_C R6, R55, R59, RZ ;  /* 0x0000003b3706723e */ /* 0x004fc400048070ff */
        /* <DEDUP_REMOVED lines=18> */
[----:B-1----:R-:W-:-:S04]  /*173c20*/  VIADD R0, R0, UR4 ;  /* 0x0000000400007c36 */ /* 0x002fc80008000000 */
[----:B------:R-:W-:Y:S01]  /*173c30*/  STL [R1+0x2cfc], R7 ;  /* 0x002cfc0701007387 */ /* 0x000fe20000100800 */
[----:B------:R-:W-:Y:S01]  /*173c40*/  ULDC UR4, c[0x0][0x248] ;  /* 0x0000920000047ab9 */ /* 0x000fe20000000800 */
[----:B--2---:R-:W-:Y:S02]  /*173c50*/  F2FP.SATFINITE.E4M3.F32.PACK_AB_MERGE_C R6, R21, R23, RZ ;  /* 0x000000171506723e */ /* 0x004fe400048070ff */
[----:B------:R-:W-:Y:S04]  /*173c60*/  STL [R1+0xa4], R0 ;  /* 0x0000a40001007387 */ /* 0x000fe80000100800 */
[----:B------:R0:W-:Y:S02]  /*173c70*/  STL [R1+0x2cec], R6 ;  /* 0x002cec0601007387 */ /* 0x0001e40000100800 */
[----:B0-----:R-:W-:-:S02]  /*173c80*/  F2FP.SATFINITE.E4M3.F32.PACK_AB_MERGE_C R6, R2, R3, RZ ;  /* 0x000000030206723e */ /* 0x001fc400048070ff */
[----:B------:R-:W2:Y:S04]  /*173c90*/  LDL.LU R3, [R1+0x1088] ;  /* 0x0010880001037983 */ /* 0x000ea80000300800 */
[----:B------:R-:W2:Y:S01]  /*173ca0*/  LDL.LU R2, [R1+0x108c] ;  /* 0x00108c0001027983 */ /* 0x000ea20000300800 */
[----:B------:R-:W-:Y:S01]  /*173cb0*/  VIADD R0, R0, UR4 ;  /* 0x0000000400007c36 */ /* 0x000fe20008000000 */
[----:B------:R-:W-:Y:S02]  /*173cc0*/  ULDC UR4, c[0x0][0x248] ;  /* 0x0000920000047ab9 */ /* 0x000fe40000000800 */
[----:B------:R-:W-:Y:S04]  /*173cd0*/  STL [R1+0x2f74], R6 ;  /* 0x002f740601007387 */ /* 0x000fe80000100800 */
[----:B------:R0:W-:Y:S04]  /*173ce0*/  STL [R1+0x94], R0 ;  /* 0x0000940001007387 */ /* 0x0001e80000100800 */
[----:B------:R-:W3:Y:S01]  /*173cf0*/  LDL.LU R16, [R1+0x1070] ;  /* 0x0010700001107983 */ /* 0x000ee20000300800 */
[----:B0-----:R-:W-:Y:S01]  /*173d00*/  VIADD R0, R0, UR4 ;  /* 0x0000000400007c36 */ /* 0x001fe20008000000 */
[----:B------:R-:W-:Y:S01]  /*173d10*/  ULDC UR4, c[0x0][0x248] ;  /* 0x0000920000047ab9 */ /* 0x000fe20000000800 */
[----:B----4-:R-:W-:-:S05]  /*173d20*/  F2FP.SATFINITE.E4M3.F32.PACK_AB_MERGE_C R4, R4, R5, RZ ;  /* 0x000000050404723e */ /* 0x010fca00048070ff */
[----:B------:R0:W-:Y:S04]  /*173d30*/  STL [R1+0x2ce0], R4 ;  /* 0x002ce00401007387 */ /* 0x0001e80000100800 */
[----:B------:R-:W3:Y:S04]  /*173d40*/  LDL.LU R15, [R1+0x1074] ;  /* 0x00107400010f7983 */ /* 0x000ee80000300800 */
[----:B------:R-:W4:Y:S04]  /*173d50*/  LDL.LU R14, [R1+0x1078] ;  /* 0x00107800010e7983 */ /* 0x000f280000300800 */
[----:B------:R-:W4:Y:S04]  /*173d60*/  LDL.LU R13, [R1+0x107c] ;  /* 0x00107c00010d7983 */ /* 0x000f280000300800 */
[----:B------:R-:W5:Y:S04]  /*173d70*/  LDL.LU R12, [R1+0x1060] ;  /* 0x00106000010c7983 */ /* 0x000f680000300800 */
[----:B------:R-:W-:Y:S04]  /*173d80*/  STL [R1+0x84], R0 ;  /* 0x0000840001007387 */ /* 0x000fe80000100800 */
        /* <DEDUP_REMOVED lines=22> */
[----:B------:R-:W5:Y:S01]  /*173ef0*/  LDL.LU R21, [R1+0x101c] ;  /* 0x00101c0001157983 */ /* 0x000f620000300800 */
[----:B--2---:R-:W-:-:S05]  /*173f00*/  F2FP.SATFINITE.E4M3.F32.PACK_AB_MERGE_C R2, R2, R3, RZ ;  /* 0x000000030202723e */ /* 0x004fca00048070ff */
[----:B------:R0:W-:Y:S04]  /*173f10*/  STL [R1+0x2cdc], R2 ;  /* 0x002cdc0201007387 */ /* 0x0001e80000100800 */
[----:B------:R-:W2:Y:S04]  /*173f20*/  LDL.LU R3, [R1+0xde0] ;  /* 0x000de00001037983 */ /* 0x000ea80000300800 */
[----:B0-----:R-:W2:Y:S01]  /*173f30*/  LDL.LU R2, [R1+0xde4] ;  /* 0x000de40001027983 */ /* 0x001ea20000300800 */
[----:B------:R-:W-:Y:S01]  /*173f40*/  VIADD R0, R0, UR4 ;  /* 0x0000000400007c36 */ /* 0x000fe20008000000 */
[----:B------:R-:W-:Y:S01]  /*173f50*/  ULDC UR4, c[0x0][0x248] ;  /* 0x0000920000047ab9 */ /* 0x000fe20000000800 */
[----:B---3--:R-:W-:-:S02]  /*173f60*/  F2FP.SATFINITE.E4M3.F32.PACK_AB_MERGE_C R15, R15, R16, RZ ;  /* 0x000000100f0f723e */ /* 0x008fc400048070ff */
        /* <DEDUP_REMOVED lines=11> */
[----:B------:R1:W-:Y:S04]  /*174020*/  STL [R1+0x64], R0 ;  /* 0x0000640001007387 */ /* 0x0003e80000100800 */
[----:B------:R3:W-:Y:S01]  /*174030*/  STL [R1+0x2cb4], R6 ;  /* 0x002cb40601007387 */ /* 0x0007e20000100800 */
[----:B0-----:R-:W-:Y:S01]  /*174040*/  F2FP.SATFINITE.E4M3.F32.PACK_AB_MERGE_C R7, R36, R9, RZ ;  /* 0x000000092407723e */ /* 0x001fe200048070ff */
[----:B-1----:R-:W-:Y:S01]  /*174050*/  VIADD R0, R0, UR4 ;  /* 0x0000000400007c36 */ /* 0x002fe20008000000 */
[----:B------:R-:W-:-:S03]  /*174060*/  ULDC UR4, c[0x0][0x248] ;  /* 0x0000920000047ab9 */ /* 0x000fc60000000800 */
[----:B------:R0:W-:Y:S01]  /*174070*/  STL [R1+0x2f30], R7 ;  /* 0x002f300701007387 */ /* 0x0001e20000100800 */
[----:B---3--:R-:W-:-:S03]  /*174080*/  F2FP.SATFINITE.E4M3.F32.PACK_AB_MERGE_C R6, R55, R59, RZ ;  /* 0x0000003b3706723e */ /* 0x008fc600048070ff */
        /* <DEDUP_REMOVED lines=12> */
[----:B------:R-:W-:Y:S01]  /*174150*/  STL [R1+0x2f94], R7 ;  /* 0x002f940701007387 */ /* 0x000fe20000100800 */
[----:B---3--:R-:W-:-:S03]  /*174160*/  F2FP.SATFINITE.E4M3.F32.PACK_AB_MERGE_C R6, R26, R27, RZ ;  /* 0x0000001b1a06723e */ /* 0x008fc600048070ff */
[----:B------:R0:W-:Y:S04]  /*174170*/  STL [R1+0x34], R0 ;  /* 0x0000340001007387 */ /* 0x0001e80000100800 */
[----:B------:R1:W-:Y:S01]  /*174180*/  STL [R1+0x2c88], R6 ;  /* 0x002c880601007387 */ /* 0x0003e20000100800 */
[----:B0-----:R-:W-:Y:S01]  /*174190*/  VIADD R0, R0, UR4 ;  /* 0x0000000400007c36 */ /* 0x001fe20008000000 */
[----:B------:R-:W-:Y:S01]  /*1741a0*/  ULDC UR4, c[0x0][0x248] ;  /* 0x0000920000047ab9 */ /* 0x000fe20000000800 */
[----:B-1----:R-:W-:Y:S02]  /*1741b0*/  F2FP.SATFINITE.E4M3.F32.PACK_AB_MERGE_C R6, R24, R25, RZ ;  /* 0x000000191806723e */ /* 0x002fe400048070ff */
[----:B------:R-:W-:-:S03]  /*1741c0*/  F2FP.SATFINITE.E4M3.F32.PACK_AB_MERGE_C R4, R4, R5, RZ ;  /* 0x000000050404723e */ /* 0x000fc600048070ff */
[----:B------:R0:W-:Y:S04]  /*1741d0*/  STL [R1+0x2c8c], R6 ;  /* 0x002c8c0601007387 */ /* 0x0001e80000100800 */
[----:B------:R1:W-:Y:S04]  /*1741e0*/  STL [R1+0x24], R0 ;  /* 0x0000240001007387 */ /* 0x0003e80000100800 */
[----:B------:R-:W3:Y:S01]  /*1741f0*/  LDL.LU R5, [R1+0xde8] ;  /* 0x000de80001057983 */ /* 0x000ee20000300800 */
[----:B0-----:R-:W-:-:S03]  /*174200*/  F2FP.SATFINITE.E4M3.F32.PACK_AB_MERGE_C R6, R21, R23, RZ ;  /* 0x000000171506723e */ /* 0x001fc600048070ff */
[----:B------:R0:W-:Y:S01]  /*174210*/  STL [R1+0x2c7c], R4 ;  /* 0x002c7c0401007387 */ /* 0x0001e20000100800 */
[----:B-1----:R-:W-:Y:S01]  /*174220*/  VIADD R0, R0, UR4 ;  /* 0x0000000400007c36 */ /* 0x002fe20008000000 */
[----:B------:R-:W-:Y:S02]  /*174230*/  ULDC UR4, c[0x0][0x248] ;  /* 0x0000920000047ab9 */ /* 0x000fe40000000800 */
[----:B0-----:R-:W3:Y:S04]  /*174240*/  LDL.LU R4, [R1+0xdec] ;  /* 0x000dec0001047983 */ /* 0x001ee80000300800 */
[----:B------:R0:W-:Y:S01]  /*174250*/  STL [R1+0x2f70], R6 ;  /* 0x002f700601007387 */ /* 0x0001e20000100800 */
[----:B--2---:R-:W-:-:S03]  /*174260*/  F2FP.SATFINITE.E4M3.F32.PACK_AB_MERGE_C R2, R2, R3, RZ ;  /* 0x000000030202723e */ /* 0x004fc600048070ff */
[----:B------:R1:W-:Y:S01]  /*174270*/  STL [R1+0x14], R0 ;  /* 0x0000140001007387 */ /* 0x0003e20000100800 */
[----:B------:R-:W-:Y:S01]  /*174280*/  VIADD R59, R0, UR4 ;  /* 0x00000004003b7c36 */ /* 0x000fe20008000000 */
[----:B------:R-:W-:Y:S02]  /*174290*/  ULDC UR4, c[0x0][0x248] ;  /* 0x0000920000047ab9 */ /* 0x000fe40000000800 */
[----:B------:R2:W-:Y:S04]  /*1742a0*/  STL [R1+0x2c70], R2 ;  /* 0x002c700201007387 */ /* 0x0005e80000100800 */
[----:B------:R-:W4:Y:S04]  /*1742b0*/  LDL.LU R16, [R1+0xdd0] ;  /* 0x000dd00001107983 */ /* 0x000f280000300800 */
[----:B------:R-:W4:Y:S04]  /*1742c0*/  LDL.LU R15, [R1+0xdd4] ;  /* 0x000dd400010f7983 */ /* 0x000f280000300800 */
[----:B------:R-:W5:Y:S04]  /*1742d0*/  LDL.LU R14, [R1+0xdd8] ;  /* 0x000dd800010e7983 */ /* 0x000f680000300800 */
[----:B------:R-:W5:Y:S04]  /*1742e0*/  LDL.LU R13, [R1+0xddc] ;  /* 0x000ddc00010d7983 */ /* 0x000f680000300800 */
[----:B------:R-:W5:Y:S04]  /*1742f0*/  LDL.LU R12, [R1+0xdc0] ;  /* 0x000dc000010c7983 */ /* 0x000f680000300800 */
[----:B------:R-:W-:Y:S04]  /*174300*/  STL [R1+0x4], R59 ;  /* 0x0000043b01007387 */ /* 0x000fe80000100800 */
        /* <DEDUP_REMOVED lines=20> */
[----:B------:R-:W2:Y:S01]  /*174450*/  LDL.LU R24, [R1+0xd74] ;  /* 0x000d740001187983 */ /* 0x000ea20000300800 */
[----:B---3--:R-:W-:-:S05]  /*174460*/  F2FP.SATFINITE.E4M3.F32.PACK_AB_MERGE_C R4, R4, R5, RZ ;  /* 0x000000050404723e */ /* 0x008fca00048070ff */
[----:B------:R0:W-:Y:S04]  /*174470*/  STL [R1+0x2c6c], R4 ;  /* 0x002c6c0401007387 */ /* 0x0001e80000100800 */
[----:B------:R-:W3:Y:S04]  /*174480*/  LDL.LU R23, [R1+0xd78] ;  /* 0x000d780001177983 */ /* 0x000ee80000300800 */
[----:B------:R-:W3:Y:S04]  /*174490*/  LDL.LU R21, [R1+0xd7c] ;  /* 0x000d7c0001157983 */ /* 0x000ee80000300800 */
[----:B------:R-:W3:Y:S01]  /*1744a0*/  LDL.LU R5, [R1+0xd60] ;  /* 0x000d600001057983 */ /* 0x000ee20000300800 */
[----:B----4-:R-:W-:-:S03]  /*1744b0*/  F2FP.SATFINITE.E4M3.F32.PACK_AB_MERGE_C R15, R15, R16, RZ ;  /* 0x000000100f0f723e */ /* 0x010fc600048070ff */
[----:B0-----:R-:W4:Y:S04]  /*1744c0*/  LDL.LU R4, [R1+0xd64] ;  /* 0x000d640001047983 */ /* 0x001f280000300800 */
[----:B------:R-:W4:Y:S01]  /*1744d0*/  LDL.LU R16, [R1+0x7b80] ;  /* 0x007b800001107983 */ /* 0x000f220000300800 */
[----:B-----5:R-:W-:-:S03]  /*1744e0*/  F2FP.SATFINITE.E4M3.F32.PACK_AB_MERGE_C R13, R13, R14, RZ ;  /* 0x0000000e0d0d723e */ /* 0x020fc600048070ff */
[----:B------:R0:W-:Y:S04]  /*1744f0*/  STL [R1+0x2c60], R15 ;  /* 0x002c600f01007387 */ /* 0x0001e80000100800 */
[----:B0-----:R-:W5:Y:S01]  /*174500*/  LDL.LU R15, [R1+0x7b7c] ;  /* 0x007b7c00010f7983 */ /* 0x001f620000300800 */
[----:B------:R-:W-:-:S03]  /*174510*/  F2FP.SATFINITE.E4M3.F32.PACK_AB_MERGE_C R55, R55, R12, RZ ;  /* 0x0000000c3737723e */ /* 0x000fc600048070ff */
[----:B------:R-:W5:Y:S04]  /*174520*/  LDL.LU R14, [R1+0x7b78] ;  /* 0x007b7800010e7983 */ /* 0x000f680000300800 */
[----:B------:R0:W-:Y:S01]  /*174530*/  STL [R1+0x2f48], R13 ;  /* 0x002f480d01007387 */ /* 0x0001e20000100800 */
[----:B------:R-:W-:-:S03]  /*174540*/  F2FP.SATFINITE.E4M3.F32.PACK_AB_MERGE_C R10, R10, R11, RZ ;  /* 0x0000000b0a0a723e */ /* 0x000fc600048070ff */
[----:B0-----:R-:W5:Y:S01]  /*174550*/  LDL.LU R13, [R1+0x7b74] ;  /* 0x007b7400010d7983 */ /* 0x001f620000300800 */
[----:B------:R-:W-:-:S03]  /*174560*/  F2FP.SATFINITE.E4M3.F32.PACK_AB_MERGE_C R51, R51, R7, RZ ;  /* 0x000000073333723e */ /* 0x000fc600048070ff */
[----:B------:R-:W5:Y:S04]  /*174570*/  LDL.LU R12, [R1+0x7b70] ;  /* 0x007b7000010c7983 */ /* 0x000f680000300800 */
[----:B------:R-:W-:Y:S01]  /*174580*/  STL [R1+0x2c54], R55 ;  /* 0x002c543701007387 */ /* 0x000fe20000100800 */
[----:B------:R-:W-:-:S03]  /*174590*/  F2FP.SATFINITE.E4M3.F32.PACK_AB_MERGE_C R0, R0, R6, RZ ;  /* 0x000000060000723e */ /* 0x000fc600048070ff */
[----:B------:R-:W5:Y:S04]  /*1745a0*/  LDL.LU R11, [R1+0x7b6c] ;  /* 0x007b6c00010b7983 */ /* 0x000f680000300800 */
[----:B------:R0:W-:Y:S01]  /*1745b0*/  STL [R1+0x2c50], R10 ;  /* 0x002c500a01007387 */ /* 0x0001e20000100800 */
[----:B------:R-:W-:-:S03]  /*1745c0*/  F2FP.SATFINITE.E4M3.F32.PACK_AB_MERGE_C R47, R47, R8, RZ ;  /* 0x000000082f2f723e */ /* 0x000fc600048070ff */
[----:B0-----:R-:W5:Y:S01]  /*1745d0*/  LDL.LU R10, [R1+0x7b68] ;  /* 0x007b6800010a7983 */ /* 0x001f620000300800 */
[----:B------:R-:W-:-:S03]  /*1745e0*/  F2FP.SATFINITE.E4M3.F32.PACK_AB_MERGE_C R9, R9, R36, RZ ;  /* 0x000000240909723e */ /* 0x000fc600048070ff */
[----:B------:R-:W5:Y:S04]  /*1745f0*/  LDL.LU R7, [R1+0x7b64] ;  /* 0x007b640001077983 */ /* 0x000f680000300800 */
[----:B------:R-:W-:Y:S04]  /*174600*/  STL [R1+0x2c44], R51 ;  /* 0x002c443301007387 */ /* 0x000fe80000100800 */
[----:B------:R-:W5:Y:S04]  /*174610*/  LDL.LU R6, [R1+0x7b60] ;  /* 0x007b600001067983 */ /* 0x000f680000300800 */
[----:B------:R0:W-:Y:S01]  /*174620*/  STL [R1+0x2f2c], R0 ;  /* 0x002f2c0001007387 */ /* 0x0001e20000100800 */
[----:B------:R-:W-:-:S03]  /*174630*/  F2FP.SATFINITE.E4M3.F32.PACK_AB_MERGE_C R39, R39, R43, RZ ;  /* 0x0000002b2727723e */ /* 0x000fc600048070ff */
[----:B0-----:R-:W5:Y:S04]  /*174640*/  LDL.LU R0, [R1+0x7b5c] ;  /* 0x007b5c0001007983 */ /* 0x001f680000300800 */
[----:B------:R-:W5:Y:S04]  /*174650*/  LDL.LU R8, [R1+0x7b58] ;  /* 0x007b580001087983 */ /* 0x000f680000300800 */
[----:B------:R-:W-:Y:S01]  /*174660*/  STL [R1+0x2c38], R47 ;  /* 0x002c382f01007387 */ /* 0x000fe20000100800 */
[----:B------:R-:W-:-:S03]  /*174670*/  F2FP.SATFINITE.E4M3.F32.PACK_AB_MERGE_C R26, R26, R27, RZ ;  /* 0x0000001b1a1a723e */ /* 0x000fc600048070ff */
[----:B------:R-:W5:Y:S04]  /*174680*/  LDL.LU R36, [R1+0x7b54] ;  /* 0x007b540001247983 */ /* 0x000f680000300800 */
[----:B------:R0:W-:Y:S04]  /*174690*/  STL [R1+0x2c34], R9 ;  /* 0x002c340901007387 */ /* 0x0001e80000100800 */
[----:B------:R-:W-:Y:S01]  /*1746a0*/  STL [R1+0x2c20], R39 ;  /* 0x002c202701007387 */ /* 0x000fe20000100800 */
[----:B0-----:R-:W-:-:S05]  /*1746b0*/  F2FP.SATFINITE.E4M3.F32.PACK_AB_MERGE_C R9, R28, R33, RZ ;  /* 0x000000211c09723e */ /* 0x001fca00048070ff */
[----:B------:R2:W-:Y:S04]  /*1746c0*/  STL [R1+0x2f90], R9 ;  /* 0x002f900901007387 */ /* 0x0005e80000100800 */
[----:B------:R0:W-:Y:S01]  /*1746d0*/  STL [R1+0x2c18], R26 ;  /* 0x002c181a01007387 */ /* 0x0001e20000100800 */
[----:B--2---:R-:W-:-:S03]  /*1746e0*/  F2FP.SATFINITE.E4M3.F32.PACK_AB_MERGE_C R9, R2, R3, RZ ;  /* 0x000000030209723e */ /* 0x004fc600048070ff */
[----:B------:R-:W2:Y:S04]  /*1746f0*/  LDL R3, [R1+0x1e34] ;  /* 0x001e340001037983 */ /* 0x000ea80000100800 */
[----:B------:R-:W5:Y:S01]  /*174700*/  LDL R2, [R1+0x1e30] ;  /* 0x001e300001027983 */ /* 0x000f620000100800 */
        /* <DEDUP_REMOVED lines=15> */
[----:B------:R-:W-:Y:S01]  /*174800*/  STL [R1+0x2c1c], R9 ;  /* 0x002c1c0901007387 */ /* 0x000fe20000100800 */
[----:B------:R-:W-:Y:S01]  /*174810*/  F2FP.SATFINITE.E4M3.F32.PACK_AB_MERGE_C R24, R24, R25, RZ ;  /* 0x000000191818723e */ /* 0x000fe200048070ff */
[----:B------:R-:W-:Y:S01]  /*174820*/  ULDC UR4, c[0x0][0x244] ;  /* 0x0000910000047ab9 */ /* 0x000fe20000000800 */
[----:B------:R-:W-:Y:S01]  /*174830*/  VIADD R27, R28, UR6 ;  /* 0x000000061c1b7c36 */ /* 0x000fe20008000000 */
[----:B------:R-:W-:-:S03]  /*174840*/  ULDC UR6, c[0x0][0x244] ;  /* 0x0000910000067ab9 */ /* 0x000fc60000000800 */
[----:B0-----:R-:W-:Y:S01]  /*174850*/  VIADD R26, R27, UR7 ;  /* 0x000000071b1a7c36 */ /* 0x001fe20008000000 */
[----:B------:R0:W-:Y:S03]  /*174860*/  STL [R1+0x2c14], R24 ;  /* 0x002c141801007387 */ /* 0x0001e60000100800 */
[----:B------:R-:W-:Y:S01]  /*174870*/  VIADD R25, R26, UR8 ;  /* 0x000000081a197c36 */ /* 0x000fe20008000000 */
[----:B------:R-:W-:-:S03]  /*174880*/  ULDC.64 UR8, c[0x0][0x220] ;  /* 0x0000880000087ab9 */ /* 0x000fc60000000a00 */
[----:B0-----:R-:W-:Y:S01]  /*174890*/  VIADD R24, R25, UR10 ;  /* 0x0000000a19187c36 */ /* 0x001fe20008000000 */
[----:B------:R-:W-:Y:S01]  /*1748a0*/  ULDC.64 UR10, c[0x0][0x228] ;  /* 0x00008a00000a7ab9 */ /* 0x000fe20000000a00 */
[----:B---3--:R-:W-:Y:S02]  /*1748b0*/  F2FP.SATFINITE.E4M3.F32.PACK_AB_MERGE_C R9, R21, R23, RZ ;  /* 0x000000171509723e */ /* 0x008fe400048070ff */
[----:B----4-:R-:W-:-:S03]  /*1748c0*/  F2FP.SATFINITE.E4M3.F32.PACK_AB_MERGE_C R4, R4, R5, RZ ;  /* 0x000000050404723e */ /* 0x010fc600048070ff */
[----:B------:R-:W-:Y:S04]  /*1748d0*/  STL [R1+0x2f6c], R9 ;  /* 0x002f6c0901007387 */ /* 0x000fe80000100800 */
[----:B------:R2:W-:Y:S02]  /*1748e0*/  STL [R1+0x2c0c], R4 ;  /* 0x002c0c0401007387 */ /* 0x0005e40000100800 */
[----:B--2---:R-:W-:Y:S01]  /*1748f0*/  IMAD R4, R3, UR4, RZ ;  /* 0x0000000403047c24 */ /* 0x004fe2000f8e02ff */
[----:B------:R-:W-:Y:S01]  /*174900*/  ULDC UR4, c[0x0][0x248] ;  /* 0x0000920000047ab9 */ /* 0x000fe20000000800 */
[----:B-----5:R-:W-:Y:S01]  /*174910*/  IMAD R5, R2, UR6, RZ ;  /* 0x0000000602057c24 */ /* 0x020fe2000f8e02ff */
[----:B------:R-:W-:Y:S01]  /*174920*/  ULDC.64 UR6, c[0x0][0x220] ;  /* 0x0000880000067ab9 */ /* 0x000fe20000000a00 */
[----:B------:R-:W-:Y:S01]  /*174930*/  VIADD R23, R24, UR4 ;  /* 0x0000000418177c36 */ /* 0x000fe20008000000 */
[----:B------:R-:W-:Y:S01]  /*174940*/  IADD3 R2, P0, R4, UR6, RZ ;  /* 0x0000000604027c10 */ /* 0x000fe2000ff1e0ff */
[----:B------:R-:W-:-:S02]  /*174950*/  ULDC UR6, c[0x0][0x248] ;  /* 0x0000920000067ab9 */ /* 0x000fc40000000800 */
[----:B------:R-:W-:Y:S01]  /*174960*/  VIADD R21, R23, UR6 ;  /* 0x0000000617157c36 */ /* 0x000fe20008000000 */
[----:B------:R-:W-:Y:S01]  /*174970*/  UMOV UR4, 0x400 ;  /* 0x0000040000047882 */ /* 0x000fe20000000000 */
[----:B------:R-:W-:Y:S01]  /*174980*/  ULDC UR6, c[0x0][0x248] ;  /* 0x0000920000067ab9 */ /* 0x000fe20000000800 */
[----:B------:R-:W-:Y:S01]  /*174990*/  ULEA UR4, UR5, UR4, 0x18 ;  /* 0x0000000405047291 */ /* 0x000fe2000f8ec03f */
[----:B------:R-:W-:-:S05]  /*1749a0*/  VIADD R9, R21, UR6 ;  /* 0x0000000615097c36 */ /* 0x000fca0008000000 */
[----:B------:R0:W-:Y:S02]  /*1749b0*/  STL [R1+0x267c], R9 ;  /* 0x00267c0901007387 */ /* 0x0001e40000100800 */
[----:B0-----:R-:W-:Y:S01]  /*1749c0*/  IMAD.U32 R9, RZ, RZ, UR4 ;  /* 0x00000004ff097e24 */ /* 0x001fe2000f8e00ff */
[----:B------:R-:W-:-:S04]  /*1749d0*/  ULDC.64 UR4, c[0x0][0x228] ;  /* 0x00008a0000047ab9 */ /* 0x000fc80000000a00 */
[----:B------:R0:W-:Y:S04]  /*1749e0*/  STL [R1+0x2fec], R9 ;  /* 0x002fec0901007387 */ /* 0x0001e80000100800 */
[----:B0-----:R-:W2:Y:S04]  /*1749f0*/  LDL.LU R9, [R1+0x7b50] ;  /* 0x007b500001097983 */ /* 0x001ea80000300800 */
[----:B------:R-:W-:Y:S04]  /*174a00*/  STL.64 [R1+0x8030], R16 ;  /* 0x0080301001007387 */ /* 0x000fe80000100a00 */
[----:B------:R-:W-:Y:S04]  /*174a10*/  STL.64 [R1+0x8028], R18 ;  /* 0x0080281201007387 */ /* 0x000fe80000100a00 */
[----:B------:R-:W-:Y:S04]  /*174a20*/  STL.64 [R1+0x8020], R22 ;  /* 0x0080201601007387 */ /* 0x000fe80000100a00 */
[----:B------:R0:W-:Y:S04]  /*174a30*/  STL.64 [R1+0x8018], R28 ;  /* 0x0080181c01007387 */ /* 0x0001e80000100a00 */
[----:B0-----:R-:W3:Y:S04]  /*174a40*/  LDL.LU R28, [R1+0x1aa4] ;  /* 0x001aa400011c7983 */ /* 0x001ee80000300800 */
[----:B------:R-:W4:Y:S04]  /*174a50*/  LDL.LU R29, [R1+0x1aa8] ;  /* 0x001aa800011d7983 */ /* 0x000f280000300800 */
[----:B------:R-:W-:Y:S04]  /*174a60*/  STL.64 [R1+0x8010], R30 ;  /* 0x0080101e01007387 */ /* 0x000fe80000100a00 */
[----:B------:R-:W-:Y:S04]  /*174a70*/  STL.64 [R1+0x8008], R32 ;  /* 0x0080082001007387 */ /* 0x000fe80000100a00 */
[----:B------:R-:W-:Y:S04]  /*174a80*/  STL.64 [R1+0x8000], R34 ;  /* 0x0080002201007387 */ /* 0x000fe80000100a00 */
[----:B------:R-:W-:Y:S04]  /*174a90*/  STL.64 [R1+0x7ff8], R38 ;  /* 0x007ff82601007387 */ /* 0x000fe80000100a00 */
[----:B------:R0:W-:Y:S04]  /*174aa0*/  STL.64 [R1+0x7ff0], R40 ;  /* 0x007ff02801007387 */ /* 0x0001e80000100a00 */
[----:B0-----:R-:W5:Y:S04]  /*174ab0*/  LDL.LU R41, [R1+0x1a9c] ;  /* 0x001a9c0001297983 */ /* 0x001f680000300800 */
[----:B------:R-:W5:Y:S04]  /*174ac0*/  LDL.LU R39, [R1+0x1a94] ;  /* 0x001a940001277983 */ /* 0x000f680000300800 */
[----:B------:R-:W5:Y:S04]  /*174ad0*/  LDL.LU R38, [R1+0x54] ;  /* 0x0000540001267983 */ /* 0x000f680000300800 */
[----:B------:R-:W-:Y:S04]  /*174ae0*/  STL.64 [R1+0x7fe8], R42 ;  /* 0x007fe82a01007387 */ /* 0x000fe80000100a00 */
[----:B------:R-:W-:Y:S04]  /*174af0*/  STL.64 [R1+0x7fe0], R44 ;  /* 0x007fe02c01007387 */ /* 0x000fe80000100a00 */
[----:B------:R0:W-:Y:S04]  /*174b00*/  STL.64 [R1+0x7fd8], R46 ;  /* 0x007fd82e01007387 */ /* 0x0001e80000100a00 */
[----:B0-----:R-:W3:Y:S04]  /*174b10*/  LDL.LU R46, [R1+0x588] ;  /* 0x00058800012e7983 */ /* 0x001ee80000300800 */
[----:B------:R-:W4:Y:S04]  /*174b20*/  LDL.LU R22, [R1+0x1164] ;  /* 0x0011640001167983 */ /* 0x000f280000300800 */
[----:B------:R-:W5:Y:S04]  /*174b30*/  LDL.LU R23, [R1+0x134] ;  /* 0x0001340001177983 */ /* 0x000f680000300800 */
[----:B------:R-:W5:Y:S04]  /*174b40*/  LDL.LU R43, [R1+0x1a90] ;  /* 0x001a9000012b7983 */ /* 0x000f680000300800 */
[----:B------:R-:W5:Y:S04]  /*174b50*/  LDL.LU R40, [R1+0x1600] ;  /* 0x0016000001287983 */ /* 0x000f680000300800 */
[----:B------:R-:W5:Y:S04]  /*174b60*/  LDL.LU R35, [R1+0x44] ;  /* 0x0000440001237983 */ /* 0x000f680000300800 */
[----:B------:R-:W3:Y:S04]  /*174b70*/  LDL.LU R18, [R1+0x12d0] ;  /* 0x0012d00001127983 */ /* 0x000ee80000300800 */
[----:B------:R-:W4:Y:S04]  /*174b80*/  LDL.LU R19, [R1+0x1ab4] ;  /* 0x001ab40001137983 */ /* 0x000f280000300800 */
[----:B------:R-:W2:Y:S04]  /*174b90*/  LDL.LU R17, [R1+0x1aac] ;  /* 0x001aac0001117983 */ /* 0x000ea80000300800 */
        /* <DEDUP_REMOVED lines=10> */
[----:B------:R0:W-:Y:S04]  /*174c40*/  STL.64 [R1+0x7fd0], R48 ;  /* 0x007fd03001007387 */ /* 0x0001e80000100a00 */
[----:B0-----:R-:W4:Y:S04]  /*174c50*/  LDL.LU R49, [R1+0x1aa0] ;  /* 0x001aa00001317983 */ /* 0x001f280000300800 */
[----:B------:R-:W4:Y:S04]  /*174c60*/  LDL.LU R48, [R1+0x1a8] ;  /* 0x0001a80001307983 */ /* 0x000f280000300800 */
[----:B------:R0:W-:Y:S04]  /*174c70*/  STL.64 [R1+0x7fc8], R50 ;  /* 0x007fc83201007387 */ /* 0x0001e80000100a00 */
[----:B0-----:R-:W3:Y:S04]  /*174c80*/  LDL.LU R51, [R1+0x1388] ;  /* 0x0013880001337983 */ /* 0x001ee80000300800 */
[----:B------:R-:W2:Y:S04]  /*174c90*/  LDL.LU R50, [R1+0x12d4] ;  /* 0x0012d40001327983 */ /* 0x000ea80000300800 */
[----:B------:R0:W-:Y:S04]  /*174ca0*/  STL.64 [R1+0x7fc0], R52 ;  /* 0x007fc03401007387 */ /* 0x0001e80000100a00 */
[----:B0-----:R-:W4:Y:S04]  /*174cb0*/  LDL.LU R53, [R1+0x138c] ;  /* 0x00138c0001357983 */ /* 0x001f280000300800 */
[----:B------:R-:W5:Y:S04]  /*174cc0*/  LDL.LU R52, [R1+0xf4] ;  /* 0x0000f40001347983 */ /* 0x000f680000300800 */
[----:B------:R0:W-:Y:S04]  /*174cd0*/  STL.64 [R1+0x7fb8], R54 ;  /* 0x007fb83601007387 */ /* 0x0001e80000100a00 */
[----:B0-----:R-:W3:Y:S04]  /*174ce0*/  LDL R55, [R1+0x14c] ;  /* 0x00014c0001377983 */ /* 0x001ee80000100800 */
[----:B------:R-:W-:Y:S04]  /*174cf0*/  STL.64 [R1+0x7fb0], R56 ;  /* 0x007fb03801007387 */ /* 0x000fe80000100a00 */
[----:B------:R-:W-:Y:S04]  /*174d00*/  STL.64 [R1+0x7fa8], R58 ;  /* 0x007fa83a01007387 */ /* 0x000fe80000100a00 */
[----:B------:R-:W-:Y:S04]  /*174d10*/  STL.64 [R1+0x7fa0], R60 ;  /* 0x007fa03c01007387 */ /* 0x000fe80000100a00 */
[----:B------:R0:W-:Y:S04]  /*174d20*/  STL [R1+0x7f88], R21 ;  /* 0x007f881501007387 */ /* 0x0001e80000100800 */
[----:B------:R-:W-:Y:S01]  /*174d30*/  STL.64 [R1+0x7f80], R26 ;  /* 0x007f801a01007387 */ /* 0x000fe20000100a00 */
[----:B0-----:R-:W-:-:S03]  /*174d40*/  MOV R21, UR47 ;  /* 0x0000002f00157c02 */ /* 0x001fc60008000f00 */
[----:B------:R-:W-:Y:S04]  /*174d50*/  STL.64 [R1+0x7f78], R24 ;  /* 0x007f781801007387 */ /* 0x000fe80000100a00 */
[----:B------:R0:W-:Y:S02]  /*174d60*/  STL [R1+0x2fe8], R21 ;  /* 0x002fe81501007387 */ /* 0x0001e40000100800 */
[----:B0-----:R-:W-:-:S05]  /*174d70*/  MOV R21, UR46 ;  /* 0x0000002e00157c02 */ /* 0x001fca0008000f00 */
[----:B------:R0:W-:Y:S02]  /*174d80*/  STL [R1+0x2fe4], R21 ;  /* 0x002fe41501007387 */ /* 0x0001e40000100800 */
[----:B0-----:R-:W-:-:S05]  /*174d90*/  IMAD.U32 R21, RZ, RZ, UR4 ;  /* 0x00000004ff157e24 */ /* 0x001fca000f8e00ff */
[----:B------:R0:W-:Y:S04]  /*174da0*/  STL [R1+0x2c08], R21 ;  /* 0x002c081501007387 */ /* 0x0001e80000100800 */
[----:B------:R-:W0:Y:S04]  /*174db0*/  LDL.LU R57, [R1+0xd68] ;  /* 0x000d680001397983 */ /* 0x000e280000300800 */
[----:B------:R-:W0:Y:S01]  /*174dc0*/  LDL.LU R54, [R1+0xd6c] ;  /* 0x000d6c0001367983 */ /* 0x000e220000300800 */
[----:B------:R-:W-:Y:S01]  /*174dd0*/  VIADD R36, R36, 0x158 ;  /* 0x0000015824247836 */ /* 0x000fe20000000000 */
[----:B------:R-:W-:Y:S01]  /*174de0*/  UMOV UR4, UR5 ;  /* 0x0000000500047c82 */ /* 0x000fe20008000000 */
[----:B------:R-:W-:Y:S01]  /*174df0*/  LEA.HI.X.SX32 R4, R4, UR7, 0x1, P0 ;  /* 0x0000000704047c11 */ /* 0x000fe200080f0eff */
[----:B------:R-:W-:-:S02]  /*174e00*/  ULDC.64 UR6, c[0x0][0x228] ;  /* 0x00008a0000067ab9 */ /* 0x000fc40000000a00 */
[----:B------:R-:W-:Y:S02]  /*174e10*/  ISETP.GE.AND P0, PT, R36, UR4, PT ;  /* 0x0000000424007c0c */ /* 0x000fe4000bf06270 */
[----:B0-----:R-:W-:-:S05]  /*174e20*/  F2FP.SATFINITE.E4M3.F32.PACK_AB_MERGE_C R21, R54, R57, RZ ;  /* 0x000000393615723e */ /* 0x001fca00048070ff */
[----:B------:R0:W-:Y:S04]  /*174e30*/  STL [R1+0x2c10], R21 ;  /* 0x002c101501007387 */ /* 0x0001e80000100800 */
[----:B------:R-:W4:Y:S01]  /*174e40*/  LDL.LU R57, [R1+0x3cc] ;  /* 0x0003cc0001397983 */ /* 0x000f220000300800 */
[----:B------:R-:W-:Y:S01]  /*174e50*/  LOP3.LUT R36, R36, 0xffffefff, RZ, 0xc0, !PT ;  /* 0xffffefff24247812 */ /* 0x000fe200078ec0ff */
[----:B------:R-:W-:Y:S01]  /*174e60*/  UMOV UR5, UR7 ;  /* 0x0000000700057c82 */ /* 0x000fe20008000000 */
[----:B------:R-:W-:Y:S01]  /*174e70*/  UMOV UR36, UR6 ;  /* 0x0000000600247c82 */ /* 0x000fe20008000000 */
[----:B------:R-:W-:Y:S01]  /*174e80*/  IADD3 R3, P1, R5, UR8, RZ ;  /* 0x0000000805037c10 */ /* 0x000fe2000ff3e0ff */
[C---:B---3--:R-:W-:Y:S01]  /*174e90*/  VIADD R24, R55.reuse, 0x157 ;  /* 0x0000015737187836 */ /* 0x048fe20000000000 */
[----:B------:R-:W-:Y:S01]  /*174ea0*/  ULDC.64 UR6, c[0x0][0x228] ;  /* 0x00008a0000067ab9 */ /* 0x000fe20000000a00 */
[----:B0-----:R-:W-:Y:S01]  /*174eb0*/  VIADD R21, R55, 0x155 ;  /* 0x0000015537157836 */ /* 0x001fe20000000000 */
[----:B------:R-:W-:Y:S01]  /*174ec0*/  UMOV UR4, UR7 ;  /* 0x0000000700047c82 */ /* 0x000fe20008000000 */
[----:B-----5:R-:W-:Y:S01]  /*174ed0*/  IMAD.MOV.U32 R54, RZ, RZ, R52 ;  /* 0x000000ffff367224 */ /* 0x020fe200078e0034 */
[----:B------:R-:W-:Y:S01]  /*174ee0*/  @P0 LOP3.LUT R36, R36, 0x1000, RZ, 0xfc, !PT ;  /* 0x0000100024240812 */ /* 0x000fe200078efcff */
[----:B--2---:R-:W-:Y:S01]  /*174ef0*/  IMAD.MOV.U32 R52, RZ, RZ, R50 ;  /* 0x000000ffff347224 */ /* 0x004fe200078e0032 */
[----:B------:R-:W-:Y:S01]  /*174f00*/  LEA.HI.X.SX32 R5, R5, UR9, 0x1, P1 ;  /* 0x0000000905057c11 */ /* 0x000fe200088f0eff */
[----:B------:R-:W-:Y:S01]  /*174f10*/  IMAD.MOV.U32 R50, RZ, RZ, R16 ;  /* 0x000000ffff327224 */ /* 0x000fe200078e0010 */
[----:B------:R-:W-:Y:S01]  /*174f20*/  ISETP.GE.AND P0, PT, R21, UR4, PT ;  /* 0x0000000415007c0c */ /* 0x000fe2000bf06270 */
[----:B------:R-:W-:Y:S01]  /*174f30*/  VIADD R21, R55, 0x154 ;  /* 0x0000015437157836 */ /* 0x000fe20000000000 */
[----:B------:R-:W-:Y:S01]  /*174f40*/  ISETP.GE.AND P1, PT, R24, UR5, PT ;  /* 0x0000000518007c0c */ /* 0x000fe2000bf26270 */
[----:B----4-:R-:W-:-:S02]  /*174f50*/  IMAD.MOV.U32 R55, RZ, RZ, R53 ;  /* 0x000000ffff377224 */ /* 0x010fc400078e0035 */
[----:B------:R-:W-:Y:S02]  /*174f60*/  IMAD.MOV.U32 R53, RZ, RZ, R51 ;  /* 0x000000ffff357224 */ /* 0x000fe400078e0033 */
[----:B------:R-:W-:Y:S01]  /*174f70*/  IMAD.MOV.U32 R51, RZ, RZ, R17 ;  /* 0x000000ffff337224 */ /* 0x000fe200078e0011 */
[----:B------:R-:W-:Y:S02]  /*174f80*/  SHF.R.S32.HI R26, RZ, 0x1f, R57 ;  /* 0x0000001fff1a7819 */ /* 0x000fe40000011439 */
[C---:B------:R-:W-:Y:S02]  /*174f90*/  IADD3 R16, P2, R57.reuse, R2, RZ ;  /* 0x0000000239107210 */ /* 0x040fe40007f5e0ff */
[----:B------:R-:W-:-:S03]  /*174fa0*/  IADD3 R24, P3, R57, R3, RZ ;  /* 0x0000000339187210 */ /* 0x000fc60007f7e0ff */
[C---:B------:R-:W-:Y:S02]  /*174fb0*/  IMAD.X R17, R26.reuse, 0x1, R4, P2 ;  /* 0x000000011a117824 */ /* 0x040fe400010e0604 */
[----:B------:R-:W-:-:S03]  /*174fc0*/  IMAD.X R25, R26, 0x1, R5, P3 ;  /* 0x000000011a197824 */ /* 0x000fc600018e0605 */
[----:B------:R0:W-:Y:S04]  /*174fd0*/  STL.64 [R1+0x2c00], R16 ;  /* 0x002c001001007387 */ /* 0x0001e80000100a00 */
[----:B0-----:R-:W2:Y:S04]  /*174fe0*/  LDL.LU.64 R16, [R1+0x8030] ;  /* 0x0080300001107983 */ /* 0x001ea80000300a00 */
[----:B------:R-:W-:Y:S04]  /*174ff0*/  STL.64 [R1+0x2bf8], R24 ;  /* 0x002bf81801007387 */ /* 0x000fe80000100a00 */
[----:B------:R-:W3:Y:S01]  /*175000*/  LDL.LU R61, [R1+0x3c8] ;  /* 0x0003c800013d7983 */ /* 0x000ee20000300800 */
[----:B------:R-:W-:-:S04]  /*175010*/  LOP3.LUT R36, R36, 0xfffff7ff, RZ, 0xc0, !PT ;  /* 0xfffff7ff24247812 */ /* 0x000fc800078ec0ff */
[----:B------:R-:W-:Y:S01]  /*175020*/  @P1 LOP3.LUT R36, R36, 0x800, RZ, 0xfc, !PT ;  /* 0x0000080024241812 */ /* 0x000fe200078efcff */
[----:B------:R-:W-:-:S03]  /*175030*/  IMAD.MOV.U32 R57, RZ, RZ, R53 ;  /* 0x000000ffff397224 */ /* 0x000fc600078e0035 */
[----:B------:R-:W-:Y:S01]  /*175040*/  LOP3.LUT R36, R36, 0xfffffdff, RZ, 0xc0, !PT ;  /* 0xfffffdff24247812 */ /* 0x000fe200078ec0ff */
[----:B------:R-:W-:Y:S01]  /*175050*/  IMAD.MOV.U32 R53, RZ, RZ, R51 ;  /* 0x000000ffff357224 */ /* 0x000fe200078e0033 */
[----:B------:R-:W-:Y:S01]  /*175060*/  SHF.R.S32.HI R60, RZ, 0x1f, R9 ;  /* 0x0000001fff3c7819 */ /* 0x000fe20000011409 */
[----:B------:R-:W-:Y:S01]  /*175070*/  IMAD.MOV.U32 R51, RZ, RZ, R18 ;  /* 0x000000ffff337224 */ /* 0x000fe200078e0012 */
[----:B------:R-:W-:Y:S02]  /*175080*/  @P0 LOP3.LUT R36, R36, 0x200, RZ, 0xfc, !PT ;  /* 0x0000020024240812 */ /* 0x000fe400078efcff */
[C---:B------:R-:W-:Y:S01]  /*175090*/  IADD3 R18, P0, R9.reuse, R2, RZ ;  /* 0x0000000209127210 */ /* 0x040fe20007f1e0ff */
[----:B------:R-:W-:Y:S01]  /*1750a0*/  IMAD.MOV.U32 R56, RZ, RZ, R52 ;  /* 0x000000ffff387224 */ /* 0x000fe200078e0034 */
[----:B------:R-:W-:Y:S01]  /*1750b0*/  IADD3 R58, P1, R9, R3, RZ ;  /* 0x00000003093a7210 */ /* 0x000fe20007f3e0ff */
[----:B------:R-:W-:Y:S02]  /*1750c0*/  IMAD.MOV.U32 R52, RZ, RZ, R50 ;  /* 0x000000ffff347224 */ /* 0x000fe400078e0032 */
[----:B------:R-:W-:-:S02]  /*1750d0*/  IMAD.MOV.U32 R50, RZ, RZ, R19 ;  /* 0x000000ffff327224 */ /* 0x000fc400078e0013 */
[C---:B------:R-:W-:Y:S02]  /*1750e0*/  IMAD.X R19, R60.reuse, 0x1, R4, P0 ;  /* 0x000000013c137824 */ /* 0x040fe400000e0604 */
[----:B------:R-:W-:Y:S01]  /*1750f0*/  IMAD.X R59, R60, 0x1, R5, P1 ;  /* 0x000000013c3b7824 */ /* 0x000fe200008e0605 */
[C---:B------:R-:W-:Y:S02]  /*175100*/  IADD3 R60, P0, R8.reuse, R2, RZ ;  /* 0x00000002083c7210 */ /* 0x040fe40007f1e0ff */
[----:B------:R0:W-:Y:S04]  /*175110*/  STL.64 [R1+0x2bf0], R18 ;  /* 0x002bf01201007387 */ /* 0x0001e80000100a00 */
[----:B0-----:R-:W4:Y:S04]  /*175120*/  LDL.LU.64 R18, [R1+0x8028] ;  /* 0x0080280001127983 */ /* 0x001f280000300a00 */
[----:B------:R0:W-:Y:S02]  /*175130*/  STL.64 [R1+0x2be8], R58 ;  /* 0x002be83a01007387 */ /* 0x0001e40000100a00 */
[----:B0-----:R-:W-:-:S02]  /*175140*/  IADD3 R58, P1, R8, R3, RZ ;  /* 0x00000003083a7210 */ /* 0x001fc40007f3e0ff */
[----:B---3--:R-:W-:Y:S02]  /*175150*/  SHF.R.S32.HI R9, RZ, 0x1f, R61 ;  /* 0x0000001fff097819 */ /* 0x008fe4000001143d */
[C---:B------:R-:W-:Y:S02]  /*175160*/  IADD3 R26, P2, R61.reuse, R2, RZ ;  /* 0x000000023d1a7210 */ /* 0x040fe40007f5e0ff */
[----:B------:R-:W-:-:S03]  /*175170*/  IADD3 R24, P3, R61, R3, RZ ;  /* 0x000000033d187210 */ /* 0x000fc60007f7e0ff */
[C---:B------:R-:W-:Y:S02]  /*175180*/  IMAD.X R27, R9.reuse, 0x1, R4, P2 ;  /* 0x00000001091b7824 */ /* 0x040fe400010e0604 */
[--C-:B------:R-:W-:Y:S01]  /*175190*/  IMAD.X R25, R9, 0x1, R5.reuse, P3 ;  /* 0x0000000109197824 */ /* 0x100fe200018e0605 */
[----:B------:R-:W-:Y:S02]  /*1751a0*/  SHF.R.S32.HI R9, RZ, 0x1f, R8 ;  /* 0x0000001fff097819 */ /* 0x000fe40000011408 */
[----:B------:R0:W-:Y:S03]  /*1751b0*/  STL.64 [R1+0x2be0], R26 ;  /* 0x002be01a01007387 */ /* 0x0001e60000100a00 */
[C---:B------:R-:W-:Y:S02]  /*1751c0*/  IMAD.X R61, R9.reuse, 0x1, R4, P0 ;  /* 0x00000001093d7824 */ /* 0x040fe400000e0604 */
[----:B------:R-:W-:Y:S01]  /*1751d0*/  IMAD.X R59, R9, 0x1, R5, P1 ;  /* 0x00000001093b7824 */ /* 0x000fe200008e0605 */
[----:B------:R1:W-:Y:S01]  /*1751e0*/  STL.64 [R1+0x2bd8], R24 ;  /* 0x002bd81801007387 */ /* 0x0003e20000100a00 */
[----:B------:R-:W-:-:S03]  /*1751f0*/  SHF.R.S32.HI R8, RZ, 0x1f, R0 ;  /* 0x0000001fff087819 */ /* 0x000fc60000011400 */
[----:B------:R-:W-:Y:S01]  /*175200*/  STL.64 [R1+0x2bd0], R60 ;  /* 0x002bd03c01007387 */ /* 0x000fe20000100a00 */
[----:B0-----:R-:W-:-:S03]  /*175210*/  IADD3 R26, P2, R0, R2, RZ ;  /* 0x00000002001a7210 */ /* 0x001fc60007f5e0ff */
[----:B------:R0:W-:Y:S01]  /*175220*/  STL.64 [R1+0x2bc8], R58 ;  /* 0x002bc83a01007387 */ /* 0x0001e20000100a00 */
[----:B------:R-:W-:Y:S02]  /*175230*/  SHF.R.S32.HI R9, RZ, 0x1f, R6 ;  /* 0x0000001fff097819 */ /* 0x000fe40000011406 */
[-C--:B-1----:R-:W-:Y:S01]  /*175240*/  IADD3 R24, P3, R0, R3.reuse, RZ ;  /* 0x0000000300187210 */ /* 0x082fe20007f7e0ff */
[----:B------:R-:W-:Y:S02]  /*175250*/  IMAD.X R27, R8, 0x1, R4, P2 ;  /* 0x00000001081b7824 */ /* 0x000fe400010e0604 */
[----:B0-----:R-:W-:Y:S02]  /*175260*/  IMAD.MOV.U32 R59, RZ, RZ, R56 ;  /* 0x000000ffff3b7224 */ /* 0x001fe400078e0038 */
[----:B------:R-:W-:Y:S02]  /*175270*/  IMAD.MOV.U32 R56, RZ, RZ, R52 ;  /* 0x000000ffff387224 */ /* 0x000fe400078e0034 */
[----:B------:R-:W-:Y:S01]  /*175280*/  IMAD.MOV.U32 R52, RZ, RZ, R22 ;  /* 0x000000ffff347224 */ /* 0x000fe200078e0016 */
[C---:B------:R-:W-:Y:S01]  /*175290*/  IADD3 R22, P0, R6.reuse, R2, RZ ;  /* 0x0000000206167210 */ /* 0x040fe20007f1e0ff */
[----:B------:R-:W-:Y:S01]  /*1752a0*/  IMAD.MOV.U32 R58, RZ, RZ, R57 ;  /* 0x000000ffff3a7224 */ /* 0x000fe200078e0039 */
[----:B------:R-:W-:Y:S01]  /*1752b0*/  IADD3 R60, P1, R6, R3, RZ ;  /* 0x00000003063c7210 */ /* 0x000fe20007f3e0ff */
[----:B------:R-:W-:-:S02]  /*1752c0*/  IMAD.MOV.U32 R57, RZ, RZ, R53 ;  /* 0x000000ffff397224 */ /* 0x000fc400078e0035 */
[----:B------:R-:W-:Y:S02]  /*1752d0*/  IMAD.X R25, R8, 0x1, R5, P3 ;  /* 0x0000000108197824 */ /* 0x000fe400018e0605 */
[----:B------:R-:W-:Y:S02]  /*1752e0*/  IMAD.MOV.U32 R53, RZ, RZ, R46 ;  /* 0x000000ffff357224 */ /* 0x000fe400078e002e */
[----:B------:R-:W-:Y:S01]  /*1752f0*/  IMAD.MOV.U32 R46, RZ, RZ, R23 ;  /* 0x000000ffff2e7224 */ /* 0x000fe200078e0017 */
[----:B------:R0:W-:Y:S01]  /*175300*/  STL.64 [R1+0x2bc0], R26 ;  /* 0x002bc01a01007387 */ /* 0x0001e20000100a00 */
[C---:B------:R-:W-:Y:S01]  /*175310*/  IMAD.X R23, R9.reuse, 0x1, R4, P0 ;  /* 0x0000000109177824 */ /* 0x040fe200000e0604 */
[----:B------:R-:W-:Y:S01]  /*175320*/  SHF.R.S32.HI R8, RZ, 0x1f, R7 ;  /* 0x0000001fff087819 */ /* 0x000fe20000011407 */
[----:B------:R-:W-:Y:S01]  /*175330*/  IMAD.X R61, R9, 0x1, R5, P1 ;  /* 0x00000001093d7824 */ /* 0x000fe200008e0605 */
[----:B------:R1:W-:Y:S04]  /*175340*/  STL.64 [R1+0x2bb8], R24 ;  /* 0x002bb81801007387 */ /* 0x0003e80000100a00 */
[----:B------:R-:W-:Y:S01]  /*175350*/  STL.64 [R1+0x7f90], R6 ;  /* 0x007f900601007387 */ /* 0x000fe20000100a00 */
[----:B0-----:R-:W-:-:S03]  /*175360*/  IADD3 R26, P2, R7, R2, RZ ;  /* 0x00000002071a7210 */ /* 0x001fc60007f5e0ff */
[----:B------:R0:W-:Y:S01]  /*175370*/  STL.64 [R1+0x2bb0], R22 ;  /* 0x002bb01601007387 */ /* 0x0001e20000100a00 */
[----:B-1----:R-:W-:Y:S01]  /*175380*/  IADD3 R24, P3, R7, R3, RZ ;  /* 0x0000000307187210 */ /* 0x002fe20007f7e0ff */
[C---:B------:R-:W-:Y:S01]  /*175390*/  IMAD.X R27, R8.reuse, 0x1, R4, P2 ;  /* 0x00000001081b7824 */ /* 0x040fe200010e0604 */
[----:B------:R-:W-:Y:S01]  /*1753a0*/  SHF.R.S32.HI R9, RZ, 0x1f, R10 ;  /* 0x0000001fff097819 */ /* 0x000fe2000001140a */
[----:B0-----:R-:W3:Y:S04]  /*1753b0*/  LDL.LU.64 R22, [R1+0x8020] ;  /* 0x0080200001167983 */ /* 0x001ee80000300a00 */
[----:B------:R0:W-:Y:S01]  /*1753c0*/  STL.64 [R1+0x2ba8], R60 ;  /* 0x002ba83c01007387 */ /* 0x0001e20000100a00 */
[----:B------:R-:W-:-:S03]  /*1753d0*/  IMAD.X R25, R8, 0x1, R5, P3 ;  /* 0x0000000108197824 */ /* 0x000fc600018e0605 */
[----:B------:R1:W-:Y:S01]  /*1753e0*/  STL.64 [R1+0x2ba0], R26 ;  /* 0x002ba01a01007387 */ /* 0x0003e20000100a00 */
[----:B0-----:R-:W-:Y:S02]  /*1753f0*/  IMAD.MOV.U32 R60, RZ, RZ, R57 ;  /* 0x000000ffff3c7224 */ /* 0x001fe400078e0039 */
[----:B------:R-:W-:Y:S02]  /*175400*/  IMAD.MOV.U32 R57, RZ, RZ, R48 ;  /* 0x000000ffff397224 */ /* 0x000fe400078e0030 */
[----:B------:R-:W-:Y:S01]  /*175410*/  IMAD.MOV.U32 R48, RZ, RZ, R28 ;  /* 0x000000ffff307224 */ /* 0x000fe200078e001c */
[C---:B------:R-:W-:Y:S01]  /*175420*/  IADD3 R28, P0, R10.reuse, R2, RZ ;  /* 0x000000020a1c7210 */ /* 0x040fe20007f1e0ff */
[----:B------:R-:W-:Y:S01]  /*175430*/  IMAD.MOV.U32 R61, RZ, RZ, R56 ;  /* 0x000000ffff3d7224 */ /* 0x000fe200078e0038 */
[----:B-1----:R-:W-:Y:S01]  /*175440*/  IADD3 R26, P1, R10, R3, RZ ;  /* 0x000000030a1a7210 */ /* 0x002fe20007f3e0ff */
[----:B------:R-:W-:Y:S02]  /*175450*/  IMAD.MOV.U32 R56, RZ, RZ, R49 ;  /* 0x000000ffff387224 */ /* 0x000fe400078e0031 */
[----:B------:R-:W-:Y:S01]  /*175460*/  IMAD.MOV.U32 R49, RZ, RZ, R29 ;  /* 0x000000ffff317224 */ /* 0x000fe200078e001d */
[----:B------:R0:W-:Y:S01]  /*175470*/  STL.64 [R1+0x2b98], R24 ;  /* 0x002b981801007387 */ /* 0x0001e20000100a00 */
[C---:B------:R-:W-:Y:S01]  /*175480*/  IMAD.X R29, R9.reuse, 0x1, R4, P0 ;  /* 0x00000001091d7824 */ /* 0x040fe200000e0604 */
[----:B------:R-:W-:Y:S01]  /*175490*/  SHF.R.S32.HI R8, RZ, 0x1f, R11 ;  /* 0x0000001fff087819 */ /* 0x000fe2000001140b */
[----:B------:R-:W-:-:S03]  /*1754a0*/  IMAD.X R27, R9, 0x1, R5, P1 ;  /* 0x00000001091b7824 */ /* 0x000fc600008e0605 */
[----:B------:R1:W-:Y:S01]  /*1754b0*/  STL.64 [R1+0x2b90], R28 ;  /* 0x002b901c01007387 */ /* 0x0003e20000100a00 */
[C---:B0-----:R-:W-:Y:S02]  /*1754c0*/  IADD3 R24, P2, R11.reuse, R2, RZ ;  /* 0x000000020b187210 */ /* 0x041fe40007f5e0ff */
[----:B------:R-:W-:-:S03]  /*1754d0*/  IADD3 R6, P3, R11, R3, RZ ;  /* 0x000000030b067210 */ /* 0x000fc60007f7e0ff */
[----:B------:R-:W-:Y:S01]  /*1754e0*/  IMAD.X R25, R8, 0x1, R4, P2 ;  /* 0x0000000108197824 */ /* 0x000fe200010e0604 */
[----:B-1----:R-:W5:Y:S04]  /*1754f0*/  LDL.LU.64 R28, [R1+0x8018] ;  /* 0x00801800011c7983 */ /* 0x002f680000300a00 */
[----:B------:R0:W-:Y:S01]  /*175500*/  STL.64 [R1+0x2b88], R26 ;  /* 0x002b881a01007387 */ /* 0x0001e20000100a00 */
[----:B------:R-:W-:-:S03]  /*175510*/  SHF.R.S32.HI R9, RZ, 0x1f, R12 ;  /* 0x0000001fff097819 */ /* 0x000fc6000001140c */
[----:B------:R1:W-:Y:S01]  /*175520*/  STL.64 [R1+0x2b80], R24 ;  /* 0x002b801801007387 */ /* 0x0003e20000100a00 */
[----:B------:R-:W-:Y:S02]  /*175530*/  IMAD.X R7, R8, 0x1, R5, P3 ;  /* 0x0000000108077824 */ /* 0x000fe400018e0605 */
[----:B0-----:R-:W-:Y:S02]  /*175540*/  IMAD.MOV.U32 R26, RZ, RZ, R60 ;  /* 0x000000ffff1a7224 */ /* 0x001fe400078e003c */
[----:B------:R-:W-:Y:S02]  /*175550*/  IMAD.MOV.U32 R60, RZ, RZ, R58 ;  /* 0x000000ffff3c7224 */ /* 0x000fe400078e003a */
[----:B------:R-:W-:Y:S01]  /*175560*/  IMAD.MOV.U32 R58, RZ, RZ, R30 ;  /* 0x000000ffff3a7224 */ /* 0x000fe200078e001e */
[C---:B------:R-:W-:Y:S01]  /*175570*/  IADD3 R30, P0, R12.reuse, R2, RZ ;  /* 0x000000020c1e7210 */ /* 0x040fe20007f1e0ff */
[----:B------:R-:W-:Y:S01]  /*175580*/  IMAD.MOV.U32 R27, RZ, RZ, R61 ;  /* 0x000000ffff1b7224 */ /* 0x000fe200078e003d */
[----:B-1----:R-:W-:Y:S01]  /*175590*/  IADD3 R24, P1, R12, R3, RZ ;  /* 0x000000030c187210 */ /* 0x002fe20007f3e0ff */
[----:B------:R-:W-:-:S02]  /*1755a0*/  IMAD.MOV.U32 R61, RZ, RZ, R59 ;  /* 0x000000ffff3d7224 */ /* 0x000fc400078e003b */
[----:B------:R-:W-:Y:S02]  /*1755b0*/  IMAD.MOV.U32 R59, RZ, RZ, R31 ;  /* 0x000000ffff3b7224 */ /* 0x000fe400078e001f */
[C---:B------:R-:W-:Y:S02]  /*1755c0*/  IMAD.X R31, R9.reuse, 0x1, R4, P0 ;  /* 0x00000001091f7824 */ /* 0x040fe400000e0604 */
[----:B------:R-:W-:Y:S01]  /*1755d0*/  IMAD.X R25, R9, 0x1, R5, P1 ;  /* 0x0000000109197824 */ /* 0x000fe200008e0605 */
[----:B------:R0:W-:Y:S01]  /*1755e0*/  STL.64 [R1+0x2b78], R6 ;  /* 0x002b780601007387 */ /* 0x0001e20000100a00 */
[----:B------:R-:W-:Y:S02]  /*1755f0*/  SHF.R.S32.HI R8, RZ, 0x1f, R13 ;  /* 0x0000001fff087819 */ /* 0x000fe4000001140d */
[----:B------:R-:W-:Y:S01]  /*175600*/  IADD3 R10, P2, R13, R2, RZ ;  /* 0x000000020d0a7210 */ /* 0x000fe20007f5e0ff */
[----:B------:R1:W-:Y:S01]  /*175610*/  STL.64 [R1+0x2b70], R30 ;  /* 0x002b701e01007387 */ /* 0x0003e20000100a00 */
[----:B------:R-:W-:-:S03]  /*175620*/  SHF.R.S32.HI R9, RZ, 0x1f, R14 ;  /* 0x0000001fff097819 */ /* 0x000fc6000001140e */
[C---:B------:R-:W-:Y:S01]  /*175630*/  IMAD.X R11, R8.reuse, 0x1, R4, P2 ;  /* 0x00000001080b7824 */ /* 0x040fe200010e0604 */
[-C--:B0-----:R-:W-:Y:S01]  /*175640*/  IADD3 R6, P3, R13, R3.reuse, RZ ;  /* 0x000000030d067210 */ /* 0x081fe20007f7e0ff */
[----:B-1----:R-:W5:Y:S04]  /*175650*/  LDL.LU.64 R30, [R1+0x8010] ;  /* 0x00801000011e7983 */ /* 0x002f680000300a00 */
[----:B------:R0:W-:Y:S01]  /*175660*/  STL.64 [R1+0x2b68], R24 ;  /* 0x002b681801007387 */ /* 0x0001e20000100a00 */
[----:B------:R-:W-:Y:S01]  /*175670*/  IMAD.X R7, R8, 0x1, R5, P3 ;  /* 0x0000000108077824 */ /* 0x000fe200018e0605 */
[----:B------:R-:W-:Y:S02]  /*175680*/  IADD3 R12, P1, R14, R3, RZ ;  /* 0x000000030e0c7210 */ /* 0x000fe40007f3e0ff */
[----:B------:R1:W-:Y:S01]  /*175690*/  STL.64 [R1+0x2b60], R10 ;  /* 0x002b600a01007387 */ /* 0x0003e20000100a00 */
[----:B0-----:R-:W-:-:S02]  /*1756a0*/  IMAD.MOV.U32 R25, RZ, RZ, R26 ;  /* 0x000000ffff197224 */ /* 0x001fc400078e001a */
[----:B------:R-:W-:Y:S02]  /*1756b0*/  IMAD.MOV.U32 R26, RZ, RZ, R60 ;  /* 0x000000ffff1a7224 */ /* 0x000fe400078e003c */
[----:B------:R-:W-:Y:S02]  /*1756c0*/  IMAD.MOV.U32 R60, RZ, RZ, R58 ;  /* 0x000000ffff3c7224 */ /* 0x000fe400078e003a */
[----:B------:R-:W-:Y:S02]  /*1756d0*/  IMAD.MOV.U32 R58, RZ, RZ, R44 ;  /* 0x000000ffff3a7224 */ /* 0x000fe400078e002c */
[----:B------:R-:W-:Y:S01]  /*1756e0*/  IMAD.MOV.U32 R44, RZ, RZ, R32 ;  /* 0x000000ffff2c7224 */ /* 0x000fe200078e0020 */
[-C--:B------:R-:W-:Y:S01]  /*1756f0*/  IADD3 R32, P0, R14, R2.reuse, RZ ;  /* 0x000000020e207210 */ /* 0x080fe20007f1e0ff */
[----:B------:R-:W-:Y:S02]  /*175700*/  IMAD.MOV.U32 R24, RZ, RZ, R27 ;  /* 0x000000ffff187224 */ /* 0x000fe400078e001b */
[----:B------:R-:W-:Y:S01]  /*175710*/  IMAD.MOV.U32 R27, RZ, RZ, R61 ;  /* 0x000000ffff1b7224 */ /* 0x000fe200078e003d */
[----:B------:R0:W-:Y:S01]  /*175720*/  STL.64 [R1+0x2b58], R6 ;  /* 0x002b580601007387 */ /* 0x0001e20000100a00 */
[----:B------:R-:W-:Y:S01]  /*175730*/  IMAD.MOV.U32 R61, RZ, RZ, R59 ;  /* 0x000000ffff3d7224 */ /* 0x000fe200078e003b */
[----:B------:R-:W-:Y:S01]  /*175740*/  SHF.R.S32.HI R8, RZ, 0x1f, R15 ;  /* 0x0000001fff087819 */ /* 0x000fe2000001140f */
[----:B------:R-:W-:Y:S01]  /*175750*/  IMAD.MOV.U32 R59, RZ, RZ, R45 ;  /* 0x000000ffff3b7224 */ /* 0x000fe200078e002d */
[----:B-1----:R-:W-:Y:S01]  /*175760*/  IADD3 R10, P2, R15, R2, RZ ;  /* 0x000000020f0a7210 */ /* 0x002fe20007f5e0ff */
[----:B------:R-:W-:-:S02]  /*175770*/  IMAD.MOV.U32 R45, RZ, RZ, R33 ;  /* 0x000000ffff2d7224 */ /* 0x000fc400078e0021 */
[C-C-:B------:R-:W-:Y:S02]  /*175780*/  IMAD.X R33, R9.reuse, 0x1, R4.reuse, P0 ;  /* 0x0000000109217824 */ /* 0x140fe400000e0604 */
[--C-:B------:R-:W-:Y:S01]  /*175790*/  IMAD.X R13, R9, 0x1, R5.reuse, P1 ;  /* 0x00000001090d7824 */ /* 0x100fe200008e0605 */
[----:B0-----:R-:W-:Y:S01]  /*1757a0*/  IADD3 R6, P3, R15, R3, RZ ;  /* 0x000000030f067210 */ /* 0x001fe20007f7e0ff */
[C---:B------:R-:W-:Y:S01]  /*1757b0*/  IMAD.X R11, R8.reuse, 0x1, R4, P2 ;  /* 0x00000001080b7824 */ /* 0x040fe200010e0604 */
[----:B------:R0:W-:Y:S03]  /*1757c0*/  STL.64 [R1+0x2b50], R32 ;  /* 0x002b502001007387 */ /* 0x0001e60000100a00 */
[----:B------:R-:W-:Y:S01]  /*1757d0*/  IMAD.X R7, R8, 0x1, R5, P3 ;  /* 0x0000000108077824 */ /* 0x000fe200018e0605 */
[----:B0-----:R-:W5:Y:S04]  /*1757e0*/  LDL.LU.64 R32, [R1+0x8008] ;  /* 0x0080080001207983 */ /* 0x001f680000300a00 */
[----:B------:R-:W-:Y:S04]  /*1757f0*/  STL.64 [R1+0x2b48], R12 ;  /* 0x002b480c01007387 */ /* 0x000fe80000100a00 */
[----:B------:R-:W-:Y:S04]  /*175800*/  STL.64 [R1+0x2b40], R10 ;  /* 0x002b400a01007387 */ /* 0x000fe80000100a00 */
[----:B------:R0:W-:Y:S01]  /*175810*/  STL.64 [R1+0x2b38], R6 ;  /* 0x002b380601007387 */ /* 0x0001e20000100a00 */
[----:B--2---:R-:W-:Y:S01]  /*175820*/  SHF.R.S32.HI R9, RZ, 0x1f, R16 ;  /* 0x0000001fff097819 */ /* 0x004fe20000011410 */
[----:B0-----:R-:W-:-:S02]  /*175830*/  IMAD.MOV.U32 R6, RZ, RZ, R24 ;  /* 0x000000ffff067224 */ /* 0x001fc400078e0018 */
[----:B------:R-:W-:Y:S02]  /*175840*/  IMAD.MOV.U32 R24, RZ, RZ, R27 ;  /* 0x000000ffff187224 */ /* 0x000fe400078e001b */
[----:B------:R-:W-:Y:S02]  /*175850*/  IMAD.MOV.U32 R27, RZ, RZ, R61 ;  /* 0x000000ffff1b7224 */ /* 0x000fe400078e003d */
[----:B------:R-:W-:Y:S02]  /*175860*/  IMAD.MOV.U32 R61, RZ, RZ, R58 ;  /* 0x000000ffff3d7224 */ /* 0x000fe400078e003a */
[----:B------:R-:W-:Y:S02]  /*175870*/  IMAD.MOV.U32 R58, RZ, RZ, R45 ;  /* 0x000000ffff3a7224 */ /* 0x000fe400078e002d */
[----:B------:R-:W-:Y:S01]  /*175880*/  IMAD.MOV.U32 R45, RZ, RZ, R34 ;  /* 0x000000ffff2d7224 */ /* 0x000fe200078e0022 */
[----:B------:R-:W-:Y:S01]  /*175890*/  IADD3 R34, P0, R16, R2, RZ ;  /* 0x0000000210227210 */ /* 0x000fe20007f1e0ff */
[----:B------:R-:W-:-:S02]  /*1758a0*/  IMAD.MOV.U32 R7, RZ, RZ, R26 ;  /* 0x000000ffff077224 */ /* 0x000fc400078e001a */
[----:B------:R-:W-:Y:S02]  /*1758b0*/  IMAD.MOV.U32 R26, RZ, RZ, R60 ;  /* 0x000000ffff1a7224 */ /* 0x000fe400078e003c */
[----:B------:R-:W-:Y:S02]  /*1758c0*/  IMAD.MOV.U32 R60, RZ, RZ, R59 ;  /* 0x000000ffff3c7224 */ /* 0x000fe400078e003b */
[----:B------:R-:W-:Y:S02]  /*1758d0*/  IMAD.MOV.U32 R59, RZ, RZ, R44 ;  /* 0x000000ffff3b7224 */ /* 0x000fe400078e002c */
[----:B------:R-:W-:Y:S02]  /*1758e0*/  IMAD.MOV.U32 R44, RZ, RZ, R35 ;  /* 0x000000ffff2c7224 */ /* 0x000fe400078e0023 */
[----:B------:R-:W-:-:S05]  /*1758f0*/  IMAD.X R35, R9, 0x1, R4, P0 ;  /* 0x0000000109237824 */ /* 0x000fca00000e0604 */
[----:B------:R0:W-:Y:S04]  /*175900*/  STL.64 [R1+0x2b30], R34 ;  /* 0x002b302201007387 */ /* 0x0001e80000100a00 */
[----:B0-----:R-:W2:Y:S01]  /*175910*/  LDL.LU.64 R34, [R1+0x8000] ;  /* 0x0080000001227983 */ /* 0x001ea20000300a00 */
[-C--:B------:R-:W-:Y:S02]  /*175920*/  IADD3 R14, P1, R16, R3.reuse, RZ ;  /* 0x00000003100e7210 */ /* 0x080fe40007f3e0ff */
[----:B------:R-:W-:Y:S02]  /*175930*/  SHF.R.S32.HI R8, RZ, 0x1f, R17 ;  /* 0x0000001fff087819 */ /* 0x000fe40000011411 */
[C---:B------:R-:W-:Y:S02]  /*175940*/  IADD3 R12, P2, R17.reuse, R2, RZ ;  /* 0x00000002110c7210 */ /* 0x040fe40007f5e0ff */
[----:B------:R-:W-:Y:S01]  /*175950*/  IADD3 R10, P3, R17, R3, RZ ;  /* 0x00000003110a7210 */ /* 0x000fe20007f7e0ff */
[----:B------:R-:W-:-:S02]  /*175960*/  IMAD.X R15, R9, 0x1, R5, P1 ;  /* 0x00000001090f7824 */ /* 0x000fc400008e0605 */
[C---:B------:R-:W-:Y:S02]  /*175970*/  IMAD.X R13, R8.reuse, 0x1, R4, P2 ;  /* 0x00000001080d7824 */ /* 0x040fe400010e0604 */
[----:B------:R-:W-:Y:S01]  /*175980*/  IMAD.X R11, R8, 0x1, R5, P3 ;  /* 0x00000001080b7824 */ /* 0x000fe200018e0605 */
[----:B------:R-:W-:Y:S04]  /*175990*/  STL.64 [R1+0x2b28], R14 ;  /* 0x002b280e01007387 */ /* 0x000fe80000100a00 */
[----:B------:R-:W-:Y:S04]  /*1759a0*/  STL.64 [R1+0x2b20], R12 ;  /* 0x002b200c01007387 */ /* 0x000fe80000100a00 */
[----:B------:R0:W-:Y:S01]  /*1759b0*/  STL.64 [R1+0x2b18], R10 ;  /* 0x002b180a01007387 */ /* 0x0001e20000100a00 */
[----:B----4-:R-:W-:-:S02]  /*1759c0*/  SHF.R.S32.HI R9, RZ, 0x1f, R18 ;  /* 0x0000001fff097819 */ /* 0x010fc40000011412 */
[C---:B------:R-:W-:Y:S01]  /*1759d0*/  IADD3 R16, P1, R18.reuse, R3, RZ ;  /* 0x0000000312107210 */ /* 0x040fe20007f3e0ff */
[----:B0-----:R-:W-:Y:S02]  /*1759e0*/  IMAD.MOV.U32 R10, RZ, RZ, R7 ;  /* 0x000000ffff0a7224 */ /* 0x001fe400078e0007 */
[----:B------:R-:W-:Y:S02]  /*1759f0*/  IMAD.MOV.U32 R7, RZ, RZ, R26 ;  /* 0x000000ffff077224 */ /* 0x000fe400078e001a */
[----:B------:R-:W-:Y:S02]  /*175a00*/  IMAD.MOV.U32 R26, RZ, RZ, R52 ;  /* 0x000000ffff1a7224 */ /* 0x000fe400078e0034 */
[----:B------:R-:W-:Y:S01]  /*175a10*/  IMAD.MOV.U32 R52, RZ, RZ, R38 ;  /* 0x000000ffff347224 */ /* 0x000fe200078e0026 */
[----:B------:R-:W-:Y:S01]  /*175a20*/  IADD3 R38, P0, R18, R2, RZ ;  /* 0x0000000212267210 */ /* 0x000fe20007f1e0ff */
[----:B------:R-:W-:Y:S02]  /*175a30*/  IMAD.MOV.U32 R11, RZ, RZ, R24 ;  /* 0x000000ffff0b7224 */ /* 0x000fe400078e0018 */
[----:B------:R-:W-:-:S02]  /*175a40*/  IMAD.MOV.U32 R24, RZ, RZ, R27 ;  /* 0x000000ffff187224 */ /* 0x000fc400078e001b */
[----:B------:R-:W-:Y:S02]  /*175a50*/  IMAD.MOV.U32 R27, RZ, RZ, R53 ;  /* 0x000000ffff1b7224 */ /* 0x000fe400078e0035 */
[----:B------:R-:W-:Y:S02]  /*175a60*/  IMAD.MOV.U32 R53, RZ, RZ, R39 ;  /* 0x000000ffff357224 */ /* 0x000fe400078e0027 */
[C---:B------:R-:W-:Y:S02]  /*175a70*/  IMAD.X R39, R9.reuse, 0x1, R4, P0 ;  /* 0x0000000109277824 */ /* 0x040fe400000e0604 */
[----:B------:R-:W-:Y:S01]  /*175a80*/  IMAD.X R17, R9, 0x1, R5, P1 ;  /* 0x0000000109117824 */ /* 0x000fe200008e0605 */
[----:B------:R-:W-:Y:S02]  /*175a90*/  SHF.R.S32.HI R8, RZ, 0x1f, R19 ;  /* 0x0000001fff087819 */ /* 0x000fe40000011413 */
[C---:B------:R-:W-:Y:S01]  /*175aa0*/  IADD3 R14, P2, R19.reuse, R2, RZ ;  /* 0x00000002130e7210 */ /* 0x040fe20007f5e0ff */
[----:B------:R0:W-:Y:S01]  /*175ab0*/  STL.64 [R1+0x2b10], R38 ;  /* 0x002b102601007387 */ /* 0x0001e20000100a00 */
[----:B------:R-:W-:-:S02]  /*175ac0*/  IADD3 R12, P3, R19, R3, RZ ;  /* 0x00000003130c7210 */ /* 0x000fc40007f7e0ff */
[----:B------:R-:W-:Y:S02]  /*175ad0*/  SHF.R.S32.HI R9, RZ, 0x1f, R20 ;  /* 0x0000001fff097819 */ /* 0x000fe40000011414 */
[----:B------:R-:W-:Y:S01]  /*175ae0*/  IADD3 R18, P0, R20, R2, RZ ;  /* 0x0000000214127210 */ /* 0x000fe20007f1e0ff */
[C-C-:B------:R-:W-:Y:S01]  /*175af0*/  IMAD.X R15, R8.reuse, 0x1, R4.reuse, P2 ;  /* 0x00000001080f7824 */ /* 0x140fe200010e0604 */
[----:B0-----:R-:W4:Y:S04]  /*175b00*/  LDL.LU.64 R38, [R1+0x7ff8] ;  /* 0x007ff80001267983 */ /* 0x001f280000300a00 */
[----:B------:R0:W-:Y:S01]  /*175b10*/  STL.64 [R1+0x2b08], R16 ;  /* 0x002b081001007387 */ /* 0x0001e20000100a00 */
[----:B------:R-:W-:Y:S02]  /*175b20*/  IMAD.X R13, R8, 0x1, R5, P3 ;  /* 0x00000001080d7824 */ /* 0x000fe400018e0605 */
[----:B------:R-:W-:Y:S01]  /*175b30*/  IMAD.X R19, R9, 0x1, R4, P0 ;  /* 0x0000000109137824 */ /* 0x000fe200000e0604 */
[----:B------:R1:W-:Y:S01]  /*175b40*/  STL.64 [R1+0x2b00], R14 ;  /* 0x002b000e01007387 */ /* 0x0003e20000100a00 */
[----:B0-----:R-:W-:-:S03]  /*175b50*/  IADD3 R16, P1, R20, R3, RZ ;  /* 0x0000000314107210 */ /* 0x001fc60007f3e0ff */
[----:B------:R0:W-:Y:S02]  /*175b60*/  STL.64 [R1+0x2af8], R12 ;  /* 0x002af80c01007387 */ /* 0x0001e40000100a00 */
[----:B------:R-:W-:Y:S02]  /*175b70*/  IMAD.X R17, R9, 0x1, R5, P1 ;  /* 0x0000000109117824 */ /* 0x000fe400008e0605 */
[----:B------:R5:W-:Y:S01]  /*175b80*/  STL.64 [R1+0x2af0], R18 ;  /* 0x002af01201007387 */ /* 0x000be20000100a00 */
[----:B---3--:R-:W-:Y:S02]  /*175b90*/  SHF.R.S32.HI R8, RZ, 0x1f, R22 ;  /* 0x0000001fff087819 */ /* 0x008fe40000011416 */
[C---:B-1----:R-:W-:Y:S01]  /*175ba0*/  IADD3 R14, P2, R22.reuse, R2, RZ ;  /* 0x00000002160e7210 */ /* 0x042fe20007f5e0ff */
[----:B------:R1:W-:Y:S01]  /*175bb0*/  STL.64 [R1+0x2ae8], R16 ;  /* 0x002ae81001007387 */ /* 0x0003e20000100a00 */
[----:B0-----:R-:W-:-:S03]  /*175bc0*/  IADD3 R12, P3, R22, R3, RZ ;  /* 0x00000003160c7210 */ /* 0x001fc60007f7e0ff */
[C---:B------:R-:W-:Y:S02]  /*175bd0*/  IMAD.X R15, R8.reuse, 0x1, R4, P2 ;  /* 0x00000001080f7824 */ /* 0x040fe400010e0604 */
[----:B------:R-:W-:-:S03]  /*175be0*/  IMAD.X R13, R8, 0x1, R5, P3 ;  /* 0x00000001080d7824 */ /* 0x000fc600018e0605 */
[----:B------:R0:W-:Y:S04]  /*175bf0*/  STL.64 [R1+0x2ae0], R14 ;  /* 0x002ae00e01007387 */ /* 0x0001e80000100a00 */
[----:B------:R3:W-:Y:S01]  /*175c00*/  STL.64 [R1+0x2ad8], R12 ;  /* 0x002ad80c01007387 */ /* 0x0007e20000100a00 */
[----:B-----5:R-:W-:Y:S02]  /*175c10*/  SHF.R.S32.HI R9, RZ, 0x1f, R29 ;  /* 0x0000001fff097819 */ /* 0x020fe4000001141d */
[C---:B------:R-:W-:Y:S02]  /*175c20*/  IADD3 R18, P0, R29.reuse, R2, RZ ;  /* 0x000000021d127210 */ /* 0x040fe40007f1e0ff */
[----:B-1----:R-:W-:-:S03]  /*175c30*/  IADD3 R16, P1, R29, R3, RZ ;  /* 0x000000031d107210 */ /* 0x002fc60007f3e0ff */
[C---:B------:R-:W-:Y:S02]  /*175c40*/  IMAD.X R19, R9.reuse, 0x1, R4, P0 ;  /* 0x0000000109137824 */ /* 0x040fe400000e0604 */
[----:B------:R-:W-:-:S03]  /*175c50*/  IMAD.X R17, R9, 0x1, R5, P1 ;  /* 0x0000000109117824 */ /* 0x000fc600008e0605 */
[----:B------:R1:W-:Y:S04]  /*175c60*/  STL.64 [R1+0x2ad0], R18 ;  /* 0x002ad01201007387 */ /* 0x0003e80000100a00 */
[----:B------:R5:W-:Y:S01]  /*175c70*/  STL.64 [R1+0x2ac8], R16 ;  /* 0x002ac81001007387 */ /* 0x000be20000100a00 */
[----:B------:R-:W-:Y:S02]  /*175c80*/  SHF.R.S32.HI R8, RZ, 0x1f, R30 ;  /* 0x0000001fff087819 */ /* 0x000fe4000001141e */
[C---:B0-----:R-:W-:Y:S02]  /*175c90*/  IADD3 R14, P2, R30.reuse, R2, RZ ;  /* 0x000000021e0e7210 */ /* 0x041fe40007f5e0ff */
[----:B---3--:R-:W-:Y:S02]  /*175ca0*/  IADD3 R12, P3, R30, R3, RZ ;  /* 0x000000031e0c7210 */ /* 0x008fe40007f7e0ff */
[----:B------:R-:W-:-:S02]  /*175cb0*/  SHF.R.S32.HI R9, RZ, 0x1f, R31 ;  /* 0x0000001fff097819 */ /* 0x000fc4000001141f */
[C---:B-1----:R-:W-:Y:S02]  /*175cc0*/  IADD3 R18, P0, R31.reuse, R2, RZ ;  /* 0x000000021f127210 */ /* 0x042fe40007f1e0ff */
[----:B-----5:R-:W-:Y:S01]  /*175cd0*/  IADD3 R16, P1, R31, R3, RZ ;  /* 0x000000031f107210 */ /* 0x020fe20007f3e0ff */
[C-C-:B------:R-:W-:Y:S02]  /*175ce0*/  IMAD.X R15, R8.reuse, 0x1, R4.reuse, P2 ;  /* 0x00000001080f7824 */ /* 0x140fe400010e0604 */
[--C-:B------:R-:W-:Y:S02]  /*175cf0*/  IMAD.X R13, R8, 0x1, R5.reuse, P3 ;  /* 0x00000001080d7824 */ /* 0x100fe400018e0605 */
[C---:B------:R-:W-:Y:S02]  /*175d00*/  IMAD.X R19, R9.reuse, 0x1, R4, P0 ;  /* 0x0000000109137824 */ /* 0x040fe400000e0604 */
[----:B------:R-:W-:Y:S01]  /*175d10*/  IMAD.X R17, R9, 0x1, R5, P1 ;  /* 0x0000000109117824 */ /* 0x000fe200008e0605 */
[----:B------:R-:W-:Y:S04]  /*175d20*/  STL.64 [R1+0x2ac0], R14 ;  /* 0x002ac00e01007387 */ /* 0x000fe80000100a00 */
[----:B------:R-:W-:Y:S04]  /*175d30*/  STL.64 [R1+0x2ab8], R12 ;  /* 0x002ab80c01007387 */ /* 0x000fe80000100a00 */
[----:B------:R-:W-:Y:S04]  /*175d40*/  STL.64 [R1+0x2ab0], R18 ;  /* 0x002ab01201007387 */ /* 0x000fe80000100a00 */
[----:B------:R0:W-:Y:S02]  /*175d50*/  STL.64 [R1+0x2aa8], R16 ;  /* 0x002aa81001007387 */ /* 0x0001e40000100a00 */
[----:B0-----:R-:W-:-:S02]  /*175d60*/  IMAD.MOV.U32 R16, RZ, RZ, R6 ;  /* 0x000000ffff107224 */ /* 0x001fc400078e0006 */
[----:B------:R-:W-:Y:S02]  /*175d70*/  IMAD.MOV.U32 R6, RZ, RZ, R40 ;  /* 0x000000ffff067224 */ /* 0x000fe400078e0028 */
[----:B------:R-:W-:Y:S02]  /*175d80*/  IMAD.MOV.U32 R17, RZ, RZ, R10 ;  /* 0x000000ffff117224 */ /* 0x000fe400078e000a */
[----:B------:R-:W-:Y:S01]  /*175d90*/  IMAD.MOV.U32 R10, RZ, RZ, R41 ;  /* 0x000000ffff0a7224 */ /* 0x000fe200078e0029 */
[----:B------:R-:W-:Y:S02]  /*175da0*/  SHF.R.S32.HI R8, RZ, 0x1f, R32 ;  /* 0x0000001fff087819 */ /* 0x000fe40000011420 */
[C---:B------:R-:W-:Y:S02]  /*175db0*/  IADD3 R14, P2, R32.reuse, R2, RZ ;  /* 0x00000002200e7210 */ /* 0x040fe40007f5e0ff */
[----:B------:R-:W-:-:S03]  /*175dc0*/  IADD3 R12, P3, R32, R3, RZ ;  /* 0x00000003200c7210 */ /* 0x000fc60007f7e0ff */
[C---:B------:R-:W-:Y:S02]  /*175dd0*/  IMAD.X R15, R8.reuse, 0x1, R4, P2 ;  /* 0x00000001080f7824 */ /* 0x040fe400010e0604 */
[----:B------:R-:W-:-:S03]  /*175de0*/  IMAD.X R13, R8, 0x1, R5, P3 ;  /* 0x00000001080d7824 */ /* 0x000fc600018e0605 */
[----:B------:R-:W-:Y:S04]  /*175df0*/  STL.64 [R1+0x2aa0], R14 ;  /* 0x002aa00e01007387 */ /* 0x000fe80000100a00 */
[----:B------:R-:W-:Y:S01]  /*175e00*/  STL.64 [R1+0x2a98], R12 ;  /* 0x002a980c01007387 */ /* 0x000fe20000100a00 */
[----:B--2---:R-:W-:Y:S02]  /*175e10*/  SHF.R.S32.HI R9, RZ, 0x1f, R34 ;  /* 0x0000001fff097819 */ /* 0x004fe40000011422 */
[----:B------:R-:W-:-:S05]  /*175e20*/  IADD3 R40, P0, R34, R2, RZ ;  /* 0x0000000222287210 */ /* 0x000fca0007f1e0ff */
[----:B------:R-:W-:-:S05]  /*175e30*/  IMAD.X R41, R9, 0x1, R4, P0 ;  /* 0x0000000109297824 */ /* 0x000fca00000e0604 */
[----:B------:R0:W-:Y:S04]  /*175e40*/  STL.64 [R1+0x2a90], R40 ;  /* 0x002a902801007387 */ /* 0x0001e80000100a00 */
[----:B0-----:R-:W2:Y:S01]  /*175e50*/  LDL.LU.64 R40, [R1+0x7ff0] ;  /* 0x007ff00001287983 */ /* 0x001ea20000300a00 */
[----:B------:R-:W-:Y:S02]  /*175e60*/  IMAD.MOV.U32 R12, RZ, RZ, R60 ;  /* 0x000000ffff0c7224 */ /* 0x000fe400078e003c */
[----:B------:R-:W-:Y:S01]  /*175e70*/  IMAD.MOV.U32 R60, RZ, RZ, R42 ;  /* 0x000000ffff3c7224 */ /* 0x000fe200078e002a */
[-C--:B------:R-:W-:Y:S01]  /*175e80*/  IADD3 R42, P1, R34, R3.reuse, RZ ;  /* 0x00000003222a7210 */ /* 0x080fe20007f3e0ff */
[----:B------:R-:W-:Y:S01]  /*175e90*/  IMAD.MOV.U32 R13, RZ, RZ, R11 ;  /* 0x000000ffff0d7224 */ /* 0x000fe200078e000b */
[----:B------:R-:W-:Y:S01]  /*175ea0*/  SHF.R.S32.HI R8, RZ, 0x1f, R35 ;  /* 0x0000001fff087819 */ /* 0x000fe20000011423 */
[----:B------:R-:W-:Y:S01]  /*175eb0*/  IMAD.MOV.U32 R11, RZ, RZ, R44 ;  /* 0x000000ffff0b7224 */ /* 0x000fe200078e002c */
[C---:B------:R-:W-:Y:S01]  /*175ec0*/  IADD3 R44, P2, R35.reuse, R2, RZ ;  /* 0x00000002232c7210 */ /* 0x040fe20007f5e0ff */
[----:B------:R-:W-:Y:S01]  /*175ed0*/  IMAD.MOV.U32 R15, RZ, RZ, R61 ;  /* 0x000000ffff0f7224 */ /* 0x000fe200078e003d */
[----:B------:R-:W-:Y:S01]  /*175ee0*/  IADD3 R18, P3, R35, R3, RZ ;  /* 0x0000000323127210 */ /* 0x000fe20007f7e0ff */
[----:B------:R-:W-:-:S02]  /*175ef0*/  IMAD.MOV.U32 R61, RZ, RZ, R43 ;  /* 0x000000ffff3d7224 */ /* 0x000fc400078e002b */
[----:B------:R-:W-:Y:S02]  /*175f00*/  IMAD.X R43, R9, 0x1, R5, P1 ;  /* 0x00000001092b7824 */ /* 0x000fe400008e0605 */
[----:B------:R-:W-:Y:S02]  /*175f10*/  IMAD.MOV.U32 R14, RZ, RZ, R45 ;  /* 0x000000ffff0e7224 */ /* 0x000fe400078e002d */
[C---:B------:R-:W-:Y:S01]  /*175f20*/  IMAD.X R45, R8.reuse, 0x1, R4, P2 ;  /* 0x00000001082d7824 */ /* 0x040fe200010e0604 */
[----:B------:R0:W-:Y:S01]  /*175f30*/  STL.64 [R1+0x2a88], R42 ;  /* 0x002a882a01007387 */ /* 0x0001e20000100a00 */
[----:B------:R-:W-:Y:S01]  /*175f40*/  IMAD.X R19, R8, 0x1, R5, P3 ;  /* 0x0000000108137824 */ /* 0x000fe200018e0605 */
[----:B------:R-:W-:Y:S02]  /*175f50*/  IADD3 R30, P0, R37, R2, RZ ;  /* 0x00000002251e7210 */ /* 0x000fe40007f1e0ff */
[----:B------:R-:W-:Y:S01]  /*175f60*/  SHF.R.S32.HI R9, RZ, 0x1f, R37 ;  /* 0x0000001fff097819 */ /* 0x000fe20000011425 */
[----:B0-----:R-:W3:Y:S04]  /*175f70*/  LDL.LU.64 R42, [R1+0x7fe8] ;  /* 0x007fe800012a7983 */ /* 0x001ee80000300a00 */
[----:B------:R0:W-:Y:S04]  /*175f80*/  STL.64 [R1+0x2a80], R44 ;  /* 0x002a802c01007387 */ /* 0x0001e80000100a00 */
[----:B0-----:R-:W5:Y:S04]  /*175f90*/  LDL.LU.64 R44, [R1+0x7fe0] ;  /* 0x007fe000012c7983 */ /* 0x001f680000300a00 */
[----:B------:R0:W-:Y:S01]  /*175fa0*/  STL.64 [R1+0x2a78], R18 ;  /* 0x002a781201007387 */ /* 0x0001e20000100a00 */
[----:B----4-:R-:W-:-:S02]  /*175fb0*/  SHF.R.S32.HI R8, RZ, 0x1f, R38 ;  /* 0x0000001fff087819 */ /* 0x010fc40000011426 */
[----:B------:R-:W-:Y:S01]  /*175fc0*/  IADD3 R34, P2, R38, R2, RZ ;  /* 0x0000000226227210 */ /* 0x000fe20007f5e0ff */
[----:B------:R1:W-:Y:S01]  /*175fd0*/  STL.64 [R1+0x7f98], R36 ;  /* 0x007f982401007387 */ /* 0x0003e20000100a00 */
[----:B0-----:R-:W-:Y:S02]  /*175fe0*/  IMAD.MOV.U32 R19, RZ, RZ, R17 ;  /* 0x000000ffff137224 */ /* 0x001fe400078e0011 */
[----:B------:R-:W-:Y:S02]  /*175ff0*/  IMAD.MOV.U32 R17, RZ, RZ, R16 ;  /* 0x000000ffff117224 */ /* 0x000fe400078e0010 */
[----:B------:R-:W-:Y:S02]  /*176000*/  IMAD.MOV.U32 R18, RZ, RZ, R15 ;  /* 0x000000ffff127224 */ /* 0x000fe400078e000f */
[----:B------:R-:W-:Y:S02]  /*176010*/  IMAD.MOV.U32 R16, RZ, RZ, R14 ;  /* 0x000000ffff107224 */ /* 0x000fe400078e000e */
[----:B------:R-:W-:-:S02]  /*176020*/  IMAD.MOV.U32 R15, RZ, RZ, R10 ;  /* 0x000000ffff0f7224 */ /* 0x000fc400078e000a */
[----:B------:R-:W-:Y:S02]  /*176030*/  IMAD.MOV.U32 R14, RZ, RZ, R26 ;  /* 0x000000ffff0e7224 */ /* 0x000fe400078e001a */
[----:B------:R-:W-:Y:S01]  /*176040*/  IMAD.MOV.U32 R26, RZ, RZ, R46 ;  /* 0x000000ffff1a7224 */ /* 0x000fe200078e002e */
[----:B------:R-:W-:Y:S01]  /*176050*/  IADD3 R46, P1, R37, R3, RZ ;  /* 0x00000003252e7210 */ /* 0x000fe20007f3e0ff */
[----:B------:R-:W-:Y:S02]  /*176060*/  IMAD.MOV.U32 R10, RZ, RZ, R47 ;  /* 0x000000ffff0a7224 */ /* 0x000fe400078e002f */
[----:B------:R-:W-:Y:S01]  /*176070*/  IMAD.MOV.U32 R20, RZ, RZ, R19 ;  /* 0x000000ffff147224 */ /* 0x000fe200078e0013 */
[----:B------:R0:W-:Y:S01]  /*176080*/  STL [R1+0x2a70], R30 ;  /* 0x002a701e01007387 */ /* 0x0001e20000100800 */
[----:B------:R-:W-:Y:S02]  /*176090*/  IMAD.MOV.U32 R19, RZ, RZ, R18 ;  /* 0x000000ffff137224 */ /* 0x000fe400078e0012 */
[----:B-1----:R-:W-:-:S02]  /*1760a0*/  IMAD.MOV.U32 R36, RZ, RZ, R30 ;  /* 0x000000ffff247224 */ /* 0x002fc400078e001e */
[----:B------:R-:W-:Y:S02]  /*1760b0*/  IMAD.MOV.U32 R18, RZ, RZ, R15 ;  /* 0x000000ffff127224 */ /* 0x000fe400078e000f */
[----:B------:R-:W-:Y:S02]  /*1760c0*/  IMAD.MOV.U32 R37, RZ, RZ, R31 ;  /* 0x000000ffff257224 */ /* 0x000fe400078e001f */
[----:B------:R-:W-:Y:S01]  /*1760d0*/  IMAD.MOV.U32 R15, RZ, RZ, R10 ;  /* 0x000000ffff0f7224 */ /* 0x000fe200078e000a */
[----:B0-----:R-:W-:Y:S01]  /*1760e0*/  IADD3 R30, P3, R38, R3, RZ ;  /* 0x00000003261e7210 */ /* 0x001fe20007f7e0ff */
[C---:B------:R-:W-:Y:S02]  /*1760f0*/  IMAD.X R37, R9.reuse, 0x1, R4, P0 ;  /* 0x0000000109257824 */ /* 0x040fe400000e0604 */
[----:B------:R-:W-:Y:S02]  /*176100*/  IMAD.MOV.U32 R10, RZ, RZ, R24 ;  /* 0x000000ffff0a7224 */ /* 0x000fe400078e0018 */
[----:B------:R-:W-:-:S02]  /*176110*/  IMAD.X R47, R9, 0x1, R5, P1 ;  /* 0x00000001092f7824 */ /* 0x000fc400008e0605 */
[----:B------:R-:W-:Y:S01]  /*176120*/  IMAD.MOV.U32 R24, RZ, RZ, R48 ;  /* 0x000000ffff187224 */ /* 0x000fe200078e0030 */
[----:B------:R-:W-:Y:S01]  /*176130*/  STL [R1+0x7f0c], R38 ;  /* 0x007f0c2601007387 */ /* 0x000fe20000100800 */
[C---:B------:R-:W-:Y:S02]  /*176140*/  IMAD.X R35, R8.reuse, 0x1, R4, P2 ;  /* 0x0000000108237824 */ /* 0x040fe400010e0604 */
[----:B------:R-:W-:Y:S01]  /*176150*/  IMAD.X R31, R8, 0x1, R5, P3 ;  /* 0x00000001081f7824 */ /* 0x000fe200018e0605 */
[----:B------:R-:W-:Y:S01]  /*176160*/  STL [R1+0x2a74], R37 ;  /* 0x002a742501007387 */ /* 0x000fe20000100800 */
[----:B------:R-:W-:Y:S02]  /*176170*/  IMAD.MOV.U32 R22, RZ, RZ, R7 ;  /* 0x000000ffff167224 */ /* 0x000fe400078e0007 */
[----:B------:R-:W-:Y:S01]  /*176180*/  IMAD.MOV.U32 R7, RZ, RZ, R49 ;  /* 0x000000ffff077224 */ /* 0x000fe200078e0031 */
[----:B------:R0:W-:Y:S04]  /*176190*/  STL.64 [R1+0x2a68], R46 ;  /* 0x002a682e01007387 */ /* 0x0001e80000100a00 */
[----:B0-----:R-:W4:Y:S04]  /*1761a0*/  LDL.LU.64 R46, [R1+0x7fd8] ;  /* 0x007fd800012e7983 */ /* 0x001f280000300a00 */
[----:B------:R-:W-:Y:S04]  /*1761b0*/  STL.64 [R1+0x2a60], R34 ;  /* 0x002a602201007387 */ /* 0x000fe80000100a00 */
[----:B------:R-:W-:Y:S01]  /*1761c0*/  STL.64 [R1+0x2a58], R30 ;  /* 0x002a581e01007387 */ /* 0x000fe20000100a00 */
[----:B--2---:R-:W-:-:S02]  /*1761d0*/  SHF.R.S32.HI R9, RZ, 0x1f, R40 ;  /* 0x0000001fff097819 */ /* 0x004fc40000011428 */
[C---:B------:R-:W-:Y:S01]  /*1761e0*/  IADD3 R48, P0, R40.reuse, R2, RZ ;  /* 0x0000000228307210 */ /* 0x040fe20007f1e0ff */
[----:B------:R-:W-:Y:S04]  /*1761f0*/  STL [R1+0x7f6c], R40 ;  /* 0x007f6c2801007387 */ /* 0x000fe80000100800 */
[----:B------:R-:W-:Y:S01]  /*176200*/  IMAD.X R49, R9, 0x1, R4, P0 ;  /* 0x0000000109317824 */ /* 0x000fe200000e0604 */
[----:B------:R-:W-:Y:S04]  /*176210*/  STL [R1+0x7f10], R41 ;  /* 0x007f102901007387 */ /* 0x000fe80000100800 */
[----:B------:R0:W-:Y:S04]  /*176220*/  STL.64 [R1+0x2a50], R48 ;  /* 0x002a503001007387 */ /* 0x0001e80000100a00 */
[----:B0-----:R-:W2:Y:S01]  /*176230*/  LDL.LU.64 R48, [R1+0x7fd0] ;  /* 0x007fd00001307983 */ /* 0x001ea20000300a00 */
[----:B------:R-:W-:-:S02]  /*176240*/  IADD3 R36, P1, R40, R3, RZ ;  /* 0x0000000328247210 */ /* 0x000fc40007f3e0ff */
[----:B------:R-:W-:Y:S02]  /*176250*/  SHF.R.S32.HI R8, RZ, 0x1f, R41 ;  /* 0x0000001fff087819 */ /* 0x000fe40000011429 */
[C---:B------:R-:W-:Y:S02]  /*176260*/  IADD3 R34, P2, R41.reuse, R2, RZ ;  /* 0x0000000229227210 */ /* 0x040fe40007f5e0ff */
[----:B------:R-:W-:Y:S01]  /*176270*/  IADD3 R30, P3, R41, R3, RZ ;  /* 0x00000003291e7210 */ /* 0x000fe20007f7e0ff */
[--C-:B------:R-:W-:Y:S02]  /*176280*/  IMAD.X R37, R9, 0x1, R5.reuse, P1 ;  /* 0x0000000109257824 */ /* 0x100fe400008e0605 */
[C---:B------:R-:W-:Y:S02]  /*176290*/  IMAD.X R35, R8.reuse, 0x1, R4, P2 ;  /* 0x0000000108237824 */ /* 0x040fe400010e0604 */
[----:B------:R-:W-:Y:S01]  /*1762a0*/  IMAD.X R31, R8, 0x1, R5, P3 ;  /* 0x00000001081f7824 */ /* 0x000fe200018e0605 */
[----:B------:R0:W-:Y:S01]  /*1762b0*/  STL.64 [R1+0x2a48], R36 ;  /* 0x002a482401007387 */ /* 0x0001e20000100a00 */
[----:B---3--:R-:W-:-:S02]  /*1762c0*/  SHF.R.S32.HI R9, RZ, 0x1f, R42 ;  /* 0x0000001fff097819 */ /* 0x008fc4000001142a */
[CC--:B------:R-:W-:Y:S01]  /*1762d0*/  IADD3 R40, P0, R42.reuse, R2.reuse, RZ ;  /* 0x000000022a287210 */ /* 0x0c0fe20007f1e0ff */
[----:B------:R1:W-:Y:S04]  /*1762e0*/  STL.64 [R1+0x2a40], R34 ;  /* 0x002a402201007387 */ /* 0x0003e80000100a00 */
[----:B------:R3:W-:Y:S01]  /*1762f0*/  STL.64 [R1+0x2a38], R30 ;  /* 0x002a381e01007387 */ /* 0x0007e20000100a00 */
[----:B-----5:R-:W-:Y:S02]  /*176300*/  SHF.R.S32.HI R8, RZ, 0x1f, R44 ;  /* 0x0000001fff087819 */ /* 0x020fe4000001142c */
[----:B0-----:R-:W-:Y:S01]  /*176310*/  IADD3 R36, P1, R42, R3, RZ ;  /* 0x000000032a247210 */ /* 0x001fe20007f3e0ff */
[----:B------:R-:W-:Y:S01]  /*176320*/  IMAD.X R41, R9, 0x1, R4, P0 ;  /* 0x0000000109297824 */ /* 0x000fe200000e0604 */
[----:B-1----:R-:W-:-:S03]  /*176330*/  IADD3 R34, P2, R44, R2, RZ ;  /* 0x000000022c227210 */ /* 0x002fc60007f5e0ff */
[--C-:B------:R-:W-:Y:S01]  /*176340*/  IMAD.X R37, R9, 0x1, R5.reuse, P1 ;  /* 0x0000000109257824 */ /* 0x100fe200008e0605 */
[----:B---3--:R-:W-:Y:S01]  /*176350*/  IADD3 R30, P3, R44, R3, RZ ;  /* 0x000000032c1e7210 */ /* 0x008fe20007f7e0ff */
[C---:B------:R-:W-:Y:S01]  /*176360*/  IMAD.X R35, R8.reuse, 0x1, R4, P2 ;  /* 0x0000000108237824 */ /* 0x040fe200010e0604 */
[----:B------:R-:W-:Y:S01]  /*176370*/  STL [R1+0x7f14], R42 ;  /* 0x007f142a01007387 */ /* 0x000fe20000100800 */
[----:B------:R-:W-:Y:S02]  /*176380*/  IMAD.MOV.U32 R29, RZ, RZ, R22 ;  /* 0x000000ffff1d7224 */ /* 0x000fe400078e0016 */
[----:B------:R-:W-:Y:S01]  /*176390*/  IMAD.X R31, R8, 0x1, R5, P3 ;  /* 0x00000001081f7824 */ /* 0x000fe200018e0605 */
[----:B------:R-:W-:Y:S01]  /*1763a0*/  STL [R1+0x7f18], R44 ;  /* 0x007f182c01007387 */ /* 0x000fe20000100800 */
[----:B------:R-:W-:Y:S01]  /*1763b0*/  IMAD.MOV.U32 R22, RZ, RZ, R20 ;  /* 0x000000ffff167224 */ /* 0x000fe200078e0014 */
[----:B------:R-:W-:Y:S01]  /*1763c0*/  SHF.R.S32.HI R9, RZ, 0x1f, R45 ;  /* 0x0000001fff097819 */ /* 0x000fe2000001142d */
[----:B------:R-:W-:Y:S01]  /*1763d0*/  IMAD.MOV.U32 R20, RZ, RZ, R50 ;  /* 0x000000ffff147224 */ /* 0x000fe200078e0032 */
[----:B------:R0:W-:Y:S01]  /*1763e0*/  STL.64 [R1+0x2a30], R40 ;  /* 0x002a302801007387 */ /* 0x0001e20000100a00 */
[----:B------:R-:W-:-:S03]  /*1763f0*/  IADD3 R50, P0, R45, R2, RZ ;  /* 0x000000022d327210 */ /* 0x000fc60007f1e0ff */
[----:B------:R-:W-:Y:S04]  /*176400*/  STL.64 [R1+0x2a28], R36 ;  /* 0x002a282401007387 */ /* 0x000fe80000100a00 */
[----:B------:R-:W-:Y:S04]  /*176410*/  STL.64 [R1+0x2a20], R34 ;  /* 0x002a202201007387 */ /* 0x000fe80000100a00 */
[----:B------:R1:W-:Y:S01]  /*176420*/  STL.64 [R1+0x2a18], R30 ;  /* 0x002a181e01007387 */ /* 0x0003e20000100a00 */
[----:B0-----:R-:W-:Y:S01]  /*176430*/  IADD3 R40, P1, R45, R3, RZ ;  /* 0x000000032d287210 */ /* 0x001fe20007f3e0ff */
[----:B------:R-:W-:-:S02]  /*176440*/  IMAD.MOV.U32 R32, RZ, RZ, R15 ;  /* 0x000000ffff207224 */ /* 0x000fc400078e000f */
[----:B------:R-:W-:Y:S01]  /*176450*/  IMAD.MOV.U32 R15, RZ, RZ, R14 ;  /* 0x000000ffff0f7224 */ /* 0x000fe200078e000e */
[----:B------:R-:W-:Y:S01]  /*176460*/  STL [R1+0x7d28], R45 ;  /* 0x007d282d01007387 */ /* 0x000fe20000100800 */
[C---:B------:R-:W-:Y:S02]  /*176470*/  IMAD.X R41, R9.reuse, 0x1, R5, P1 ;  /* 0x0000000109297824 */ /* 0x040fe400008e0605 */
[----:B-1----:R-:W-:Y:S02]  /*176480*/  IMAD.MOV.U32 R30, RZ, RZ, R18 ;  /* 0x000000ffff1e7224 */ /* 0x002fe400078e0012 */
[----:B------:R-:W-:Y:S02]  /*176490*/  IMAD.MOV.U32 R18, RZ, RZ, R11 ;  /* 0x000000ffff127224 */ /* 0x000fe400078e000b */
[----:B------:R-:W-:Y:S02]  /*1764a0*/  IMAD.MOV.U32 R11, RZ, RZ, R51 ;  /* 0x000000ffff0b7224 */ /* 0x000fe400078e0033 */
[----:B------:R-:W-:-:S02]  /*1764b0*/  IMAD.X R51, R9, 0x1, R4, P0 ;  /* 0x0000000109337824 */ /* 0x000fc400000e0604 */
[----:B------:R-:W-:Y:S02]  /*1764c0*/  IMAD.MOV.U32 R14, RZ, RZ, R52 ;  /* 0x000000ffff0e7224 */ /* 0x000fe400078e0034 */
[----:B------:R-:W-:Y:S02]  /*1764d0*/  IMAD.MOV.U32 R31, RZ, RZ, R29 ;  /* 0x000000ffff1f7224 */ /* 0x000fe400078e001d */
[----:B------:R-:W-:Y:S01]  /*1764e0*/  IMAD.MOV.U32 R29, RZ, RZ, R53 ;  /* 0x000000ffff1d7224 */ /* 0x000fe200078e0035 */
[----:B----4-:R-:W-:Y:S02]  /*1764f0*/  SHF.R.S32.HI R8, RZ, 0x1f, R46 ;  /* 0x0000001fff087819 */ /* 0x010fe4000001142e */
[C---:B------:R-:W-:Y:S02]  /*176500*/  IADD3 R36, P2, R46.reuse, R2, RZ ;  /* 0x000000022e247210 */ /* 0x040fe40007f5e0ff */
[----:B------:R-:W-:Y:S01]  /*176510*/  IADD3 R34, P3, R46, R3, RZ ;  /* 0x000000032e227210 */ /* 0x000fe20007f7e0ff */
[----:B------:R-:W-:Y:S02]  /*176520*/  STL [R1+0x7f1c], R46 ;  /* 0x007f1c2e01007387 */ /* 0x000fe40000100800 */
[----:B------:R-:W-:-:S02]  /*176530*/  IMAD.X R37, R8, 0x1, R4, P2 ;  /* 0x0000000108257824 */ /* 0x000fc400010e0604 */
[----:B------:R0:W-:Y:S01]  /*176540*/  STL.64 [R1+0x2a10], R50 ;  /* 0x002a103201007387 */ /* 0x0001e20000100a00 */
[----:B------:R-:W-:-:S03]  /*176550*/  IMAD.X R35, R8, 0x1, R5, P3 ;  /* 0x0000000108237824 */ /* 0x000fc600018e0605 */
[----:B0-----:R-:W3:Y:S04]  /*176560*/  LDL.LU.64 R50, [R1+0x7fc8] ;  /* 0x007fc80001327983 */ /* 0x001ee80000300a00 */
[----:B------:R-:W-:Y:S04]  /*176570*/  STL.64 [R1+0x2a08], R40 ;  /* 0x002a082801007387 */ /* 0x000fe80000100a00 */
        /* <DEDUP_REMOVED lines=16> */
[----:B------:R-:W-:Y:S04]  /*176680*/  STL.64 [R1+0x29e8], R40 ;  /* 0x0029e82801007387 */ /* 0x000fe80000100a00 */
[----:B------:R0:W-:Y:S04]  /*176690*/  STL.64 [R1+0x29e0], R36 ;  /* 0x0029e02401007387 */ /* 0x0001e80000100a00 */
[----:B------:R1:W-:Y:S01]  /*1766a0*/  STL.64 [R1+0x29d8], R34 ;  /* 0x0029d82201007387 */ /* 0x0003e20000100a00 */
[----:B0-----:R-:W-:-:S02]  /*1766b0*/  IMAD.MOV.U32 R36, RZ, RZ, R32 ;  /* 0x000000ffff247224 */ /* 0x001fc400078e0020 */
[----:B-1----:R-:W-:Y:S02]  /*1766c0*/  IMAD.MOV.U32 R34, RZ, RZ, R24 ;  /* 0x000000ffff227224 */ /* 0x002fe400078e0018 */
[----:B------:R-:W-:Y:S02]  /*1766d0*/  IMAD.MOV.U32 R24, RZ, RZ, R54 ;  /* 0x000000ffff187224 */ /* 0x000fe400078e0036 */
[----:B------:R-:W-:Y:S02]  /*1766e0*/  IMAD.MOV.U32 R32, RZ, RZ, R56 ;  /* 0x000000ffff207224 */ /* 0x000fe400078e0038 */
[----:B------:R-:W-:Y:S02]  /*1766f0*/  IMAD.MOV.U32 R35, RZ, RZ, R7 ;  /* 0x000000ffff237224 */ /* 0x000fe400078e0007 */
[----:B------:R-:W-:Y:S02]  /*176700*/  IMAD.MOV.U32 R7, RZ, RZ, R55 ;  /* 0x000000ffff077224 */ /* 0x000fe400078e0037 */
[----:B------:R-:W-:-:S02]  /*176710*/  IMAD.MOV.U32 R37, RZ, RZ, R29 ;  /* 0x000000ffff257224 */ /* 0x000fc400078e001d */
[----:B------:R-:W-:Y:S01]  /*176720*/  IMAD.MOV.U32 R29, RZ, RZ, R57 ;  /* 0x000000ffff1d7224 */ /* 0x000fe200078e0039 */
[----:B---3--:R-:W-:Y:S02]  /*176730*/  SHF.R.S32.HI R9, RZ, 0x1f, R50 ;  /* 0x0000001fff097819 */ /* 0x008fe40000011432 */
[C---:B------:R-:W-:Y:S02]  /*176740*/  IADD3 R54, P0, R50.reuse, R2, RZ ;  /* 0x0000000232367210 */ /* 0x040fe40007f1e0ff */
[----:B------:R-:W-:-:S03]  /*176750*/  IADD3 R56, P1, R50, R3, RZ ;  /* 0x0000000332387210 */ /* 0x000fc60007f3e0ff */
[C---:B------:R-:W-:Y:S01]  /*176760*/  IMAD.X R55, R9.reuse, 0x1, R4, P0 ;  /* 0x0000000109377824 */ /* 0x040fe200000e0604 */
[----:B------:R-:W-:Y:S01]  /*176770*/  STL [R1+0x7d34], R50 ;  /* 0x007d343201007387 */ /* 0x000fe20000100800 */
[----:B------:R-:W-:-:S03]  /*176780*/  IMAD.X R57, R9, 0x1, R5, P1 ;  /* 0x0000000109397824 */ /* 0x000fc600008e0605 */
[----:B--2---:R-:W-:Y:S04]  /*176790*/  STL [R1+0x7cf0], R52 ;  /* 0x007cf03401007387 */ /* 0x004fe80000100800 */
[----:B------:R0:W-:Y:S04]  /*1767a0*/  STL.64 [R1+0x29d0], R54 ;  /* 0x0029d03601007387 */ /* 0x0001e80000100a00 */
[----:B0-----:R-:W2:Y:S04]  /*1767b0*/  LDL.LU.64 R54, [R1+0x7fb8] ;  /* 0x007fb80001367983 */ /* 0x001ea80000300a00 */
[----:B------:R0:W-:Y:S04]  /*1767c0*/  STL.64 [R1+0x29c8], R56 ;  /* 0x0029c83801007387 */ /* 0x0001e80000100a00 */
[----:B0-----:R-:W3:Y:S01]  /*1767d0*/  LDL.LU.64 R56, [R1+0x7fb0] ;  /* 0x007fb00001387983 */ /* 0x001ee20000300a00 */
[----:B------:R-:W-:-:S02]  /*1767e0*/  SHF.R.S32.HI R8, RZ, 0x1f, R52 ;  /* 0x0000001fff087819 */ /* 0x000fc40000011434 */
[C---:B------:R-:W-:Y:S02]  /*1767f0*/  IADD3 R48, P2, R52.reuse, R2, RZ ;  /* 0x0000000234307210 */ /* 0x040fe40007f5e0ff */
[----:B------:R-:W-:-:S03]  /*176800*/  IADD3 R40, P3, R52, R3, RZ ;  /* 0x0000000334287210 */ /* 0x000fc60007f7e0ff */
[C---:B------:R-:W-:Y:S02]  /*176810*/  IMAD.X R49, R8.reuse, 0x1, R4, P2 ;  /* 0x0000000108317824 */ /* 0x040fe400010e0604 */
[----:B------:R-:W-:Y:S02]  /*176820*/  IMAD.X R41, R8, 0x1, R5, P3 ;  /* 0x0000000108297824 */ /* 0x000fe400018e0605 */
[----:B------:R-:W-:Y:S01]  /*176830*/  IMAD.MOV.U32 R38, RZ, RZ, R37 ;  /* 0x000000ffff267224 */ /* 0x000fe200078e0025 */
[----:B------:R-:W-:Y:S01]  /*176840*/  STL.64 [R1+0x29c0], R48 ;  /* 0x0029c03001007387 */ /* 0x000fe20000100a00 */
[----:B------:R-:W-:-:S03]  /*176850*/  IMAD.MOV.U32 R37, RZ, RZ, R34 ;  /* 0x000000ffff257224 */ /* 0x000fc600078e0022 */
[----:B------:R0:W-:Y:S01]  /*176860*/  STL.64 [R1+0x29b8], R40 ;  /* 0x0029b82801007387 */ /* 0x0001e20000100a00 */
[----:B------:R-:W-:Y:S01]  /*176870*/  IMAD.MOV.U32 R34, RZ, RZ, R30 ;  /* 0x000000ffff227224 */ /* 0x000fe200078e001e */
[----:B------:R-:W-:Y:S02]  /*176880*/  IADD3 R44, P0, R53, R2, RZ ;  /* 0x00000002352c7210 */ /* 0x000fe40007f1e0ff */
[----:B------:R-:W-:Y:S01]  /*176890*/  SHF.R.S32.HI R9, RZ, 0x1f, R53 ;  /* 0x0000001fff097819 */ /* 0x000fe20000011435 */
[----:B------:R-:W-:Y:S02]  /*1768a0*/  IMAD.MOV.U32 R30, RZ, RZ, R22 ;  /* 0x000000ffff1e7224 */ /* 0x000fe400078e0016 */
[----:B0-----:R-:W-:Y:S02]  /*1768b0*/  IMAD.MOV.U32 R40, RZ, RZ, R36 ;  /* 0x000000ffff287224 */ /* 0x001fe400078e0024 */
[----:B------:R-:W-:Y:S02]  /*1768c0*/  IMAD.MOV.U32 R36, RZ, RZ, R32 ;  /* 0x000000ffff247224 */ /* 0x000fe400078e0020 */
[----:B------:R-:W-:-:S02]  /*1768d0*/  IMAD.MOV.U32 R32, RZ, RZ, R25 ;  /* 0x000000ffff207224 */ /* 0x000fc400078e0019 */
[----:B------:R-:W-:Y:S01]  /*1768e0*/  IMAD.MOV.U32 R25, RZ, RZ, R58 ;  /* 0x000000ffff197224 */ /* 0x000fe200078e003a */
[----:B------:R-:W-:Y:S01]  /*1768f0*/  IADD3 R58, P1, R53, R3, RZ ;  /* 0x00000003353a7210 */ /* 0x000fe20007f3e0ff */
[----:B------:R-:W-:Y:S02]  /*176900*/  IMAD.MOV.U32 R41, RZ, RZ, R38 ;  /* 0x000000ffff297224 */ /* 0x000fe400078e0026 */
[----:B------:R-:W-:Y:S02]  /*176910*/  IMAD.MOV.U32 R38, RZ, RZ, R34 ;  /* 0x000000ffff267224 */ /* 0x000fe400078e0022 */
[----:B------:R-:W-:Y:S01]  /*176920*/  IMAD.MOV.U32 R34, RZ, RZ, R32 ;  /* 0x000000ffff227224 */ /* 0x000fe200078e0020 */
[----:B------:R0:W-:Y:S01]  /*176930*/  STL [R1+0x7cb4], R53 ;  /* 0x007cb43501007387 */ /* 0x0001e20000100800 */
[----:B------:R-:W-:Y:S02]  /*176940*/  IMAD.MOV.U32 R32, RZ, RZ, R31 ;  /* 0x000000ffff207224 */ /* 0x000fe400078e001f */
[----:B------:R-:W-:Y:S01]  /*176950*/  IMAD.MOV.U32 R22, RZ, RZ, R17 ;  /* 0x000000ffff167224 */ /* 0x000fe200078e0011 */
[----:B------:R1:W-:Y:S01]  /*176960*/  STL [R1+0x29b0], R44 ;  /* 0x0029b02c01007387 */ /* 0x0003e20000100800 */
[----:B------:R-:W-:-:S02]  /*176970*/  IMAD.MOV.U32 R31, RZ, RZ, R20 ;  /* 0x000000ffff1f7224 */ /* 0x000fc400078e0014 */
[----:B------:R-:W-:Y:S02]  /*176980*/  IMAD.MOV.U32 R17, RZ, RZ, R59 ;  /* 0x000000ffff117224 */ /* 0x000fe400078e003b */
[----:B------:R-:W-:Y:S02]  /*176990*/  IMAD.MOV.U32 R52, RZ, RZ, R44 ;  /* 0x000000ffff347224 */ /* 0x000fe400078e002c */
[----:B0-----:R-:W-:Y:S02]  /*1769a0*/  IMAD.MOV.U32 R53, RZ, RZ, R45 ;  /* 0x000000ffff357224 */ /* 0x001fe400078e002d */
[----:B------:R-:W-:Y:S02]  /*1769b0*/  IMAD.MOV.U32 R20, RZ, RZ, R16 ;  /* 0x000000ffff147224 */ /* 0x000fe400078e0010 */
[C---:B------:R-:W-:Y:S02]  /*1769c0*/  IMAD.X R53, R9.reuse, 0x1, R4, P0 ;  /* 0x0000000109357824 */ /* 0x040fe400000e0604 */
[----:B------:R-:W-:-:S02]  /*1769d0*/  IMAD.X R59, R9, 0x1, R5, P1 ;  /* 0x00000001093b7824 */ /* 0x000fc400008e0605 */
[----:B------:R-:W-:Y:S02]  /*1769e0*/  IMAD.MOV.U32 R16, RZ, RZ, R60 ;  /* 0x000000ffff107224 */ /* 0x000fe400078e003c */
[----:B------:R-:W-:Y:S01]  /*1769f0*/  IMAD.MOV.U32 R42, RZ, RZ, R61 ;  /* 0x000000ffff2a7224 */ /* 0x000fe200078e003d */
[----:B--2---:R-:W-:Y:S02]  /*176a00*/  SHF.R.S32.HI R8, RZ, 0x1f, R54 ;  /* 0x0000001fff087819 */ /* 0x004fe40000011436 */
[C---:B------:R-:W-:Y:S02]  /*176a10*/  IADD3 R48, P2, R54.reuse, R2, RZ ;  /* 0x0000000236307210 */ /* 0x040fe40007f5e0ff */
[----:B-1----:R-:W-:Y:S01]  /*176a20*/  IADD3 R44, P3, R54, R3, RZ ;  /* 0x00000003362c7210 */ /* 0x002fe20007f7e0ff */
[----:B------:R-:W-:Y:S02]  /*176a30*/  STL [R1+0x7cb8], R54 ;  /* 0x007cb83601007387 */ /* 0x000fe40000100800 */
[----:B------:R-:W-:-:S02]  /*176a40*/  IMAD.X R49, R8, 0x1, R4, P2 ;  /* 0x0000000108317824 */ /* 0x000fc400010e0604 */
[----:B------:R-:W-:Y:S01]  /*176a50*/  IMAD.X R45, R8, 0x1, R5, P3 ;  /* 0x00000001082d7824 */ /* 0x000fe200018e0605 */
[----:B------:R-:W-:Y:S01]  /*176a60*/  STL [R1+0x29b4], R53 ;  /* 0x0029b43501007387 */ /* 0x000fe20000100800 */
[----:B---3--:R-:W-:Y:S02]  /*176a70*/  SHF.R.S32.HI R9, RZ, 0x1f, R56 ;  /* 0x0000001fff097819 */ /* 0x008fe40000011438 */
[C---:B------:R-:W-:Y:S01]  /*176a80*/  IADD3 R60, P0, R56.reuse, R2, RZ ;  /* 0x00000002383c7210 */ /* 0x040fe20007f1e0ff */
[----:B------:R0:W-:Y:S04]  /*176a90*/  STL.64 [R1+0x29a8], R58 ;  /* 0x0029a83a01007387 */ /* 0x0001e80000100a00 */
[----:B------:R-:W-:Y:S01]  /*176aa0*/  IMAD.X R61, R9, 0x1, R4, P0 ;  /* 0x00000001093d7824 */ /* 0x000fe200000e0604 */
[----:B0-----:R-:W2:Y:S04]  /*176ab0*/  LDL.LU.64 R58, [R1+0x7fa8] ;  /* 0x007fa800013a7983 */ /* 0x001ea80000300a00 */
[----:B------:R-:W-:Y:S04]  /*176ac0*/  STL.64 [R1+0x29a0], R48 ;  /* 0x0029a03001007387 */ /* 0x000fe80000100a00 */
[----:B------:R-:W-:Y:S04]  /*176ad0*/  STL.64 [R1+0x2998], R44 ;  /* 0x0029982c01007387 */ /* 0x000fe80000100a00 */
[----:B------:R0:W-:Y:S04]  /*176ae0*/  STL.64 [R1+0x2990], R60 ;  /* 0x0029903c01007387 */ /* 0x0001e80000100a00 */
[----:B0-----:R-:W3:Y:S01]  /*176af0*/  LDL.LU.64 R60, [R1+0x7fa0] ;  /* 0x007fa000013c7983 */ /* 0x001ee20000300a00 */
[----:B------:R-:W-:-:S02]  /*176b00*/  IADD3 R52, P1, R56, R3, RZ ;  /* 0x0000000338347210 */ /* 0x000fc40007f3e0ff */
[----:B------:R-:W-:Y:S02]  /*176b10*/  SHF.R.S32.HI R8, RZ, 0x1f, R57 ;  /* 0x0000001fff087819 */ /* 0x000fe40000011439 */
[C---:B------:R-:W-:Y:S02]  /*176b20*/  IADD3 R48, P2, R57.reuse, R2, RZ ;  /* 0x0000000239307210 */ /* 0x040fe40007f5e0ff */
[----:B------:R-:W-:Y:S01]  /*176b30*/  IADD3 R44, P3, R57, R3, RZ ;  /* 0x00000003392c7210 */ /* 0x000fe20007f7e0ff */
[--C-:B------:R-:W-:Y:S02]  /*176b40*/  IMAD.X R53, R9, 0x1, R5.reuse, P1 ;  /* 0x0000000109357824 */ /* 0x100fe400008e0605 */
[C---:B------:R-:W-:Y:S02]  /*176b50*/  IMAD.X R49, R8.reuse, 0x1, R4, P2 ;  /* 0x0000000108317824 */ /* 0x040fe400010e0604 */
[----:B------:R-:W-:Y:S01]  /*176b60*/  IMAD.X R45, R8, 0x1, R5, P3 ;  /* 0x00000001082d7824 */ /* 0x000fe200018e0605 */
[----:B------:R0:W-:Y:S04]  /*176b70*/  STL.64 [R1+0x2988], R52 ;  /* 0x0029883401007387 */ /* 0x0001e80000100a00 */
[----:B------:R1:W-:Y:S04]  /*176b80*/  STL.64 [R1+0x2980], R48 ;  /* 0x0029803001007387 */ /* 0x0003e80000100a00 */
[----:B------:R4:W-:Y:S01]  /*176b90*/  STL.64 [R1+0x2978], R44 ;  /* 0x0029782c01007387 */ /* 0x0009e20000100a00 */
[----:B--2---:R-:W-:-:S02]  /*176ba0*/  SHF.R.S32.HI R9, RZ, 0x1f, R58 ;  /* 0x0000001fff097819 */ /* 0x004fc4000001143a */
[C---:B------:R-:W-:Y:S02]  /*176bb0*/  IADD3 R56, P0, R58.reuse, R2, RZ ;  /* 0x000000023a387210 */ /* 0x040fe40007f1e0ff */
[----:B0-----:R-:W-:-:S03]  /*176bc0*/  IADD3 R52, P1, R58, R3, RZ ;  /* 0x000000033a347210 */ /* 0x001fc60007f3e0ff */
[C---:B------:R-:W-:Y:S02]  /*176bd0*/  IMAD.X R57, R9.reuse, 0x1, R4, P0 ;  /* 0x0000000109397824 */ /* 0x040fe400000e0604 */
[----:B------:R-:W-:Y:S01]  /*176be0*/  IMAD.X R53, R9, 0x1, R5, P1 ;  /* 0x0000000109357824 */ /* 0x000fe200008e0605 */
[----:B------:R-:W-:Y:S04]  /*176bf0*/  STL [R1+0x7f20], R58 ;  /* 0x007f203a01007387 */ /* 0x000fe80000100800 */
[----:B------:R0:W-:Y:S01]  /*176c00*/  STL [R1+0x7b54], R56 ;  /* 0x007b543801007387 */ /* 0x0001e20000100800 */
[----:B---3--:R-:W-:Y:S02]  /*176c10*/  SHF.R.S32.HI R8, RZ, 0x1f, R60 ;  /* 0x0000001fff087819 */ /* 0x008fe4000001143c */
[----:B-1----:R-:W-:-:S02]  /*176c20*/  IADD3 R48, P2, R60, R2, RZ ;  /* 0x000000023c307210 */ /* 0x002fc40007f5e0ff */
[----:B----4-:R-:W-:-:S03]  /*176c30*/  IADD3 R44, P3, R60, R3, RZ ;  /* 0x000000033c2c7210 */ /* 0x010fc60007f7e0ff */
[C---:B------:R-:W-:Y:S02]  /*176c40*/  IMAD.X R49, R8.reuse, 0x1, R4, P2 ;  /* 0x0000000108317824 */ /* 0x040fe400010e0604 */
[----:B------:R-:W-:Y:S01]  /*176c50*/  IMAD.X R45, R8, 0x1, R5, P3 ;  /* 0x00000001082d7824 */ /* 0x000fe200018e0605 */
[----:B------:R-:W-:Y:S04]  /*176c60*/  STL [R1+0x7b50], R57 ;  /* 0x007b503901007387 */ /* 0x000fe80000100800 */
[----:B------:R-:W-:Y:S04]  /*176c70*/  STL.64 [R1+0x2970], R52 ;  /* 0x0029703401007387 */ /* 0x000fe80000100a00 */
[----:B------:R-:W-:Y:S04]  /*176c80*/  STL.64 [R1+0x2968], R48 ;  /* 0x0029683001007387 */ /* 0x000fe80000100a00 */
[----:B------:R1:W-:Y:S04]  /*176c90*/  STL.64 [R1+0x2960], R44 ;  /* 0x0029602c01007387 */ /* 0x0003e80000100a00 */
[----:B------:R-:W2:Y:S01]  /*176ca0*/  LDL.LU R46, [R1] ;  /* 0x00000000012e7983 */ /* 0x000ea20000300800 */
[----:B------:R-:W-:-:S02]  /*176cb0*/  SHF.R.S32.HI R9, RZ, 0x1f, R61 ;  /* 0x0000001fff097819 */ /* 0x000fc4000001143d */
[C---:B0-----:R-:W-:Y:S01]  /*176cc0*/  IADD3 R56, P1, R61.reuse, R3, RZ ;  /* 0x000000033d387210 */ /* 0x041fe20007f3e0ff */
[----:B-1----:R-:W-:Y:S02]  /*176cd0*/  IMAD.MOV.U32 R45, RZ, RZ, R42 ;  /* 0x000000ffff2d7224 */ /* 0x002fe400078e002a */
[----:B------:R-:W-:Y:S02]  /*176ce0*/  IMAD.MOV.U32 R42, RZ, RZ, R40 ;  /* 0x000000ffff2a7224 */ /* 0x000fe400078e0028 */
[----:B------:R-:W-:Y:S01]  /*176cf0*/  IMAD.MOV.U32 R40, RZ, RZ, R36 ;  /* 0x000000ffff287224 */ /* 0x000fe200078e0024 */
[----:B------:R-:W-:Y:S01]  /*176d00*/  IADD3 R36, P0, R61, R2, RZ ;  /* 0x000000023d247210 */ /* 0x000fe20007f1e0ff */
[----:B------:R-:W-:Y:S02]  /*176d10*/  IMAD.MOV.U32 R44, RZ, RZ, R41 ;  /* 0x000000ffff2c7224 */ /* 0x000fe400078e0029 */
[----:B------:R-:W-:Y:S02]  /*176d20*/  IMAD.MOV.U32 R41, RZ, RZ, R38 ;  /* 0x000000ffff297224 */ /* 0x000fe400078e0026 */
[----:B------:R-:W-:-:S02]  /*176d30*/  IMAD.MOV.U32 R38, RZ, RZ, R37 ;  /* 0x000000ffff267224 */ /* 0x000fc400078e0025 */
[C---:B------:R-:W-:Y:S02]  /*176d40*/  IMAD.X R37, R9.reuse, 0x1, R4, P0 ;  /* 0x0000000109257824 */ /* 0x040fe400000e0604 */
[----:B------:R-:W-:-:S03]  /*176d50*/  IMAD.X R57, R9, 0x1, R5, P1 ;  /* 0x0000000109397824 */ /* 0x000fc600008e0605 */
[----:B------:R0:W-:Y:S04]  /*176d60*/  STL.64 [R1+0x2958], R36 ;  /* 0x0029582401007387 */ /* 0x0001e80000100a00 */
[----:B0-----:R-:W3:Y:S04]  /*176d70*/  LDL.LU.64 R36, [R1+0x7f98] ;  /* 0x007f980001247983 */ /* 0x001ee80000300a00 */
[----:B------:R0:W-:Y:S01]  /*176d80*/  STL.64 [R1+0x2950], R56 ;  /* 0x0029503801007387 */ /* 0x0001e20000100a00 */
[----:B--2---:R-:W-:Y:S02]  /*176d90*/  SHF.R.S32.HI R8, RZ, 0x1f, R46 ;  /* 0x0000001fff087819 */ /* 0x004fe4000001142e */
[----:B------:R-:W-:-:S02]  /*176da0*/  IADD3 R52, P2, R46, R2, RZ ;  /* 0x000000022e347210 */ /* 0x000fc40007f5e0ff */
[----:B------:R-:W-:-:S03]  /*176db0*/  IADD3 R48, P3, R46, R3, RZ ;  /* 0x000000032e307210 */ /* 0x000fc60007f7e0ff */
[C---:B------:R-:W-:Y:S02]  /*176dc0*/  IMAD.X R53, R8.reuse, 0x1, R4, P2 ;  /* 0x0000000108357824 */ /* 0x040fe400010e0604 */
[----:B------:R-:W-:-:S03]  /*176dd0*/  IMAD.X R49, R8, 0x1, R5, P3 ;  /* 0x0000000108317824 */ /* 0x000fc600018e0605 */
[----:B------:R1:W-:Y:S04]  /*176de0*/  STL.64 [R1+0x2948], R52 ;  /* 0x0029483401007387 */ /* 0x0003e80000100a00 */
[----:B------:R2:W-:Y:S04]  /*176df0*/  STL.64 [R1+0x2940], R48 ;  /* 0x0029403001007387 */ /* 0x0005e80000100a00 */
[----:B------:R-:W4:Y:S02]  /*176e00*/  LDL.LU R46, [R1+0x8] ;  /* 0x00000800012e7983 */ /* 0x000f240000300800 */
[----:B----4-:R-:W-:-:S02]  /*176e10*/  SHF.R.S32.HI R9, RZ, 0x1f, R46 ;  /* 0x0000001fff097819 */ /* 0x010fc4000001142e */
[C---:B------:R-:W-:Y:S02]  /*176e20*/  IADD3 R60, P0, R46.reuse, R2, RZ ;  /* 0x000000022e3c7210 */ /* 0x040fe40007f1e0ff */
[----:B0-----:R-:W-:Y:S02]  /*176e30*/  IADD3 R56, P1, R46, R3, RZ ;  /* 0x000000032e387210 */ /* 0x001fe40007f3e0ff */
[----:B------:R-:W4:Y:S01]  /*176e40*/  LDL.LU R46, [R1+0xc] ;  /* 0x00000c00012e7983 */ /* 0x000f220000300800 */
[C---:B------:R-:W-:Y:S02]  /*176e50*/  IMAD.X R61, R9.reuse, 0x1, R4, P0 ;  /* 0x00000001093d7824 */ /* 0x040fe400000e0604 */
[----:B------:R-:W-:-:S03]  /*176e60*/  IMAD.X R57, R9, 0x1, R5, P1 ;  /* 0x0000000109397824 */ /* 0x000fc600008e0605 */
[----:B------:R0:W-:Y:S04]  /*176e70*/  STL.64 [R1+0x2938], R60 ;  /* 0x0029383c01007387 */ /* 0x0001e80000100a00 */
[----:B------:R5:W-:Y:S01]  /*176e80*/  STL.64 [R1+0x2930], R56 ;  /* 0x0029303801007387 */ /* 0x000be20000100a00 */
[----:B----4-:R-:W-:Y:S02]  /*176e90*/  SHF.R.S32.HI R8, RZ, 0x1f, R46 ;  /* 0x0000001fff087819 */ /* 0x010fe4000001142e */
[C---:B-1----:R-:W-:Y:S02]  /*176ea0*/  IADD3 R52, P2, R46.reuse, R2, RZ ;  /* 0x000000022e347210 */ /* 0x042fe40007f5e0ff */
[----:B--2---:R-:W-:-:S03]  /*176eb0*/  IADD3 R48, P3, R46, R3, RZ ;  /* 0x000000032e307210 */ /* 0x004fc60007f7e0ff */
[C---:B------:R-:W-:Y:S02]  /*176ec0*/  IMAD.X R53, R8.reuse, 0x1, R4, P2 ;  /* 0x0000000108357824 */ /* 0x040fe400010e0604 */
[----:B------:R-:W-:-:S03]  /*176ed0*/  IMAD.X R49, R8, 0x1, R5, P3 ;  /* 0x0000000108317824 */ /* 0x000fc600018e0605 */
[----:B------:R1:W-:Y:S04]  /*176ee0*/  STL.64 [R1+0x2928], R52 ;  /* 0x0029283401007387 */ /* 0x0003e80000100a00 */
[----:B------:R2:W-:Y:S04]  /*176ef0*/  STL.64 [R1+0x2920], R48 ;  /* 0x0029203001007387 */ /* 0x0005e80000100a00 */
[----:B------:R-:W4:Y:S02]  /*176f00*/  LDL.LU R46, [R1+0x10] ;  /* 0x00001000012e7983 */ /* 0x000f240000300800 */
[----:B----4-:R-:W-:-:S02]  /*176f10*/  SHF.R.S32.HI R9, RZ, 0x1f, R46 ;  /* 0x0000001fff097819 */ /* 0x010fc4000001142e */
[C---:B0-----:R-:W-:Y:S02]  /*176f20*/  IADD3 R60, P0, R46.reuse, R2, RZ ;  /* 0x000000022e3c7210 */ /* 0x041fe40007f1e0ff */
[----:B-----5:R-:W-:Y:S02]  /*176f30*/  IADD3 R56, P1, R46, R3, RZ ;  /* 0x000000032e387210 */ /* 0x020fe40007f3e0ff */
        /* <DEDUP_REMOVED lines=2775> */
[----:B--2---:R-:W-:Y:S01]  /*181cb0*/  IADD3 R48, P3, R46, R3, RZ ;  /* 0x000000032e307210 */ /* 0x004fe20007f7e0ff */
[----:B------:R-:W-:-:S02]  /*181cc0*/  IMAD.MOV.U32 R46, RZ, RZ, R45 ;  /* 0x000000ffff2e7224 */ /* 0x000fc400078e002d */
[----:B------:R-:W-:Y:S02]  /*181cd0*/  IMAD.MOV.U32 R45, RZ, RZ, R44 ;  /* 0x000000ffff2d7224 */ /* 0x000fe400078e002c */
[----:B------:R-:W-:Y:S02]  /*181ce0*/  IMAD.MOV.U32 R44, RZ, RZ, R42 ;  /* 0x000000ffff2c7224 */ /* 0x000fe400078e002a */
[C---:B------:R-:W-:Y:S02]  /*181cf0*/  IMAD.X R53, R8.reuse, 0x1, R4, P2 ;  /* 0x0000000108357824 */ /* 0x040fe400010e0604 */
[----:B------:R-:W-:Y:S02]  /*181d00*/  IMAD.MOV.U32 R42, RZ, RZ, R41 ;  /* 0x000000ffff2a7224 */ /* 0x000fe400078e0029 */
[----:B------:R-:W-:Y:S02]  /*181d10*/  IMAD.X R49, R8, 0x1, R5, P3 ;  /* 0x0000000108317824 */ /* 0x000fe400018e0605 */
[----:B------:R-:W-:-:S02]  /*181d20*/  IMAD.MOV.U32 R41, RZ, RZ, R40 ;  /* 0x000000ffff297224 */ /* 0x000fc400078e0028 */
[----:B------:R-:W-:Y:S02]  /*181d30*/  IMAD.MOV.U32 R40, RZ, RZ, R38 ;  /* 0x000000ffff287224 */ /* 0x000fe400078e0026 */
[----:B------:R-:W-:Y:S02]  /*181d40*/  IMAD.MOV.U32 R38, RZ, RZ, R35 ;  /* 0x000000ffff267224 */ /* 0x000fe400078e0023 */
[----:B------:R-:W-:Y:S01]  /*181d50*/  IMAD.MOV.U32 R35, RZ, RZ, R34 ;  /* 0x000000ffff237224 */ /* 0x000fe200078e0022 */
[----:B------:R1:W-:Y:S01]  /*181d60*/  STL.64 [R1+0x1268], R52 ;  /* 0x0012683401007387 */ /* 0x0003e20000100a00 */
[----:B------:R-:W-:-:S03]  /*181d70*/  IMAD.MOV.U32 R34, RZ, RZ, R32 ;  /* 0x000000ffff227224 */ /* 0x000fc600078e0020 */
[----:B------:R2:W-:Y:S01]  /*181d80*/  STL.64 [R1+0x1278], R48 ;  /* 0x0012783001007387 */ /* 0x0005e20000100a00 */
[----:B------:R-:W-:-:S03]  /*181d90*/  IMAD.MOV.U32 R32, RZ, RZ, R31 ;  /* 0x000000ffff207224 */ /* 0x000fc600078e001f */
[----:B------:R-:W4:Y:S01]  /*181da0*/  LDL.LU R31, [R1+0x1ab8] ;  /* 0x001ab800011f7983 */ /* 0x000f220000300800 */
[----:B------:R-:W-:Y:S02]  /*181db0*/  SHF.R.S32.HI R9, RZ, 0x1f, R46 ;  /* 0x0000001fff097819 */ /* 0x000fe4000001142e */
[C---:B0-----:R-:W-:Y:S02]  /*181dc0*/  IADD3 R60, P0, R46.reuse, R2, RZ ;  /* 0x000000022e3c7210 */ /* 0x041fe40007f1e0ff */
[----:B-----5:R-:W-:Y:S01]  /*181dd0*/  IADD3 R56, P1, R46, R3, RZ ;  /* 0x000000032e387210 */ /* 0x020fe20007f3e0ff */
        /* <DEDUP_REMOVED lines=9> */
[----:B----4-:R-:W-:Y:S02]  /*181e70*/  IMAD.MOV.U32 R32, RZ, RZ, R31 ;  /* 0x000000ffff207224 */ /* 0x010fe400078e001f */
[----:B------:R-:W4:Y:S01]  /*181e80*/  LDL.LU R31, [R1+0x1abc] ;  /* 0x001abc00011f7983 */ /* 0x000f220000300800 */
[----:B------:R-:W-:Y:S02]  /*181e90*/  SHF.R.S32.HI R8, RZ, 0x1f, R46 ;  /* 0x0000001fff087819 */ /* 0x000fe4000001142e */
[C---:B-1----:R-:W-:Y:S02]  /*181ea0*/  IADD3 R52, P2, R46.reuse, R2, RZ ;  /* 0x000000022e347210 */ /* 0x042fe40007f5e0ff */
[----:B--2---:R-:W-:Y:S01]  /*181eb0*/  IADD3 R48, P3, R46, R3, RZ ;  /* 0x000000032e307210 */ /* 0x004fe20007f7e0ff */
[----:B------:R-:W-:Y:S02]  /*181ec0*/  IMAD.MOV.U32 R46, RZ, RZ, R45 ;  /* 0x000000ffff2e7224 */ /* 0x000fe400078e002d */
[----:B------:R-:W-:-:S02]  /*181ed0*/  IMAD.X R61, R9, 0x1, R4, P0 ;  /* 0x00000001093d7824 */ /* 0x000fc400000e0604 */
[----:B------:R-:W-:Y:S02]  /*181ee0*/  IMAD.MOV.U32 R45, RZ, RZ, R44 ;  /* 0x000000ffff2d7224 */ /* 0x000fe400078e002c */
[----:B------:R-:W-:Y:S02]  /*181ef0*/  IMAD.X R57, R9, 0x1, R5, P1 ;  /* 0x0000000109397824 */ /* 0x000fe400008e0605 */
[----:B------:R-:W-:Y:S02]  /*181f00*/  IMAD.MOV.U32 R44, RZ, RZ, R42 ;  /* 0x000000ffff2c7224 */ /* 0x000fe400078e002a */
[C---:B------:R-:W-:Y:S02]  /*181f10*/  IMAD.X R53, R8.reuse, 0x1, R4, P2 ;  /* 0x0000000108357824 */ /* 0x040fe400010e0604 */
[----:B------:R-:W-:Y:S02]  /*181f20*/  IMAD.MOV.U32 R42, RZ, RZ, R41 ;  /* 0x000000ffff2a7224 */ /* 0x000fe400078e0029 */
[----:B------:R-:W-:-:S02]  /*181f30*/  IMAD.X R49, R8, 0x1, R5, P3 ;  /* 0x0000000108317824 */ /* 0x000fc400018e0605 */
[----:B------:R-:W-:Y:S02]  /*181f40*/  IMAD.MOV.U32 R41, RZ, RZ, R40 ;  /* 0x000000ffff297224 */ /* 0x000fe400078e0028 */
[----:B------:R-:W-:Y:S01]  /*181f50*/  IMAD.MOV.U32 R40, RZ, RZ, R38 ;  /* 0x000000ffff287224 */ /* 0x000fe200078e0026 */
[----:B------:R0:W-:Y:S01]  /*181f60*/  STL.64 [R1+0x1260], R60 ;  /* 0x0012603c01007387 */ /* 0x0001e20000100a00 */
[----:B------:R-:W-:-:S03]  /*181f70*/  IMAD.MOV.U32 R38, RZ, RZ, R35 ;  /* 0x000000ffff267224 */ /* 0x000fc600078e0023 */
[----:B------:R1:W-:Y:S01]  /*181f80*/  STL.64 [R1+0x1270], R56 ;  /* 0x0012703801007387 */ /* 0x0003e20000100a00 */
[----:B------:R-:W-:-:S03]  /*181f90*/  IMAD.MOV.U32 R35, RZ, RZ, R34 ;  /* 0x000000ffff237224 */ /* 0x000fc600078e0022 */
[----:B------:R2:W-:Y:S01]  /*181fa0*/  STL.64 [R1+0x1288], R52 ;  /* 0x0012883401007387 */ /* 0x0005e20000100a00 */
[----:B------:R-:W-:-:S03]  /*181fb0*/  IMAD.MOV.U32 R34, RZ, RZ, R32 ;  /* 0x000000ffff227224 */ /* 0x000fc600078e0020 */
[----:B------:R5:W-:Y:S01]  /*181fc0*/  STL.64 [R1+0x1298], R48 ;  /* 0x0012983001007387 */ /* 0x000be20000100a00 */
[----:B----4-:R-:W-:-:S03]  /*181fd0*/  IMAD.MOV.U32 R32, RZ, RZ, R31 ;  /* 0x000000ffff207224 */ /* 0x010fc600078e001f */
[----:B------:R-:W4:Y:S01]  /*181fe0*/  LDL.LU R31, [R1+0x1ac0] ;  /* 0x001ac000011f7983 */ /* 0x000f220000300800 */
[----:B------:R-:W-:Y:S02]  /*181ff0*/  SHF.R.S32.HI R9, RZ, 0x1f, R46 ;  /* 0x0000001fff097819 */ /* 0x000fe4000001142e */
[C---:B0-----:R-:W-:Y:S02]  /*182000*/  IADD3 R60, P0, R46.reuse, R2, RZ ;  /* 0x000000022e3c7210 */ /* 0x041fe40007f1e0ff */
[----:B-1----:R-:W-:Y:S01]  /*182010*/  IADD3 R56, P1, R46, R3, RZ ;  /* 0x000000032e387210 */ /* 0x002fe20007f3e0ff */
        /* <DEDUP_REMOVED lines=12> */
[C---:B--2---:R-:W-:Y:S02]  /*1820e0*/  IADD3 R52, P2, R46.reuse, R2, RZ ;  /* 0x000000022e347210 */ /* 0x044fe40007f5e0ff */
[----:B-----5:R-:W-:Y:S01]  /*1820f0*/  IADD3 R48, P3, R46, R3, RZ ;  /* 0x000000032e307210 */ /* 0x020fe20007f7e0ff */
        /* <DEDUP_REMOVED lines=714> */
[----:B------:R-:W-:-:S02]  /*184da0*/  IMAD.X R61, R9, 0x1, R4, P0 ;  /* 0x00000001093d7824 */ /* 0x000fc400000e0604 */
[----:B------:R-:W-:Y:S01]  /*184db0*/  IMAD.MOV.U32 R34, RZ, RZ, R32 ;  /* 0x000000ffff227224 */ /* 0x000fe200078e0020 */
[----:B------:R-:W-:Y:S02]  /*184dc0*/  SHF.R.S32.HI R8, RZ, 0x1f, R46 ;  /* 0x0000001fff087819 */ /* 0x000fe4000001142e */
[C---:B--2---:R-:W-:Y:S02]  /*184dd0*/  IADD3 R52, P2, R46.reuse, R2, RZ ;  /* 0x000000022e347210 */ /* 0x044fe40007f5e0ff */
[----:B-----5:R-:W-:Y:S01]  /*184de0*/  IADD3 R48, P3, R46, R3, RZ ;  /* 0x000000032e307210 */ /* 0x020fe20007f7e0ff */
[----:B------:R-:W-:Y:S02]  /*184df0*/  IMAD.X R57, R9, 0x1, R5, P1 ;  /* 0x0000000109397824 */ /* 0x000fe400008e0605 */
[----:B------:R-:W-:Y:S02]  /*184e00*/  IMAD.MOV.U32 R46, RZ, RZ, R45 ;  /* 0x000000ffff2e7224 */ /* 0x000fe400078e002d */
[----:B------:R-:W-:-:S02]  /*184e10*/  IMAD.MOV.U32 R45, RZ, RZ, R44 ;  /* 0x000000ffff2d7224 */ /* 0x000fc400078e002c */
[----:B------:R-:W-:Y:S02]  /*184e20*/  IMAD.MOV.U32 R44, RZ, RZ, R42 ;  /* 0x000000ffff2c7224 */ /* 0x000fe400078e002a */
[----:B------:R-:W-:Y:S02]  /*184e30*/  IMAD.MOV.U32 R42, RZ, RZ, R41 ;  /* 0x000000ffff2a7224 */ /* 0x000fe400078e0029 */
[----:B------:R-:W-:Y:S01]  /*184e40*/  IMAD.MOV.U32 R41, RZ, RZ, R40 ;  /* 0x000000ffff297224 */ /* 0x000fe200078e0028 */
[----:B------:R-:W-:Y:S01]  /*184e50*/  SHF.R.S32.HI R9, RZ, 0x1f, R46 ;  /* 0x0000001fff097819 */ /* 0x000fe2000001142e */
[----:B------:R-:W-:Y:S02]  /*184e60*/  IMAD.MOV.U32 R40, RZ, RZ, R38 ;  /* 0x000000ffff287224 */ /* 0x000fe400078e0026 */
[----:B------:R-:W-:Y:S02]  /*184e70*/  IMAD.MOV.U32 R38, RZ, RZ, R35 ;  /* 0x000000ffff267224 */ /* 0x000fe400078e0023 */
[----:B------:R-:W-:-:S02]  /*184e80*/  IMAD.MOV.U32 R35, RZ, RZ, R34 ;  /* 0x000000ffff237224 */ /* 0x000fc400078e0022 */
[C---:B------:R-:W-:Y:S02]  /*184e90*/  IMAD.X R53, R8.reuse, 0x1, R4, P2 ;  /* 0x0000000108357824 */ /* 0x040fe400010e0604 */
[----:B------:R-:W-:Y:S02]  /*184ea0*/  IMAD.X R49, R8, 0x1, R5, P3 ;  /* 0x0000000108317824 */ /* 0x000fe400018e0605 */
[----:B----4-:R-:W-:Y:S02]  /*184eb0*/  IMAD.MOV.U32 R32, RZ, RZ, R31 ;  /* 0x000000ffff207224 */ /* 0x010fe400078e001f */
[----:B------:R-:W-:Y:S02]  /*184ec0*/  IMAD.MOV.U32 R31, RZ, RZ, R6 ;  /* 0x000000ffff1f7224 */ /* 0x000fe400078e0006 */
[----:B------:R-:W2:Y:S04]  /*184ed0*/  LDL.LU R6, [R1+0x47c] ;  /* 0x00047c0001067983 */ /* 0x000ea80000300800 */
[----:B------:R0:W-:Y:S04]  /*184ee0*/  STL.64 [R1+0x1530], R60 ;  /* 0x0015303c01007387 */ /* 0x0001e80000100a00 */
[----:B------:R1:W-:Y:S01]  /*184ef0*/  STL.64 [R1+0x1528], R56 ;  /* 0x0015283801007387 */ /* 0x0003e20000100a00 */
[----:B------:R-:W-:-:S02]  /*184f00*/  IMAD.MOV.U32 R34, RZ, RZ, R32 ;  /* 0x000000ffff227224 */ /* 0x000fc400078e0020 */
[----:B------:R-:W-:Y:S02]  /*184f10*/  IMAD.MOV.U32 R32, RZ, RZ, R31 ;  /* 0x000000ffff207224 */ /* 0x000fe400078e001f */
[----:B------:R-:W-:Y:S01]  /*184f20*/  IMAD.MOV.U32 R31, RZ, RZ, R7 ;  /* 0x000000ffff1f7224 */ /* 0x000fe200078e0007 */
        /* <DEDUP_REMOVED lines=11> */
[----:B------:R0:W-:Y:S01]  /*184fe0*/  STL.64 [R1+0x1550], R52 ;  /* 0x0015503401007387 */ /* 0x0001e20000100a00 */
[----:B------:R-:W-:-:S03]  /*184ff0*/  IMAD.MOV.U32 R32, RZ, RZ, R31 ;  /* 0x000000ffff207224 */ /* 0x000fc600078e001f */
[----:B------:R1:W-:Y:S01]  /*185000*/  STL.64 [R1+0x1568], R48 ;  /* 0x0015683001007387 */ /* 0x0003e20000100a00 */
[----:B------:R-:W-:Y:S02]  /*185010*/  IMAD.MOV.U32 R7, RZ, RZ, R24 ;  /* 0x000000ffff077224 */ /* 0x000fe400078e0018 */
[----:B------:R-:W-:Y:S01]  /*185020*/  IMAD.MOV.U32 R31, RZ, RZ, R30 ;  /* 0x000000ffff1f7224 */ /* 0x000fe200078e001e */
[----:B------:R-:W4:Y:S01]  /*185030*/  LDL.LU R24, [R1+0x3a0] ;  /* 0x0003a00001187983 */ /* 0x000f220000300800 */
[----:B------:R-:W-:-:S03]  /*185040*/  IMAD.MOV.U32 R30, RZ, RZ, R29 ;  /* 0x000000ffff1e7224 */ /* 0x000fc600078e001d */
[----:B------:R-:W5:Y:S01]  /*185050*/  LDL.LU R29, [R1+0x198] ;  /* 0x00019800011d7983 */ /* 0x000f620000300800 */
[C---:B------:R-:W-:Y:S01]  /*185060*/  IMAD.X R61, R9.reuse, 0x1, R4, P0 ;  /* 0x00000001093d7824 */ /* 0x040fe200000e0604 */
[----:B------:R-:W-:Y:S01]  /*185070*/  SHF.R.S32.HI R8, RZ, 0x1f, R46 ;  /* 0x0000001fff087819 */ /* 0x000fe2000001142e */
[----:B------:R-:W-:Y:S01]  /*185080*/  IMAD.X R57, R9, 0x1, R5, P1 ;  /* 0x0000000109397824 */ /* 0x000fe200008e0605 */
[C---:B0-----:R-:W-:Y:S02]  /*185090*/  IADD3 R52, P2, R46.reuse, R2, RZ ;  /* 0x000000022e347210 */ /* 0x041fe40007f5e0ff */
[----:B-1----:R-:W-:Y:S01]  /*1850a0*/  IADD3 R48, P3, R46, R3, RZ ;  /* 0x000000032e307210 */ /* 0x002fe20007f7e0ff */
        /* <DEDUP_REMOVED lines=8> */
[----:B------:R-:W-:Y:S01]  /*185130*/  SHF.R.S32.HI R9, RZ, 0x1f, R46 ;  /* 0x0000001fff097819 */ /* 0x000fe2000001142e */
[----:B------:R-:W-:Y:S02]  /*185140*/  IMAD.MOV.U32 R38, RZ, RZ, R35 ;  /* 0x000000ffff267224 */ /* 0x000fe400078e0023 */
[----:B------:R-:W-:Y:S02]  /*185150*/  IMAD.MOV.U32 R35, RZ, RZ, R34 ;  /* 0x000000ffff237224 */ /* 0x000fe400078e0022 */
[----:B------:R-:W-:Y:S01]  /*185160*/  IMAD.MOV.U32 R34, RZ, RZ, R32 ;  /* 0x000000ffff227224 */ /* 0x000fe200078e0020 */
[----:B0-----:R-:W-:-:S02]  /*185170*/  IADD3 R60, P0, R46, R2, RZ ;  /* 0x000000022e3c7210 */ /* 0x001fc40007f1e0ff */
[----:B-1----:R-:W-:Y:S01]  /*185180*/  IADD3 R56, P1, R46, R3, RZ ;  /* 0x000000032e387210 */ /* 0x002fe20007f3e0ff */
[----:B------:R-:W-:Y:S02]  /*185190*/  IMAD.MOV.U32 R46, RZ, RZ, R45 ;  /* 0x000000ffff2e7224 */ /* 0x000fe400078e002d */
[----:B------:R-:W-:Y:S02]  /*1851a0*/  IMAD.MOV.U32 R45, RZ, RZ, R44 ;  /* 0x000000ffff2d7224 */ /* 0x000fe400078e002c */
[----:B------:R-:W-:Y:S02]  /*1851b0*/  IMAD.MOV.U32 R44, RZ, RZ, R42 ;  /* 0x000000ffff2c7224 */ /* 0x000fe400078e002a */
[----:B------:R-:W-:Y:S02]  /*1851c0*/  IMAD.MOV.U32 R32, RZ, RZ, R31 ;  /* 0x000000ffff207224 */ /* 0x000fe400078e001f */
[----:B------:R-:W-:Y:S02]  /*1851d0*/  IMAD.MOV.U32 R42, RZ, RZ, R41 ;  /* 0x000000ffff2a7224 */ /* 0x000fe400078e0029 */
[----:B------:R-:W-:-:S02]  /*1851e0*/  IMAD.MOV.U32 R31, RZ, RZ, R30 ;  /* 0x000000ffff1f7224 */ /* 0x000fc400078e001e */
[----:B------:R-:W-:Y:S02]  /*1851f0*/  IMAD.MOV.U32 R41, RZ, RZ, R40 ;  /* 0x000000ffff297224 */ /* 0x000fe400078e0028 */
[C---:B------:R-:W-:Y:S02]  /*185200*/  IMAD.X R53, R8.reuse, 0x1, R4, P2 ;  /* 0x0000000108357824 */ /* 0x040fe400010e0604 */
[----:B------:R-:W-:Y:S02]  /*185210*/  IMAD.MOV.U32 R40, RZ, RZ, R38 ;  /* 0x000000ffff287224 */ /* 0x000fe400078e0026 */
[----:B------:R-:W-:Y:S02]  /*185220*/  IMAD.X R49, R8, 0x1, R5, P3 ;  /* 0x0000000108317824 */ /* 0x000fe400018e0605 */
[----:B------:R-:W-:Y:S02]  /*185230*/  IMAD.MOV.U32 R38, RZ, RZ, R35 ;  /* 0x000000ffff267224 */ /* 0x000fe400078e0023 */
[----:B------:R-:W-:-:S02]  /*185240*/  IMAD.MOV.U32 R35, RZ, RZ, R34 ;  /* 0x000000ffff237224 */ /* 0x000fc400078e0022 */
[----:B------:R-:W-:Y:S02]  /*185250*/  IMAD.MOV.U32 R34, RZ, RZ, R32 ;  /* 0x000000ffff227224 */ /* 0x000fe400078e0020 */
[----:B------:R-:W-:Y:S01]  /*185260*/  IMAD.MOV.U32 R32, RZ, RZ, R31 ;  /* 0x000000ffff207224 */ /* 0x000fe200078e001f */
[----:B------:R0:W-:Y:S04]  /*185270*/  STL.64 [R1+0x1580], R52 ;  /* 0x0015803401007387 */ /* 0x0001e80000100a00 */
[----:B------:R1:W-:Y:S01]  /*185280*/  STL.64 [R1+0x1588], R48 ;  /* 0x0015883001007387 */ /* 0x0003e20000100a00 */
[----:B-----5:R-:W-:Y:S02]  /*185290*/  IMAD.MOV.U32 R30, RZ, RZ, R29 ;  /* 0x000000ffff1e7224 */ /* 0x020fe400078e001d */
[----:B------:R-:W-:-:S02]  /*1852a0*/  IMAD.MOV.U32 R29, RZ, RZ, R13 ;  /* 0x000000ffff1d7224 */ /* 0x000fc400078e000d */
[----:B------:R-:W-:Y:S02]  /*1852b0*/  IMAD.MOV.U32 R13, RZ, RZ, R12 ;  /* 0x000000ffff0d7224 */ /* 0x000fe400078e000c */
[----:B------:R-:W5:Y:S01]  /*1852c0*/  LDL.LU R12, [R1+0x4] ;  /* 0x00000400010c7983 */ /* 0x000f620000300800 */
[----:B------:R-:W-:Y:S02]  /*1852d0*/  IMAD.MOV.U32 R31, RZ, RZ, R29 ;  /* 0x000000ffff1f7224 */ /* 0x000fe400078e001d */
[----:B------:R-:W-:Y:S02]  /*1852e0*/  IMAD.MOV.U32 R29, RZ, RZ, R22 ;  /* 0x000000ffff1d7224 */ /* 0x000fe400078e0016 */
[----:B------:R-:W-:Y:S02]  /*1852f0*/  IMAD.MOV.U32 R22, RZ, RZ, R19 ;  /* 0x000000ffff167224 */ /* 0x000fe400078e0013 */
[----:B------:R-:W3:Y:S01]  /*185300*/  LDL.LU R19, [R1+0xa4] ;  /* 0x0000a40001137983 */ /* 0x000ee20000300800 */
[----:B------:R-:W-:Y:S01]  /*185310*/  IMAD.X R61, R9, 0x1, R4, P0 ;  /* 0x00000001093d7824 */ /* 0x000fe200000e0604 */
[----:B------:R-:W-:-:S02]  /*185320*/  SHF.R.S32.HI R8, RZ, 0x1f, R46 ;  /* 0x0000001fff087819 */ /* 0x000fc4000001142e */
[C---:B0-----:R-:W-:Y:S02]  /*185330*/  IADD3 R52, P2, R46.reuse, R2, RZ ;  /* 0x000000022e347210 */ /* 0x041fe40007f5e0ff */
[----:B-1----:R-:W-:Y:S01]  /*185340*/  IADD3 R48, P3, R46, R3, RZ ;  /* 0x000000032e307210 */ /* 0x002fe20007f7e0ff */
[----:B------:R-:W-:Y:S02]  /*185350*/  IMAD.X R57, R9, 0x1, R5, P1 ;  /* 0x0000000109397824 */ /* 0x000fe400008e0605 */
        /* <DEDUP_REMOVED lines=8> */
[C---:B------:R-:W-:Y:S02]  /*1853e0*/  IMAD.X R53, R8.reuse, 0x1, R4, P2 ;  /* 0x0000000108357824 */ /* 0x040fe400010e0604 */
[----:B------:R-:W-:Y:S02]  /*1853f0*/  IMAD.MOV.U32 R40, RZ, RZ, R38 ;  /* 0x000000ffff287224 */ /* 0x000fe400078e0026 */
[----:B------:R-:W-:Y:S02]  /*185400*/  IMAD.X R49, R8, 0x1, R5, P3 ;  /* 0x0000000108317824 */ /* 0x000fe400018e0605 */
        /* <DEDUP_REMOVED lines=11> */
[----:B------:R0:W-:Y:S01]  /*1854c0*/  STL.64 [R1+0x1598], R52 ;  /* 0x0015983401007387 */ /* 0x0001e20000100a00 */
[----:B------:R-:W-:Y:S02]  /*1854d0*/  IMAD.MOV.U32 R29, RZ, RZ, R22 ;  /* 0x000000ffff1d7224 */ /* 0x000fe400078e0016 */
[----:B------:R-:W-:Y:S01]  /*1854e0*/  IMAD.MOV.U32 R40, RZ, RZ, R38 ;  /* 0x000000ffff287224 */ /* 0x000fe200078e0026 */
[----:B------:R1:W-:Y:S01]  /*1854f0*/  STL.64 [R1+0x15a8], R48 ;  /* 0x0015a83001007387 */ /* 0x0003e20000100a00 */
[----:B------:R-:W-:Y:S01]  /*185500*/  IMAD.MOV.U32 R38, RZ, RZ, R35 ;  /* 0x000000ffff267224 */ /* 0x000fe200078e0023 */
[----:B------:R-:W-:Y:S01]  /*185510*/  SHF.R.S32.HI R8, RZ, 0x1f, R46 ;  /* 0x0000001fff087819 */ /* 0x000fe2000001142e */
[----:B------:R-:W-:-:S02]  /*185520*/  IMAD.MOV.U32 R35, RZ, RZ, R34 ;  /* 0x000000ffff237224 */ /* 0x000fc400078e0022 */
[----:B------:R-:W-:Y:S02]  /*185530*/  IMAD.MOV.U32 R34, RZ, RZ, R31 ;  /* 0x000000ffff227224 */ /* 0x000fe400078e001f */
[----:B------:R-:W-:Y:S02]  /*185540*/  IMAD.MOV.U32 R31, RZ, RZ, R29 ;  /* 0x000000ffff1f7224 */ /* 0x000fe400078e001d */
[----:B------:R-:W-:Y:S01]  /*185550*/  IMAD.X R61, R9, 0x1, R4, P0 ;  /* 0x00000001093d7824 */ /* 0x000fe200000e0604 */
[C---:B0-----:R-:W-:Y:S02]  /*185560*/  IADD3 R52, P2, R46.reuse, R2, RZ ;  /* 0x000000022e347210 */ /* 0x041fe40007f5e0ff */
[----:B-1----:R-:W-:Y:S01]  /*185570*/  IADD3 R48, P3, R46, R3, RZ ;  /* 0x000000032e307210 */ /* 0x002fe20007f7e0ff */
[----:B------:R-:W-:Y:S02]  /*185580*/  IMAD.MOV.U32 R46, RZ, RZ, R45 ;  /* 0x000000ffff2e7224 */ /* 0x000fe400078e002d */
[----:B------:R-:W-:-:S02]  /*185590*/  IMAD.MOV.U32 R45, RZ, RZ, R44 ;  /* 0x000000ffff2d7224 */ /* 0x000fc400078e002c */
[----:B------:R-:W-:Y:S02]  /*1855a0*/  IMAD.X R57, R9, 0x1, R5, P1 ;  /* 0x0000000109397824 */ /* 0x000fe400008e0605 */
[----:B------:R-:W-:Y:S02]  /*1855b0*/  IMAD.MOV.U32 R44, RZ, RZ, R42 ;  /* 0x000000ffff2c7224 */ /* 0x000fe400078e002a */
[C---:B------:R-:W-:Y:S02]  /*1855c0*/  IMAD.X R53, R8.reuse, 0x1, R4, P2 ;  /* 0x0000000108357824 */ /* 0x040fe400010e0604 */
[----:B------:R-:W-:Y:S02]  /*1855d0*/  IMAD.MOV.U32 R42, RZ, RZ, R41 ;  /* 0x000000ffff2a7224 */ /* 0x000fe400078e0029 */
[----:B------:R-:W-:Y:S02]  /*1855e0*/  IMAD.X R49, R8, 0x1, R5, P3 ;  /* 0x0000000108317824 */ /* 0x000fe400018e0605 */
[----:B------:R-:W-:-:S02]  /*1855f0*/  IMAD.MOV.U32 R41, RZ, RZ, R40 ;  /* 0x000000ffff297224 */ /* 0x000fc400078e0028 */
[----:B------:R-:W-:Y:S02]  /*185600*/  IMAD.MOV.U32 R40, RZ, RZ, R38 ;  /* 0x000000ffff287224 */ /* 0x000fe400078e0026 */
[----:B------:R-:W-:Y:S02]  /*185610*/  IMAD.MOV.U32 R38, RZ, RZ, R35 ;  /* 0x000000ffff267224 */ /* 0x000fe400078e0023 */
[----:B------:R-:W-:Y:S02]  /*185620*/  IMAD.MOV.U32 R35, RZ, RZ, R34 ;  /* 0x000000ffff237224 */ /* 0x000fe400078e0022 */
[----:B---3--:R-:W-:Y:S02]  /*185630*/  IMAD.MOV.U32 R22, RZ, RZ, R19 ;  /* 0x000000ffff167224 */ /* 0x008fe400078e0013 */
[----:B------:R-:W3:Y:S02]  /*185640*/  LDL.LU R19, [R1+0x158] ;  /* 0x0001580001137983 */ /* 0x000ee40000300800 */
[----:B------:R-:W-:-:S02]  /*185650*/  IMAD.MOV.U32 R29, RZ, RZ, R22 ;  /* 0x000000ffff1d7224 */ /* 0x000fc400078e0016 */
[----:B------:R-:W-:Y:S02]  /*185660*/  IMAD.MOV.U32 R22, RZ, RZ, R11 ;  /* 0x000000ffff167224 */ /* 0x000fe400078e000b */
[----:B------:R-:W-:Y:S02]  /*185670*/  IMAD.MOV.U32 R11, RZ, RZ, R10 ;  /* 0x000000ffff0b7224 */ /* 0x000fe400078e000a */
[----:B------:R-:W4:Y:S04]  /*185680*/  LDL.LU R10, [R1+0x2678] ;  /* 0x00267800010a7983 */ /* 0x000f280000300800 */
[----:B------:R0:W-:Y:S04]  /*185690*/  STL.64 [R1+0x1590], R60 ;  /* 0x0015903c01007387 */ /* 0x0001e80000100a00 */
[----:B------:R1:W-:Y:S04]  /*1856a0*/  STL.64 [R1+0x15a0], R56 ;  /* 0x0015a03801007387 */ /* 0x0003e80000100a00 */
[----:B------:R2:W-:Y:S01]  /*1856b0*/  STL.64 [R1+0x15c0], R52 ;  /* 0x0015c03401007387 */ /* 0x0005e20000100a00 */
[----:B------:R-:W-:-:S03]  /*1856c0*/  IMAD.MOV.U32 R34, RZ, RZ, R22 ;  /* 0x000000ffff227224 */ /* 0x000fc600078e0016 */
[----:B------:R5:W-:Y:S01]  /*1856d0*/  STL.64 [R1+0x15d0], R48 ;  /* 0x0015d03001007387 */ /* 0x000be20000100a00 */
[----:B------:R-:W-:-:S03]  /*1856e0*/  IMAD.MOV.U32 R22, RZ, RZ, R20 ;  /* 0x000000ffff167224 */ /* 0x000fc600078e0014 */
[----:B------:R-:W3:Y:S01]  /*1856f0*/  LDL.LU R20, [R1+0x104] ;  /* 0x0001040001147983 */ /* 0x000ee20000300800 */
[----:B------:R-:W-:Y:S02]  /*185700*/  SHF.R.S32.HI R9, RZ, 0x1f, R46 ;  /* 0x0000001fff097819 */ /* 0x000fe4000001142e */
[C---:B0-----:R-:W-:Y:S02]  /*185710*/  IADD3 R60, P0, R46.reuse, R2, RZ ;  /* 0x000000022e3c7210 */ /* 0x041fe40007f1e0ff */
[----:B-1----:R-:W-:Y:S01]  /*185720*/  IADD3 R56, P1, R46, R3, RZ ;  /* 0x000000032e387210 */ /* 0x002fe20007f3e0ff */
[----:B------:R-:W-:Y:S02]  /*185730*/  IMAD.MOV.U32 R46, RZ, RZ, R45 ;  /* 0x000000ffff2e7224 */ /* 0x000fe400078e002d */
[----:B------:R-:W-:Y:S02]  /*185740*/  IMAD.MOV.U32 R45, RZ, RZ, R44 ;  /* 0x000000ffff2d7224 */ /* 0x000fe400078e002c */
[----:B------:R-:W-:-:S02]  /*185750*/  IMAD.MOV.U32 R44, RZ, RZ, R42 ;  /* 0x000000ffff2c7224 */ /* 0x000fc400078e002a */
[----:B------:R-:W-:Y:S02]  /*185760*/  IMAD.MOV.U32 R42, RZ, RZ, R41 ;  /* 0x000000ffff2a7224 */ /* 0x000fe400078e0029 */
[----:B------:R-:W-:Y:S01]  /*185770*/  IMAD.MOV.U32 R41, RZ, RZ, R40 ;  /* 0x000000ffff297224 */ /* 0x000fe200078e0028 */
[----:B------:R-:W-:Y:S02]  /*185780*/  SHF.R.S32.HI R8, RZ, 0x1f, R46 ;  /* 0x0000001fff087819 */ /* 0x000fe4000001142e */
[C---:B--2---:R-:W-:Y:S01]  /*185790*/  IADD3 R52, P2, R46.reuse, R2, RZ ;  /* 0x000000022e347210 */ /* 0x044fe20007f5e0ff */
[----:B------:R-:W-:Y:S01]  /*1857a0*/  IMAD.MOV.U32 R40, RZ, RZ, R38 ;  /* 0x000000ffff287224 */ /* 0x000fe200078e0026 */
[----:B-----5:R-:W-:Y:S01]  /*1857b0*/  IADD3 R48, P3, R46, R3, RZ ;  /* 0x000000032e307210 */ /* 0x020fe20007f7e0ff */
[----:B------:R-:W-:Y:S02]  /*1857c0*/  IMAD.MOV.U32 R38, RZ, RZ, R35 ;  /* 0x000000ffff267224 */ /* 0x000fe400078e0023 */
[----:B------:R-:W-:-:S02]  /*1857d0*/  IMAD.MOV.U32 R35, RZ, RZ, R34 ;  /* 0x000000ffff237224 */ /* 0x000fc400078e0022 */
[C---:B------:R-:W-:Y:S02]  /*1857e0*/  IMAD.X R61, R9.reuse, 0x1, R4, P0 ;  /* 0x00000001093d7824 */ /* 0x040fe400000e0604 */
[----:B------:R-:W-:Y:S02]  /*1857f0*/  IMAD.MOV.U32 R34, RZ, RZ, R22 ;  /* 0x000000ffff227224 */ /* 0x000fe400078e0016 */
[--C-:B------:R-:W-:Y:S02]  /*185800*/  IMAD.X R57, R9, 0x1, R5.reuse, P1 ;  /* 0x0000000109397824 */ /* 0x100fe400008e0605 */
[C---:B------:R-:W-:Y:S02]  /*185810*/  IMAD.X R53, R8.reuse, 0x1, R4, P2 ;  /* 0x0000000108357824 */ /* 0x040fe400010e0604 */
[----:B------:R-:W-:Y:S02]  /*185820*/  IMAD.X R49, R8, 0x1, R5, P3 ;  /* 0x0000000108317824 */ /* 0x000fe400018e0605 */
        /* <DEDUP_REMOVED lines=9> */
[----:B---3--:R-:W-:Y:S02]  /*1858c0*/  IMAD.MOV.U32 R22, RZ, RZ, R20 ;  /* 0x000000ffff167224 */ /* 0x008fe400078e0014 */
[----:B------:R-:W-:Y:S02]  /*1858d0*/  IMAD.MOV.U32 R20, RZ, RZ, R16 ;  /* 0x000000ffff147224 */ /* 0x000fe400078e0010 */
[----:B------:R-:W2:Y:S04]  /*1858e0*/  LDL.LU R16, [R1+0x94] ;  /* 0x0000940001107983 */ /* 0x000ea80000300800 */
[----:B------:R0:W-:Y:S04]  /*1858f0*/  STL.64 [R1+0x15b8], R60 ;  /* 0x0015b83c01007387 */ /* 0x0001e80000100a00 */
[----:B------:R1:W-:Y:S04]  /*185900*/  STL.64 [R1+0x15b0], R56 ;  /* 0x0015b03801007387 */ /* 0x0003e80000100a00 */
[----:B------:R3:W-:Y:S04]  /*185910*/  STL.64 [R1+0x15e0], R52 ;  /* 0x0015e03401007387 */ /* 0x0007e80000100a00 */
[----:B------:R5:W-:Y:S01]  /*185920*/  STL.64 [R1+0x15f8], R48 ;  /* 0x0015f83001007387 */ /* 0x000be20000100a00 */
[----:B------:R-:W-:-:S03]  /*185930*/  IMAD.MOV.U32 R35, RZ, RZ, R20 ;  /* 0x000000ffff237224 */ /* 0x000fc600078e0014 */
[----:B------:R-:W4:Y:S04]  /*185940*/  LDL.LU R20, [R1+0x178] ;  /* 0x0001780001147983 */ /* 0x000f280000300800 */
[----:B------:R-:W2:Y:S01]  /*185950*/  LDL.LU R15, [R1+0x74c] ;  /* 0x00074c00010f7983 */ /* 0x000ea20000300800 */
[----:B------:R-:W-:Y:S02]  /*185960*/  SHF.R.S32.HI R9, RZ, 0x1f, R46 ;  /* 0x0000001fff097819 */ /* 0x000fe4000001142e */
[C---:B0-----:R-:W-:Y:S02]  /*185970*/  IADD3 R60, P0, R46.reuse, R2, RZ ;  /* 0x000000022e3c7210 */ /* 0x041fe40007f1e0ff */
[----:B-1----:R-:W-:Y:S01]  /*185980*/  IADD3 R56, P1, R46, R3, RZ ;  /* 0x000000032e387210 */ /* 0x002fe20007f3e0ff */
[----:B------:R-:W-:-:S02]  /*185990*/  IMAD.MOV.U32 R46, RZ, RZ, R45 ;  /* 0x000000ffff2e7224 */ /* 0x000fc400078e002d */
[----:B------:R-:W-:Y:S02]  /*1859a0*/  IMAD.MOV.U32 R45, RZ, RZ, R44 ;  /* 0x000000ffff2d7224 */ /* 0x000fe400078e002c */
[----:B------:R-:W-:Y:S02]  /*1859b0*/  IMAD.MOV.U32 R44, RZ, RZ, R42 ;  /* 0x000000ffff2c7224 */ /* 0x000fe400078e002a */
[----:B------:R-:W-:Y:S02]  /*1859c0*/  IMAD.MOV.U32 R42, RZ, RZ, R41 ;  /* 0x000000ffff2a7224 */ /* 0x000fe400078e0029 */
[----:B------:R-:W-:Y:S02]  /*1859d0*/  IMAD.MOV.U32 R41, RZ, RZ, R40 ;  /* 0x000000ffff297224 */ /* 0x000fe400078e0028 */
[----:B------:R-:W-:Y:S01]  /*1859e0*/  IMAD.MOV.U32 R40, RZ, RZ, R38 ;  /* 0x000000ffff287224 */ /* 0x000fe200078e0026 */
[----:B------:R-:W-:Y:S02]  /*1859f0*/  SHF.R.S32.HI R8, RZ, 0x1f, R46 ;  /* 0x0000001fff087819 */ /* 0x000fe4000001142e */
[C---:B---3--:R-:W-:Y:S01]  /*185a00*/  IADD3 R52, P2, R46.reuse, R2, RZ ;  /* 0x000000022e347210 */ /* 0x048fe20007f5e0ff */
[----:B------:R-:W-:Y:S01]  /*185a10*/  IMAD.MOV.U32 R38, RZ, RZ, R35 ;  /* 0x000000ffff267224 */ /* 0x000fe200078e0023 */
[----:B-----5:R-:W-:Y:S01]  /*185a20*/  IADD3 R48, P3, R46, R3, RZ ;  /* 0x000000032e307210 */ /* 0x020fe20007f7e0ff */
[----:B------:R-:W-:-:S02]  /*185a30*/  IMAD.MOV.U32 R35, RZ, RZ, R34 ;  /* 0x000000ffff237224 */ /* 0x000fc400078e0022 */
[C-C-:B------:R-:W-:Y:S02]  /*185a40*/  IMAD.X R61, R9.reuse, 0x1, R4.reuse, P0 ;  /* 0x00000001093d7824 */ /* 0x140fe400000e0604 */
[--C-:B------:R-:W-:Y:S02]  /*185a50*/  IMAD.X R57, R9, 0x1, R5.reuse, P1 ;  /* 0x0000000109397824 */ /* 0x100fe400008e0605 */
[C---:B------:R-:W-:Y:S02]  /*185a60*/  IMAD.X R53, R8.reuse, 0x1, R4, P2 ;  /* 0x0000000108357824 */ /* 0x040fe400010e0604 */
[----:B------:R-:W-:Y:S02]  /*185a70*/  IMAD.X R49, R8, 0x1, R5, P3 ;  /* 0x0000000108317824 */ /* 0x000fe400018e0605 */
[----:B--2---:R-:W-:Y:S02]  /*185a80*/  IMAD.MOV.U32 R34, RZ, RZ, R15 ;  /* 0x000000ffff227224 */ /* 0x004fe400078e000f */
[----:B------:R-:W-:-:S02]  /*185a90*/  IMAD.MOV.U32 R15, RZ, RZ, R6 ;  /* 0x000000ffff0f7224 */ /* 0x000fc400078e0006 */
[----:B------:R-:W2:Y:S04]  /*185aa0*/  LDL.LU R6, [R1+0xa6c] ;  /* 0x000a6c0001067983 */ /* 0x000ea80000300800 */
[----:B------:R-:W-:Y:S04]  /*185ab0*/  STL.64 [R1+0x15d8], R60 ;  /* 0x0015d83c01007387 */ /* 0x000fe80000100a00 */
[----:B------:R-:W-:Y:S04]  /*185ac0*/  STL.64 [R1+0x15e8], R56 ;  /* 0x0015e83801007387 */ /* 0x000fe80000100a00 */
[----:B------:R-:W-:Y:S04]  /*185ad0*/  STL.64 [R1+0x1628], R52 ;  /* 0x0016283401007387 */ /* 0x000fe80000100a00 */
[----:B------:R0:W-:Y:S02]  /*185ae0*/  STL.64 [R1+0x1620], R48 ;  /* 0x0016203001007387 */ /* 0x0001e40000100a00 */
[----:B0-----:R-:W-:-:S02]  /*185af0*/  IMAD.MOV.U32 R48, RZ, RZ, R44 ;  /* 0x000000ffff307224 */ /* 0x001fc400078e002c */
[----:B------:R-:W-:Y:S02]  /*185b00*/  IMAD.MOV.U32 R44, RZ, RZ, R40 ;  /* 0x000000ffff2c7224 */ /* 0x000fe400078e0028 */
[----:B------:R-:W-:Y:S02]  /*185b10*/  IMAD.MOV.U32 R40, RZ, RZ, R34 ;  /* 0x000000ffff287224 */ /* 0x000fe400078e0022 */
[----:B------:R-:W3:Y:S01]  /*185b20*/  LDL.LU R34, [R1+0xa68] ;  /* 0x000a680001227983 */ /* 0x000ee20000300800 */
[----:B------:R-:W-:Y:S02]  /*185b30*/  IMAD.MOV.U32 R49, RZ, RZ, R45 ;  /* 0x000000ffff317224 */ /* 0x000fe400078e002d */
[----:B------:R-:W-:Y:S02]  /*185b40*/  IMAD.MOV.U32 R46, RZ, RZ, R42 ;  /* 0x000000ffff2e7224 */ /* 0x000fe400078e002a */
[----:B------:R-:W-:Y:S02]  /*185b50*/  IMAD.MOV.U32 R42, RZ, RZ, R38 ;  /* 0x000000ffff2a7224 */ /* 0x000fe400078e0026 */
[----:B------:R-:W-:Y:S01]  /*185b60*/  IMAD.MOV.U32 R45, RZ, RZ, R41 ;  /* 0x000000ffff2d7224 */ /* 0x000fe200078e0029 */
[----:B------:R-:W-:-:S02]  /*185b70*/  SHF.R.S32.HI R9, RZ, 0x1f, R49 ;  /* 0x0000001fff097819 */ /* 0x000fc40000011431 */
[C---:B------:R-:W-:Y:S01]  /*185b80*/  IADD3 R60, P0, R49.reuse, R3, RZ ;  /* 0x00000003313c7210 */ /* 0x040fe20007f1e0ff */
[----:B------:R-:W-:Y:S02]  /*185b90*/  IMAD.MOV.U32 R41, RZ, RZ, R35 ;  /* 0x000000ffff297224 */ /* 0x000fe400078e0023 */
[----:B--2---:R-:W-:Y:S01]  /*185ba0*/  IMAD.MOV.U32 R38, RZ, RZ, R6 ;  /* 0x000000ffff267224 */ /* 0x004fe200078e0006 */
[----:B------:R-:W-:Y:S01]  /*185bb0*/  IADD3 R6, P3, R49, R2, RZ ;  /* 0x0000000231067210 */ /* 0x000fe20007f7e0ff */
        /* <DEDUP_REMOVED lines=10> */
[----:B------:R-:W2:Y:S01]  /*185c60*/  LDL.LU R32, [R1+0x5f0] ;  /* 0x0005f00001207983 */ /* 0x000ea20000300800 */
        /* <DEDUP_REMOVED lines=9> */
[----:B------:R-:W-:Y:S02]  /*185d00*/  SHF.R.S32.HI R8, RZ, 0x1f, R49 ;  /* 0x0000001fff087819 */ /* 0x000fe40000011431 */
[----:B------:R-:W-:Y:S01]  /*185d10*/  IADD3 R56, P1, R49, R2, RZ ;  /* 0x0000000231387210 */ /* 0x000fe20007f3e0ff */
[----:B------:R-:W-:Y:S02]  /*185d20*/  IMAD.X R7, R9, 0x1, R4, P3 ;  /* 0x0000000109077824 */ /* 0x000fe400018e0604 */
[----:B--2---:R-:W-:-:S02]  /*185d30*/  IMAD.MOV.U32 R38, RZ, RZ, R32 ;  /* 0x000000ffff267224 */ /* 0x004fc400078e0020 */
[----:B------:R-:W2:Y:S01]  /*185d40*/  LDL.LU R32, [R1+0x9a0] ;  /* 0x0009a00001207983 */ /* 0x000ea20000300800 */
[----:B------:R-:W-:Y:S01]  /*185d50*/  UMOV UR20, UR6 ;  /* 0x0000000600147c82 */ /* 0x000fe20008000000 */
[----:B------:R-:W-:Y:S01]  /*185d60*/  ULDC.64 UR6, c[0x0][0x228] ;  /* 0x00008a0000067ab9 */ /* 0x000fe20000000a00 */
[----:B------:R-:W-:Y:S01]  /*185d70*/  IMAD.X R61, R9, 0x1, R5, P0 ;  /* 0x00000001093d7824 */ /* 0x000fe200000e0605 */
[----:B------:R-:W-:Y:S01]  /*185d80*/  IADD3 R52, P2, R49, R3, RZ ;  /* 0x0000000331347210 */ /* 0x000fe20007f5e0ff */
[----:B------:R-:W-:Y:S01]  /*185d90*/  UMOV UR4, UR7 ;  /* 0x0000000700047c82 */ /* 0x000fe20008000000 */
[----:B------:R-:W-:Y:S01]  /*185da0*/  IMAD.X R57, R8, 0x1, R4, P1 ;  /* 0x0000000108397824 */ /* 0x000fe200008e0604 */
[----:B------:R0:W-:Y:S01]  /*185db0*/  STL.64 [R1+0x1600], R6 ;  /* 0x0016000601007387 */ /* 0x0001e20000100a00 */
[----:B------:R-:W-:Y:S01]  /*185dc0*/  IMAD.MOV.U32 R49, RZ, RZ, R48 ;  /* 0x000000ffff317224 */ /* 0x000fe200078e0030 */
[----:B------:R-:W-:Y:S01]  /*185dd0*/  ISETP.GE.AND P3, PT, R21, UR4, PT ;  /* 0x0000000415007c0c */ /* 0x000fe2000bf66270 */
[----:B------:R-:W-:-:S02]  /*185de0*/  IMAD.MOV.U32 R48, RZ, RZ, R46 ;  /* 0x000000ffff307224 */ /* 0x000fc400078e002e */
[----:B------:R-:W-:Y:S02]  /*185df0*/  IMAD.MOV.U32 R46, RZ, RZ, R45 ;  /* 0x000000ffff2e7224 */ /* 0x000fe400078e002d */
[----:B------:R-:W-:Y:S02]  /*185e00*/  IMAD.MOV.U32 R45, RZ, RZ, R44 ;  /* 0x000000ffff2d7224 */ /* 0x000fe400078e002c */
[----:B------:R-:W-:Y:S02]  /*185e10*/  IMAD.X R53, R8, 0x1, R5, P2 ;  /* 0x0000000108357824 */ /* 0x000fe400010e0605 */
[----:B------:R-:W-:Y:S02]  /*185e20*/  IMAD.MOV.U32 R44, RZ, RZ, R42 ;  /* 0x000000ffff2c7224 */ /* 0x000fe400078e002a */
[----:B------:R-:W-:Y:S01]  /*185e30*/  IMAD.MOV.U32 R42, RZ, RZ, R41 ;  /* 0x000000ffff2a7224 */ /* 0x000fe200078e0029 */
[----:B0-----:R-:W3:Y:S04]  /*185e40*/  LDL.LU.64 R6, [R1+0x7f90] ;  /* 0x007f900001067983 */ /* 0x001ee80000300a00 */
[----:B------:R-:W5:Y:S04]  /*185e50*/  LDL.LU R21, [R1+0x7f88] ;  /* 0x007f880001157983 */ /* 0x000f680000300800 */
[----:B------:R0:W-:Y:S04]  /*185e60*/  STL.64 [R1+0x15f0], R60 ;  /* 0x0015f03c01007387 */ /* 0x0001e80000100a00 */
[----:B------:R1:W-:Y:S01]  /*185e70*/  STL.64 [R1+0x1638], R56 ;  /* 0x0016383801007387 */ /* 0x0003e20000100a00 */
[----:B------:R-:W-:Y:S01]  /*185e80*/  SHF.R.S32.HI R8, RZ, 0x1f, R49 ;  /* 0x0000001fff087819 */ /* 0x000fe20000011431 */
[----:B------:R-:W-:-:S02]  /*185e90*/  IMAD.MOV.U32 R41, RZ, RZ, R40 ;  /* 0x000000ffff297224 */ /* 0x000fc400078e0028 */
[----:B------:R-:W-:Y:S01]  /*185ea0*/  IMAD.MOV.U32 R40, RZ, RZ, R38 ;  /* 0x000000ffff287224 */ /* 0x000fe200078e0026 */
[C---:B0-----:R-:W-:Y:S02]  /*185eb0*/  IADD3 R60, P1, R49.reuse, R2, RZ ;  /* 0x00000002313c7210 */ /* 0x041fe40007f3e0ff */
[----:B-1----:R-:W-:Y:S01]  /*185ec0*/  IADD3 R56, P2, R49, R3, RZ ;  /* 0x0000000331387210 */ /* 0x002fe20007f5e0ff */
[----:B------:R-:W-:Y:S02]  /*185ed0*/  IMAD.MOV.U32 R49, RZ, RZ, R48 ;  /* 0x000000ffff317224 */ /* 0x000fe400078e0030 */
[----:B------:R-:W-:Y:S02]  /*185ee0*/  IMAD.MOV.U32 R48, RZ, RZ, R46 ;  /* 0x000000ffff307224 */ /* 0x000fe400078e002e */
[----:B------:R-:W-:Y:S02]  /*185ef0*/  IMAD.MOV.U32 R46, RZ, RZ, R45 ;  /* 0x000000ffff2e7224 */ /* 0x000fe400078e002d */
[----:B------:R-:W-:-:S02]  /*185f00*/  IMAD.MOV.U32 R45, RZ, RZ, R44 ;  /* 0x000000ffff2d7224 */ /* 0x000fc400078e002c */
[----:B------:R-:W-:Y:S02]  /*185f10*/  IMAD.MOV.U32 R44, RZ, RZ, R42 ;  /* 0x000000ffff2c7224 */ /* 0x000fe400078e002a */
[----:B------:R-:W-:Y:S02]  /*185f20*/  IMAD.MOV.U32 R42, RZ, RZ, R41 ;  /* 0x000000ffff2a7224 */ /* 0x000fe400078e0029 */
[----:B------:R-:W-:Y:S01]  /*185f30*/  IMAD.MOV.U32 R41, RZ, RZ, R40 ;  /* 0x000000ffff297224 */ /* 0x000fe200078e0028 */
[----:B------:R0:W-:Y:S01]  /*185f40*/  STL.64 [R1+0x1640], R52 ;  /* 0x0016403401007387 */ /* 0x0001e20000100a00 */
[----:B--2---:R-:W-:Y:S02]  /*185f50*/  IMAD.MOV.U32 R38, RZ, RZ, R32 ;  /* 0x000000ffff267224 */ /* 0x004fe400078e0020 */
[----:B------:R-:W-:Y:S02]  /*185f60*/  IMAD.MOV.U32 R32, RZ, RZ, R31 ;  /* 0x000000ffff207224 */ /* 0x000fe400078e001f */
[----:B------:R-:W-:-:S02]  /*185f70*/  IMAD.MOV.U32 R31, RZ, RZ, R19 ;  /* 0x000000ffff1f7224 */ /* 0x000fc400078e0013 */
[----:B------:R-:W-:Y:S02]  /*185f80*/  IMAD.MOV.U32 R19, RZ, RZ, R25 ;  /* 0x000000ffff137224 */ /* 0x000fe400078e0019 */
[----:B------:R-:W-:Y:S02]  /*185f90*/  IMAD.MOV.U32 R40, RZ, RZ, R38 ;  /* 0x000000ffff287224 */ /* 0x000fe400078e0026 */
[----:B------:R-:W-:Y:S01]  /*185fa0*/  IMAD.MOV.U32 R38, RZ, RZ, R32 ;  /* 0x000000ffff267224 */ /* 0x000fe200078e0020 */
[----:B------:R-:W2:Y:S01]  /*185fb0*/  LDL.LU R25, [R1+0x478] ;  /* 0x0004780001197983 */ /* 0x000ea20000300800 */
[----:B------:R-:W-:-:S03]  /*185fc0*/  IMAD.MOV.U32 R32, RZ, RZ, R31 ;  /* 0x000000ffff207224 */ /* 0x000fc600078e001f */
[----:B------:R-:W4:Y:S01]  /*185fd0*/  LDL.LU R31, [R1+0x748] ;  /* 0x00074800011f7983 */ /* 0x000f220000300800 */
[----:B------:R-:W-:Y:S02]  /*185fe0*/  SHF.R.S32.HI R9, RZ, 0x1f, R54 ;  /* 0x0000001fff097819 */ /* 0x000fe40000011436 */
[----:B0-----:R-:W-:Y:S01]  /*185ff0*/  IADD3 R52, P0, R54, R2, RZ ;  /* 0x0000000236347210 */ /* 0x001fe20007f1e0ff */
[C-C-:B------:R-:W-:Y:S02]  /*186000*/  IMAD.X R61, R8.reuse, 0x1, R4.reuse, P1 ;  /* 0x00000001083d7824 */ /* 0x140fe400008e0604 */
[----:B------:R-:W-:Y:S02]  /*186010*/  IMAD.X R57, R8, 0x1, R5, P2 ;  /* 0x0000000108397824 */ /* 0x000fe400010e0605 */
[----:B------:R-:W-:Y:S01]  /*186020*/  IMAD.X R53, R9, 0x1, R4, P0 ;  /* 0x0000000109357824 */ /* 0x000fe200000e0604 */
[----:B------:R-:W-:Y:S04]  /*186030*/  STL.64 [R1+0x1610], R60 ;  /* 0x0016103c01007387 */ /* 0x000fe80000100a00 */
[----:B------:R-:W-:Y:S04]  /*186040*/  STL.64 [R1+0x1630], R56 ;  /* 0x0016303801007387 */ /* 0x000fe80000100a00 */
[----:B------:R0:W-:Y:S02]  /*186050*/  STL.64 [R1+0x19d0], R52 ;  /* 0x0019d03401007387 */ /* 0x0001e40000100a00 */
        /* <DEDUP_REMOVED lines=8> */
[----:B----4-:R-:W-:Y:S02]  /*1860e0*/  IMAD.MOV.U32 R38, RZ, RZ, R31 ;  /* 0x000000ffff267224 */ /* 0x010fe400078e001f */
[----:B------:R-:W-:Y:S02]  /*1860f0*/  IMAD.MOV.U32 R31, RZ, RZ, R22 ;  /* 0x000000ffff1f7224 */ /* 0x000fe400078e0016 */
[----:B------:R-:W4:Y:S01]  /*186100*/  LDL.LU R22, [R1+0x690] ;  /* 0x0006900001167983 */ /* 0x000f220000300800 */
[----:B------:R-:W-:Y:S02]  /*186110*/  IADD3 R60, P1, R54, R3, RZ ;  /* 0x00000003363c7210 */ /* 0x000fe40007f3e0ff */
[----:B------:R-:W-:Y:S02]  /*186120*/  SHF.R.S32.HI R8, RZ, 0x1f, R52 ;  /* 0x0000001fff087819 */ /* 0x000fe40000011434 */
[----:B------:R-:W-:-:S02]  /*186130*/  IADD3 R56, P0, R52, R2, RZ ;  /* 0x0000000234387210 */ /* 0x000fc40007f1e0ff */
[----:B------:R-:W-:Y:S01]  /*186140*/  IADD3 R52, P2, R52, R3, RZ ;  /* 0x0000000334347210 */ /* 0x000fe20007f5e0ff */
[--C-:B------:R-:W-:Y:S02]  /*186150*/  IMAD.X R61, R9, 0x1, R5.reuse, P1 ;  /* 0x00000001093d7824 */ /* 0x100fe400008e0605 */
[C---:B------:R-:W-:Y:S02]  /*186160*/  IMAD.X R57, R8.reuse, 0x1, R4, P0 ;  /* 0x0000000108397824 */ /* 0x040fe400000e0604 */
        /* <DEDUP_REMOVED lines=9> */
[----:B------:R-:W-:Y:S01]  /*186200*/  IMAD.MOV.U32 R42, RZ, RZ, R41 ;  /* 0x000000ffff2a7224 */ /* 0x000fe200078e0029 */
[----:B------:R-:W-:Y:S02]  /*186210*/  SHF.R.S32.HI R8, RZ, 0x1f, R52 ;  /* 0x0000001fff087819 */ /* 0x000fe40000011434 */
[----:B------:R-:W-:Y:S01]  /*186220*/  IADD3 R60, P1, R52, R2, RZ ;  /* 0x00000002343c7210 */ /* 0x000fe20007f3e0ff */
        /* <DEDUP_REMOVED lines=8> */
[----:B------:R-:W-:Y:S01]  /*1862b0*/  IMAD.X R61, R8, 0x1, R4, P1 ;  /* 0x00000001083d7824 */ /* 0x000fe200008e0604 */
[----:B------:R-:W-:Y:S01]  /*1862c0*/  IADD3 R56, P2, R52, R3, RZ ;  /* 0x0000000334387210 */ /* 0x000fe20007f5e0ff */
[----:B------:R-:W-:Y:S01]  /*1862d0*/  IMAD.MOV.U32 R41, RZ, RZ, R40 ;  /* 0x000000ffff297224 */ /* 0x000fe200078e0028 */
[----:B------:R-:W-:Y:S02]  /*1862e0*/  SHF.R.S32.HI R9, RZ, 0x1f, R50 ;  /* 0x0000001fff097819 */ /* 0x000fe40000011432 */
[----:B------:R-:W-:Y:S01]  /*1862f0*/  IADD3 R52, P0, R50, R2, RZ ;  /* 0x0000000232347210 */ /* 0x000fe20007f1e0ff */
[----:B------:R-:W-:-:S04]  /*186300*/  IMAD.X R57, R8, 0x1, R5, P2 ;  /* 0x0000000108397824 */ /* 0x000fc800010e0605 */
[----:B------:R-:W-:Y:S02]  /*186310*/  IMAD.X R53, R9, 0x1, R4, P0 ;  /* 0x0000000109357824 */ /* 0x000fe400000e0604 */
[----:B----4-:R-:W-:Y:S02]  /*186320*/  IMAD.MOV.U32 R38, RZ, RZ, R22 ;  /* 0x000000ffff267224 */ /* 0x010fe400078e0016 */
[----:B------:R-:W-:Y:S02]  /*186330*/  IMAD.MOV.U32 R22, RZ, RZ, R16 ;  /* 0x000000ffff167224 */ /* 0x000fe400078e0010 */
[----:B------:R-:W-:Y:S02]  /*186340*/  IMAD.MOV.U32 R16, RZ, RZ, R14 ;  /* 0x000000ffff107224 */ /* 0x000fe400078e000e */
[----:B------:R-:W-:Y:S01]  /*186350*/  IMAD.MOV.U32 R40, RZ, RZ, R38 ;  /* 0x000000ffff287224 */ /* 0x000fe200078e0026 */
[----:B------:R-:W4:Y:S01]  /*186360*/  LDL.LU R14, [R1+0x24] ;  /* 0x00002400010e7983 */ /* 0x000f220000300800 */
[----:B------:R-:W-:-:S03]  /*186370*/  IMAD.MOV.U32 R38, RZ, RZ, R27 ;  /* 0x000000ffff267224 */ /* 0x000fc600078e001b */
[----:B------:R-:W3:Y:S04]  /*186380*/  LDL.LU R27, [R1+0x124] ;  /* 0x00012400011b7983 */ /* 0x000ee80000300800 */
[----:B------:R0:W-:Y:S04]  /*186390*/  STL.64 [R1+0x1750], R60 ;  /* 0x0017503c01007387 */ /* 0x0001e80000100a00 */
[----:B------:R1:W-:Y:S04]  /*1863a0*/  STL.64 [R1+0x1a08], R56 ;  /* 0x001a083801007387 */ /* 0x0003e80000100a00 */
[----:B------:R5:W-:Y:S01]  /*1863b0*/  STL.64 [R1+0x1a00], R52 ;  /* 0x001a003401007387 */ /* 0x000be20000100a00 */
[----:B0-----:R-:W-:Y:S01]  /*1863c0*/  IADD3 R60, P1, R50, R3, RZ ;  /* 0x00000003323c7210 */ /* 0x001fe20007f3e0ff */
[----:B------:R-:W-:-:S02]  /*1863d0*/  IMAD.MOV.U32 R50, RZ, RZ, R48 ;  /* 0x000000ffff327224 */ /* 0x000fc400078e0030 */
[----:B------:R-:W-:Y:S02]  /*1863e0*/  IMAD.MOV.U32 R48, RZ, RZ, R46 ;  /* 0x000000ffff307224 */ /* 0x000fe400078e002e */
[----:B------:R-:W-:Y:S02]  /*1863f0*/  IMAD.MOV.U32 R46, RZ, RZ, R45 ;  /* 0x000000ffff2e7224 */ /* 0x000fe400078e002d */
[----:B------:R-:W-:Y:S01]  /*186400*/  IMAD.MOV.U32 R45, RZ, RZ, R44 ;  /* 0x000000ffff2d7224 */ /* 0x000fe200078e002c */
[----:B------:R-:W-:Y:S02]  /*186410*/  SHF.R.S32.HI R8, RZ, 0x1f, R50 ;  /* 0x0000001fff087819 */ /* 0x000fe40000011432 */
[C---:B-1----:R-:W-:Y:S02]  /*186420*/  IADD3 R56, P0, R50.reuse, R2, RZ ;  /* 0x0000000232387210 */ /* 0x042fe40007f1e0ff */
[----:B-----5:R-:W-:Y:S01]  /*186430*/  IADD3 R52, P2, R50, R3, RZ ;  /* 0x0000000332347210 */ /* 0x020fe20007f5e0ff */
[----:B------:R-:W-:-:S02]  /*186440*/  IMAD.MOV.U32 R44, RZ, RZ, R42 ;  /* 0x000000ffff2c7224 */ /* 0x000fc400078e002a */
[----:B------:R-:W-:Y:S02]  /*186450*/  IMAD.MOV.U32 R42, RZ, RZ, R41 ;  /* 0x000000ffff2a7224 */ /* 0x000fe400078e0029 */
[----:B------:R-:W-:Y:S02]  /*186460*/  IMAD.MOV.U32 R41, RZ, RZ, R40 ;  /* 0x000000ffff297224 */ /* 0x000fe400078e0028 */
[----:B------:R-:W-:Y:S02]  /*186470*/  IMAD.X R61, R9, 0x1, R5, P1 ;  /* 0x00000001093d7824 */ /* 0x000fe400008e0605 */
[----:B------:R-:W-:Y:S02]  /*186480*/  IMAD.MOV.U32 R50, RZ, RZ, R48 ;  /* 0x000000ffff327224 */ /* 0x000fe400078e0030 */
[----:B------:R-:W-:Y:S02]  /*186490*/  IMAD.MOV.U32 R40, RZ, RZ, R38 ;  /* 0x000000ffff287224 */ /* 0x000fe400078e0026 */
[----:B------:R-:W-:-:S02]  /*1864a0*/  IMAD.X R57, R8, 0x1, R4, P0 ;  /* 0x0000000108397824 */ /* 0x000fc400000e0604 */
[----:B------:R-:W-:Y:S02]  /*1864b0*/  IMAD.MOV.U32 R48, RZ, RZ, R46 ;  /* 0x000000ffff307224 */ /* 0x000fe400078e002e */
[----:B------:R-:W-:Y:S02]  /*1864c0*/  IMAD.MOV.U32 R38, RZ, RZ, R15 ;  /* 0x000000ffff267224 */ /* 0x000fe400078e000f */
[----:B------:R-:W-:Y:S02]  /*1864d0*/  IMAD.X R53, R8, 0x1, R5, P2 ;  /* 0x0000000108357824 */ /* 0x000fe400010e0605 */
[----:B------:R-:W-:Y:S02]  /*1864e0*/  IMAD.MOV.U32 R46, RZ, RZ, R45 ;  /* 0x000000ffff2e7224 */ /* 0x000fe400078e002d */
[----:B------:R-:W-:Y:S01]  /*1864f0*/  IMAD.MOV.U32 R45, RZ, RZ, R44 ;  /* 0x000000ffff2d7224 */ /* 0x000fe200078e002c */
[----:B------:R-:W5:Y:S01]  /*186500*/  LDL.LU R15, [R1+0x34] ;  /* 0x00003400010f7983 */ /* 0x000f620000300800 */
[----:B------:R-:W-:-:S03]  /*186510*/  IMAD.MOV.U32 R44, RZ, RZ, R42 ;  /* 0x000000ffff2c7224 */ /* 0x000fc600078e002a */
[----:B------:R0:W-:Y:S01]  /*186520*/  STL.64 [R1+0x19d8], R60 ;  /* 0x0019d83c01007387 */ /* 0x0001e20000100a00 */
[----:B------:R-:W-:-:S03]  /*186530*/  IMAD.MOV.U32 R42, RZ, RZ, R41 ;  /* 0x000000ffff2a7224 */ /* 0x000fc600078e0029 */
[----:B------:R1:W-:Y:S01]  /*186540*/  STL.64 [R1+0x1a30], R56 ;  /* 0x001a303801007387 */ /* 0x0003e20000100a00 */
[----:B------:R-:W-:-:S03]  /*186550*/  IMAD.MOV.U32 R41, RZ, RZ, R40 ;  /* 0x000000ffff297224 */ /* 0x000fc600078e0028 */
[----:B------:R2:W-:Y:S01]  /*186560*/  STL.64 [R1+0x1a28], R52 ;  /* 0x001a283401007387 */ /* 0x0005e20000100a00 */
[----:B------:R-:W-:-:S03]  /*186570*/  IMAD.MOV.U32 R40, RZ, RZ, R38 ;  /* 0x000000ffff287224 */ /* 0x000fc600078e0026 */
[----:B------:R-:W2:Y:S01]  /*186580*/  LDL.LU R38, [R1+0x168] ;  /* 0x0001680001267983 */ /* 0x000ea20000300800 */
        /* <DEDUP_REMOVED lines=10> */
[----:B------:R-:W-:Y:S02]  /*186630*/  IMAD.X R61, R8, 0x1, R4, P1 ;  /* 0x00000001083d7824 */ /* 0x000fe400008e0604 */
[----:B--2---:R-:W-:-:S02]  /*186640*/  IMAD.MOV.U32 R40, RZ, RZ, R38 ;  /* 0x000000ffff287224 */ /* 0x004fc400078e0026 */
[----:B------:R-:W-:Y:S02]  /*186650*/  IMAD.MOV.U32 R38, RZ, RZ, R34 ;  /* 0x000000ffff267224 */ /* 0x000fe400078e0022 */
[----:B------:R-:W-:Y:S02]  /*186660*/  IMAD.MOV.U32 R34, RZ, RZ, R30 ;  /* 0x000000ffff227224 */ /* 0x000fe400078e001e */
[----:B------:R-:W2:Y:S01]  /*186670*/  LDL.LU R30, [R1+0x188] ;  /* 0x00018800011e7983 */ /* 0x000ea20000300800 */
[----:B------:R-:W-:Y:S02]  /*186680*/  SHF.R.S32.HI R9, RZ, 0x1f, R49 ;  /* 0x0000001fff097819 */ /* 0x000fe40000011431 */
[----:B------:R-:W-:Y:S01]  /*186690*/  IADD3 R52, P0, R49, R2, RZ ;  /* 0x0000000231347210 */ /* 0x000fe20007f1e0ff */
[----:B------:R0:W-:Y:S01]  /*1866a0*/  STL.64 [R1+0x1a20], R60 ;  /* 0x001a203c01007387 */ /* 0x0001e20000100a00 */
[----:B------:R-:W-:-:S03]  /*1866b0*/  IMAD.X R57, R8, 0x1, R5, P2 ;  /* 0x0000000108397824 */ /* 0x000fc600010e0605 */
[----:B------:R-:W-:Y:S02]  /*1866c0*/  IMAD.X R53, R9, 0x1, R4, P0 ;  /* 0x0000000109357824 */ /* 0x000fe400000e0604 */
[----:B------:R1:W-:Y:S01]  /*1866d0*/  STL.64 [R1+0x1a18], R56 ;  /* 0x001a183801007387 */ /* 0x0003e20000100a00 */
[----:B0-----:R-:W-:Y:S01]  /*1866e0*/  IADD3 R60, P1, R49, R3, RZ ;  /* 0x00000003313c7210 */ /* 0x001fe20007f3e0ff */
[----:B------:R-:W-:Y:S02]  /*1866f0*/  IMAD.MOV.U32 R49, RZ, RZ, R48 ;  /* 0x000000ffff317224 */ /* 0x000fe400078e0030 */
[----:B------:R-:W-:Y:S02]  /*186700*/  IMAD.MOV.U32 R48, RZ, RZ, R46 ;  /* 0x000000ffff307224 */ /* 0x000fe400078e002e */
[----:B------:R-:W-:Y:S01]  /*186710*/  IMAD.MOV.U32 R46, RZ, RZ, R45 ;  /* 0x000000ffff2e7224 */ /* 0x000fe200078e002d */
[----:B------:R0:W-:Y:S01]  /*186720*/  STL.64 [R1+0x1a48], R52 ;  /* 0x001a483401007387 */ /* 0x0001e20000100a00 */
[----:B------:R-:W-:Y:S01]  /*186730*/  IMAD.MOV.U32 R45, RZ, RZ, R44 ;  /* 0x000000ffff2d7224 */ /* 0x000fe200078e002c */
[----:B------:R-:W-:-:S02]  /*186740*/  SHF.R.S32.HI R8, RZ, 0x1f, R49 ;  /* 0x0000001fff087819 */ /* 0x000fc40000011431 */
[----:B-1----:R-:W-:Y:S01]  /*186750*/  IADD3 R56, P0, R49, R2, RZ ;  /* 0x0000000231387210 */ /* 0x002fe20007f1e0ff */
[----:B------:R-:W-:Y:S02]  /*186760*/  IMAD.MOV.U32 R44, RZ, RZ, R42 ;  /* 0x000000ffff2c7224 */ /* 0x000fe400078e002a */
[----:B------:R-:W-:Y:S02]  /*186770*/  IMAD.MOV.U32 R42, RZ, RZ, R41 ;  /* 0x000000ffff2a7224 */ /* 0x000fe400078e0029 */
[----:B------:R-:W-:Y:S02]  /*186780*/  IMAD.MOV.U32 R41, RZ, RZ, R40 ;  /* 0x000000ffff297224 */ /* 0x000fe400078e0028 */
[----:B------:R-:W-:Y:S02]  /*186790*/  IMAD.MOV.U32 R40, RZ, RZ, R38 ;  /* 0x000000ffff287224 */ /* 0x000fe400078e0026 */
[----:B------:R-:W-:Y:S01]  /*1867a0*/  IMAD.X R61, R9, 0x1, R5, P1 ;  /* 0x00000001093d7824 */ /* 0x000fe200008e0605 */
[----:B0-----:R-:W-:Y:S01]  /*1867b0*/  IADD3 R52, P2, R49, R3, RZ ;  /* 0x0000000331347210 */ /* 0x001fe20007f5e0ff */
        /* <DEDUP_REMOVED lines=10> */
[----:B------:R-:W-:Y:S02]  /*186860*/  IMAD.MOV.U32 R40, RZ, RZ, R38 ;  /* 0x000000ffff287224 */ /* 0x000fe400078e0026 */
[----:B--2---:R-:W-:Y:S02]  /*186870*/  IMAD.MOV.U32 R34, RZ, RZ, R30 ;  /* 0x000000ffff227224 */ /* 0x004fe400078e001e */
[----:B------:R-:W-:-:S02]  /*186880*/  IMAD.MOV.U32 R30, RZ, RZ, R13 ;  /* 0x000000ffff1e7224 */ /* 0x000fc400078e000d */
[----:B------:R-:W2:Y:S04]  /*186890*/  LDL.LU R13, [R1+0x14] ;  /* 0x00001400010d7983 */ /* 0x000ea80000300800 */
[----:B------:R0:W-:Y:S04]  /*1868a0*/  STL.64 [R1+0x1a40], R60 ;  /* 0x001a403c01007387 */ /* 0x0001e80000100a00 */
[----:B------:R1:W-:Y:S04]  /*1868b0*/  STL.64 [R1+0x1a38], R56 ;  /* 0x001a383801007387 */ /* 0x0003e80000100a00 */
        /* <DEDUP_REMOVED lines=13> */
[----:B------:R-:W-:Y:S01]  /*186990*/  IMAD.MOV.U32 R40, RZ, RZ, R38 ;  /* 0x000000ffff287224 */ /* 0x000fe200078e0026 */
[----:B------:R-:W-:Y:S02]  /*1869a0*/  SHF.R.S32.HI R9, RZ, 0x1f, R54 ;  /* 0x0000001fff097819 */ /* 0x000fe40000011436 */
[----:B----4-:R-:W-:Y:S01]  /*1869b0*/  IADD3 R52, P0, R54, R2, RZ ;  /* 0x0000000236347210 */ /* 0x010fe20007f1e0ff */
[----:B---3--:R-:W-:-:S02]  /*1869c0*/  IMAD.MOV.U32 R38, RZ, RZ, R34 ;  /* 0x000000ffff267224 */ /* 0x008fc400078e0022 */
[----:B------:R-:W-:Y:S02]  /*1869d0*/  IMAD.MOV.U32 R34, RZ, RZ, R32 ;  /* 0x000000ffff227224 */ /* 0x000fe400078e0020 */
[----:B------:R-:W3:Y:S01]  /*1869e0*/  LDL.LU R32, [R1+0x114] ;  /* 0x0001140001207983 */ /* 0x000ee20000300800 */
        /* <DEDUP_REMOVED lines=9> */
[----:B------:R-:W-:Y:S01]  /*186a80*/  IMAD.MOV.U32 R46, RZ, RZ, R45 ;  /* 0x000000ffff2e7224 */ /* 0x000fe200078e002d */
[-C--:B------:R-:W-:Y:S01]  /*186a90*/  IADD3 R60, P1, R54, R3.reuse, RZ ;  /* 0x00000003363c7210 */ /* 0x080fe20007f3e0ff */
[----:B------:R-:W-:Y:S02]  /*186aa0*/  IMAD.MOV.U32 R45, RZ, RZ, R44 ;  /* 0x000000ffff2d7224 */ /* 0x000fe400078e002c */
[----:B------:R-:W-:Y:S01]  /*186ab0*/  IMAD.MOV.U32 R44, RZ, RZ, R42 ;  /* 0x000000ffff2c7224 */ /* 0x000fe200078e002a */
[----:B------:R-:W-:Y:S02]  /*186ac0*/  SHF.R.S32.HI R8, RZ, 0x1f, R52 ;  /* 0x0000001fff087819 */ /* 0x000fe40000011434 */
[C---:B------:R-:W-:Y:S01]  /*186ad0*/  IADD3 R56, P0, R52.reuse, R2, RZ ;  /* 0x0000000234387210 */ /* 0x040fe20007f1e0ff */
[----:B------:R-:W-:Y:S01]  /*186ae0*/  IMAD.MOV.U32 R42, RZ, RZ, R41 ;  /* 0x000000ffff2a7224 */ /* 0x000fe200078e0029 */
[----:B------:R-:W-:Y:S01]  /*186af0*/  IADD3 R52, P2, R52, R3, RZ ;  /* 0x0000000334347210 */ /* 0x000fe20007f5e0ff */
[----:B------:R-:W-:-:S02]  /*186b00*/  IMAD.MOV.U32 R41, RZ, RZ, R40 ;  /* 0x000000ffff297224 */ /* 0x000fc400078e0028 */
[----:B------:R-:W-:Y:S02]  /*186b10*/  IMAD.MOV.U32 R40, RZ, RZ, R38 ;  /* 0x000000ffff287224 */ /* 0x000fe400078e0026 */
[----:B------:R-:W-:Y:S02]  /*186b20*/  IMAD.MOV.U32 R38, RZ, RZ, R34 ;  /* 0x000000ffff267224 */ /* 0x000fe400078e0022 */
[--C-:B------:R-:W-:Y:S02]  /*186b30*/  IMAD.X R61, R9, 0x1, R5.reuse, P1 ;  /* 0x00000001093d7824 */ /* 0x100fe400008e0605 */
[C---:B------:R-:W-:Y:S02]  /*186b40*/  IMAD.X R57, R8.reuse, 0x1, R4, P0 ;  /* 0x0000000108397824 */ /* 0x040fe400000e0604 */
[----:B------:R-:W-:Y:S02]  /*186b50*/  IMAD.X R53, R8, 0x1, R5, P2 ;  /* 0x0000000108357824 */ /* 0x000fe400010e0605 */
[----:B---3--:R-:W-:-:S02]  /*186b60*/  IMAD.MOV.U32 R34, RZ, RZ, R32 ;  /* 0x000000ffff227224 */ /* 0x008fc400078e0020 */
[----:B------:R-:W-:Y:S02]  /*186b70*/  IMAD.MOV.U32 R32, RZ, RZ, R11 ;  /* 0x000000ffff207224 */ /* 0x000fe400078e000b */
[----:B------:R-:W-:Y:S02]  /*186b80*/  IMAD.MOV.U32 R11, RZ, RZ, R10 ;  /* 0x000000ffff0b7224 */ /* 0x000fe400078e000a */
[----:B------:R-:W3:Y:S04]  /*186b90*/  LDL.LU R10, [R1+0x267c] ;  /* 0x00267c00010a7983 */ /* 0x000ee80000300800 */
        /* <DEDUP_REMOVED lines=15> */
[----:B------:R-:W4:Y:S01]  /*186c90*/  LDL.LU R31, [R1+0xd4] ;  /* 0x0000d400011f7983 */ /* 0x000f220000300800 */
[----:B------:R-:W-:-:S02]  /*186ca0*/  SHF.R.S32.HI R8, RZ, 0x1f, R52 ;  /* 0x0000001fff087819 */ /* 0x000fc40000011434 */
[CC--:B------:R-:W-:Y:S02]  /*186cb0*/  IADD3 R60, P1, R52.reuse, R2.reuse, RZ ;  /* 0x00000002343c7210 */ /* 0x0c0fe40007f3e0ff */
[-C--:B------:R-:W-:Y:S02]  /*186cc0*/  IADD3 R56, P2, R52, R3.reuse, RZ ;  /* 0x0000000334387210 */ /* 0x080fe40007f5e0ff */
[----:B------:R-:W-:Y:S02]  /*186cd0*/  SHF.R.S32.HI R9, RZ, 0x1f, R50 ;  /* 0x0000001fff097819 */ /* 0x000fe40000011432 */
[----:B------:R-:W-:Y:S01]  /*186ce0*/  IADD3 R52, P0, R50, R2, RZ ;  /* 0x0000000232347210 */ /* 0x000fe20007f1e0ff */
[C-C-:B------:R-:W-:Y:S02]  /*186cf0*/  IMAD.X R61, R8.reuse, 0x1, R4.reuse, P1 ;  /* 0x00000001083d7824 */ /* 0x140fe400008e0604 */
[----:B------:R-:W-:Y:S02]  /*186d00*/  IMAD.X R57, R8, 0x1, R5, P2 ;  /* 0x0000000108397824 */ /* 0x000fe400010e0605 */
[----:B------:R-:W-:Y:S01]  /*186d10*/  IMAD.X R53, R9, 0x1, R4, P0 ;  /* 0x0000000109357824 */ /* 0x000fe200000e0604 */
[----:B------:R0:W-:Y:S04]  /*186d20*/  STL.64 [R1+0x1a70], R60 ;  /* 0x001a703c01007387 */ /* 0x0001e80000100a00 */
[----:B------:R1:W-:Y:S04]  /*186d30*/  STL.64 [R1+0x1a80], R56 ;  /* 0x001a803801007387 */ /* 0x0003e80000100a00 */
[----:B------:R5:W-:Y:S01]  /*186d40*/  STL.64 [R1+0x1ab8], R52 ;  /* 0x001ab83401007387 */ /* 0x000be20000100a00 */
[----:B0-----:R-:W-:Y:S01]  /*186d50*/  IADD3 R60, P1, R50, R3, RZ ;  /* 0x00000003323c7210 */ /* 0x001fe20007f3e0ff */
[----:B------:R-:W-:-:S02]  /*186d60*/  IMAD.MOV.U32 R50, RZ, RZ, R49 ;  /* 0x000000ffff327224 */ /* 0x000fc400078e0031 */
[----:B------:R-:W-:Y:S02]  /*186d70*/  IMAD.MOV.U32 R49, RZ, RZ, R48 ;  /* 0x000000ffff317224 */ /* 0x000fe400078e0030 */
        /* <DEDUP_REMOVED lines=9> */
[--C-:B------:R-:W-:Y:S02]  /*186e10*/  IMAD.X R61, R9, 0x1, R5.reuse, P1 ;  /* 0x00000001093d7824 */ /* 0x100fe400008e0605 */
[----:B------:R-:W-:Y:S02]  /*186e20*/  IMAD.MOV.U32 R38, RZ, RZ, R32 ;  /* 0x000000ffff267224 */ /* 0x000fe400078e0020 */
[C---:B------:R-:W-:Y:S02]  /*186e30*/  IMAD.X R57, R8.reuse, 0x1, R4, P0 ;  /* 0x0000000108397824 */ /* 0x040fe400000e0604 */
[----:B------:R-:W-:-:S02]  /*186e40*/  IMAD.X R53, R8, 0x1, R5, P2 ;  /* 0x0000000108357824 */ /* 0x000fc400010e0605 */
[----:B------:R-:W-:Y:S02]  /*186e50*/  IMAD.MOV.U32 R50, RZ, RZ, R45 ;  /* 0x000000ffff327224 */ /* 0x000fe400078e002d */
[----:B------:R-:W-:Y:S01]  /*186e60*/  IMAD.MOV.U32 R45, RZ, RZ, R41 ;  /* 0x000000ffff2d7224 */ /* 0x000fe200078e0029 */
[----:B------:R-:W-:Y:S01]  /*186e70*/  SHF.R.S32.HI R9, RZ, 0x1f, R25 ;  /* 0x0000001fff097819 */ /* 0x000fe20000011419 */
[----:B------:R-:W-:Y:S02]  /*186e80*/  IMAD.MOV.U32 R41, RZ, RZ, R27 ;  /* 0x000000ffff297224 */ /* 0x000fe400078e001b */
[----:B----4-:R-:W-:Y:S02]  /*186e90*/  IMAD.MOV.U32 R32, RZ, RZ, R31 ;  /* 0x000000ffff207224 */ /* 0x010fe400078e001f */
[----:B------:R-:W-:Y:S02]  /*186ea0*/  IMAD.MOV.U32 R31, RZ, RZ, R20 ;  /* 0x000000ffff1f7224 */ /* 0x000fe400078e0014 */
[----:B------:R-:W4:Y:S04]  /*186eb0*/  LDL.LU R20, [R1+0x84] ;  /* 0x0000840001147983 */ /* 0x000f280000300800 */
[----:B------:R-:W-:Y:S04]  /*186ec0*/  STL.64 [R1+0x1aa0], R60 ;  /* 0x001aa03c01007387 */ /* 0x000fe80000100a00 */
[----:B------:R-:W-:Y:S04]  /*186ed0*/  STL.64 [R1+0x1ab0], R56 ;  /* 0x001ab03801007387 */ /* 0x000fe80000100a00 */
[----:B------:R0:W-:Y:S02]  /*186ee0*/  STL.64 [R1+0x1a98], R52 ;  /* 0x001a983401007387 */ /* 0x0001e40000100a00 */
[----:B0-----:R-:W-:-:S02]  /*186ef0*/  IMAD.MOV.U32 R52, RZ, RZ, R48 ;  /* 0x000000ffff347224 */ /* 0x001fc400078e0030 */
[----:B------:R-:W-:Y:S02]  /*186f00*/  IMAD.MOV.U32 R48, RZ, RZ, R31 ;  /* 0x000000ffff307224 */ /* 0x000fe400078e001f */
[----:B------:R-:W5:Y:S01]  /*186f10*/  LDL.LU R31, [R1+0xc4] ;  /* 0x0000c400011f7983 */ /* 0x000f620000300800 */
[----:B------:R-:W-:Y:S02]  /*186f20*/  IMAD.MOV.U32 R53, RZ, RZ, R49 ;  /* 0x000000ffff357224 */ /* 0x000fe400078e0031 */
[----:B------:R-:W-:Y:S02]  /*186f30*/  IMAD.MOV.U32 R49, RZ, RZ, R44 ;  /* 0x000000ffff317224 */ /* 0x000fe400078e002c */
[----:B------:R-:W-:Y:S02]  /*186f40*/  IMAD.MOV.U32 R44, RZ, RZ, R42 ;  /* 0x000000ffff2c7224 */ /* 0x000fe400078e002a */
[----:B------:R-:W-:Y:S01]  /*186f50*/  IMAD.MOV.U32 R42, RZ, RZ, R26 ;  /* 0x000000ffff2a7224 */ /* 0x000fe200078e001a */
[----:B------:R-:W-:-:S02]  /*186f60*/  SHF.R.S32.HI R8, RZ, 0x1f, R53 ;  /* 0x0000001fff087819 */ /* 0x000fc40000011435 */
[CC--:B------:R-:W-:Y:S02]  /*186f70*/  IADD3 R26, P1, R53.reuse, R2.reuse, RZ ;  /* 0x00000002351a7210 */ /* 0x0c0fe40007f3e0ff */
[-C--:B------:R-:W-:Y:S02]  /*186f80*/  IADD3 R60, P2, R53, R3.reuse, RZ ;  /* 0x00000003353c7210 */ /* 0x080fe40007f5e0ff */
[----:B------:R-:W-:Y:S01]  /*186f90*/  IADD3 R56, P0, R25, R2, RZ ;  /* 0x0000000219387210 */ /* 0x000fe20007f1e0ff */
[C---:B------:R-:W-:Y:S02]  /*186fa0*/  IMAD.X R27, R8.reuse, 0x1, R4, P1 ;  /* 0x00000001081b7824 */ /* 0x040fe400008e0604 */
[----:B------:R-:W-:Y:S02]  /*186fb0*/  IMAD.X R61, R8, 0x1, R5, P2 ;  /* 0x00000001083d7824 */ /* 0x000fe400010e0605 */
[----:B------:R-:W-:Y:S02]  /*186fc0*/  IMAD.MOV.U32 R53, RZ, RZ, R24 ;  /* 0x000000ffff357224 */ /* 0x000fe400078e0018 */
[----:B------:R-:W-:Y:S01]  /*186fd0*/  IMAD.X R57, R9, 0x1, R4, P0 ;  /* 0x0000000109397824 */ /* 0x000fe200000e0604 */
[----:B------:R-:W-:Y:S01]  /*186fe0*/  IADD3 R24, P1, R25, R3, RZ ;  /* 0x0000000319187210 */ /* 0x000fe20007f3e0ff */
[----:B------:R0:W-:Y:S01]  /*186ff0*/  STL.64 [R1+0x1aa8], R26 ;  /* 0x001aa81a01007387 */ /* 0x0001e20000100a00 */
[----:B------:R-:W-:-:S03]  /*187000*/  SHF.R.S32.HI R8, RZ, 0x1f, R53 ;  /* 0x0000001fff087819 */ /* 0x000fc60000011435 */
[----:B------:R-:W-:Y:S01]  /*187010*/  IMAD.X R25, R9, 0x1, R5, P1 ;  /* 0x0000000109197824 */ /* 0x000fe200008e0605 */
[----:B0-----:R-:W3:Y:S04]  /*187020*/  LDL.LU.64 R26, [R1+0x7f80] ;  /* 0x007f8000011a7983 */ /* 0x001ee80000300a00 */
[----:B------:R0:W-:Y:S04]  /*187030*/  STL.64 [R1+0x1ad0], R60 ;  /* 0x001ad03c01007387 */ /* 0x0001e80000100a00 */
[----:B------:R1:W-:Y:S04]  /*187040*/  STL.64 [R1+0x1ac8], R56 ;  /* 0x001ac83801007387 */ /* 0x0003e80000100a00 */
[----:B------:R2:W-:Y:S01]  /*187050*/  STL.64 [R1+0x1ac0], R24 ;  /* 0x001ac01801007387 */ /* 0x0005e20000100a00 */
[----:B0-----:R-:W-:-:S02]  /*187060*/  IADD3 R60, P0, R53, R2, RZ ;  /* 0x00000002353c7210 */ /* 0x001fc40007f1e0ff */
[----:B-1----:R-:W-:Y:S01]  /*187070*/  IADD3 R56, P2, R53, R3, RZ ;  /* 0x0000000335387210 */ /* 0x002fe20007f5e0ff */
[----:B--2---:R-:W2:Y:S02]  /*187080*/  LDL.LU.64 R24, [R1+0x7f78] ;  /* 0x007f780001187983 */ /* 0x004ea40000300a00 */
[C---:B------:R-:W-:Y:S02]  /*187090*/  IMAD.X R61, R8.reuse, 0x1, R4, P0 ;  /* 0x00000001083d7824 */ /* 0x040fe400000e0604 */
[----:B------:R-:W-:Y:S01]  /*1870a0*/  IMAD.X R57, R8, 0x1, R5, P2 ;  /* 0x0000000108397824 */ /* 0x000fe200010e0605 */
[----:B------:R-:W-:Y:S02]  /*1870b0*/  SHF.R.S32.HI R8, RZ, 0x1f, R52 ;  /* 0x0000001fff087819 */ /* 0x000fe40000011434 */
[----:B------:R0:W-:Y:S04]  /*1870c0*/  STL.64 [R1+0x1af8], R60 ;  /* 0x001af83c01007387 */ /* 0x0001e80000100a00 */
[----:B------:R1:W-:Y:S01]  /*1870d0*/  STL.64 [R1+0x1af0], R56 ;  /* 0x001af03801007387 */ /* 0x0003e20000100a00 */
[----:B------:R-:W-:-:S02]  /*1870e0*/  SHF.R.S32.HI R9, RZ, 0x1f, R50 ;  /* 0x0000001fff097819 */ /* 0x000fc40000011432 */
[CC--:B0-----:R-:W-:Y:S02]  /*1870f0*/  IADD3 R60, P1, R52.reuse, R2.reuse, RZ ;  /* 0x00000002343c7210 */ /* 0x0c1fe40007f3e0ff */
[-C--:B-1----:R-:W-:Y:S02]  /*187100*/  IADD3 R56, P2, R52, R3.reuse, RZ ;  /* 0x0000000334387210 */ /* 0x082fe40007f5e0ff */
[----:B------:R-:W-:Y:S01]  /*187110*/  IADD3 R52, P0, R50, R2, RZ ;  /* 0x0000000232347210 */ /* 0x000fe20007f1e0ff */
[C-C-:B------:R-:W-:Y:S02]  /*187120*/  IMAD.X R61, R8.reuse, 0x1, R4.reuse, P1 ;  /* 0x00000001083d7824 */ /* 0x140fe400008e0604 */
[----:B------:R-:W-:Y:S02]  /*187130*/  IMAD.X R57, R8, 0x1, R5, P2 ;  /* 0x0000000108397824 */ /* 0x000fe400010e0605 */
[----:B------:R-:W-:Y:S01]  /*187140*/  IMAD.X R53, R9, 0x1, R4, P0 ;  /* 0x0000000109357824 */ /* 0x000fe200000e0604 */
[----:B------:R-:W-:Y:S01]  /*187150*/  SHF.R.S32.HI R8, RZ, 0x1f, R49 ;  /* 0x0000001fff087819 */ /* 0x000fe20000011431 */
[----:B------:R0:W-:Y:S04]  /*187160*/  STL.64 [R1+0x1ae8], R60 ;  /* 0x001ae83c01007387 */ /* 0x0001e80000100a00 */
[----:B------:R1:W-:Y:S04]  /*187170*/  STL.64 [R1+0x1ae0], R56 ;  /* 0x001ae03801007387 */ /* 0x0003e80000100a00 */
[----:B------:R1:W-:Y:S01]  /*187180*/  STL.64 [R1+0x1b10], R52 ;  /* 0x001b103401007387 */ /* 0x0003e20000100a00 */
[----:B0-----:R-:W-:-:S02]  /*187190*/  IADD3 R60, P1, R50, R3, RZ ;  /* 0x00000003323c7210 */ /* 0x001fc40007f3e0ff */
[C---:B-1----:R-:W-:Y:S02]  /*1871a0*/  IADD3 R56, P0, R49.reuse, R2, RZ ;  /* 0x0000000231387210 */ /* 0x042fe40007f1e0ff */
[----:B------:R-:W-:Y:S01]  /*1871b0*/  IADD3 R52, P2, R49, R3, RZ ;  /* 0x0000000331347210 */ /* 0x000fe20007f5e0ff */
[--C-:B------:R-:W-:Y:S02]  /*1871c0*/  IMAD.X R61, R9, 0x1, R5.reuse, P1 ;  /* 0x00000001093d7824 */ /* 0x100fe400008e0605 */
[C---:B------:R-:W-:Y:S02]  /*1871d0*/  IMAD.X R57, R8.reuse, 0x1, R4, P0 ;  /* 0x0000000108397824 */ /* 0x040fe400000e0604 */
[----:B------:R-:W-:Y:S01]  /*1871e0*/  IMAD.X R53, R8, 0x1, R5, P2 ;  /* 0x0000000108357824 */ /* 0x000fe200010e0605 */
[----:B------:R-:W-:Y:S01]  /*1871f0*/  SHF.R.S32.HI R8, RZ, 0x1f, R48 ;  /* 0x0000001fff087819 */ /* 0x000fe20000011430 */
[----:B------:R-:W-:Y:S04]  /*187200*/  STL.64 [R1+0x1b08], R60 ;  /* 0x001b083c01007387 */ /* 0x000fe80000100a00 */
        /* <DEDUP_REMOVED lines=57> */
[----:B----4-:R-:W-:Y:S01]  /*1875a0*/  IADD3 R40, P2, R35, R3, RZ ;  /* 0x0000000323287210 */ /* 0x010fe20007f5e0ff */
        /* <DEDUP_REMOVED lines=14> */
[----:B------:R0:W-:Y:S04]  /*187690*/  STL.64 [R1+0x1c90], R44 ;  /* 0x001c902c01007387 */ /* 0x0001e80000100a00 */
[----:B------:R1:W-:Y:S04]  /*1876a0*/  STL.64 [R1+0x1c78], R40 ;  /* 0x001c782801007387 */ /* 0x0003e80000100a00 */
[----:B------:R4:W-:Y:S01]  /*1876b0*/  STL.64 [R1+0x1cc0], R34 ;  /* 0x001cc02201007387 */ /* 0x0009e20000100a00 */
[----:B0-----:R-:W-:-:S05]  /*1876c0*/  IADD3 R44, P1, R32, R3, RZ ;  /* 0x00000003202c7210 */ /* 0x001fca0007f3e0ff */
[----:B------:R-:W-:Y:S01]  /*1876d0*/  IMAD.X R45, R9, 0x1, R5, P1 ;  /* 0x00000001092d7824 */ /* 0x000fe200008e0605 */
[----:B------:R-:W-:-:S04]  /*1876e0*/  SHF.R.S32.HI R9, RZ, 0x1f, R29 ;  /* 0x0000001fff097819 */ /* 0x000fc8000001141d */
[----:B------:R-:W-:Y:S01]  /*1876f0*/  STL.64 [R1+0x1cb8], R44 ;  /* 0x001cb82c01007387 */ /* 0x000fe20000100a00 */
[----:B-----5:R-:W-:Y:S02]  /*187700*/  SHF.R.S32.HI R8, RZ, 0x1f, R31 ;  /* 0x0000001fff087819 */ /* 0x020fe4000001141f */
[C---:B-1----:R-:W-:Y:S02]  /*187710*/  IADD3 R40, P0, R31.reuse, R2, RZ ;  /* 0x000000021f287210 */ /* 0x042fe40007f1e0ff */
[----:B----4-:R-:W-:-:S03]  /*187720*/  IADD3 R34, P2, R31, R3, RZ ;  /* 0x000000031f227210 */ /* 0x010fc60007f5e0ff */
[C---:B------:R-:W-:Y:S02]  /*187730*/  IMAD.X R41, R8.reuse, 0x1, R4, P0 ;  /* 0x0000000108297824 */ /* 0x040fe400000e0604 */
[----:B------:R-:W-:Y:S01]  /*187740*/  IMAD.X R35, R8, 0x1, R5, P2 ;  /* 0x0000000108237824 */ /* 0x000fe200010e0605 */
[----:B------:R-:W-:Y:S02]  /*187750*/  SHF.R.S32.HI R8, RZ, 0x1f, R30 ;  /* 0x0000001fff087819 */ /* 0x000fe4000001141e */
[----:B------:R0:W-:Y:S04]  /*187760*/  STL.64 [R1+0x1cb0], R40 ;  /* 0x001cb02801007387 */ /* 0x0001e80000100a00 */
[----:B------:R1:W-:Y:S01]  /*187770*/  STL.64 [R1+0x1ce0], R34 ;  /* 0x001ce02201007387 */ /* 0x0003e20000100a00 */
[----:B0-----:R-:W-:-:S02]  /*187780*/  IADD3 R40, P1, R30, R2, RZ ;  /* 0x000000021e287210 */ /* 0x001fc40007f3e0ff */
        /* <DEDUP_REMOVED lines=16> */
[----:B------:R0:W-:Y:S04]  /*187890*/  STL.64 [R1+0x1cd8], R40 ;  /* 0x001cd82801007387 */ /* 0x0001e80000100a00 */
[----:B------:R1:W-:Y:S04]  /*1878a0*/  STL.64 [R1+0x1d20], R34 ;  /* 0x001d202201007387 */ /* 0x0003e80000100a00 */
[----:B------:R4:W-:Y:S01]  /*1878b0*/  STL.64 [R1+0x1d40], R30 ;  /* 0x001d401e01007387 */ /* 0x0009e20000100a00 */
[----:B------:R-:W-:-:S02]  /*1878c0*/  SHF.R.S32.HI R9, RZ, 0x1f, R19 ;  /* 0x0000001fff097819 */ /* 0x000fc40000011413 */
[CC--:B0-----:R-:W-:Y:S02]  /*1878d0*/  IADD3 R40, P1, R20.reuse, R2.reuse, RZ ;  /* 0x0000000214287210 */ /* 0x0c1fe40007f3e0ff */
[-C--:B-1----:R-:W-:Y:S02]  /*1878e0*/  IADD3 R34, P2, R20, R3.reuse, RZ ;  /* 0x0000000314227210 */ /* 0x082fe40007f5e0ff */
[----:B----4-:R-:W-:Y:S01]  /*1878f0*/  IADD3 R30, P0, R19, R2, RZ ;  /* 0x00000002131e7210 */ /* 0x010fe20007f1e0ff */
        /* <DEDUP_REMOVED lines=13> */
[----:B------:R-:W-:Y:S04]  /*1879d0*/  STL.64 [R1+0x1d38], R40 ;  /* 0x001d382801007387 */ /* 0x000fe80000100a00 */
[----:B------:R0:W-:Y:S04]  /*1879e0*/  STL.64 [R1+0x1d60], R34 ;  /* 0x001d602201007387 */ /* 0x0001e80000100a00 */
[----:B------:R1:W-:Y:S01]  /*1879f0*/  STL.64 [R1+0x1d50], R30 ;  /* 0x001d501e01007387 */ /* 0x0003e20000100a00 */
[----:B------:R-:W-:-:S02]  /*187a00*/  SHF.R.S32.HI R8, RZ, 0x1f, R16 ;  /* 0x0000001fff087819 */ /* 0x000fc40000011410 */
[----:B------:R-:W-:Y:S02]  /*187a10*/  SHF.R.S32.HI R9, RZ, 0x1f, R18 ;  /* 0x0000001fff097819 */ /* 0x000fe40000011412 */
[CC--:B0-----:R-:W-:Y:S02]  /*187a20*/  IADD3 R34, P1, R16.reuse, R2.reuse, RZ ;  /* 0x0000000210227210 */ /* 0x0c1fe40007f3e0ff */
[----:B-1----:R-:W-:Y:S02]  /*187a30*/  IADD3 R30, P2, R16, R3, RZ ;  /* 0x00000003101e7210 */ /* 0x002fe40007f5e0ff */
[----:B------:R-:W-:Y:S01]  /*187a40*/  IADD3 R16, P0, R18, R2, RZ ;  /* 0x0000000212107210 */ /* 0x000fe20007f1e0ff */
[C-C-:B------:R-:W-:Y:S02]  /*187a50*/  IMAD.X R35, R8.reuse, 0x1, R4.reuse, P1 ;  /* 0x0000000108237824 */ /* 0x140fe400008e0604 */
[----:B------:R-:W-:Y:S02]  /*187a60*/  IMAD.X R31, R8, 0x1, R5, P2 ;  /* 0x00000001081f7824 */ /* 0x000fe400010e0605 */
[----:B------:R-:W-:Y:S01]  /*187a70*/  IMAD.X R17, R9, 0x1, R4, P0 ;  /* 0x0000000109117824 */ /* 0x000fe200000e0604 */
[----:B------:R-:W-:-:S02]  /*187a80*/  SHF.R.S32.HI R8, RZ, 0x1f, R15 ;  /* 0x0000001fff087819 */ /* 0x000fc4000001140f */
[----:B------:R0:W-:Y:S04]  /*187a90*/  STL.64 [R1+0x1d88], R30 ;  /* 0x001d881e01007387 */ /* 0x0001e80000100a00 */
[----:B------:R-:W-:Y:S04]  /*187aa0*/  STL.64 [R1+0x1d58], R34 ;  /* 0x001d582201007387 */ /* 0x000fe80000100a00 */
[----:B------:R1:W-:Y:S01]  /*187ab0*/  STL.64 [R1+0x1d80], R16 ;  /* 0x001d801001007387 */ /* 0x0003e20000100a00 */
[----:B0-----:R-:W-:Y:S02]  /*187ac0*/  IADD3 R30, P1, R18, R3, RZ ;  /* 0x00000003121e7210 */ /* 0x001fe40007f3e0ff */
[----:B------:R-:W-:-:S02]  /*187ad0*/  IADD3 R18, P0, R15, R2, RZ ;  /* 0x000000020f127210 */ /* 0x000fc40007f1e0ff */
[----:B-1----:R-:W-:Y:S01]  /*187ae0*/  IADD3 R16, P2, R15, R3, RZ ;  /* 0x000000030f107210 */ /* 0x002fe20007f5e0ff */
        /* <DEDUP_REMOVED lines=19> */
[----:B-1----:R-:W-:-:S02]  /*187c20*/  IADD3 R14, P0, R12, R2, RZ ;  /* 0x000000020c0e7210 */ /* 0x002fc40007f1e0ff */
[----:B------:R-:W-:Y:S01]  /*187c30*/  IADD3 R12, P2, R12, R3, RZ ;  /* 0x000000030c0c7210 */ /* 0x000fe20007f5e0ff */
        /* <DEDUP_REMOVED lines=9> */
[----:B-1----:R-:W-:Y:S02]  /*187cd0*/  IADD3 R14, P2, R59, R3, RZ ;  /* 0x000000033b0e7210 */ /* 0x002fe40007f5e0ff */
[----:B----4-:R-:W-:Y:S01]  /*187ce0*/  IADD3 R12, P0, R55, R2, RZ ;  /* 0x00000002370c7210 */ /* 0x010fe20007f1e0ff */
[C-C-:B------:R-:W-:Y:S02]  /*187cf0*/  IMAD.X R17, R8.reuse, 0x1, R4.reuse, P1 ;  /* 0x0000000108117824 */ /* 0x140fe400008e0604 */
[----:B------:R-:W-:Y:S02]  /*187d00*/  IMAD.X R15, R8, 0x1, R5, P2 ;  /* 0x00000001080f7824 */ /* 0x000fe400010e0605 */
[----:B------:R-:W-:Y:S01]  /*187d10*/  IMAD.X R13, R9, 0x1, R4, P0 ;  /* 0x00000001090d7824 */ /* 0x000fe200000e0604 */
[----:B------:R0:W-:Y:S04]  /*187d20*/  STL.64 [R1+0x1e40], R16 ;  /* 0x001e401001007387 */ /* 0x0001e80000100a00 */
[----:B------:R1:W-:Y:S01]  /*187d30*/  STL.64 [R1+0x1e58], R14 ;  /* 0x001e580e01007387 */ /* 0x0003e20000100a00 */
[----:B------:R-:W-:-:S03]  /*187d40*/  SHF.R.S32.HI R8, RZ, 0x1f, R51 ;  /* 0x0000001fff087819 */ /* 0x000fc60000011433 */
[----:B------:R4:W-:Y:S01]  /*187d50*/  STL.64 [R1+0x1dd0], R12 ;  /* 0x001dd00c01007387 */ /* 0x0009e20000100a00 */
[-C--:B0-----:R-:W-:Y:S02]  /*187d60*/  IADD3 R16, P1, R55, R3.reuse, RZ ;  /* 0x0000000337107210 */ /* 0x081fe40007f3e0ff */
[C---:B-1----:R-:W-:Y:S02]  /*187d70*/  IADD3 R14, P0, R51.reuse, R2, RZ ;  /* 0x00000002330e7210 */ /* 0x042fe40007f1e0ff */
[----:B----4-:R-:W-:Y:S01]  /*187d80*/  IADD3 R12, P2, R51, R3, RZ ;  /* 0x00000003330c7210 */ /* 0x010fe20007f5e0ff */
[--C-:B------:R-:W-:Y:S02]  /*187d90*/  IMAD.X R17, R9, 0x1, R5.reuse, P1 ;  /* 0x0000000109117824 */ /* 0x100fe400008e0605 */
[C---:B------:R-:W-:Y:S01]  /*187da0*/  IMAD.X R15, R8.reuse, 0x1, R4, P0 ;  /* 0x00000001080f7824 */ /* 0x040fe200000e0604 */
[----:B------:R-:W-:Y:S01]  /*187db0*/  STL [R1+0x7d38], R51 ;  /* 0x007d383301007387 */ /* 0x000fe20000100800 */
[----:B------:R-:W-:-:S03]  /*187dc0*/  IMAD.X R13, R8, 0x1, R5, P2 ;  /* 0x00000001080d7824 */ /* 0x000fc600010e0605 */
[----:B------:R0:W-:Y:S01]  /*187dd0*/  STL.64 [R1+0x1e68], R16 ;  /* 0x001e681001007387 */ /* 0x0001e20000100a00 */
[----:B------:R-:W-:-:S03]  /*187de0*/  SHF.R.S32.HI R8, RZ, 0x1f, R47 ;  /* 0x0000001fff087819 */ /* 0x000fc6000001142f */
[----:B------:R1:W-:Y:S04]  /*187df0*/  STL.64 [R1+0x1e88], R14 ;  /* 0x001e880e01007387 */ /* 0x0003e80000100a00 */
[----:B------:R4:W-:Y:S01]  /*187e00*/  STL.64 [R1+0x1c88], R12 ;  /* 0x001c880c01007387 */ /* 0x0009e20000100a00 */
[C---:B0-----:R-:W-:Y:S02]  /*187e10*/  IADD3 R16, P1, R47.reuse, R2, RZ ;  /* 0x000000022f107210 */ /* 0x041fe40007f3e0ff */
[----:B-1----:R-:W-:-:S03]  /*187e20*/  IADD3 R14, P2, R47, R3, RZ ;  /* 0x000000032f0e7210 */ /* 0x002fc60007f5e0ff */
[C---:B------:R-:W-:Y:S02]  /*187e30*/  IMAD.X R17, R8.reuse, 0x1, R4, P1 ;  /* 0x0000000108117824 */ /* 0x040fe400008e0604 */
[----:B------:R-:W-:Y:S01]  /*187e40*/  IMAD.X R15, R8, 0x1, R5, P2 ;  /* 0x00000001080f7824 */ /* 0x000fe200010e0605 */
[----:B------:R-:W-:Y:S04]  /*187e50*/  STL [R1+0x7d3c], R47 ;  /* 0x007d3c2f01007387 */ /* 0x000fe80000100800 */
[----:B------:R0:W-:Y:S04]  /*187e60*/  STL.64 [R1+0x15c8], R16 ;  /* 0x0015c81001007387 */ /* 0x0001e80000100a00 */
[----:B------:R-:W-:Y:S04]  /*187e70*/  STL [R1+0x7f24], R43 ;  /* 0x007f242b01007387 */ /* 0x000fe80000100800 */
[----:B------:R1:W-:Y:S04]  /*187e80*/  STL.64 [R1+0x1ad8], R14 ;  /* 0x001ad80e01007387 */ /* 0x0003e80000100a00 */
[----:B------:R-:W5:Y:S01]  /*187e90*/  LDL R52, [R1+0x14c] ;  /* 0x00014c0001347983 */ /* 0x000f620000100800 */
[----:B------:R-:W-:-:S02]  /*187ea0*/  SHF.R.S32.HI R9, RZ, 0x1f, R43 ;  /* 0x0000001fff097819 */ /* 0x000fc4000001142b */
[----:B----4-:R-:W-:-:S05]  /*187eb0*/  IADD3 R12, P0, R43, R2, RZ ;  /* 0x000000022b0c7210 */ /* 0x010fca0007f1e0ff */
[----:B------:R-:W-:Y:S01]  /*187ec0*/  IMAD.X R13, R9, 0x1, R4, P0 ;  /* 0x00000001090d7824 */ /* 0x000fe200000e0604 */
[----:B0-----:R-:W-:Y:S02]  /*187ed0*/  IADD3 R16, P1, R43, R3, RZ ;  /* 0x000000032b107210 */ /* 0x001fe40007f3e0ff */
[----:B------:R-:W-:Y:S02]  /*187ee0*/  SHF.R.S32.HI R8, RZ, 0x1f, R39 ;  /* 0x0000001fff087819 */ /* 0x000fe40000011427 */
[----:B-1----:R-:W-:Y:S01]  /*187ef0*/  IADD3 R14, P0, R39, R2, RZ ;  /* 0x00000002270e7210 */ /* 0x002fe20007f1e0ff */
[----:B------:R0:W-:Y:S01]  /*187f00*/  STL.64 [R1+0x1a10], R12 ;  /* 0x001a100c01007387 */ /* 0x0001e20000100a00 */
[----:B------:R-:W-:-:S03]  /*187f10*/  IMAD.X R17, R9, 0x1, R5, P1 ;  /* 0x0000000109117824 */ /* 0x000fc600008e0605 */
[----:B------:R-:W-:Y:S01]  /*187f20*/  STL [R1+0x7f28], R39 ;  /* 0x007f282701007387 */ /* 0x000fe20000100800 */
[----:B------:R-:W-:-:S03]  /*187f30*/  IMAD.X R15, R8, 0x1, R4, P0 ;  /* 0x00000001080f7824 */ /* 0x000fc600000e0604 */
[----:B------:R1:W-:Y:S01]  /*187f40*/  STL.64 [R1+0x1558], R16 ;  /* 0x0015581001007387 */ /* 0x0003e20000100a00 */
[----:B0-----:R-:W-:-:S03]  /*187f50*/  IADD3 R12, P2, R39, R3, RZ ;  /* 0x00000003270c7210 */ /* 0x001fc60007f5e0ff */
[----:B------:R0:W-:Y:S02]  /*187f60*/  STL.64 [R1+0x14e0], R14 ;  /* 0x0014e00e01007387 */ /* 0x0001e40000100a00 */
[----:B------:R-:W-:Y:S01]  /*187f70*/  IMAD.X R13, R8, 0x1, R5, P2 ;  /* 0x00000001080d7824 */ /* 0x000fe200010e0605 */
[----:B------:R-:W-:Y:S02]  /*187f80*/  SHF.R.S32.HI R8, RZ, 0x1f, R33 ;  /* 0x0000001fff087819 */ /* 0x000fe40000011421 */
[C---:B-1----:R-:W-:Y:S02]  /*187f90*/  IADD3 R16, P1, R33.reuse, R2, RZ ;  /* 0x0000000221107210 */ /* 0x042fe40007f3e0ff */
[----:B------:R-:W-:Y:S01]  /*187fa0*/  SHF.R.S32.HI R9, RZ, 0x1f, R28 ;  /* 0x0000001fff097819 */ /* 0x000fe2000001141c */
[----:B------:R1:W-:Y:S02]  /*187fb0*/  STL.64 [R1+0x1478], R12 ;  /* 0x0014780c01007387 */ /* 0x0003e40000100a00 */
[----:B------:R-:W-:Y:S01]  /*187fc0*/  IMAD.X R17, R8, 0x1, R4, P1 ;  /* 0x0000000108117824 */ /* 0x000fe200008e0604 */
[----:B0-----:R-:W-:-:S04]  /*187fd0*/  IADD3 R14, P2, R33, R3, RZ ;  /* 0x00000003210e7210 */ /* 0x001fc80007f5e0ff */
[----:B------:R0:W-:Y:S01]  /*187fe0*/  STL.64 [R1+0x1410], R16 ;  /* 0x0014101001007387 */ /* 0x0001e20000100a00 */
[----:B------:R-:W-:Y:S01]  /*187ff0*/  IMAD.X R15, R8, 0x1, R5, P2 ;  /* 0x00000001080f7824 */ /* 0x000fe200010e0605 */
[----:B-1----:R-:W-:-:S04]  /*188000*/  IADD3 R12, P0, R28, R2, RZ ;  /* 0x000000021c0c7210 */ /* 0x002fc80007f1e0ff */
[----:B------:R1:W-:Y:S01]  /*188010*/  STL.64 [R1+0x1388], R14 ;  /* 0x0013880e01007387 */ /* 0x0003e20000100a00 */
[C---:B------:R-:W-:Y:S01]  /*188020*/  IMAD.X R13, R9.reuse, 0x1, R4, P0 ;  /* 0x00000001090d7824 */ /* 0x040fe200000e0604 */
[----:B0-----:R-:W-:Y:S02]  /*188030*/  IADD3 R16, P1, R28, R3, RZ ;  /* 0x000000031c107210 */ /* 0x001fe40007f3e0ff */
[----:B---3--:R-:W-:Y:S02]  /*188040*/  SHF.R.S32.HI R8, RZ, 0x1f, R27 ;  /* 0x0000001fff087819 */ /* 0x008fe4000001141b */
[----:B------:R0:W-:Y:S01]  /*188050*/  STL.64 [R1+0x12d0], R12 ;  /* 0x0012d00c01007387 */ /* 0x0001e20000100a00 */
[----:B------:R-:W-:Y:S01]  /*188060*/  IMAD.X R17, R9, 0x1, R5, P1 ;  /* 0x0000000109117824 */ /* 0x000fe200008e0605 */
[----:B-1----:R-:W-:-:S04]  /*188070*/  IADD3 R14, P0, R27, R2, RZ ;  /* 0x000000021b0e7210 */ /* 0x002fc80007f1e0ff */
[----:B------:R1:W-:Y:S01]  /*188080*/  STL.64 [R1+0x1218], R16 ;  /* 0x0012181001007387 */ /* 0x0003e20000100a00 */
[----:B------:R-:W-:Y:S01]  /*188090*/  IMAD.X R15, R8, 0x1, R4, P0 ;  /* 0x00000001080f7824 */ /* 0x000fe200000e0604 */
[----:B0-----:R-:W-:-:S04]  /*1880a0*/  IADD3 R12, P2, R27, R3, RZ ;  /* 0x000000031b0c7210 */ /* 0x001fc80007f5e0ff */
[----:B------:R0:W-:Y:S01]  /*1880b0*/  STL.64 [R1+0x1160], R14 ;  /* 0x0011600e01007387 */ /* 0x0001e20000100a00 */
[----:B------:R-:W-:Y:S01]  /*1880c0*/  IMAD.X R13, R8, 0x1, R5, P2 ;  /* 0x00000001080d7824 */ /* 0x000fe200010e0605 */
[----:B------:R-:W-:Y:S02]  /*1880d0*/  SHF.R.S32.HI R8, RZ, 0x1f, R26 ;  /* 0x0000001fff087819 */ /* 0x000fe4000001141a */
[----:B-1----:R-:W-:Y:S02]  /*1880e0*/  IADD3 R16, P1, R26, R2, RZ ;  /* 0x000000021a107210 */ /* 0x002fe40007f3e0ff */
[----:B--2---:R-:W-:Y:S01]  /*1880f0*/  SHF.R.S32.HI R9, RZ, 0x1f, R25 ;  /* 0x0000001fff097819 */ /* 0x004fe20000011419 */
[----:B------:R1:W-:Y:S02]  /*188100*/  STL.64 [R1+0x1058], R12 ;  /* 0x0010580c01007387 */ /* 0x0003e40000100a00 */
[----:B------:R-:W-:Y:S01]  /*188110*/  IMAD.X R17, R8, 0x1, R4, P1 ;  /* 0x0000000108117824 */ /* 0x000fe200008e0604 */
[----:B0-----:R-:W-:-:S04]  /*188120*/  IADD3 R14, P2, R26, R3, RZ ;  /* 0x000000031a0e7210 */ /* 0x001fc80007f5e0ff */
[----:B------:R0:W-:Y:S01]  /*188130*/  STL.64 [R1+0xd80], R16 ;  /* 0x000d801001007387 */ /* 0x0001e20000100a00 */
[--C-:B------:R-:W-:Y:S01]  /*188140*/  IMAD.X R15, R8, 0x1, R5.reuse, P2 ;  /* 0x00000001080f7824 */ /* 0x100fe200010e0605 */
[CC--:B-1----:R-:W-:Y:S02]  /*188150*/  IADD3 R12, P0, R25.reuse, R2.reuse, RZ ;  /* 0x00000002190c7210 */ /* 0x0c2fe40007f1e0ff */
[----:B------:R-:W-:Y:S02]  /*188160*/  IADD3 R18, P2, R25, R3, RZ ;  /* 0x0000000319127210 */ /* 0x000fe40007f5e0ff */
[----:B------:R-:W-:Y:S01]  /*188170*/  SHF.R.S32.HI R8, RZ, 0x1f, R24 ;  /* 0x0000001fff087819 */ /* 0x000fe20000011418 */
[C-C-:B------:R-:W-:Y:S01]  /*188180*/  IMAD.X R13, R9.reuse, 0x1, R4.reuse, P0 ;  /* 0x00000001090d7824 */ /* 0x140fe200000e0604 */
[----:B0-----:R-:W-:Y:S01]  /*188190*/  IADD3 R16, P0, R24, R2, RZ ;  /* 0x0000000218107210 */ /* 0x001fe20007f1e0ff */
[----:B------:R0:W-:Y:S04]  /*1881a0*/  STL.64 [R1+0xa68], R14 ;  /* 0x000a680e01007387 */ /* 0x0001e80000100a00 */
[----:B------:R1:W-:Y:S01]  /*1881b0*/  STL.64 [R1+0x9a0], R12 ;  /* 0x0009a00c01007387 */ /* 0x0003e20000100a00 */
[----:B------:R-:W-:Y:S01]  /*1881c0*/  IMAD.X R19, R9, 0x1, R5, P2 ;  /* 0x0000000109137824 */ /* 0x000fe200010e0605 */
[----:B------:R-:W-:Y:S01]  /*1881d0*/  UMOV UR21, UR6 ;  /* 0x0000000600157c82 */ /* 0x000fe20008000000 */
[----:B------:R-:W-:Y:S01]  /*1881e0*/  IMAD.X R17, R8, 0x1, R4, P0 ;  /* 0x0000000108117824 */ /* 0x000fe200000e0604 */
[----:B------:R-:W-:-:S02]  /*1881f0*/  ULDC.64 UR6, c[0x0][0x228] ;  /* 0x00008a0000067ab9 */ /* 0x000fc40000000a00 */
[----:B------:R-:W-:Y:S01]  /*188200*/  UMOV UR4, UR7 ;  /* 0x0000000700047c82 */ /* 0x000fe20008000000 */
[----:B0-----:R-:W-:Y:S01]  /*188210*/  IADD3 R14, P1, R24, R3, RZ ;  /* 0x00000003180e7210 */ /* 0x001fe20007f3e0ff */
[----:B-1----:R-:W-:Y:S01]  /*188220*/  IMAD.MOV.U32 R12, RZ, RZ, R10 ;  /* 0x000000ffff0c7224 */ /* 0x002fe200078e000a */
[----:B------:R-:W-:Y:S04]  /*188230*/  STL.64 [R1+0x8b8], R18 ;  /* 0x0008b81201007387 */ /* 0x000fe80000100a00 */
[----:B------:R0:W-:Y:S01]  /*188240*/  STL.64 [R1+0x800], R16 ;  /* 0x0008001001007387 */ /* 0x0001e20000100a00 */
[----:B------:R-:W-:Y:S01]  /*188250*/  IMAD.X R15, R8, 0x1, R5, P1 ;  /* 0x00000001080f7824 */ /* 0x000fe200008e0605 */
[----:B------:R-:W-:Y:S01]  /*188260*/  SHF.R.S32.HI R8, RZ, 0x1f, R23 ;  /* 0x0000001fff087819 */ /* 0x000fe20000011417 */
[----:B------:R-:W-:Y:S01]  /*188270*/  UMOV UR24, UR6 ;  /* 0x0000000600187c82 */ /* 0x000fe20008000000 */
[----:B------:R-:W-:-:S02]  /*188280*/  ULDC.64 UR6, c[0x0][0x228] ;  /* 0x00008a0000067ab9 */ /* 0x000fc40000000a00 */
[----:B------:R1:W-:Y:S01]  /*188290*/  STL.64 [R1+0x748], R14 ;  /* 0x0007480e01007387 */ /* 0x0003e20000100a00 */
[----:B0-----:R-:W-:Y:S01]  /*1882a0*/  IADD3 R16, P1, R23, R2, RZ ;  /* 0x0000000217107210 */ /* 0x001fe20007f3e0ff */
[----:B------:R-:W-:-:S04]  /*1882b0*/  UMOV UR23, UR6 ;  /* 0x0000000600177c82 */ /* 0x000fc80008000000 */
[----:B------:R-:W-:Y:S01]  /*1882c0*/  IMAD.X R17, R8, 0x1, R4, P1 ;  /* 0x0000000108117824 */ /* 0x000fe200008e0604 */
[----:B-1----:R-:W-:-:S05]  /*1882d0*/  IADD3 R14, P0, R23, R3, RZ ;  /* 0x00000003170e7210 */ /* 0x002fca0007f1e0ff */
[----:B------:R-:W-:Y:S01]  /*1882e0*/  IMAD.X R15, R8, 0x1, R5, P0 ;  /* 0x00000001080f7824 */ /* 0x000fe200000e0605 */
[----:B------:R-:W-:Y:S02]  /*1882f0*/  SHF.R.S32.HI R8, RZ, 0x1f, R21 ;  /* 0x0000001fff087819 */ /* 0x000fe40000011415 */
[----:B------:R-:W-:Y:S01]  /*188300*/  LOP3.LUT R36, R36, 0xfffffeff, RZ, 0xc0, !PT ;  /* 0xfffffeff24247812 */ /* 0x000fe200078ec0ff */
[----:B------:R-:W-:-:S03]  /*188310*/  UMOV UR32, UR10 ;  /* 0x0000000a00207c82 */ /* 0x000fc60008000000 */
[----:B------:R-:W-:-:S04]  /*188320*/  @P3 LOP3.LUT R36, R36, 0x100, RZ, 0xfc, !PT ;  /* 0x0000010024243812 */ /* 0x000fc800078efcff */
[----:B------:R-:W-:Y:S02]  /*188330*/  LOP3.LUT R36, R36, 0xfffffbff, RZ, 0xc0, !PT ;  /* 0xfffffbff24247812 */ /* 0x000fe400078ec0ff */
[----:B------:R-:W-:Y:S01]  /*188340*/  LOP3.LUT R6, R6, 0xdfffffff, RZ, 0xc0, !PT ;  /* 0xdfffffff06067812 */ /* 0x000fe200078ec0ff */
[----:B------:R-:W-:Y:S01]  /*188350*/  UMOV UR18, UR17 ;  /* 0x0000001100127c82 */ /* 0x000fe20008000000 */
[----:B------:R-:W-:Y:S02]  /*188360*/  IMAD.U32 R60, RZ, RZ, UR48 ;  /* 0x00000030ff3c7e24 */ /* 0x000fe4000f8e00ff */
[C---:B-----5:R-:W-:Y:S02]  /*188370*/  VIADD R10, R52.reuse, 0x153 ;  /* 0x00000153340a7836 */ /* 0x060fe40000000000 */
[----:B------:R-:W-:-:S03]  /*188380*/  VIADD R9, R52, 0x156 ;  /* 0x0000015634097836 */ /* 0x000fc60000000000 */
[----:B------:R-:W-:Y:S01]  /*188390*/  ISETP.GE.AND P2, PT, R10, UR4, PT ;  /* 0x000000040a007c0c */ /* 0x000fe2000bf46270 */
[----:B------:R-:W-:Y:S02]  /*1883a0*/  ULDC.64 UR4, c[0x0][0x228] ;  /* 0x00008a0000047ab9 */ /* 0x000fe40000000a00 */
[----:B------:R-:W-:Y:S01]  /*1883b0*/  IMAD.U32 R47, RZ, RZ, UR4 ;  /* 0x00000004ff2f7e24 */ /* 0x000fe2000f8e00ff */
[----:B------:R-:W-:Y:S02]  /*1883c0*/  UMOV UR4, UR5 ;  /* 0x0000000500047c82 */ /* 0x000fe40008000000 */
[----:B------:R-:W-:Y:S01]  /*1883d0*/  ISETP.GE.AND P1, PT, R9, UR4, PT ;  /* 0x0000000409007c0c */ /* 0x000fe2000bf26270 */
[----:B------:R-:W-:Y:S01]  /*1883e0*/  UMOV UR4, UR7 ;  /* 0x0000000700047c82 */ /* 0x000fe20008000000 */
[----:B------:R-:W-:Y:S02]  /*1883f0*/  ULDC.64 UR6, c[0x0][0x228] ;  /* 0x00008a0000067ab9 */ /* 0x000fe40000000a00 */
[----:B------:R-:W-:Y:S01]  /*188400*/  UMOV UR5, UR7 ;  /* 0x0000000700057c82 */ /* 0x000fe20008000000 */
[----:B------:R-:W-:Y:S01]  /*188410*/  UMOV UR22, UR6 ;  /* 0x0000000600167c82 */ /* 0x000fe20008000000 */
[----:B------:R-:W-:Y:S01]  /*188420*/  ULDC.64 UR6, c[0x0][0x228] ;  /* 0x00008a0000067ab9 */ /* 0x000fe20000000a00 */
[----:B------:R-:W-:Y:S04]  /*188430*/  STL [R1+0x7f2c], R47 ;  /* 0x007f2c2f01007387 */ /* 0x000fe80000100800 */
[----:B------:R-:W-:Y:S01]  /*188440*/  STL.64 [R1+0x690], R16 ;  /* 0x0006901001007387 */ /* 0x000fe20000100a00 */
[----:B------:R-:W-:Y:S01]  /*188450*/  UMOV UR44, UR7 ;  /* 0x00000007002c7c82 */ /* 0x000fe20008000000 */
[----:B------:R-:W-:-:S02]  /*188460*/  UMOV UR25, UR6 ;  /* 0x0000000600197c82 */ /* 0x000fc40008000000 */
[----:B------:R0:W-:Y:S01]  /*188470*/  STL.64 [R1+0x608], R14 ;  /* 0x0006080e01007387 */ /* 0x0001e20000100a00 */
[----:B------:R-:W-:Y:S02]  /*188480*/  ULDC.64 UR6, c[0x0][0x228] ;  /* 0x00008a0000067ab9 */ /* 0x000fe40000000a00 */
[----:B------:R-:W-:Y:S01]  /*188490*/  UMOV UR15, UR7 ;  /* 0x00000007000f7c82 */ /* 0x000fe20008000000 */
[----:B------:R-:W-:Y:S01]  /*1884a0*/  UMOV UR27, UR6 ;  /* 0x00000006001b7c82 */ /* 0x000fe20008000000 */
[----:B------:R-:W-:Y:S02]  /*1884b0*/  ULDC.64 UR6, c[0x0][0x228] ;  /* 0x00008a0000067ab9 */ /* 0x000fe40000000a00 */
[----:B------:R-:W-:Y:S01]  /*1884c0*/  UMOV UR43, UR7 ;  /* 0x00000007002b7c82 */ /* 0x000fe20008000000 */
[----:B------:R-:W-:Y:S01]  /*1884d0*/  UMOV UR26, UR6 ;  /* 0x00000006001a7c82 */ /* 0x000fe20008000000 */
[----:B------:R-:W-:Y:S01]  /*1884e0*/  ULDC.64 UR6, c[0x0][0x228] ;  /* 0x00008a0000067ab9 */ /* 0x000fe20000000a00 */
[----:B0-----:R-:W-:Y:S01]  /*1884f0*/  IADD3 R14, P0, R21, R2, RZ ;  /* 0x00000002150e7210 */ /* 0x001fe20007f1e0ff */
[----:B------:R-:W-:Y:S01]  /*188500*/  UMOV UR9, UR7 ;  /* 0x0000000700097c82 */ /* 0x000fe20008000000 */
[----:B------:R-:W-:Y:S01]  /*188510*/  UMOV UR29, UR6 ;  /* 0x00000006001d7c82 */ /* 0x000fe20008000000 */
[----:B------:R-:W-:-:S02]  /*188520*/  ULDC.64 UR6, c[0x0][0x228] ;  /* 0x00008a0000067ab9 */ /* 0x000fc40000000a00 */
[----:B------:R-:W-:Y:S01]  /*188530*/  IMAD.X R15, R8, 0x1, R4, P0 ;  /* 0x00000001080f7824 */ /* 0x000fe200000e0604 */
[----:B------:R-:W-:Y:S01]  /*188540*/  UMOV UR42, UR7 ;  /* 0x00000007002a7c82 */ /* 0x000fe20008000000 */
[----:B------:R-:W-:Y:S01]  /*188550*/  UMOV UR28, UR6 ;  /* 0x00000006001c7c82 */ /* 0x000fe20008000000 */
[----:B------:R-:W-:Y:S02]  /*188560*/  ULDC.64 UR6, c[0x0][0x228] ;  /* 0x00008a0000067ab9 */ /* 0x000fe40000000a00 */
[----:B------:R0:W-:Y:S01]  /*188570*/  STL.64 [R1+0x5f0], R14 ;  /* 0x0005f00e01007387 */ /* 0x0001e20000100a00 */
[----:B------:R-:W-:Y:S01]  /*188580*/  VIADD R9, R52, 0x152 ;  /* 0x0000015234097836 */ /* 0x000fe20000000000 */
[----:B------:R-:W-:Y:S01]  /*188590*/  UMOV UR14, UR7 ;  /* 0x00000007000e7c82 */ /* 0x000fe20008000000 */
[----:B------:R-:W-:Y:S01]  /*1885a0*/  UMOV UR31, UR6 ;  /* 0x00000006001f7c82 */ /* 0x000fe20008000000 */
[----:B------:R-:W-:Y:S02]  /*1885b0*/  ULDC.64 UR6, c[0x0][0x228] ;  /* 0x00008a0000067ab9 */ /* 0x000fe40000000a00 */
[----:B------:R-:W-:Y:S01]  /*1885c0*/  UMOV UR30, UR6 ;  /* 0x00000006001e7c82 */ /* 0x000fe20008000000 */
[----:B0-----:R-:W-:Y:S01]  /*1885d0*/  IADD3 R14, P0, R21, R3, RZ ;  /* 0x00000003150e7210 */ /* 0x001fe20007f1e0ff */
[----:B------:R-:W-:Y:S01]  /*1885e0*/  UMOV UR6, UR11 ;  /* 0x0000000b00067c82 */ /* 0x000fe20008000000 */
[----:B------:R-:W-:-:S03]  /*1885f0*/  ULDC.64 UR10, c[0x0][0x228] ;  /* 0x00008a00000a7ab9 */ /* 0x000fc60000000a00 */
[----:B------:R-:W-:Y:S01]  /*188600*/  IMAD.X R15, R8, 0x1, R5, P0 ;  /* 0x00000001080f7824 */ /* 0x000fe200000e0605 */
[----:B------:R-:W-:Y:S01]  /*188610*/  ISETP.GE.AND P0, PT, R9, UR4, PT ;  /* 0x0000000409007c0c */ /* 0x000fe2000bf06270 */
[----:B------:R-:W-:Y:S01]  /*188620*/  UMOV UR40, UR11 ;  /* 0x0000000b00287c82 */ /* 0x000fe20008000000 */
[----:B------:R-:W-:Y:S01]  /*188630*/  UMOV UR47, UR10 ;  /* 0x0000000a002f7c82 */ /* 0x000fe20008000000 */
[----:B------:R-:W-:Y:S01]  /*188640*/  ULDC.64 UR10, c[0x0][0x228] ;  /* 0x00008a00000a7ab9 */ /* 0x000fe20000000a00 */
[----:B------:R-:W-:Y:S01]  /*188650*/  @P1 LOP3.LUT R36, R36, 0x400, RZ, 0xfc, !PT ;  /* 0x0000040024241812 */ /* 0x000fe200078efcff */
[----:B------:R-:W-:Y:S01]  /*188660*/  UMOV UR13, UR11 ;  /* 0x0000000b000d7c82 */ /* 0x000fe20008000000 */
[----:B------:R-:W-:Y:S01]  /*188670*/  UMOV UR46, UR10 ;  /* 0x0000000a002e7c82 */ /* 0x000fe20008000000 */
[----:B------:R-:W-:Y:S01]  /*188680*/  ULDC.64 UR10, c[0x0][0x228] ;  /* 0x00008a00000a7ab9 */ /* 0x000fe20000000a00 */
[----:B------:R-:W-:Y:S01]  /*188690*/  LOP3.LUT R36, R36, 0xffffff7f, RZ, 0xc0, !PT ;  /* 0xffffff7f24247812 */ /* 0x000fe200078ec0ff */
[----:B------:R-:W-:Y:S01]  /*1886a0*/  UMOV UR39, UR11 ;  /* 0x0000000b00277c82 */ /* 0x000fe20008000000 */
[----:B------:R-:W-:Y:S01]  /*1886b0*/  UMOV UR35, UR10 ;  /* 0x0000000a00237c82 */ /* 0x000fe20008000000 */
[----:B------:R-:W-:Y:S01]  /*1886c0*/  VIADD R8, R52, 0x151 ;  /* 0x0000015134087836 */ /* 0x000fe20000000000 */
[----:B------:R-:W-:Y:S01]  /*1886d0*/  ULDC.64 UR10, c[0x0][0x228] ;  /* 0x00008a00000a7ab9 */ /* 0x000fe20000000a00 */
[----:B------:R-:W-:Y:S01]  /*1886e0*/  @P0 LOP3.LUT R36, R36, 0x80, RZ, 0xfc, !PT ;  /* 0x0000008024240812 */ /* 0x000fe200078efcff */
[----:B------:R-:W-:Y:S01]  /*1886f0*/  UMOV UR8, UR11 ;  /* 0x0000000b00087c82 */ /* 0x000fe20008000000 */
[----:B------:R-:W-:Y:S01]  /*188700*/  UMOV UR34, UR10 ;  /* 0x0000000a00227c82 */ /* 0x000fe20008000000 */
[----:B------:R-:W-:Y:S01]  /*188710*/  ULDC.64 UR10, c[0x0][0x228] ;  /* 0x00008a00000a7ab9 */ /* 0x000fe20000000a00 */
[----:B------:R-:W-:Y:S01]  /*188720*/  ISETP.GE.AND P0, PT, R8, UR5, PT ;  /* 0x0000000508007c0c */ /* 0x000fe2000bf06270 */
[----:B------:R-:W-:Y:S01]  /*188730*/  UMOV UR38, UR11 ;  /* 0x0000000b00267c82 */ /* 0x000fe20008000000 */
[----:B------:R-:W-:Y:S01]  /*188740*/  UMOV UR33, UR10 ;  /* 0x0000000a00217c82 */ /* 0x000fe20008000000 */
[----:B------:R-:W-:Y:S01]  /*188750*/  ULDC.64 UR10, c[0x0][0x228] ;  /* 0x00008a00000a7ab9 */ /* 0x000fe20000000a00 */
[----:B------:R-:W-:Y:S01]  /*188760*/  @P2 LOP3.LUT R6, R6, 0x20000000, RZ, 0xfc, !PT ;  /* 0x2000000006062812 */ /* 0x000fe200078efcff */
[----:B------:R-:W-:Y:S01]  /*188770*/  IMAD.U32 R19, RZ, RZ, UR10 ;  /* 0x0000000aff137e24 */ /* 0x000fe2000f8e00ff */
[----:B------:R-:W-:Y:S01]  /*188780*/  UMOV UR12, UR11 ;  /* 0x0000000b000c7c82 */ /* 0x000fe20008000000 */
[----:B------:R-:W-:-:S02]  /*188790*/  ULDC.64 UR10, c[0x0][0x228] ;  /* 0x00008a00000a7ab9 */ /* 0x000fc40000000a00 */
[----:B------:R-:W-:Y:S01]  /*1887a0*/  IMAD.U32 R18, RZ, RZ, UR10 ;  /* 0x0000000aff127e24 */ /* 0x000fe2000f8e00ff */
[----:B------:R-:W-:Y:S01]  /*1887b0*/  UMOV UR37, UR11 ;  /* 0x0000000b00257c82 */ /* 0x000fe20008000000 */
[----:B------:R-:W-:Y:S01]  /*1887c0*/  ULDC.64 UR10, c[0x0][0x228] ;  /* 0x00008a00000a7ab9 */ /* 0x000fe20000000a00 */
[----:B------:R-:W-:Y:S01]  /*1887d0*/  VIADD R10, R52, 0x14f ;  /* 0x0000014f340a7836 */ /* 0x000fe20000000000 */
[----:B------:R-:W-:Y:S01]  /*1887e0*/  LOP3.LUT R6, R6, 0xefffffff, RZ, 0xc0, !PT ;  /* 0xefffffff06067812 */ /* 0x000fe200078ec0ff */
[----:B------:R-:W-:Y:S01]  /*1887f0*/  IMAD.U32 R17, RZ, RZ, UR10 ;  /* 0x0000000aff117e24 */ /* 0x000fe2000f8e00ff */
[----:B------:R-:W-:Y:S01]  /*188800*/  UMOV UR4, UR11 ;  /* 0x0000000b00047c82 */ /* 0x000fe20008000000 */
[----:B------:R-:W-:Y:S01]  /*188810*/  ULDC.64 UR10, c[0x0][0x228] ;  /* 0x00008a00000a7ab9 */ /* 0x000fe20000000a00 */
[----:B------:R0:W-:Y:S01]  /*188820*/  STL.64 [R1+0x588], R14 ;  /* 0x0005880e01007387 */ /* 0x0001e20000100a00 */
[----:B------:R-:W-:Y:S01]  /*188830*/  IMAD.U32 R16, RZ, RZ, UR10 ;  /* 0x0000000aff107e24 */ /* 0x000fe2000f8e00ff */
[----:B------:R-:W-:Y:S01]  /*188840*/  UMOV UR19, UR11 ;  /* 0x0000000b00137c82 */ /* 0x000fe20008000000 */
[----:B------:R-:W-:Y:S01]  /*188850*/  @P0 LOP3.LUT R6, R6, 0x10000000, RZ, 0xfc, !PT ;  /* 0x1000000006060812 */ /* 0x000fe200078efcff */
[----:B------:R-:W-:Y:S01]  /*188860*/  ULDC.64 UR10, c[0x0][0x228] ;  /* 0x00008a00000a7ab9 */ /* 0x000fe20000000a00 */
[----:B------:R-:W-:Y:S01]  /*188870*/  ISETP.GE.AND P0, PT, R10, UR15, PT ;  /* 0x0000000f0a007c0c */ /* 0x000fe2000bf06270 */
[----:B------:R-:W-:Y:S01]  /*188880*/  UMOV UR41, UR7 ;  /* 0x0000000700297c82 */ /* 0x000fe20008000000 */
[----:B------:R-:W-:-:S02]  /*188890*/  VIADD R9, R52, 0x150 ;  /* 0x0000015034097836 */ /* 0x000fc40000000000 */
[----:B0-----:R-:W-:Y:S01]  /*1888a0*/  IMAD.U32 R14, RZ, RZ, UR16 ;  /* 0x00000010ff0e7e24 */ /* 0x001fe2000f8e00ff */
[----:B------:R-:W-:Y:S01]  /*1888b0*/  ULDC.64 UR16, c[0x0][0x228] ;  /* 0x00008a0000107ab9 */ /* 0x000fe20000000a00 */
[----:B------:R-:W-:Y:S02]  /*1888c0*/  IMAD.U32 R15, RZ, RZ, UR10 ;  /* 0x0000000aff0f7e24 */ /* 0x000fe4000f8e00ff */
[----:B------:R-:W-:Y:S01]  /*1888d0*/  IMAD.U32 R13, RZ, RZ, UR16 ;  /* 0x00000010ff0d7e24 */ /* 0x000fe2000f8e00ff */
[----:B------:R-:W-:Y:S01]  /*1888e0*/  UMOV UR7, UR17 ;  /* 0x0000001100077c82 */ /* 0x000fe20008000000 */
[----:B------:R-:W-:Y:S01]  /*1888f0*/  ULDC.64 UR16, c[0x0][0x228] ;  /* 0x00008a0000107ab9 */ /* 0x000fe20000000a00 */
[----:B------:R-:W-:Y:S01]  /*188900*/  UMOV UR10, UR49 ;  /* 0x00000031000a7c82 */ /* 0x000fe20008000000 */
[----:B------:R-:W-:Y:S01]  /*188910*/  ULDC.64 UR48, c[0x0][0x228] ;  /* 0x00008a0000307ab9 */ /* 0x000fe20000000a00 */
[----:B------:R-:W-:Y:S02]  /*188920*/  IMAD.U32 R61, RZ, RZ, UR16 ;  /* 0x00000010ff3d7e24 */ /* 0x000fe4000f8e00ff */
[----:B------:R-:W-:Y:S01]  /*188930*/  IMAD.U32 R48, RZ, RZ, UR48 ;  /* 0x00000030ff307e24 */ /* 0x000fe2000f8e00ff */
[----:B------:R-:W-:Y:S01]  /*188940*/  UMOV UR16, UR49 ;  /* 0x0000003100107c82 */ /* 0x000fe20008000000 */
[----:B------:R-:W-:Y:S01]  /*188950*/  ISETP.GE.AND P1, PT, R9, UR44, PT ;  /* 0x0000002c09007c0c */ /* 0x000fe2000bf26270 */
[----:B------:R-:W-:Y:S01]  /*188960*/  ULDC.64 UR48, c[0x0][0x228] ;  /* 0x00008a0000307ab9 */ /* 0x000fe20000000a00 */
[----:B------:R-:W-:-:S02]  /*188970*/  VIADD R9, R52, 0x14d ;  /* 0x0000014d34097836 */ /* 0x000fc40000000000 */
[----:B------:R-:W-:Y:S01]  /*188980*/  IMAD.U32 R8, RZ, RZ, UR48 ;  /* 0x00000030ff087e24 */ /* 0x000fe2000f8e00ff */
[----:B------:R-:W-:Y:S02]  /*188990*/  LOP3.LUT R6, R6, 0xf7ffffff, RZ, 0xc0, !PT ;  /* 0xf7ffffff06067812 */ /* 0x000fe400078ec0ff */
[----:B------:R-:W-:Y:S02]  /*1889a0*/  LOP3.LUT R36, R36, 0xffffffbf, RZ, 0xc0, !PT ;  /* 0xffffffbf24247812 */ /* 0x000fe400078ec0ff */
[----:B------:R-:W-:Y:S01]  /*1889b0*/  LOP3.LUT R37, R37, 0x7fffffff, RZ, 0xc0, !PT ;  /* 0x7fffffff25257812 */ /* 0x000fe200078ec0ff */
[----:B------:R-:W-:Y:S01]  /*1889c0*/  ULDC.64 UR44, c[0x0][0x228] ;  /* 0x00008a00002c7ab9 */ /* 0x000fe20000000a00 */
[----:B------:R-:W-:Y:S01]  /*1889d0*/  @P0 LOP3.LUT R6, R6, 0x8000000, RZ, 0xfc, !PT ;  /* 0x0800000006060812 */ /* 0x000fe200078efcff */
[----:B------:R0:W-:Y:S01]  /*1889e0*/  STL [R1+0xa8], R8 ;  /* 0x0000a80801007387 */ /* 0x0001e20000100800 */
[----:B------:R-:W-:Y:S02]  /*1889f0*/  ISETP.GE.AND P0, PT, R9, UR9, PT ;  /* 0x0000000909007c0c */ /* 0x000fe4000bf06270 */
[----:B------:R-:W-:Y:S01]  /*188a00*/  @P1 LOP3.LUT R36, R36, 0x40, RZ, 0xfc, !PT ;  /* 0x0000004024241812 */ /* 0x000fe200078efcff */
[----:B0-----:R-:W-:-:S02]  /*188a10*/  VIADD R8, R52, 0x14e ;  /* 0x0000014e34087836 */ /* 0x001fc40000000000 */
[----:B------:R-:W-:Y:S01]  /*188a20*/  VIADD R9, R52, 0x14b ;  /* 0x0000014b34097836 */ /* 0x000fe20000000000 */
[----:B------:R-:W-:Y:S02]  /*188a30*/  LOP3.LUT R6, R6, 0xfbffffff, RZ, 0xc0, !PT ;  /* 0xfbffffff06067812 */ /* 0x000fe400078ec0ff */
[----:B------:R-:W-:-:S05]  /*188a40*/  ISETP.GE.AND P1, PT, R8, UR43, PT ;  /* 0x0000002b08007c0c */ /* 0x000fca000bf26270 */
[----:B------:R-:W-:Y:S02]  /*188a50*/  @P0 LOP3.LUT R6, R6, 0x4000000, RZ, 0xfc, !PT ;  /* 0x0400000006060812 */ /* 0x000fe400078efcff */
[----:B------:R-:W-:Y:S01]  /*188a60*/  ISETP.GE.AND P0, PT, R9, UR14, PT ;  /* 0x0000000e09007c0c */ /* 0x000fe2000bf06270 */
[----:B------:R-:W-:Y:S01]  /*188a70*/  VIADD R8, R52, 0x14c ;  /* 0x0000014c34087836 */ /* 0x000fe20000000000 */
[----:B------:R-:W-:Y:S01]  /*188a80*/  LOP3.LUT R36, R36, 0xffffffdf, RZ, 0xc0, !PT ;  /* 0xffffffdf24247812 */ /* 0x000fe200078ec0ff */
[----:B------:R-:W-:Y:S01]  /*188a90*/  VIADD R9, R52, 0x149 ;  /* 0x0000014934097836 */ /* 0x000fe20000000000 */
[----:B------:R-:W-:Y:S02]  /*188aa0*/  LOP3.LUT R6, R6, 0xfdffffff, RZ, 0xc0, !PT ;  /* 0xfdffffff06067812 */ /* 0x000fe400078ec0ff */
[----:B------:R-:W-:Y:S02]  /*188ab0*/  @P1 LOP3.LUT R36, R36, 0x20, RZ, 0xfc, !PT ;  /* 0x0000002024241812 */ /* 0x000fe400078efcff */
[----:B------:R-:W-:-:S05]  /*188ac0*/  ISETP.GE.AND P1, PT, R8, UR42, PT ;  /* 0x0000002a08007c0c */ /* 0x000fca000bf26270 */
[----:B------:R-:W-:Y:S02]  /*188ad0*/  @P0 LOP3.LUT R6, R6, 0x2000000, RZ, 0xfc, !PT ;  /* 0x0200000006060812 */ /* 0x000fe400078efcff */
[----:B------:R-:W-:Y:S01]  /*188ae0*/  ISETP.GE.AND P0, PT, R9, UR6, PT ;  /* 0x0000000609007c0c */ /* 0x000fe2000bf06270 */
[----:B------:R-:W-:Y:S01]  /*188af0*/  VIADD R8, R52, 0x14a ;  /* 0x0000014a34087836 */ /* 0x000fe20000000000 */
[----:B------:R-:W-:Y:S01]  /*188b00*/  LOP3.LUT R36, R36, 0xffffffef, RZ, 0xc0, !PT ;  /* 0xffffffef24247812 */ /* 0x000fe200078ec0ff */
[----:B------:R-:W-:Y:S01]  /*188b10*/  VIADD R9, R52, 0x147 ;  /* 0x0000014734097836 */ /* 0x000fe20000000000 */
[----:B------:R-:W-:Y:S01]  /*188b20*/  LOP3.LUT R6, R6, 0xfeffffff, RZ, 0xc0, !PT ;  /* 0xfeffffff06067812 */ /* 0x000fe200078ec0ff */
[----:B------:R-:W-:Y:S01]  /*188b30*/  UMOV UR5, UR49 ;  /* 0x0000003100057c82 */ /* 0x000fe20008000000 */
[----:B------:R-:W-:Y:S01]  /*188b40*/  IMAD.U32 R10, RZ, RZ, UR44 ;  /* 0x0000002cff0a7e24 */ /* 0x000fe2000f8e00ff */
[----:B------:R-:W-:Y:S01]  /*188b50*/  UMOV UR15, UR45 ;  /* 0x0000002d000f7c82 */ /* 0x000fe20008000000 */
[----:B------:R-:W-:Y:S01]  /*188b60*/  ULDC.64 UR44, c[0x0][0x228] ;  /* 0x00008a00002c7ab9 */ /* 0x000fe20000000a00 */
[----:B------:R-:W-:Y:S01]  /*188b70*/  ULDC.64 UR42, c[0x0][0x228] ;  /* 0x00008a00002a7ab9 */ /* 0x000fe20000000a00 */
[----:B------:R-:W-:-:S02]  /*188b80*/  @P1 LOP3.LUT R36, R36, 0x10, RZ, 0xfc, !PT ;  /* 0x0000001024241812 */ /* 0x000fc400078efcff */
[----:B------:R-:W-:Y:S02]  /*188b90*/  ISETP.GE.AND P1, PT, R8, UR41, PT ;  /* 0x0000002908007c0c */ /* 0x000fe4000bf26270 */
[----:B------:R-:W-:Y:S02]  /*188ba0*/  @P0 LOP3.LUT R6, R6, 0x1000000, RZ, 0xfc, !PT ;  /* 0x0100000006060812 */ /* 0x000fe400078efcff */
[----:B------:R-:W-:Y:S01]  /*188bb0*/  ISETP.GE.AND P0, PT, R9, UR13, PT ;  /* 0x0000000d09007c0c */ /* 0x000fe2000bf06270 */
[----:B------:R-:W-:Y:S01]  /*188bc0*/  VIADD R8, R52, 0x148 ;  /* 0x0000014834087836 */ /* 0x000fe20000000000 */
[----:B------:R-:W-:Y:S01]  /*188bd0*/  LOP3.LUT R36, R36, 0xfffffff7, RZ, 0xc0, !PT ;  /* 0xfffffff724247812 */ /* 0x000fe200078ec0ff */
[----:B------:R-:W-:Y:S01]  /*188be0*/  VIADD R9, R52, 0x145 ;  /* 0x0000014534097836 */ /* 0x000fe20000000000 */
[----:B------:R-:W-:Y:S02]  /*188bf0*/  LOP3.LUT R6, R6, 0xff7fffff, RZ, 0xc0, !PT ;  /* 0xff7fffff06067812 */ /* 0x000fe400078ec0ff */
[----:B------:R-:W-:-:S02]  /*188c00*/  LOP3.LUT R7, R7, 0x7fffffff, RZ, 0xc0, !PT ;  /* 0x7fffffff07077812 */ /* 0x000fc400078ec0ff */
[----:B------:R-:W-:Y:S01]  /*188c10*/  LOP3.LUT R0, R0, 0xffffefff, RZ, 0xc0, !PT ;  /* 0xffffefff00007812 */ /* 0x000fe200078ec0ff */
[----:B------:R-:W-:Y:S01]  /*188c20*/  ULDC.64 UR48, c[0x0][0x228] ;  /* 0x00008a0000307ab9 */ /* 0x000fe20000000a00 */
[----:B------:R-:W-:Y:S02]  /*188c30*/  @P1 LOP3.LUT R36, R36, 0x8, RZ, 0xfc, !PT ;  /* 0x0000000824241812 */ /* 0x000fe400078efcff */
[----:B------:R-:W-:Y:S02]  /*188c40*/  ISETP.GE.AND P1, PT, R8, UR40, PT ;  /* 0x0000002808007c0c */ /* 0x000fe4000bf26270 */
        /* <DEDUP_REMOVED lines=9> */
[----:B------:R0:W-:Y:S01]  /*188ce0*/  STL [R1+0xa4], R10 ;  /* 0x0000a40a01007387 */ /* 0x0001e20000100800 */
        /* <DEDUP_REMOVED lines=9> */
[----:B------:R-:W-:-:S05]  /*188d80*/  LOP3.LUT R6, R6, 0xffdfffff, RZ, 0xc0, !PT ;  /* 0xffdfffff06067812 */ /* 0x000fca00078ec0ff */
        /* <DEDUP_REMOVED lines=8> */
[----:B0-----:R-:W-:Y:S01]  /*188e10*/  IMAD.U32 R10, RZ, RZ, UR44 ;  /* 0x0000002cff0a7e24 */ /* 0x001fe2000f8e00ff */
[----:B------:R-:W-:Y:S01]  /*188e20*/  UMOV UR6, UR43 ;  /* 0x0000002b00067c82 */ /* 0x000fe20008000000 */
[----:B------:R-:W-:Y:S01]  /*188e30*/  UMOV UR13, UR41 ;  /* 0x00000029000d7c82 */ /* 0x000fe20008000000 */
[----:B------:R-:W-:Y:S01]  /*188e40*/  ULDC.64 UR38, c[0x0][0x228] ;  /* 0x00008a0000267ab9 */ /* 0x000fe20000000a00 */
[----:B------:R-:W-:Y:S01]  /*188e50*/  ULDC.64 UR44, c[0x0][0x228] ;  /* 0x00008a00002c7ab9 */ /* 0x000fe20000000a00 */
[----:B------:R-:W-:-:S02]  /*188e60*/  @P1 LOP3.LUT R36, R36, 0x1, RZ, 0xfc, !PT ;  /* 0x0000000124241812 */ /* 0x000fc400078efcff */
[----:B------:R-:W-:Y:S02]  /*188e70*/  ISETP.GE.AND P1, PT, R8, UR37, PT ;  /* 0x0000002508007c0c */ /* 0x000fe4000bf26270 */
[----:B------:R-:W-:Y:S02]  /*188e80*/  @P0 LOP3.LUT R6, R6, 0x100000, RZ, 0xfc, !PT ;  /* 0x0010000006060812 */ /* 0x000fe400078efcff */
[----:B------:R-:W-:Y:S01]  /*188e90*/  ISETP.GE.AND P0, PT, R9, UR11, PT ;  /* 0x0000000b09007c0c */ /* 0x000fe2000bf06270 */
[C---:B------:R-:W-:Y:S02]  /*188ea0*/  VIADD R8, R52.reuse, 0x140 ;  /* 0x0000014034087836 */ /* 0x040fe40000000000 */
[----:B------:R-:W-:Y:S01]  /*188eb0*/  VIADD R9, R52, 0x13d ;  /* 0x0000013d34097836 */ /* 0x000fe20000000000 */
[----:B------:R-:W-:-:S05]  /*188ec0*/  LOP3.LUT R6, R6, 0xfff7ffff, RZ, 0xc0, !PT ;  /* 0xfff7ffff06067812 */ /* 0x000fca00078ec0ff */
[----:B------:R-:W-:Y:S02]  /*188ed0*/  @P1 LOP3.LUT R37, R37, 0x80000000, RZ, 0xfc, !PT ;  /* 0x8000000025251812 */ /* 0x000fe400078efcff */
[----:B------:R-:W-:Y:S02]  /*188ee0*/  ISETP.GE.AND P1, PT, R8, UR19, PT ;  /* 0x0000001308007c0c */ /* 0x000fe4000bf26270 */
[----:B------:R-:W-:Y:S02]  /*188ef0*/  @P0 LOP3.LUT R6, R6, 0x80000, RZ, 0xfc, !PT ;  /* 0x0008000006060812 */ /* 0x000fe400078efcff */
[----:B------:R-:W-:Y:S01]  /*188f00*/  ISETP.GE.AND P0, PT, R9, UR7, PT ;  /* 0x0000000709007c0c */ /* 0x000fe2000bf06270 */
[C---:B------:R-:W-:Y:S01]  /*188f10*/  VIADD R8, R52.reuse, 0x13e ;  /* 0x0000013e34087836 */ /* 0x040fe20000000000 */
[----:B------:R-:W-:Y:S01]  /*188f20*/  LOP3.LUT R37, R37, 0xbfffffff, RZ, 0xc0, !PT ;  /* 0xbfffffff25257812 */ /* 0x000fe200078ec0ff */
        /* <DEDUP_REMOVED lines=9> */
[----:B------:R-:W-:Y:S01]  /*188fc0*/  LOP3.LUT R6, R6, 0xfffdffff, RZ, 0xc0, !PT ;  /* 0xfffdffff06067812 */ /* 0x000fe200078ec0ff */
[----:B------:R0:W-:Y:S01]  /*188fd0*/  STL [R1+0xa0], R10 ;  /* 0x0000a00a01007387 */ /* 0x0001e20000100800 */
[----:B------:R-:W-:Y:S01]  /*188fe0*/  UMOV UR12, UR39 ;  /* 0x00000027000c7c82 */ /* 0x000fe20008000000 */
[----:B------:R-:W-:-:S02]  /*188ff0*/  ULDC.64 UR18, c[0x0][0x228] ;  /* 0x00008a0000127ab9 */ /* 0x000fc40000000a00 */
        /* <DEDUP_REMOVED lines=16> */
[----:B0-----:R-:W-:Y:S01]  /*189100*/  IMAD.U32 R10, RZ, RZ, UR42 ;  /* 0x0000002aff0a7e24 */ /* 0x001fe2000f8e00ff */
[----:B------:R-:W-:Y:S01]  /*189110*/  UMOV UR7, UR19 ;  /* 0x0000001300077c82 */ /* 0x000fe20008000000 */
[----:B------:R-:W-:Y:S01]  /*189120*/  ULDC.64 UR16, c[0x0][0x228] ;  /* 0x00008a0000107ab9 */ /* 0x000fe20000000a00 */
[----:B------:R-:W-:Y:S01]  /*189130*/  ULDC.64 UR42, c[0x0][0x228] ;  /* 0x00008a00002a7ab9 */ /* 0x000fe20000000a00 */
[----:B------:R-:W-:-:S02]  /*189140*/  @P1 LOP3.LUT R37, R37, 0x8000000, RZ, 0xfc, !PT ;  /* 0x0800000025251812 */ /* 0x000fc400078efcff */
[----:B------:R-:W-:Y:S02]  /*189150*/  ISETP.GE.AND P1, PT, R8, UR15, PT ;  /* 0x0000000f08007c0c */ /* 0x000fe4000bf26270 */
[----:B------:R-:W-:Y:S02]  /*189160*/  @P0 LOP3.LUT R6, R6, 0x8000, RZ, 0xfc, !PT ;  /* 0x0000800006060812 */ /* 0x000fe400078efcff */
[----:B------:R-:W-:Y:S01]  /*189170*/  ISETP.GE.AND P0, PT, R9, UR6, PT ;  /* 0x0000000609007c0c */ /* 0x000fe2000bf06270 */
[C---:B------:R-:W-:Y:S01]  /*189180*/  VIADD R8, R52.reuse, 0x136 ;  /* 0x0000013634087836 */ /* 0x040fe20000000000 */
[----:B------:R-:W-:Y:S01]  /*189190*/  LOP3.LUT R37, R37, 0xfbffffff, RZ, 0xc0, !PT ;  /* 0xfbffffff25257812 */ /* 0x000fe200078ec0ff */
[----:B------:R0:W-:Y:S01]  /*1891a0*/  STL [R1+0x98], R10 ;  /* 0x0000980a01007387 */ /* 0x0001e20000100800 */
[----:B------:R-:W-:Y:S01]  /*1891b0*/  VIADD R9, R52, 0x133 ;  /* 0x0000013334097836 */ /* 0x000fe20000000000 */
[----:B------:R-:W-:-:S04]  /*1891c0*/  LOP3.LUT R6, R6, 0xffffbfff, RZ, 0xc0, !PT ;  /* 0xffffbfff06067812 */ /* 0x000fc800078ec0ff */
[----:B------:R-:W-:Y:S02]  /*1891d0*/  @P1 LOP3.LUT R37, R37, 0x4000000, RZ, 0xfc, !PT ;  /* 0x0400000025251812 */ /* 0x000fe400078efcff */
[----:B------:R-:W-:Y:S01]  /*1891e0*/  ISETP.GE.AND P1, PT, R8, UR14, PT ;  /* 0x0000000e08007c0c */ /* 0x000fe2000bf26270 */
[----:B0-----:R-:W-:Y:S01]  /*1891f0*/  IMAD.U32 R10, RZ, RZ, UR40 ;  /* 0x00000028ff0a7e24 */ /* 0x001fe2000f8e00ff */
[----:B------:R-:W-:Y:S01]  /*189200*/  ULDC.64 UR40, c[0x0][0x228] ;  /* 0x00008a0000287ab9 */ /* 0x000fe20000000a00 */
[----:B------:R-:W-:Y:S01]  /*189210*/  @P0 LOP3.LUT R6, R6, 0x4000, RZ, 0xfc, !PT ;  /* 0x0000400006060812 */ /* 0x000fe200078efcff */
[----:B------:R-:W-:Y:S01]  /*189220*/  UMOV UR8, UR41 ;  /* 0x0000002900087c82 */ /* 0x000fe20008000000 */
[C---:B------:R-:W-:Y:S01]  /*189230*/  VIADD R8, R52.reuse, 0x134 ;  /* 0x0000013434087836 */ /* 0x040fe20000000000 */
[----:B------:R-:W-:Y:S02]  /*189240*/  ISETP.GE.AND P0, PT, R9, UR8, PT ;  /* 0x0000000809007c0c */ /* 0x000fe4000bf06270 */
[----:B------:R-:W-:Y:S01]  /*189250*/  LOP3.LUT R37, R37, 0xfdffffff, RZ, 0xc0, !PT ;  /* 0xfdffffff25257812 */ /* 0x000fe200078ec0ff */
[----:B------:R0:W-:Y:S01]  /*189260*/  STL [R1+0x94], R10 ;  /* 0x0000940a01007387 */ /* 0x0001e20000100800 */
[----:B------:R-:W-:Y:S01]  /*189270*/  VIADD R9, R52, 0x131 ;  /* 0x0000013134097836 */ /* 0x000fe20000000000 */
[----:B------:R-:W-:Y:S01]  /*189280*/  UMOV UR5, UR17 ;  /* 0x0000001100057c82 */ /* 0x000fe20008000000 */
[----:B------:R-:W-:Y:S01]  /*189290*/  ULDC.64 UR14, c[0x0][0x228] ;  /* 0x00008a00000e7ab9 */ /* 0x000fe20000000a00 */
[----:B------:R-:W-:-:S02]  /*1892a0*/  @P1 LOP3.LUT R37, R37, 0x2000000, RZ, 0xfc, !PT ;  /* 0x0200000025251812 */ /* 0x000fc400078efcff */
[----:B------:R-:W-:Y:S01]  /*1892b0*/  ISETP.GE.AND P1, PT, R8, UR13, PT ;  /* 0x0000000d08007c0c */ /* 0x000fe2000bf26270 */
[----:B0-----:R-:W-:Y:S01]  /*1892c0*/  IMAD.U32 R10, RZ, RZ, UR40 ;  /* 0x00000028ff0a7e24 */ /* 0x001fe2000f8e00ff */
[----:B------:R-:W-:Y:S01]  /*1892d0*/  LOP3.LUT R6, R6, 0xffffdfff, RZ, 0xc0, !PT ;  /* 0xffffdfff06067812 */ /* 0x000fe200078ec0ff */
[----:B------:R-:W-:Y:S01]  /*1892e0*/  VIADD R8, R52, 0x132 ;  /* 0x0000013234087836 */ /* 0x000fe20000000000 */
[----:B------:R-:W-:Y:S01]  /*1892f0*/  LOP3.LUT R37, R37, 0xfeffffff, RZ, 0xc0, !PT ;  /* 0xfeffffff25257812 */ /* 0x000fe200078ec0ff */
[----:B------:R-:W-:Y:S01]  /*189300*/  UMOV UR6, UR15 ;  /* 0x0000000f00067c82 */ /* 0x000fe20008000000 */
[----:B------:R0:W-:Y:S01]  /*189310*/  STL [R1+0x90], R10 ;  /* 0x0000900a01007387 */ /* 0x0001e20000100800 */
[----:B------:R-:W-:Y:S01]  /*189320*/  @P0 LOP3.LUT R6, R6, 0x2000, RZ, 0xfc, !PT ;  /* 0x0000200006060812 */ /* 0x000fe200078efcff */
[----:B------:R-:W-:Y:S01]  /*189330*/  ULDC.64 UR40, c[0x0][0x228] ;  /* 0x00008a0000287ab9 */ /* 0x000fe20000000a00 */
[----:B0-----:R-:W-:Y:S01]  /*189340*/  IMAD.U32 R10, RZ, RZ, UR38 ;  /* 0x00000026ff0a7e24 */ /* 0x001fe2000f8e00ff */
[----:B------:R-:W-:-:S02]  /*189350*/  ULDC.64 UR38, c[0x0][0x228] ;  /* 0x00008a0000267ab9 */ /* 0x000fc40000000a00 */
[----:B------:R-:W-:Y:S02]  /*189360*/  UMOV UR4, UR39 ;  /* 0x0000002700047c82 */ /* 0x000fe40008000000 */
[----:B------:R-:W-:Y:S02]  /*189370*/  ISETP.GE.AND P0, PT, R9, UR4, PT ;  /* 0x0000000409007c0c */ /* 0x000fe4000bf06270 */
[----:B------:R-:W-:Y:S02]  /*189380*/  @P1 LOP3.LUT R37, R37, 0x1000000, RZ, 0xfc, !PT ;  /* 0x0100000025251812 */ /* 0x000fe400078efcff */
[----:B------:R-:W-:Y:S01]  /*189390*/  ISETP.GE.AND P1, PT, R8, UR12, PT ;  /* 0x0000000c08007c0c */ /* 0x000fe2000bf26270 */
[----:B------:R-:W-:Y:S01]  /*1893a0*/  VIADD R9, R52, 0x12f ;  /* 0x0000012f34097836 */ /* 0x000fe20000000000 */
[----:B------:R-:W-:Y:S01]  /*1893b0*/  LOP3.LUT R6, R6, 0xffffefff, RZ, 0xc0, !PT ;  /* 0xffffefff06067812 */ /* 0x000fe200078ec0ff */
[----:B------:R0:W-:Y:S01]  /*1893c0*/  STL [R1+0x8c], R10 ;  /* 0x00008c0a01007387 */ /* 0x0001e20000100800 */
[----:B------:R-:W-:Y:S01]  /*1893d0*/  VIADD R8, R52, 0x130 ;  /* 0x0000013034087836 */ /* 0x000fe20000000000 */
[----:B------:R-:W-:Y:S01]  /*1893e0*/  LOP3.LUT R37, R37, 0xff7fffff, RZ, 0xc0, !PT ;  /* 0xff7fffff25257812 */ /* 0x000fe200078ec0ff */
[----:B------:R-:W-:-:S03]  /*1893f0*/  ULDC.64 UR12, c[0x0][0x228] ;  /* 0x00008a00000c7ab9 */ /* 0x000fc60000000a00 */
[----:B------:R-:W-:Y:S02]  /*189400*/  @P0 LOP3.LUT R6, R6, 0x1000, RZ, 0xfc, !PT ;  /* 0x0000100006060812 */ /* 0x000fe400078efcff */
[----:B------:R-:W-:Y:S01]  /*189410*/  ISETP.GE.AND P0, PT, R9, UR7, PT ;  /* 0x0000000709007c0c */ /* 0x000fe2000bf06270 */
[----:B0-----:R-:W-:Y:S01]  /*189420*/  IMAD.U32 R10, RZ, RZ, UR38 ;  /* 0x00000026ff0a7e24 */ /* 0x001fe2000f8e00ff */
[----:B------:R-:W-:Y:S01]  /*189430*/  ULDC.64 UR38, c[0x0][0x228] ;  /* 0x00008a0000267ab9 */ /* 0x000fe20000000a00 */
[----:B------:R-:W-:Y:S01]  /*189440*/  @P1 LOP3.LUT R37, R37, 0x800000, RZ, 0xfc, !PT ;  /* 0x0080000025251812 */ /* 0x000fe200078efcff */
[----:B------:R-:W-:Y:S02]  /*189450*/  UMOV UR11, UR39 ;  /* 0x00000027000b7c82 */ /* 0x000fe40008000000 */
[----:B------:R-:W-:Y:S01]  /*189460*/  ISETP.GE.AND P1, PT, R8, UR11, PT ;  /* 0x0000000b08007c0c */ /* 0x000fe2000bf26270 */
[----:B------:R0:W-:Y:S01]  /*189470*/  STL [R1+0x88], R10 ;  /* 0x0000880a01007387 */ /* 0x0001e20000100800 */
[----:B------:R-:W-:Y:S01]  /*189480*/  VIADD R9, R52, 0x12d ;  /* 0x0000012d34097836 */ /* 0x000fe20000000000 */
[----:B------:R-:W-:Y:S01]  /*189490*/  LOP3.LUT R6, R6, 0xfffff7ff, RZ, 0xc0, !PT ;  /* 0xfffff7ff06067812 */ /* 0x000fe200078ec0ff */
[----:B------:R-:W-:Y:S01]  /*1894a0*/  VIADD R8, R52, 0x12e ;  /* 0x0000012e34087836 */ /* 0x000fe20000000000 */
[----:B------:R-:W-:-:S02]  /*1894b0*/  LOP3.LUT R37, R37, 0xffbfffff, RZ, 0xc0, !PT ;  /* 0xffbfffff25257812 */ /* 0x000fc400078ec0ff */
[----:B------:R-:W-:Y:S01]  /*1894c0*/  @P0 LOP3.LUT R6, R6, 0x800, RZ, 0xfc, !PT ;  /* 0x0000080006060812 */ /* 0x000fe200078efcff */
[----:B0-----:R-:W-:Y:S01]  /*1894d0*/  IMAD.U32 R10, RZ, RZ, UR38 ;  /* 0x00000026ff0a7e24 */ /* 0x001fe2000f8e00ff */
[----:B------:R-:W-:-:S04]  /*1894e0*/  ISETP.GE.AND P0, PT, R9, UR5, PT ;  /* 0x0000000509007c0c */ /* 0x000fc8000bf06270 */
[----:B------:R-:W-:Y:S02]  /*1894f0*/  @P1 LOP3.LUT R37, R37, 0x400000, RZ, 0xfc, !PT ;  /* 0x0040000025251812 */ /* 0x000fe400078efcff */
[----:B------:R-:W-:Y:S01]  /*189500*/  LOP3.LUT R6, R6, 0xfffffbff, RZ, 0xc0, !PT ;  /* 0xfffffbff06067812 */ /* 0x000fe200078ec0ff */
[----:B------:R-:W-:Y:S01]  /*189510*/  UMOV UR4, UR13 ;  /* 0x0000000d00047c82 */ /* 0x000fe20008000000 */
[----:B------:R0:W-:Y:S01]  /*189520*/  STL [R1+0x84], R10 ;  /* 0x0000840a01007387 */ /* 0x0001e20000100800 */
[----:B------:R-:W-:Y:S01]  /*189530*/  VIADD R9, R52, 0x12b ;  /* 0x0000012b34097836 */ /* 0x000fe20000000000 */
[----:B------:R-:W-:Y:S01]  /*189540*/  ULDC.64 UR38, c[0x0][0x228] ;  /* 0x00008a0000267ab9 */ /* 0x000fe20000000a00 */
[----:B0-----:R-:W-:Y:S01]  /*189550*/  IMAD.U32 R10, RZ, RZ, UR18 ;  /* 0x00000012ff0a7e24 */ /* 0x001fe2000f8e00ff */
[----:B------:R-:W-:Y:S02]  /*189560*/  ULDC.64 UR18, c[0x0][0x228] ;  /* 0x00008a0000127ab9 */ /* 0x000fe40000000a00 */
[----:B------:R-:W-:-:S02]  /*189570*/  UMOV UR10, UR19 ;  /* 0x00000013000a7c82 */ /* 0x000fc40008000000 */
[----:B------:R-:W-:Y:S01]  /*189580*/  ISETP.GE.AND P1, PT, R8, UR10, PT ;  /* 0x0000000a08007c0c */ /* 0x000fe2000bf26270 */
[----:B------:R0:W-:Y:S01]  /*189590*/  STL [R1+0x80], R10 ;  /* 0x0000800a01007387 */ /* 0x0001e20000100800 */
[----:B------:R-:W-:Y:S02]  /*1895a0*/  @P0 LOP3.LUT R6, R6, 0x400, RZ, 0xfc, !PT ;  /* 0x0000040006060812 */ /* 0x000fe400078efcff */
[----:B------:R-:W-:Y:S01]  /*1895b0*/  ISETP.GE.AND P0, PT, R9, UR6, PT ;  /* 0x0000000609007c0c */ /* 0x000fe2000bf06270 */
[----:B------:R-:W-:Y:S01]  /*1895c0*/  VIADD R8, R52, 0x12c ;  /* 0x0000012c34087836 */ /* 0x000fe20000000000 */
[----:B------:R-:W-:Y:S01]  /*1895d0*/  LOP3.LUT R37, R37, 0xffdfffff, RZ, 0xc0, !PT ;  /* 0xffdfffff25257812 */ /* 0x000fe200078ec0ff */
[----:B------:R-:W-:Y:S01]  /*1895e0*/  ULDC.64 UR10, c[0x0][0x228] ;  /* 0x00008a00000a7ab9 */ /* 0x000fe20000000a00 */
[----:B0-----:R-:W-:-:S05]  /*1895f0*/  IMAD.U32 R10, RZ, RZ, UR18 ;  /* 0x00000012ff0a7e24 */ /* 0x001fca000f8e00ff */
[----:B------:R-:W-:Y:S01]  /*189600*/  @P1 LOP3.LUT R37, R37, 0x200000, RZ, 0xfc, !PT ;  /* 0x0020000025251812 */ /* 0x000fe200078efcff */
[----:B------:R-:W-:Y:S01]  /*189610*/  VIADD R9, R52, 0x129 ;  /* 0x0000012934097836 */ /* 0x000fe20000000000 */
[----:B------:R-:W-:Y:S01]  /*189620*/  LOP3.LUT R6, R6, 0xfffffdff, RZ, 0xc0, !PT ;  /* 0xfffffdff06067812 */ /* 0x000fe200078ec0ff */
[----:B------:R0:W-:Y:S01]  /*189630*/  STL [R1+0x7c], R10 ;  /* 0x00007c0a01007387 */ /* 0x0001e20000100800 */
[----:B------:R-:W-:Y:S01]  /*189640*/  UMOV UR5, UR11 ;  /* 0x0000000b00057c82 */ /* 0x000fe20008000000 */
[----:B------:R-:W-:Y:S01]  /*189650*/  ULDC.64 UR18, c[0x0][0x228] ;  /* 0x00008a0000127ab9 */ /* 0x000fe20000000a00 */
[----:B0-----:R-:W-:Y:S01]  /*189660*/  IMAD.U32 R10, RZ, RZ, UR16 ;  /* 0x00000010ff0a7e24 */ /* 0x001fe2000f8e00ff */
[----:B------:R-:W-:Y:S02]  /*189670*/  ULDC.64 UR16, c[0x0][0x228] ;  /* 0x00008a0000107ab9 */ /* 0x000fe40000000a00 */
[----:B------:R-:W-:Y:S02]  /*189680*/  UMOV UR9, UR17 ;  /* 0x0000001100097c82 */ /* 0x000fe40008000000 */
[----:B------:R0:W-:Y:S01]  /*189690*/  STL [R1+0x78], R10 ;  /* 0x0000780a01007387 */ /* 0x0001e20000100800 */
[----:B------:R-:W-:-:S02]  /*1896a0*/  ISETP.GE.AND P1, PT, R8, UR9, PT ;  /* 0x0000000908007c0c */ /* 0x000fc4000bf26270 */
[----:B------:R-:W-:Y:S02]  /*1896b0*/  @P0 LOP3.LUT R6, R6, 0x200, RZ, 0xfc, !PT ;  /* 0x0000020006060812 */ /* 0x000fe400078efcff */
[----:B------:R-:W-:Y:S01]  /*1896c0*/  ISETP.GE.AND P0, PT, R9, UR4, PT ;  /* 0x0000000409007c0c */ /* 0x000fe2000bf06270 */
[----:B0-----:R-:W-:Y:S02]  /*1896d0*/  IMAD.U32 R10, RZ, RZ, UR16 ;  /* 0x00000010ff0a7e24 */ /* 0x001fe4000f8e00ff */
[C---:B------:R-:W-:Y:S01]  /*1896e0*/  VIADD R8, R52.reuse, 0x12a ;  /* 0x0000012a34087836 */ /* 0x040fe20000000000 */
[----:B------:R-:W-:Y:S01]  /*1896f0*/  LOP3.LUT R37, R37, 0xffefffff, RZ, 0xc0, !PT ;  /* 0xffefffff25257812 */ /* 0x000fe200078ec0ff */
[----:B------:R-:W-:Y:S01]  /*189700*/  VIADD R9, R52, 0x127 ;  /* 0x0000012734097836 */ /* 0x000fe20000000000 */
[----:B------:R-:W-:Y:S01]  /*189710*/  LOP3.LUT R6, R6, 0xfffffeff, RZ, 0xc0, !PT ;  /* 0xfffffeff06067812 */ /* 0x000fe200078ec0ff */
[----:B------:R0:W-:Y:S02]  /*189720*/  STL [R1+0x74], R10 ;  /* 0x0000740a01007387 */ /* 0x0001e40000100800 */
[----:B------:R-:W-:Y:S01]  /*189730*/  @P1 LOP3.LUT R37, R37, 0x100000, RZ, 0xfc, !PT ;  /* 0x0010000025251812 */ /* 0x000fe200078efcff */
[----:B------:R-:W-:Y:S01]  /*189740*/  ULDC.64 UR16, c[0x0][0x228] ;  /* 0x00008a0000107ab9 */ /* 0x000fe20000000a00 */
[----:B0-----:R-:W-:Y:S01]  /*189750*/  IMAD.U32 R10, RZ, RZ, UR14 ;  /* 0x0000000eff0a7e24 */ /* 0x001fe2000f8e00ff */
[----:B------:R-:W-:-:S02]  /*189760*/  ULDC.64 UR14, c[0x0][0x228] ;  /* 0x00008a00000e7ab9 */ /* 0x000fc40000000a00 */
[----:B------:R-:W-:Y:S02]  /*189770*/  UMOV UR8, UR15 ;  /* 0x0000000f00087c82 */ /* 0x000fe40008000000 */
[----:B------:R0:W-:Y:S01]  /*189780*/  STL [R1+0x70], R10 ;  /* 0x0000700a01007387 */ /* 0x0001e20000100800 */
[----:B------:R-:W-:Y:S02]  /*189790*/  ISETP.GE.AND P1, PT, R8, UR8, PT ;  /* 0x0000000808007c0c */ /* 0x000fe4000bf26270 */
[----:B------:R-:W-:Y:S01]  /*1897a0*/  @P0 LOP3.LUT R6, R6, 0x100, RZ, 0xfc, !PT ;  /* 0x0000010006060812 */ /* 0x000fe200078efcff */
[----:B0-----:R-:W-:Y:S01]  /*1897b0*/  IMAD.U32 R10, RZ, RZ, UR14 ;  /* 0x0000000eff0a7e24 */ /* 0x001fe2000f8e00ff */
[----:B------:R-:W-:Y:S01]  /*1897c0*/  ISETP.GE.AND P0, PT, R9, UR5, PT ;  /* 0x0000000509007c0c */ /* 0x000fe2000bf06270 */
[----:B------:R-:W-:Y:S01]  /*1897d0*/  VIADD R8, R52, 0x128 ;  /* 0x0000012834087836 */ /* 0x000fe20000000000 */
[----:B------:R-:W-:Y:S02]  /*1897e0*/  LOP3.LUT R37, R37, 0xfff7ffff, RZ, 0xc0, !PT ;  /* 0xfff7ffff25257812 */ /* 0x000fe400078ec0ff */
[----:B------:R-:W-:Y:S01]  /*1897f0*/  LOP3.LUT R6, R6, 0xffffff7f, RZ, 0xc0, !PT ;  /* 0xffffff7f06067812 */ /* 0x000fe200078ec0ff */
[----:B------:R0:W-:Y:S01]  /*189800*/  STL [R1+0x6c], R10 ;  /* 0x00006c0a01007387 */ /* 0x0001e20000100800 */
[----:B------:R-:W-:-:S03]  /*189810*/  ULDC.64 UR8, c[0x0][0x228] ;  /* 0x00008a0000087ab9 */ /* 0x000fc60000000a00 */
[----:B------:R-:W-:Y:S01]  /*189820*/  @P1 LOP3.LUT R37, R37, 0x80000, RZ, 0xfc, !PT ;  /* 0x0008000025251812 */ /* 0x000fe200078efcff */
[----:B------:R-:W-:Y:S01]  /*189830*/  ULDC.64 UR14, c[0x0][0x228] ;  /* 0x00008a00000e7ab9 */ /* 0x000fe20000000a00 */
[----:B0-----:R-:W-:Y:S01]  /*189840*/  IMAD.U32 R10, RZ, RZ, UR12 ;  /* 0x0000000cff0a7e24 */ /* 0x001fe2000f8e00ff */
[----:B------:R-:W-:Y:S02]  /*189850*/  ULDC.64 UR12, c[0x0][0x228] ;  /* 0x00008a00000c7ab9 */ /* 0x000fe40000000a00 */
[----:B------:R-:W-:Y:S02]  /*189860*/  UMOV UR7, UR13 ;  /* 0x0000000d00077c82 */ /* 0x000fe40008000000 */
[----:B------:R0:W-:Y:S01]  /*189870*/  STL [R1+0x68], R10 ;  /* 0x0000680a01007387 */ /* 0x0001e20000100800 */
[----:B------:R-:W-:Y:S01]  /*189880*/  ISETP.GE.AND P1, PT, R8, UR7, PT ;  /* 0x0000000708007c0c */ /* 0x000fe2000bf26270 */
[----:B------:R-:W-:Y:S02]  /*189890*/  VIADD R9, R52, 0x125 ;  /* 0x0000012534097836 */ /* 0x000fe40000000000 */
[----:B0-----:R-:W-:Y:S01]  /*1898a0*/  IMAD.U32 R10, RZ, RZ, UR12 ;  /* 0x0000000cff0a7e24 */ /* 0x001fe2000f8e00ff */
[----:B------:R-:W-:Y:S01]  /*1898b0*/  UMOV UR4, UR9 ;  /* 0x0000000900047c82 */ /* 0x000fe20008000000 */
[----:B------:R-:W-:Y:S01]  /*1898c0*/  @P0 LOP3.LUT R6, R6, 0x80, RZ, 0xfc, !PT ;  /* 0x0000008006060812 */ /* 0x000fe200078efcff */
[----:B------:R-:W-:Y:S01]  /*1898d0*/  VIADD R8, R52, 0x126 ;  /* 0x0000012634087836 */ /* 0x000fe20000000000 */
[----:B------:R-:W-:Y:S01]  /*1898e0*/  LOP3.LUT R37, R37, 0xfffbffff, RZ, 0xc0, !PT ;  /* 0xfffbffff25257812 */ /* 0x000fe200078ec0ff */
[----:B------:R0:W-:Y:S01]  /*1898f0*/  STL [R1+0x64], R10 ;  /* 0x0000640a01007387 */ /* 0x0001e20000100800 */
[----:B------:R-:W-:Y:S01]  /*189900*/  ISETP.GE.AND P0, PT, R9, UR4, PT ;  /* 0x0000000409007c0c */ /* 0x000fe2000bf06270 */
[----:B------:R-:W-:Y:S01]  /*189910*/  ULDC.64 UR12, c[0x0][0x228] ;  /* 0x00008a00000c7ab9 */ /* 0x000fe20000000a00 */
[----:B0-----:R-:W-:Y:S01]  /*189920*/  IMAD.U32 R10, RZ, RZ, UR10 ;  /* 0x0000000aff0a7e24 */ /* 0x001fe2000f8e00ff */
[----:B------:R-:W-:-:S04]  /*189930*/  ULDC.64 UR10, c[0x0][0x228] ;  /* 0x00008a00000a7ab9 */ /* 0x000fc80000000a00 */
[----:B------:R0:W-:Y:S01]  /*189940*/  STL [R1+0x60], R10 ;  /* 0x0000600a01007387 */ /* 0x0001e20000100800 */
[----:B------:R-:W-:Y:S01]  /*189950*/  UMOV UR6, UR11 ;  /* 0x0000000b00067c82 */ /* 0x000fe20008000000 */
[----:B------:R-:W-:Y:S02]  /*189960*/  @P1 LOP3.LUT R37, R37, 0x40000, RZ, 0xfc, !PT ;  /* 0x0004000025251812 */ /* 0x000fe400078efcff */
[----:B------:R-:W-:Y:S01]  /*189970*/  ISETP.GE.AND P1, PT, R8, UR6, PT ;  /* 0x0000000608007c0c */ /* 0x000fe2000bf26270 */
[----:B------:R-:W-:Y:S01]  /*189980*/  VIADD R9, R52, 0x123 ;  /* 0x0000012334097836 */ /* 0x000fe20000000000 */
[----:B------:R-:W-:Y:S01]  /*189990*/  LOP3.LUT R6, R6, 0xffffffbf, RZ, 0xc0, !PT ;  /* 0xffffffbf06067812 */ /* 0x000fe200078ec0ff */
[----:B------:R-:W-:Y:S01]  /*1899a0*/  ULDC.64 UR6, c[0x0][0x228] ;  /* 0x00008a0000067ab9 */ /* 0x000fe20000000a00 */
        /* <DEDUP_REMOVED lines=14> */
[----:B0-----:R-:W-:Y:S02]  /*189a90*/  IMAD.U32 R10, RZ, RZ, UR8 ;  /* 0x00000008ff0a7e24 */ /* 0x001fe4000f8e00ff */
[----:B------:R-:W-:Y:S01]  /*189aa0*/  VIADD R8, R52, 0x122 ;  /* 0x0000012234087836 */ /* 0x000fe20000000000 */
[----:B------:R-:W-:Y:S01]  /*189ab0*/  ULDC.64 UR4, c[0x0][0x228] ;  /* 0x00008a0000047ab9 */ /* 0x000fe20000000a00 */
[----:B------:R-:W-:Y:S02]  /*189ac0*/  LOP3.LUT R6, R6, 0xffffffdf, RZ, 0xc0, !PT ;  /* 0xffffffdf06067812 */ /* 0x000fe400078ec0ff */
[----:B------:R-:W-:Y:S01]  /*189ad0*/  LOP3.LUT R37, R37, 0xfffeffff, RZ, 0xc0, !PT ;  /* 0xfffeffff25257812 */ /* 0x000fe200078ec0ff */
[----:B------:R0:W-:Y:S01]  /*189ae0*/  STL [R1+0x54], R10 ;  /* 0x0000540a01007387 */ /* 0x0001e20000100800 */
[----:B------:R-:W-:Y:S01]  /*189af0*/  VIADD R9, R52, 0x121 ;  /* 0x0000012134097836 */ /* 0x000fe20000000000 */
[----:B------:R-:W-:Y:S01]  /*189b00*/  @P0 LOP3.LUT R6, R6, 0x20, RZ, 0xfc, !PT ;  /* 0x0000002006060812 */ /* 0x000fe200078efcff */
[----:B------:R-:W-:Y:S01]  /*189b10*/  ULDC.64 UR8, c[0x0][0x228] ;  /* 0x00008a0000087ab9 */ /* 0x000fe20000000a00 */
[----:B0-----:R-:W-:Y:S01]  /*189b20*/  IMAD.U32 R10, RZ, RZ, UR6 ;  /* 0x00000006ff0a7e24 */ /* 0x001fe2000f8e00ff */
[----:B------:R-:W-:-:S02]  /*189b30*/  @P1 LOP3.LUT R37, R37, 0x10000, RZ, 0xfc, !PT ;  /* 0x0001000025251812 */ /* 0x000fc400078efcff */
[----:B------:R-:W-:Y:S01]  /*189b40*/  LOP3.LUT R6, R6, 0xffffffef, RZ, 0xc0, !PT ;  /* 0xffffffef06067812 */ /* 0x000fe200078ec0ff */
[----:B------:R-:W-:Y:S01]  /*189b50*/  ULDC.64 UR6, c[0x0][0x228] ;  /* 0x00008a0000067ab9 */ /* 0x000fe20000000a00 */
[----:B------:R0:W-:Y:S02]  /*189b60*/  STL [R1+0x50], R10 ;  /* 0x0000500a01007387 */ /* 0x0001e40000100800 */
[----:B0-----:R-:W-:Y:S01]  /*189b70*/  IMAD.U32 R10, RZ, RZ, UR4 ;  /* 0x00000004ff0a7e24 */ /* 0x001fe2000f8e00ff */
[----:B------:R-:W-:Y:S02]  /*189b80*/  UMOV UR4, UR5 ;  /* 0x0000000500047c82 */ /* 0x000fe40008000000 */
[----:B------:R-:W-:Y:S01]  /*189b90*/  ISETP.GE.AND P0, PT, R8, UR4, PT ;  /* 0x0000000408007c0c */ /* 0x000fe2000bf06270 */
[----:B------:R-:W-:Y:S01]  /*189ba0*/  ULDC.64 UR4, c[0x0][0x228] ;  /* 0x00008a0000047ab9 */ /* 0x000fe20000000a00 */
[----:B------:R-:W-:Y:S01]  /*189bb0*/  LOP3.LUT R37, R37, 0xffff7fff, RZ, 0xc0, !PT ;  /* 0xffff7fff25257812 */ /* 0x000fe200078ec0ff */
[----:B------:R0:W-:Y:S02]  /*189bc0*/  STL [R1+0x4c], R10 ;  /* 0x00004c0a01007387 */ /* 0x0001e40000100800 */
[----:B0-----:R-:W-:Y:S01]  /*189bd0*/  IMAD.U32 R10, RZ, RZ, UR4 ;  /* 0x00000004ff0a7e24 */ /* 0x001fe2000f8e00ff */
[----:B------:R-:W-:-:S07]  /*189be0*/  UMOV UR4, UR5 ;  /* 0x0000000500047c82 */ /* 0x000fce0008000000 */
[----:B------:R-:W-:Y:S02]  /*189bf0*/  @P0 LOP3.LUT R37, R37, 0x8000, RZ, 0xfc, !PT ;  /* 0x0000800025250812 */ /* 0x000fe400078efcff */
[----:B------:R-:W-:Y:S01]  /*189c00*/  ISETP.GE.AND P0, PT, R9, UR4, PT ;  /* 0x0000000409007c0c */ /* 0x000fe2000bf06270 */
[----:B------:R-:W-:Y:S01]  /*189c10*/  VIADD R8, R52, 0x120 ;  /* 0x0000012034087836 */ /* 0x000fe20000000000 */
[----:B------:R-:W-:Y:S01]  /*189c20*/  ULDC.64 UR4, c[0x0][0x228] ;  /* 0x00008a0000047ab9 */ /* 0x000fe20000000a00 */
[----:B------:R0:W-:Y:S02]  /*189c30*/  STL [R1+0x48], R10 ;  /* 0x0000480a01007387 */ /* 0x0001e40000100800 */
[----:B0-----:R-:W-:Y:S01]  /*189c40*/  IMAD.U32 R10, RZ, RZ, UR4 ;  /* 0x00000004ff0a7e24 */ /* 0x001fe2000f8e00ff */
[----:B------:R-:W-:-:S07]  /*189c50*/  UMOV UR4, UR5 ;  /* 0x0000000500047c82 */ /* 0x000fce0008000000 */
[----:B------:R-:W-:Y:S02]  /*189c60*/  @P0 LOP3.LUT R6, R6, 0x10, RZ, 0xfc, !PT ;  /* 0x0000001006060812 */ /* 0x000fe400078efcff */
[----:B------:R-:W-:Y:S01]  /*189c70*/  ISETP.GE.AND P0, PT, R8, UR4, PT ;  /* 0x0000000408007c0c */ /* 0x000fe2000bf06270 */
[----:B------:R-:W-:Y:S01]  /*189c80*/  VIADD R9, R52, 0x11f ;  /* 0x0000011f34097836 */ /* 0x000fe20000000000 */
[----:B------:R-:W-:Y:S01]  /*189c90*/  ULDC.64 UR4, c[0x0][0x228] ;  /* 0x00008a0000047ab9 */ /* 0x000fe20000000a00 */
[----:B------:R-:W-:Y:S01]  /*189ca0*/  LOP3.LUT R37, R37, 0xffffbfff, RZ, 0xc0, !PT ;  /* 0xffffbfff25257812 */ /* 0x000fe200078ec0ff */
[----:B------:R0:W-:Y:S02]  /*189cb0*/  STL [R1+0x44], R10 ;  /* 0x0000440a01007387 */ /* 0x0001e40000100800 */
[----:B0-----:R-:W-:Y:S01]  /*189cc0*/  IMAD.U32 R10, RZ, RZ, UR4 ;  /* 0x00000004ff0a7e24 */ /* 0x001fe2000f8e00ff */
[----:B------:R-:W-:-:S06]  /*189cd0*/  UMOV UR4, UR5 ;  /* 0x0000000500047c82 */ /* 0x000fcc0008000000 */
[----:B------:R-:W-:Y:S02]  /*189ce0*/  @P0 LOP3.LUT R37, R37, 0x4000, RZ, 0xfc, !PT ;  /* 0x0000400025250812 */ /* 0x000fe400078efcff */
[----:B------:R-:W-:Y:S01]  /*189cf0*/  ISETP.GE.AND P0, PT, R9, UR4, PT ;  /* 0x0000000409007c0c */ /* 0x000fe2000bf06270 */
[----:B------:R-:W-:Y:S01]  /*189d00*/  VIADD R8, R52, 0x11e ;  /* 0x0000011e34087836 */ /* 0x000fe20000000000 */
[----:B------:R-:W-:Y:S01]  /*189d10*/  ULDC.64 UR4, c[0x0][0x228] ;  /* 0x00008a0000047ab9 */ /* 0x000fe20000000a00 */
[----:B------:R-:W-:Y:S01]  /*189d20*/  LOP3.LUT R6, R6, 0xfffffff7, RZ, 0xc0, !PT ;  /* 0xfffffff706067812 */ /* 0x000fe200078ec0ff */
[----:B------:R-:W-:Y:S01]  /*189d30*/  IMAD.U32 R47, RZ, RZ, UR4 ;  /* 0x00000004ff2f7e24 */ /* 0x000fe2000f8e00ff */
[----:B------:R-:W-:-:S08]  /*189d40*/  UMOV UR4, UR5 ;  /* 0x0000000500047c82 */ /* 0x000fd00008000000 */
        /* <DEDUP_REMOVED lines=51> */
[C---:B------:R-:W-:Y:S01]  /*18a080*/  VIADD R8, R52.reuse, 0x116 ;  /* 0x0000011634087836 */ /* 0x040fe20000000000 */
[----:B------:R-:W-:Y:S01]  /*18a090*/  ULDC.64 UR4, c[0x0][0x228] ;  /* 0x00008a0000047ab9 */ /* 0x000fe20000000a00 */
[----:B------:R-:W-:-:S10]  /*18a0a0*/  VIADD R9, R52, 0x115 ;  /* 0x0000011534097836 */ /* 0x000fd40000000000 */
[----:B------:R-:W-:Y:S02]  /*18a0b0*/  @P0 LOP3.LUT R7, R7, 0x80000000, RZ, 0xfc, !PT ;  /* 0x8000000007070812 */ /* 0x000fe400078efcff */
[----:B------:R-:W-:Y:S02]  /*18a0c0*/  ISETP.GE.AND P0, PT, R8, UR5, PT ;  /* 0x0000000508007c0c */ /* 0x000fe4000bf06270 */
[----:B------:R-:W-:Y:S01]  /*18a0d0*/  LOP3.LUT R37, R37, 0xfffffdff, RZ, 0xc0, !PT ;  /* 0xfffffdff25257812 */ /* 0x000fe200078ec0ff */
[----:B------:R-:W-:Y:S01]  /*18a0e0*/  VIADD R8, R52, 0x114 ;  /* 0x0000011434087836 */ /* 0x000fe20000000000 */
[----:B------:R-:W-:-:S09]  /*18a0f0*/  LOP3.LUT R7, R7, 0xbfffffff, RZ, 0xc0, !PT ;  /* 0xbfffffff07077812 */ /* 0x000fd200078ec0ff */
[----:B------:R-:W-:Y:S02]  /*18a100*/  @P0 LOP3.LUT R37, R37, 0x200, RZ, 0xfc, !PT ;  /* 0x0000020025250812 */ /* 0x000fe400078efcff */
[----:B------:R-:W-:Y:S01]  /*18a110*/  ISETP.GE.AND P0, PT, R9, UR7, PT ;  /* 0x0000000709007c0c */ /* 0x000fe2000bf06270 */
[----:B------:R-:W-:Y:S01]  /*18a120*/  VIADD R9, R52, 0x113 ;  /* 0x0000011334097836 */ /* 0x000fe20000000000 */
[----:B------:R-:W-:-:S11]  /*18a130*/  LOP3.LUT R37, R37, 0xfffffeff, RZ, 0xc0, !PT ;  /* 0xfffffeff25257812 */ /* 0x000fd600078ec0ff */
        /* <DEDUP_REMOVED lines=19> */
[----:B------:R-:W-:Y:S02]  /*18a270*/  MOV R57, UR18 ;  /* 0x0000001200397c02 */ /* 0x000fe40008000f00 */
[----:B------:R-:W-:-:S09]  /*18a280*/  LOP3.LUT R7, R7, 0xf7ffffff, RZ, 0xc0, !PT ;  /* 0xf7ffffff07077812 */ /* 0x000fd200078ec0ff */
[----:B------:R-:W-:Y:S02]  /*18a290*/  @P0 LOP3.LUT R37, R37, 0x40, RZ, 0xfc, !PT ;  /* 0x0000004025250812 */ /* 0x000fe400078efcff */
[----:B------:R-:W-:Y:S01]  /*18a2a0*/  ISETP.GE.AND P0, PT, R9, UR19, PT ;  /* 0x0000001309007c0c */ /* 0x000fe2000bf06270 */
[----:B------:R-:W-:Y:S01]  /*18a2b0*/  UMOV UR18, UR21 ;  /* 0x0000001500127c82 */ /* 0x000fe20008000000 */
[----:B------:R-:W-:Y:S01]  /*18a2c0*/  UMOV UR19, UR20 ;  /* 0x0000001400137c82 */ /* 0x000fe20008000000 */
[----:B------:R-:W-:-:S10]  /*18a2d0*/  ULDC.64 UR20, c[0x0][0x228] ;  /* 0x00008a0000147ab9 */ /* 0x000fd40000000a00 */
[----:B------:R-:W-:Y:S02]  /*18a2e0*/  @P0 LOP3.LUT R7, R7, 0x8000000, RZ, 0xfc, !PT ;  /* 0x0800000007070812 */ /* 0x000fe400078efcff */
[----:B------:R-:W-:Y:S01]  /*18a2f0*/  ISETP.GE.AND P0, PT, R8, UR21, PT ;  /* 0x0000001508007c0c */ /* 0x000fe2000bf06270 */
[----:B------:R-:W-:Y:S01]  /*18a300*/  VIADD R9, R52, 0x10d ;  /* 0x0000010d34097836 */ /* 0x000fe20000000000 */
[----:B------:R-:W-:Y:S02]  /*18a310*/  LOP3.LUT R37, R37, 0xffffffdf, RZ, 0xc0, !PT ;  /* 0xffffffdf25257812 */ /* 0x000fe400078ec0ff */
[----:B------:R-:W-:Y:S01]  /*18a320*/  MOV R56, UR16 ;  /* 0x0000001000387c02 */ /* 0x000fe20008000f00 */
[----:B------:R-:W-:Y:S01]  /*18a330*/  UMOV UR16, UR23 ;  /* 0x0000001700107c82 */ /* 0x000fe20008000000 */
[----:B------:R-:W-:Y:S01]  /*18a340*/  UMOV UR15, UR22 ;  /* 0x00000016000f7c82 */ /* 0x000fe20008000000 */
[----:B------:R-:W-:-:S06]  /*18a350*/  ULDC.64 UR22, c[0x0][0x228] ;  /* 0x00008a0000167ab9 */ /* 0x000fcc0000000a00 */
[----:B------:R-:W-:Y:S02]  /*18a360*/  @P0 LOP3.LUT R37, R37, 0x20, RZ, 0xfc, !PT ;  /* 0x0000002025250812 */ /* 0x000fe400078efcff */
[----:B------:R-:W-:Y:S01]  /*18a370*/  ISETP.GE.AND P0, PT, R9, UR23, PT ;  /* 0x0000001709007c0c */ /* 0x000fe2000bf06270 */
[----:B------:R-:W-:Y:S01]  /*18a380*/  VIADD R8, R52, 0x10c ;  /* 0x0000010c34087836 */ /* 0x000fe20000000000 */
[----:B------:R-:W-:Y:S01]  /*18a390*/  LOP3.LUT R7, R7, 0xfbffffff, RZ, 0xc0, !PT ;  /* 0xfbffffff07077812 */ /* 0x000fe200078ec0ff */
[----:B------:R-:W-:Y:S01]  /*18a3a0*/  UMOV UR13, UR25 ;  /* 0x00000019000d7c82 */ /* 0x000fe20008000000 */
[----:B------:R-:W-:Y:S01]  /*18a3b0*/  UMOV UR17, UR24 ;  /* 0x0000001800117c82 */ /* 0x000fe20008000000 */
[----:B------:R-:W-:-:S08]  /*18a3c0*/  ULDC.64 UR24, c[0x0][0x228] ;  /* 0x00008a0000187ab9 */ /* 0x000fd00000000a00 */
        /* <DEDUP_REMOVED lines=10> */
[----:B------:R-:W-:Y:S02]  /*18a470*/  LOP3.LUT R7, R7, 0xfdffffff, RZ, 0xc0, !PT ;  /* 0xfdffffff07077812 */ /* 0x000fe400078ec0ff */
[----:B------:R-:W-:Y:S02]  /*18a480*/  MOV R53, UR12 ;  /* 0x0000000c00357c02 */ /* 0x000fe40008000f00 */
[----:B------:R-:W-:Y:S01]  /*18a490*/  MOV R54, UR14 ;  /* 0x0000000e00367c02 */ /* 0x000fe20008000f00 */
[----:B------:R-:W-:Y:S01]  /*18a4a0*/  UMOV UR14, UR29 ;  /* 0x0000001d000e7c82 */ /* 0x000fe20008000000 */
[----:B------:R-:W-:Y:S01]  /*18a4b0*/  UMOV UR12, UR28 ;  /* 0x0000001c000c7c82 */ /* 0x000fe20008000000 */
[----:B------:R-:W-:-:S04]  /*18a4c0*/  ULDC.64 UR28, c[0x0][0x228] ;  /* 0x00008a00001c7ab9 */ /* 0x000fc80000000a00 */
        /* <DEDUP_REMOVED lines=31> */
[----:B------:R-:W-:-:S07]  /*18a6c0*/  ULDC.64 UR36, c[0x0][0x228] ;  /* 0x00008a0000247ab9 */ /* 0x000fce0000000a00 */
[----:B------:R-:W-:Y:S02]  /*18a6d0*/  @P0 LOP3.LUT R7, R7, 0x800000, RZ, 0xfc, !PT ;  /* 0x0080000007070812 */ /* 0x000fe400078efcff */
[----:B------:R-:W-:Y:S01]  /*18a6e0*/  ISETP.GE.AND P0, PT, R8, UR37, PT ;  /* 0x0000002508007c0c */ /* 0x000fe2000bf06270 */
[C---:B------:R-:W-:Y:S01]  /*18a6f0*/  VIADD R9, R52.reuse, 0x105 ;  /* 0x0000010534097836 */ /* 0x040fe20000000000 */
[----:B------:R-:W-:Y:S01]  /*18a700*/  LOP3.LUT R37, R37, 0xfffffffd, RZ, 0xc0, !PT ;  /* 0xfffffffd25257812 */ /* 0x000fe200078ec0ff */
        /* <DEDUP_REMOVED lines=12> */
[----:B------:R-:W-:-:S12]  /*18a7d0*/  VIADD R9, R52, 0x101 ;  /* 0x0000010134097836 */ /* 0x000fd80000000000 */
        /* <DEDUP_REMOVED lines=8> */
[----:B------:R-:W-:Y:S02]  /*18a860*/  ISETP.GE.AND P0, PT, R8, UR51, PT ;  /* 0x0000003308007c0c */ /* 0x000fe4000bf06270 */
        /* <DEDUP_REMOVED lines=18> */
[----:B------:R-:W-:Y:S02]  /*18a990*/  ISETP.GE.AND P0, PT, R9, UR61, PT ;  /* 0x0000003d09007c0c */ /* 0x000fe4000bf06270 */
[----:B------:R-:W-:Y:S01]  /*18a9a0*/  MOV R55, UR22 ;  /* 0x0000001600377c02 */ /* 0x000fe20008000f00 */
[----:B------:R-:W-:Y:S01]  /*18a9b0*/  VIADD R8, R52, 0xfa ;  /* 0x000000fa34087836 */ /* 0x000fe20000000000 */
[----:B------:R-:W-:Y:S01]  /*18a9c0*/  LOP3.LUT R7, R7, 0xffffbfff, RZ, 0xc0, !PT ;  /* 0xffffbfff07077812 */ /* 0x000fe200078ec0ff */
[----:B------:R-:W-:Y:S02]  /*18a9d0*/  ULDC.64 UR22, c[0x0][0x228] ;  /* 0x00008a0000167ab9 */ /* 0x000fe40000000a00 */
[----:B------:R-:W-:-:S06]  /*18a9e0*/  UMOV UR21, UR23 ;  /* 0x0000001700157c82 */ /* 0x000fcc0008000000 */
[----:B------:R-:W-:Y:S02]  /*18a9f0*/  @P0 LOP3.LUT R7, R7, 0x4000, RZ, 0xfc, !PT ;  /* 0x0000400007070812 */ /* 0x000fe400078efcff */
[----:B------:R-:W-:Y:S01]  /*18aa00*/  ISETP.GE.AND P0, PT, R8, UR21, PT ;  /* 0x0000001508007c0c */ /* 0x000fe2000bf06270 */
[----:B------:R-:W-:Y:S01]  /*18aa10*/  VIADD R9, R52, 0xf8 ;  /* 0x000000f834097836 */ /* 0x000fe20000000000 */
[----:B------:R-:W-:Y:S01]  /*18aa20*/  UMOV UR41, UR22 ;  /* 0x0000001600297c82 */ /* 0x000fe20008000000 */
[----:B------:R-:W-:Y:S01]  /*18aa30*/  LOP3.LUT R7, R7, 0xffffdfff, RZ, 0xc0, !PT ;  /* 0xffffdfff07077812 */ /* 0x000fe200078ec0ff */
[----:B------:R-:W-:Y:S02]  /*18aa40*/  ULDC.64 UR22, c[0x0][0x228] ;  /* 0x00008a0000167ab9 */ /* 0x000fe40000000a00 */
[----:B------:R-:W-:-:S07]  /*18aa50*/  UMOV UR21, UR23 ;  /* 0x0000001700157c82 */ /* 0x000fce0008000000 */
        /* <DEDUP_REMOVED lines=9> */
[----:B------:R-:W-:Y:S04]  /*18aaf0*/  STL [R1+0x40], R10 ;  /* 0x0000400a01007387 */ /* 0x000fe80000100800 */
[----:B------:R0:W-:Y:S01]  /*18ab00*/  STL [R1+0x7f30], R47 ;  /* 0x007f302f01007387 */ /* 0x0001e20000100800 */
[----:B------:R-:W-:Y:S01]  /*18ab10*/  VIADD R9, R52, 0xf4 ;  /* 0x000000f434097836 */ /* 0x000fe20000000000 */
[----:B------:R-:W-:Y:S01]  /*18ab20*/  LOP3.LUT R7, R7, 0xfffff7ff, RZ, 0xc0, !PT ;  /* 0xfffff7ff07077812 */ /* 0x000fe200078ec0ff */
[----:B0-----:R-:W-:-:S02]  /*18ab30*/  IMAD.MOV.U32 R47, RZ, RZ, R19 ;  /* 0x000000ffff2f7224 */ /* 0x001fc400078e0013 */
[----:B------:R-:W-:Y:S01]  /*18ab40*/  IMAD.U32 R19, RZ, RZ, UR24 ;  /* 0x00000018ff137e24 */ /* 0x000fe2000f8e00ff */
[----:B------:R-:W-:Y:S02]  /*18ab50*/  ULDC.64 UR24, c[0x0][0x228] ;  /* 0x00008a0000187ab9 */ /* 0x000fe40000000a00 */
[----:B------:R-:W-:Y:S01]  /*18ab60*/  @P0 LOP3.LUT R7, R7, 0x800, RZ, 0xfc, !PT ;  /* 0x0000080007070812 */ /* 0x000fe200078efcff */
[----:B------:R-:W-:Y:S02]  /*18ab70*/  UMOV UR21, UR25 ;  /* 0x0000001900157c82 */ /* 0x000fe40008000000 */
[----:B------:R-:W-:Y:S01]  /*18ab80*/  ISETP.GE.AND P0, PT, R9, UR21, PT ;  /* 0x0000001509007c0c */ /* 0x000fe2000bf06270 */
[----:B------:R0:W-:Y:S01]  /*18ab90*/  STL [R1+0x7f34], R39 ;  /* 0x007f342701007387 */ /* 0x0001e20000100800 */
[----:B------:R-:W-:Y:S01]  /*18aba0*/  VIADD R8, R52, 0xf2 ;  /* 0x000000f234087836 */ /* 0x000fe20000000000 */
[----:B------:R-:W-:Y:S01]  /*18abb0*/  LOP3.LUT R7, R7, 0xfffffbff, RZ, 0xc0, !PT ;  /* 0xfffffbff07077812 */ /* 0x000fe200078ec0ff */
[----:B0-----:R-:W-:-:S02]  /*18abc0*/  IMAD.MOV.U32 R39, RZ, RZ, R18 ;  /* 0x000000ffff277224 */ /* 0x001fc400078e0012 */
[----:B------:R-:W-:Y:S01]  /*18abd0*/  IMAD.U32 R18, RZ, RZ, UR24 ;  /* 0x00000018ff127e24 */ /* 0x000fe2000f8e00ff */
[----:B------:R-:W-:-:S06]  /*18abe0*/  ULDC.64 UR24, c[0x0][0x228] ;  /* 0x00008a0000187ab9 */ /* 0x000fcc0000000a00 */
[----:B------:R-:W-:Y:S01]  /*18abf0*/  @P0 LOP3.LUT R7, R7, 0x400, RZ, 0xfc, !PT ;  /* 0x0000040007070812 */ /* 0x000fe200078efcff */
[----:B------:R-:W-:Y:S02]  /*18ac00*/  UMOV UR21, UR25 ;  /* 0x0000001900157c82 */ /* 0x000fe40008000000 */
[----:B------:R-:W-:Y:S01]  /*18ac10*/  ISETP.GE.AND P0, PT, R8, UR21, PT ;  /* 0x0000001508007c0c */ /* 0x000fe2000bf06270 */
[----:B------:R-:W-:Y:S01]  /*18ac20*/  VIADD R9, R52, 0xf0 ;  /* 0x000000f034097836 */ /* 0x000fe20000000000 */
[----:B------:R-:W-:Y:S01]  /*18ac30*/  UMOV UR43, UR24 ;  /* 0x00000018002b7c82 */ /* 0x000fe20008000000 */
[----:B------:R-:W-:Y:S01]  /*18ac40*/  LOP3.LUT R7, R7, 0xfffffdff, RZ, 0xc0, !PT ;  /* 0xfffffdff07077812 */ /* 0x000fe200078ec0ff */
[----:B------:R-:W-:Y:S02]  /*18ac50*/  ULDC.64 UR24, c[0x0][0x228] ;  /* 0x00008a0000187ab9 */ /* 0x000fe40000000a00 */
[----:B------:R-:W-:-:S07]  /*18ac60*/  UMOV UR21, UR25 ;  /* 0x0000001900157c82 */ /* 0x000fce0008000000 */
[----:B------:R-:W-:Y:S02]  /*18ac70*/  @P0 LOP3.LUT R7, R7, 0x200, RZ, 0xfc, !PT ;  /* 0x0000020007070812 */ /* 0x000fe400078efcff */
[----:B------:R-:W-:Y:S01]  /*18ac80*/  ISETP.GE.AND P0, PT, R9, UR21, PT ;  /* 0x0000001509007c0c */ /* 0x000fe2000bf06270 */
[----:B------:R0:W-:Y:S01]  /*18ac90*/  STL [R1+0x7f38], R43 ;  /* 0x007f382b01007387 */ /* 0x0001e20000100800 */
[----:B------:R-:W-:Y:S01]  /*18aca0*/  VIADD R8, R52, 0xee ;  /* 0x000000ee34087836 */ /* 0x000fe20000000000 */
[----:B------:R-:W-:Y:S01]  /*18acb0*/  LOP3.LUT R7, R7, 0xfffffeff, RZ, 0xc0, !PT ;  /* 0xfffffeff07077812 */ /* 0x000fe200078ec0ff */
[----:B0-----:R-:W-:Y:S02]  /*18acc0*/  IMAD.MOV.U32 R43, RZ, RZ, R17 ;  /* 0x000000ffff2b7224 */ /* 0x001fe400078e0011 */
        /* <DEDUP_REMOVED lines=9> */
[----:B------:R-:W-:Y:S01]  /*18ad60*/  UMOV UR21, UR25 ;  /* 0x0000001900157c82 */ /* 0x000fe20008000000 */
[----:B------:R-:W-:Y:S06]  /*18ad70*/  STL [R1+0x7f3c], R58 ;  /* 0x007f3c3a01007387 */ /* 0x000fec0000100800 */
[----:B------:R-:W-:-:S02]  /*18ad80*/  @P0 LOP3.LUT R7, R7, 0x80, RZ, 0xfc, !PT ;  /* 0x0000008007070812 */ /* 0x000fc400078efcff */
[----:B------:R-:W-:Y:S01]  /*18ad90*/  ISETP.GE.AND P0, PT, R9, UR21, PT ;  /* 0x0000001509007c0c */ /* 0x000fe2000bf06270 */
[----:B------:R-:W-:Y:S04]  /*18ada0*/  STL [R1+0x7f40], R46 ;  /* 0x007f402e01007387 */ /* 0x000fe80000100800 */
[----:B------:R-:W-:Y:S04]  /*18adb0*/  STL [R1+0x7f44], R44 ;  /* 0x007f442c01007387 */ /* 0x000fe80000100800 */
[----:B------:R0:W-:Y:S01]  /*18adc0*/  STL [R1+0x7f48], R6 ;  /* 0x007f480601007387 */ /* 0x0001e20000100800 */
[----:B------:R-:W-:Y:S01]  /*18add0*/  VIADD R8, R52, 0xea ;  /* 0x000000ea34087836 */ /* 0x000fe20000000000 */
[----:B------:R-:W-:Y:S01]  /*18ade0*/  LOP3.LUT R7, R7, 0xffffffbf, RZ, 0xc0, !PT ;  /* 0xffffffbf07077812 */ /* 0x000fe200078ec0ff */
[----:B0-----:R-:W-:-:S02]  /*18adf0*/  IMAD.MOV.U32 R6, RZ, RZ, R16 ;  /* 0x000000ffff067224 */ /* 0x001fc400078e0010 */
[----:B------:R-:W-:Y:S01]  /*18ae00*/  IMAD.U32 R16, RZ, RZ, UR24 ;  /* 0x00000018ff107e24 */ /* 0x000fe2000f8e00ff */
[----:B------:R-:W-:Y:S01]  /*18ae10*/  ULDC.64 UR24, c[0x0][0x228] ;  /* 0x00008a0000187ab9 */ /* 0x000fe20000000a00 */
[----:B------:R-:W-:Y:S01]  /*18ae20*/  @P0 LOP3.LUT R7, R7, 0x40, RZ, 0xfc, !PT ;  /* 0x0000004007070812 */ /* 0x000fe200078efcff */
[----:B------:R-:W-:Y:S02]  /*18ae30*/  UMOV UR21, UR25 ;  /* 0x0000001900157c82 */ /* 0x000fe40008000000 */
[----:B------:R-:W-:Y:S01]  /*18ae40*/  ISETP.GE.AND P0, PT, R8, UR21, PT ;  /* 0x0000001508007c0c */ /* 0x000fe2000bf06270 */
[----:B------:R-:W-:Y:S02]  /*18ae50*/  IMAD.MOV.U32 R44, RZ, RZ, R15 ;  /* 0x000000ffff2c7224 */ /* 0x000fe400078e000f */
[----:B------:R-:W-:Y:S02]  /*18ae60*/  VIADD R9, R52, 0xe8 ;  /* 0x000000e834097836 */ /* 0x000fe40000000000 */
[----:B------:R-:W-:Y:S01]  /*18ae70*/  IMAD.U32 R15, RZ, RZ, UR24 ;  /* 0x00000018ff0f7e24 */ /* 0x000fe2000f8e00ff */
[----:B------:R-:W-:Y:S01]  /*18ae80*/  LOP3.LUT R7, R7, 0xffffffdf, RZ, 0xc0, !PT ;  /* 0xffffffdf07077812 */ /* 0x000fe200078ec0ff */
[----:B------:R-:W-:-:S02]  /*18ae90*/  ULDC.64 UR24, c[0x0][0x228] ;  /* 0x00008a0000187ab9 */ /* 0x000fc40000000a00 */
[----:B------:R-:W-:-:S04]  /*18aea0*/  UMOV UR21, UR25 ;  /* 0x0000001900157c82 */ /* 0x000fc80008000000 */
        /* <DEDUP_REMOVED lines=9> */
[----:B------:R-:W-:Y:S01]  /*18af40*/  VIADD R9, R52, 0xe4 ;  /* 0x000000e434097836 */ /* 0x000fe20000000000 */
[----:B------:R-:W-:Y:S01]  /*18af50*/  UMOV UR45, UR24 ;  /* 0x00000018002d7c82 */ /* 0x000fe20008000000 */
[----:B------:R-:W-:Y:S01]  /*18af60*/  LOP3.LUT R7, R7, 0xfffffff7, RZ, 0xc0, !PT ;  /* 0xfffffff707077812 */ /* 0x000fe200078ec0ff */
[----:B------:R-:W-:Y:S01]  /*18af70*/  ULDC.64 UR24, c[0x0][0x228] ;  /* 0x00008a0000187ab9 */ /* 0x000fe20000000a00 */
[----:B------:R-:W-:Y:S01]  /*18af80*/  UMOV UR23, UR22 ;  /* 0x0000001600177c82 */ /* 0x000fe20008000000 */
[----:B------:R-:W-:-:S07]  /*18af90*/  UMOV UR22, UR25 ;  /* 0x0000001900167c82 */ /* 0x000fce0008000000 */
        /* <DEDUP_REMOVED lines=9> */
[----:B------:R-:W-:Y:S02]  /*18b030*/  IMAD.MOV.U32 R46, RZ, RZ, R14 ;  /* 0x000000ffff2e7224 */ /* 0x000fe400078e000e */
[----:B------:R-:W-:Y:S02]  /*18b040*/  VIADD R9, R52, 0xe0 ;  /* 0x000000e034097836 */ /* 0x000fe40000000000 */
[----:B------:R-:W-:Y:S01]  /*18b050*/  IMAD.U32 R14, RZ, RZ, UR24 ;  /* 0x00000018ff0e7e24 */ /* 0x000fe2000f8e00ff */
[----:B------:R-:W-:Y:S01]  /*18b060*/  LOP3.LUT R7, R7, 0xfffffffd, RZ, 0xc0, !PT ;  /* 0xfffffffd07077812 */ /* 0x000fe200078ec0ff */
[----:B------:R-:W-:Y:S02]  /*18b070*/  ULDC.64 UR24, c[0x0][0x228] ;  /* 0x00008a0000187ab9 */ /* 0x000fe40000000a00 */
        /* <DEDUP_REMOVED lines=59> */
[----:B------:R-:W-:Y:S02]  /*18b430*/  ISETP.GE.AND P0, PT, R9, UR22, PT ;  /* 0x0000001609007c0c */ /* 0x000fe4000bf06270 */
[----:B------:R-:W-:Y:S01]  /*18b440*/  MOV R33, UR28 ;  /* 0x0000001c00217c02 */ /* 0x000fe20008000f00 */
[----:B------:R-:W-:Y:S01]  /*18b450*/  VIADD R8, R52, 0xce ;  /* 0x000000ce34087836 */ /* 0x000fe20000000000 */
[----:B------:R-:W-:Y:S01]  /*18b460*/  LOP3.LUT R36, R36, 0xfeffffff, RZ, 0xc0, !PT ;  /* 0xfeffffff24247812 */ /* 0x000fe200078ec0ff */
[----:B------:R-:W-:Y:S01]  /*18b470*/  UMOV UR22, UR17 ;  /* 0x0000001100167c82 */ /* 0x000fe20008000000 */
[----:B------:R-:W-:Y:S01]  /*18b480*/  ULDC.64 UR28, c[0x0][0x228] ;  /* 0x00008a00001c7ab9 */ /* 0x000fe20000000a00 */
[----:B------:R-:W-:Y:S01]  /*18b490*/  UMOV UR17, UR11 ;  /* 0x0000000b00117c82 */ /* 0x000fe20008000000 */
[----:B------:R-:W-:-:S05]  /*18b4a0*/  UMOV UR11, UR29 ;  /* 0x0000001d000b7c82 */ /* 0x000fca0008000000 */
[----:B------:R-:W-:Y:S02]  /*18b4b0*/  @P0 LOP3.LUT R36, R36, 0x1000000, RZ, 0xfc, !PT ;  /* 0x0100000024240812 */ /* 0x000fe400078efcff */
[----:B------:R-:W-:Y:S02]  /*18b4c0*/  ISETP.GE.AND P0, PT, R8, UR11, PT ;  /* 0x0000000b08007c0c */ /* 0x000fe4000bf06270 */
[----:B------:R-:W-:Y:S01]  /*18b4d0*/  MOV R34, UR26 ;  /* 0x0000001a00227c02 */ /* 0x000fe20008000f00 */
[----:B------:R-:W-:Y:S01]  /*18b4e0*/  UMOV UR26, UR20 ;  /* 0x00000014001a7c82 */ /* 0x000fe20008000000 */
[----:B------:R-:W-:Y:S01]  /*18b4f0*/  UMOV UR20, UR16 ;  /* 0x0000001000147c82 */ /* 0x000fe20008000000 */
[----:B------:R-:W-:Y:S01]  /*18b500*/  IMAD.MOV.U32 R38, RZ, RZ, R12 ;  /* 0x000000ffff267224 */ /* 0x000fe200078e000c */
[----:B------:R-:W-:Y:S01]  /*18b510*/  UMOV UR16, UR9 ;  /* 0x0000000900107c82 */ /* 0x000fe20008000000 */
[----:B------:R-:W-:Y:S02]  /*18b520*/  IMAD.U32 R12, RZ, RZ, UR24 ;  /* 0x00000018ff0c7e24 */ /* 0x000fe4000f8e00ff */
[----:B------:R-:W-:Y:S01]  /*18b530*/  VIADD R9, R52, 0xcc ;  /* 0x000000cc34097836 */ /* 0x000fe20000000000 */
[----:B------:R-:W-:Y:S01]  /*18b540*/  UMOV UR9, UR28 ;  /* 0x0000001c00097c82 */ /* 0x000fe20008000000 */
[----:B------:R-:W-:Y:S01]  /*18b550*/  LOP3.LUT R36, R36, 0xff7fffff, RZ, 0xc0, !PT ;  /* 0xff7fffff24247812 */ /* 0x000fe200078ec0ff */
[----:B------:R-:W-:Y:S01]  /*18b560*/  UMOV UR24, UR18 ;  /* 0x0000001200187c82 */ /* 0x000fe20008000000 */
[----:B------:R-:W-:Y:S01]  /*18b570*/  ULDC.64 UR28, c[0x0][0x228] ;  /* 0x00008a00001c7ab9 */ /* 0x000fe20000000a00 */
[----:B------:R-:W-:Y:S01]  /*18b580*/  UMOV UR18, UR13 ;  /* 0x0000000d00127c82 */ /* 0x000fe20008000000 */
[----:B------:R-:W-:Y:S01]  /*18b590*/  UMOV UR13, UR29 ;  /* 0x0000001d000d7c82 */ /* 0x000fe20008000000 */
[----:B------:R-:W-:-:S02]  /*18b5a0*/  @P0 LOP3.LUT R36, R36, 0x800000, RZ, 0xfc, !PT ;  /* 0x0080000024240812 */ /* 0x000fc400078efcff */
[----:B------:R-:W-:Y:S01]  /*18b5b0*/  ISETP.GE.AND P0, PT, R9, UR13, PT ;  /* 0x0000000d09007c0c */ /* 0x000fe2000bf06270 */
[----:B------:R-:W-:Y:S01]  /*18b5c0*/  VIADD R8, R52, 0xca ;  /* 0x000000ca34087836 */ /* 0x000fe20000000000 */
[----:B------:R-:W-:Y:S01]  /*18b5d0*/  UMOV UR11, UR28 ;  /* 0x0000001c000b7c82 */ /* 0x000fe20008000000 */
[----:B------:R-:W-:Y:S01]  /*18b5e0*/  LOP3.LUT R36, R36, 0xffbfffff, RZ, 0xc0, !PT ;  /* 0xffbfffff24247812 */ /* 0x000fe200078ec0ff */
[----:B------:R-:W-:Y:S01]  /*18b5f0*/  UMOV UR25, UR19 ;  /* 0x0000001300197c82 */ /* 0x000fe20008000000 */
[----:B------:R-:W-:Y:S01]  /*18b600*/  ULDC.64 UR28, c[0x0][0x228] ;  /* 0x00008a00001c7ab9 */ /* 0x000fe20000000a00 */
[----:B------:R-:W-:Y:S01]  /*18b610*/  UMOV UR19, UR15 ;  /* 0x0000000f00137c82 */ /* 0x000fe20008000000 */
        /* <DEDUP_REMOVED lines=13> */
[----:B------:R-:W-:Y:S01]  /*18b6f0*/  UMOV UR27, UR25 ;  /* 0x00000019001b7c82 */ /* 0x000fe20008000000 */
[----:B------:R-:W-:Y:S01]  /*18b700*/  UMOV UR25, UR22 ;  /* 0x0000001600197c82 */ /* 0x000fe20008000000 */
[----:B------:R-:W-:Y:S01]  /*18b710*/  ULDC.64 UR30, c[0x0][0x228] ;  /* 0x00008a00001e7ab9 */ /* 0x000fe20000000a00 */
[----:B------:R-:W-:Y:S01]  /*18b720*/  UMOV UR22, UR19 ;  /* 0x0000001300167c82 */ /* 0x000fe20008000000 */
[----:B------:R-:W-:Y:S01]  /*18b730*/  UMOV UR19, UR31 ;  /* 0x0000001f00137c82 */ /* 0x000fe20008000000 */
[----:B------:R-:W-:-:S03]  /*18b740*/  UMOV UR15, UR28 ;  /* 0x0000001c000f7c82 */ /* 0x000fc60008000000 */
[----:B------:R-:W-:Y:S02]  /*18b750*/  @P0 LOP3.LUT R36, R36, 0x100000, RZ, 0xfc, !PT ;  /* 0x0010000024240812 */ /* 0x000fe400078efcff */
[----:B------:R-:W-:Y:S01]  /*18b760*/  ISETP.GE.AND P0, PT, R8, UR19, PT ;  /* 0x0000001308007c0c */ /* 0x000fe2000bf06270 */
[----:B------:R-:W-:Y:S01]  /*18b770*/  UMOV UR28, UR26 ;  /* 0x0000001a001c7c82 */ /* 0x000fe20008000000 */
[----:B------:R-:W-:Y:S01]  /*18b780*/  UMOV UR26, UR24 ;  /* 0x00000018001a7c82 */ /* 0x000fe20008000000 */
[----:B------:R-:W-:Y:S01]  /*18b790*/  UMOV UR24, UR20 ;  /* 0x0000001400187c82 */ /* 0x000fe20008000000 */
[----:B------:R-:W-:Y:S01]  /*18b7a0*/  UMOV UR20, UR18 ;  /* 0x0000001200147c82 */ /* 0x000fe20008000000 */
[----:B------:R-:W-:Y:S01]  /*18b7b0*/  UMOV UR18, UR17 ;  /* 0x0000001100127c82 */ /* 0x000fe20008000000 */
[----:B------:R-:W-:Y:S01]  /*18b7c0*/  VIADD R9, R52, 0xc4 ;  /* 0x000000c434097836 */ /* 0x000fe20000000000 */
[----:B------:R-:W-:Y:S01]  /*18b7d0*/  UMOV UR17, UR30 ;  /* 0x0000001e00117c82 */ /* 0x000fe20008000000 */
[----:B------:R-:W-:Y:S01]  /*18b7e0*/  LOP3.LUT R36, R36, 0xfff7ffff, RZ, 0xc0, !PT ;  /* 0xfff7ffff24247812 */ /* 0x000fe200078ec0ff */
[----:B------:R-:W-:-:S02]  /*18b7f0*/  ULDC.64 UR30, c[0x0][0x228] ;  /* 0x00008a00001e7ab9 */ /* 0x000fc40000000a00 */
[----:B------:R-:W-:Y:S02]  /*18b800*/  UMOV UR29, UR31 ;  /* 0x0000001f001d7c82 */ /* 0x000fe40008000000 */
        /* <DEDUP_REMOVED lines=38> */
[----:B------:R-:W-:Y:S01]  /*18ba70*/  ULDC.64 UR38, c[0x0][0x228] ;  /* 0x00008a0000267ab9 */ /* 0x000fe20000000a00 */
[----:B------:R-:W-:Y:S01]  /*18ba80*/  MOV R30, UR34 ;  /* 0x00000022001e7c02 */ /* 0x000fe20008000f00 */
[----:B------:R-:W-:Y:S01]  /*18ba90*/  UMOV UR34, UR39 ;  /* 0x0000002700227c82 */ /* 0x000fe20008000000 */
[----:B------:R-:W-:-:S02]  /*18baa0*/  LOP3.LUT R36, R36, 0xffffbfff, RZ, 0xc0, !PT ;  /* 0xffffbfff24247812 */ /* 0x000fc400078ec0ff */
[----:B------:R-:W-:Y:S01]  /*18bab0*/  ISETP.GE.AND P1, PT, R8, UR34, PT ;  /* 0x0000002208007c0c */ /* 0x000fe2000bf26270 */
[----:B------:R-:W-:Y:S04]  /*18bac0*/  STL [R1+0x7f4c], R42 ;  /* 0x007f4c2a01007387 */ /* 0x000fe80000100800 */
[----:B------:R-:W-:Y:S01]  /*18bad0*/  @P0 LOP3.LUT R36, R36, 0x4000, RZ, 0xfc, !PT ;  /* 0x0000400024240812 */ /* 0x000fe200078efcff */
[----:B------:R0:W-:Y:S01]  /*18bae0*/  STL [R1+0x7f50], R41 ;  /* 0x007f502901007387 */ /* 0x0001e20000100800 */
[----:B------:R-:W-:Y:S01]  /*18baf0*/  VIADD R9, R52, 0x6 ;  /* 0x0000000634097836 */ /* 0x000fe20000000000 */
[----:B------:R-:W-:Y:S01]  /*18bb00*/  UMOV UR29, UR38 ;  /* 0x00000026001d7c82 */ /* 0x000fe20008000000 */
[C---:B------:R-:W-:Y:S02]  /*18bb10*/  LOP3.LUT P0, RZ, R36.reuse, 0x1000, RZ, 0xc0, !PT ;  /* 0x0000100024ff7812 */ /* 0x040fe4000780c0ff */
[----:B------:R-:W-:Y:S01]  /*18bb20*/  LOP3.LUT R36, R36, 0xffffdfff, RZ, 0xc0, !PT ;  /* 0xffffdfff24247812 */ /* 0x000fe200078ec0ff */
[----:B------:R-:W-:Y:S01]  /*18bb30*/  STL [R1+0x7f54], R49 ;  /* 0x007f543101007387 */ /* 0x000fe20000100800 */
[----:B------:R-:W-:-:S03]  /*18bb40*/  ULDC.64 UR38, c[0x0][0x228] ;  /* 0x00008a0000267ab9 */ /* 0x000fc60000000a00 */
[----:B------:R-:W-:Y:S04]  /*18bb50*/  STL [R1+0x7f58], R50 ;  /* 0x007f583201007387 */ /* 0x000fe80000100800 */
[----:B------:R-:W-:Y:S01]  /*18bb60*/  STL [R1+0x7f5c], R45 ;  /* 0x007f5c2d01007387 */ /* 0x000fe20000100800 */
[----:B0-----:R-:W-:Y:S01]  /*18bb70*/  IMAD.U32 R41, RZ, RZ, UR38 ;  /* 0x00000026ff297e24 */ /* 0x001fe2000f8e00ff */
[----:B------:R-:W-:Y:S02]  /*18bb80*/  UMOV UR34, UR39 ;  /* 0x0000002700227c82 */ /* 0x000fe40008000000 */
[----:B------:R-:W-:Y:S01]  /*18bb90*/  STL [R1+0x7f60], R51 ;  /* 0x007f603301007387 */ /* 0x000fe20000100800 */
[----:B------:R-:W-:-:S03]  /*18bba0*/  @P1 LOP3.LUT R36, R36, 0x2000, RZ, 0xfc, !PT ;  /* 0x0000200024241812 */ /* 0x000fc600078efcff */
[----:B------:R-:W-:Y:S01]  /*18bbb0*/  STL [R1+0x7f64], R53 ;  /* 0x007f643501007387 */ /* 0x000fe20000100800 */
[----:B------:R-:W-:-:S03]  /*18bbc0*/  ISETP.GE.AND P1, PT, R9, UR34, PT ;  /* 0x0000002209007c0c */ /* 0x000fc6000bf26270 */
[----:B------:R-:W-:Y:S04]  /*18bbd0*/  STL [R1+0x7f68], R54 ;  /* 0x007f683601007387 */ /* 0x000fe80000100800 */
[----:B------:R-:W-:Y:S01]  /*18bbe0*/  STL.64 [R1+0x7f70], R56 ;  /* 0x007f703801007387 */ /* 0x000fe20000100a00 */
[----:B------:R-:W-:Y:S01]  /*18bbf0*/  ULDC.64 UR38, c[0x0][0x228] ;  /* 0x00008a0000267ab9 */ /* 0x000fe20000000a00 */
[----:B------:R-:W-:Y:S02]  /*18bc00*/  VIADD R8, R52, 0x5 ;  /* 0x0000000534087836 */ /* 0x000fe40000000000 */
[----:B------:R0:W-:Y:S01]  /*18bc10*/  STL [R1+0x2dd8], R41 ;  /* 0x002dd82901007387 */ /* 0x0001e20000100800 */
[----:B------:R-:W-:Y:S01]  /*18bc20*/  MOV R29, UR36 ;  /* 0x00000024001d7c02 */ /* 0x000fe20008000f00 */
[----:B------:R-:W-:Y:S01]  /*18bc30*/  UMOV UR36, UR39 ;  /* 0x0000002700247c82 */ /* 0x000fe20008000000 */
[----:B------:R-:W-:-:S02]  /*18bc40*/  LOP3.LUT R0, R0, 0xffffdfff, RZ, 0xc0, !PT ;  /* 0xffffdfff00007812 */ /* 0x000fc400078ec0ff */
[----:B------:R-:W-:Y:S01]  /*18bc50*/  ISETP.GE.AND P2, PT, R8, UR36, PT ;  /* 0x0000002408007c0c */ /* 0x000fe2000bf46270 */
[----:B0-----:R-:W-:Y:S01]  /*18bc60*/  IMAD.U32 R41, RZ, RZ, UR38 ;  /* 0x00000026ff297e24 */ /* 0x001fe2000f8e00ff */
[----:B------:R-:W-:Y:S01]  /*18bc70*/  ULDC.64 UR38, c[0x0][0x228] ;  /* 0x00008a0000267ab9 */ /* 0x000fe20000000a00 */
[----:B------:R-:W-:Y:S01]  /*18bc80*/  VIADD R9, R52, 0x4 ;  /* 0x0000000434097836 */ /* 0x000fe20000000000 */
[----:B------:R-:W-:Y:S02]  /*18bc90*/  UMOV UR34, UR32 ;  /* 0x0000002000227c82 */ /* 0x000fe40008000000 */
[----:B------:R0:W-:Y:S01]  /*18bca0*/  STL [R1+0x2dd4], R41 ;  /* 0x002dd42901007387 */ /* 0x0001e20000100800 */
[----:B------:R-:W-:Y:S01]  /*18bcb0*/  UMOV UR32, UR30 ;  /* 0x0000001e00207c82 */ /* 0x000fe20008000000 */
[----:B------:R-:W-:Y:S01]  /*18bcc0*/  @P1 LOP3.LUT R0, R0, 0x2000, RZ, 0xfc, !PT ;  /* 0x0000200000001812 */ /* 0x000fe200078efcff */
[----:B------:R-:W-:Y:S01]  /*18bcd0*/  UMOV UR30, UR28 ;  /* 0x0000001c001e7c82 */ /* 0x000fe20008000000 */
[C---:B------:R-:W-:Y:S01]  /*18bce0*/  VIADD R8, R52.reuse, 0x3 ;  /* 0x0000000334087836 */ /* 0x040fe20000000000 */
[----:B------:R-:W-:Y:S01]  /*18bcf0*/  UMOV UR36, UR39 ;  /* 0x0000002700247c82 */ /* 0x000fe20008000000 */
[----:B------:R-:W-:Y:S01]  /*18bd00*/  UMOV UR28, UR26 ;  /* 0x0000001a001c7c82 */ /* 0x000fe20008000000 */
[----:B0-----:R-:W-:Y:S01]  /*18bd10*/  IMAD.U32 R41, RZ, RZ, UR38 ;  /* 0x00000026ff297e24 */ /* 0x001fe2000f8e00ff */
[----:B------:R-:W-:Y:S01]  /*18bd20*/  ULDC.64 UR38, c[0x0][0x228] ;  /* 0x00008a0000267ab9 */ /* 0x000fe20000000a00 */
[----:B------:R-:W-:Y:S01]  /*18bd30*/  UMOV UR26, UR24 ;  /* 0x00000018001a7c82 */ /* 0x000fe20008000000 */
[----:B------:R-:W-:Y:S01]  /*18bd40*/  ISETP.GE.AND P3, PT, R9, UR36, PT ;  /* 0x0000002409007c0c */ /* 0x000fe2000bf66270 */
[----:B------:R-:W-:Y:S01]  /*18bd50*/  IMAD.MOV.U32 R42, RZ, RZ, R46 ;  /* 0x000000ffff2a7224 */ /* 0x000fe200078e002e */
[----:B------:R0:W-:Y:S01]  /*18bd60*/  STL [R1+0x2dd0], R41 ;  /* 0x002dd02901007387 */ /* 0x0001e20000100800 */
[----:B------:R-:W-:Y:S01]  /*18bd70*/  UMOV UR24, UR22 ;  /* 0x0000001600187c82 */ /* 0x000fe20008000000 */
[----:B------:R-:W-:-:S02]  /*18bd80*/  VIADD R9, R52, 0x2 ;  /* 0x0000000234097836 */ /* 0x000fc40000000000 */
[----:B------:R-:W-:Y:S01]  /*18bd90*/  IMAD.MOV.U32 R46, RZ, RZ, R60 ;  /* 0x000000ffff2e7224 */ /* 0x000fe200078e003c */
[----:B------:R-:W-:Y:S01]  /*18bda0*/  UMOV UR36, UR39 ;  /* 0x0000002700247c82 */ /* 0x000fe20008000000 */
[----:B------:R-:W-:Y:S01]  /*18bdb0*/  UMOV UR22, UR20 ;  /* 0x0000001400167c82 */ /* 0x000fe20008000000 */
[----:B------:R-:W-:Y:S01]  /*18bdc0*/  LOP3.LUT R0, R0, 0xfffffffb, RZ, 0xc0, !PT ;  /* 0xfffffffb00007812 */ /* 0x000fe200078ec0ff */
[----:B------:R-:W-:Y:S01]  /*18bdd0*/  IMAD.MOV.U32 R60, RZ, RZ, R11 ;  /* 0x000000ffff3c7224 */ /* 0x000fe200078e000b */
[----:B------:R-:W-:Y:S01]  /*18bde0*/  UMOV UR20, UR18 ;  /* 0x0000001200147c82 */ /* 0x000fe20008000000 */
[----:B0-----:R-:W-:Y:S01]  /*18bdf0*/  IMAD.U32 R41, RZ, RZ, UR38 ;  /* 0x00000026ff297e24 */ /* 0x001fe2000f8e00ff */
[----:B------:R-:W-:Y:S01]  /*18be00*/  ULDC.64 UR38, c[0x0][0x228] ;  /* 0x00008a0000267ab9 */ /* 0x000fe20000000a00 */
[----:B------:R-:W-:Y:S01]  /*18be10*/  ISETP.GE.AND P4, PT, R8, UR36, PT ;  /* 0x0000002408007c0c */ /* 0x000fe2000bf86270 */
[----:B------:R-:W-:Y:S01]  /*18be20*/  UMOV UR18, UR16 ;  /* 0x0000001000127c82 */ /* 0x000fe20008000000 */
[----:B------:R-:W-:Y:S01]  /*18be30*/  UMOV UR36, UR39 ;  /* 0x0000002700247c82 */ /* 0x000fe20008000000 */
[----:B------:R-:W-:Y:S01]  /*18be40*/  UMOV UR16, UR14 ;  /* 0x0000000e00107c82 */ /* 0x000fe20008000000 */
[----:B------:R-:W-:Y:S01]  /*18be50*/  UMOV UR14, UR12 ;  /* 0x0000000c000e7c82 */ /* 0x000fe20008000000 */
[----:B------:R-:W-:-:S02]  /*18be60*/  @P2 LOP3.LUT R0, R0, 0x4, RZ, 0xfc, !PT ;  /* 0x0000000400002812 */ /* 0x000fc400078efcff */
[----:B------:R-:W-:Y:S01]  /*18be70*/  ISETP.GE.AND P5, PT, R9, UR36, PT ;  /* 0x0000002409007c0c */ /* 0x000fe2000bfa6270 */
[----:B------:R-:W-:Y:S01]  /*18be80*/  UMOV UR12, UR10 ;  /* 0x0000000a000c7c82 */ /* 0x000fe20008000000 */
[----:B------:R-:W-:Y:S02]  /*18be90*/  SHF.R.S32.HI R9, RZ, 0x1f, R60 ;  /* 0x0000001fff097819 */ /* 0x000fe4000001143c */
[----:B------:R-:W-:Y:S01]  /*18bea0*/  IADD3 R50, P1, R60, R2, RZ ;  /* 0x000000023c327210 */ /* 0x000fe20007f3e0ff */
[----:B------:R-:W-:Y:S01]  /*18beb0*/  UMOV UR10, UR8 ;  /* 0x00000008000a7c82 */ /* 0x000fe20008000000 */
[----:B------:R-:W-:Y:S02]  /*18bec0*/  MOV R27, UR40 ;  /* 0x00000028001b7c02 */ /* 0x000fe40008000f00 */
[----:B------:R-:W-:Y:S01]  /*18bed0*/  MOV R10, UR41 ;  /* 0x00000029000a7c02 */ /* 0x000fe20008000f00 */
[----:B------:R-:W-:Y:S01]  /*18bee0*/  UMOV UR8, UR7 ;  /* 0x0000000700087c82 */ /* 0x000fe20008000000 */
[----:B------:R-:W-:Y:S01]  /*18bef0*/  VIADD R8, R52, 0x1 ;  /* 0x0000000134087836 */ /* 0x000fe20000000000 */
[----:B------:R-:W-:Y:S01]  /*18bf00*/  UMOV UR7, UR47 ;  /* 0x0000002f00077c82 */ /* 0x000fe20008000000 */
[----:B------:R-:W-:Y:S01]  /*18bf10*/  LOP3.LUT R0, R0, 0xfffffff7, RZ, 0xc0, !PT ;  /* 0xfffffff700007812 */ /* 0x000fe200078ec0ff */
[----:B------:R-:W-:Y:S01]  /*18bf20*/  IMAD.MOV.U32 R45, RZ, RZ, R38 ;  /* 0x000000ffff2d7224 */ /* 0x000fe200078e0026 */
[----:B------:R-:W-:Y:S01]  /*18bf30*/  ULDC.64 UR40, c[0x0][0x228] ;  /* 0x00008a0000287ab9 */ /* 0x000fe20000000a00 */
[----:B------:R-:W-:Y:S01]  /*18bf40*/  UMOV UR47, UR38 ;  /* 0x00000026002f7c82 */ /* 0x000fe20008000000 */
[----:B------:R-:W-:Y:S01]  /*18bf50*/  UMOV UR38, UR41 ;  /* 0x0000002900267c82 */ /* 0x000fe20008000000 */
[----:B------:R-:W-:-:S02]  /*18bf60*/  IMAD.X R51, R9, 0x1, R4, P1 ;  /* 0x0000000109337824 */ /* 0x000fc400008e0604 */
[----:B------:R-:W-:Y:S01]  /*18bf70*/  IMAD.MOV.U32 R49, RZ, RZ, R6 ;  /* 0x000000ffff317224 */ /* 0x000fe200078e0006 */
[----:B------:R-:W-:Y:S01]  /*18bf80*/  @P3 LOP3.LUT R0, R0, 0x8, RZ, 0xfc, !PT ;  /* 0x0000000800003812 */ /* 0x000fe200078efcff */
[----:B------:R-:W-:Y:S01]  /*18bf90*/  IMAD.MOV.U32 R6, RZ, RZ, R58 ;  /* 0x000000ffff067224 */ /* 0x000fe200078e003a */
[----:B------:R-:W-:Y:S01]  /*18bfa0*/  ISETP.GE.AND P6, PT, R8, UR38, PT ;  /* 0x0000002608007c0c */ /* 0x000fe2000bfc6270 */
[----:B------:R-:W-:Y:S01]  /*18bfb0*/  STL [R1+0x2dcc], R41 ;  /* 0x002dcc2901007387 */ /* 0x000fe20000100800 */
[----:B------:R-:W-:Y:S01]  /*18bfc0*/  IMAD.MOV.U32 R58, RZ, RZ, R48 ;  /* 0x000000ffff3a7224 */ /* 0x000fe200078e0030 */
[C---:B------:R-:W-:Y:S02]  /*18bfd0*/  IADD3 R56, P3, R45.reuse, R2, RZ ;  /* 0x000000022d387210 */ /* 0x040fe40007f7e0ff */
[----:B------:R-:W-:Y:S01]  /*18bfe0*/  SHF.R.S32.HI R8, RZ, 0x1f, R45 ;  /* 0x0000001fff087819 */ /* 0x000fe2000001142d */
[----:B------:R-:W2:Y:S04]  /*18bff0*/  LDL R48, [R1+0x1e34] ;  /* 0x001e340001307983 */ /* 0x000ea80000100800 */
[----:B------:R-:W3:Y:S04]  /*18c000*/  LDL R38, [R1+0x1e30] ;  /* 0x001e300001267983 */ /* 0x000ee80000100800 */
[----:B------:R0:W-:Y:S01]  /*18c010*/  STL.64 [R1+0x140], R50 ;  /* 0x0001403201007387 */ /* 0x0001e20000100a00 */
[----:B------:R-:W-:Y:S01]  /*18c020*/  IMAD.X R57, R8, 0x1, R4, P3 ;  /* 0x0000000108397824 */ /* 0x000fe200018e0604 */
[----:B0-----:R-:W-:-:S04]  /*18c030*/  IADD3 R50, P2, R45, R3, RZ ;  /* 0x000000032d327210 */ /* 0x001fc80007f5e0ff */
[----:B------:R0:W-:Y:S01]  /*18c040*/  STL.64 [R1+0x478], R56 ;  /* 0x0004783801007387 */ /* 0x0001e20000100a00 */
[----:B------:R-:W-:Y:S02]  /*18c050*/  IMAD.X R51, R8, 0x1, R5, P2 ;  /* 0x0000000108337824 */ /* 0x000fe400010e0605 */
[----:B------:R-:W-:Y:S01]  /*18c060*/  IMAD.MOV.U32 R45, RZ, RZ, R39 ;  /* 0x000000ffff2d7224 */ /* 0x000fe200078e0027 */
[----:B0-----:R-:W4:Y:S04]  /*18c070*/  LDL.LU.64 R56, [R1+0x7f70] ;  /* 0x007f700001387983 */ /* 0x001f280000300a00 */
[----:B------:R-:W-:Y:S04]  /*18c080*/  STL [R1+0x7cbc], R4 ;  /* 0x007cbc0401007387 */ /* 0x000fe80000100800 */
[----:B------:R0:W-:Y:S02]  /*18c090*/  STL.64 [R1+0x3a0], R50 ;  /* 0x0003a03201007387 */ /* 0x0001e40000100a00 */
[----:B0-----:R-:W-:-:S02]  /*18c0a0*/  IMAD.MOV.U32 R50, RZ, RZ, R43 ;  /* 0x000000ffff327224 */ /* 0x001fc400078e002b */
[----:B------:R-:W-:Y:S01]  /*18c0b0*/  IMAD.MOV.U32 R51, RZ, RZ, R47 ;  /* 0x000000ffff337224 */ /* 0x000fe200078e002f */
[----:B------:R-:W5:Y:S04]  /*18c0c0*/  LDL.LU R43, [R1+0xa8] ;  /* 0x0000a800012b7983 */ /* 0x000f680000300800 */
[----:B------:R-:W4:Y:S04]  /*18c0d0*/  LDL.LU R39, [R1+0xa4] ;  /* 0x0000a40001277983 */ /* 0x000f280000300800 */
[----:B------:R-:W4:Y:S01]  /*18c0e0*/  LDL.LU R47, [R1+0xa0] ;  /* 0x0000a000012f7983 */ /* 0x000f220000300800 */
[----:B------:R-:W-:-:S04]  /*18c0f0*/  LOP3.LUT R0, R0, 0xffffffef, RZ, 0xc0, !PT ;  /* 0xffffffef00007812 */ /* 0x000fc800078ec0ff */
[----:B------:R-:W-:-:S04]  /*18c100*/  @P4 LOP3.LUT R0, R0, 0x10, RZ, 0xfc, !PT ;  /* 0x0000001000004812 */ /* 0x000fc800078efcff */
[----:B------:R-:W-:-:S04]  /*18c110*/  LOP3.LUT R0, R0, 0xffffffdf, RZ, 0xc0, !PT ;  /* 0xffffffdf00007812 */ /* 0x000fc800078ec0ff */
[----:B------:R-:W-:-:S04]  /*18c120*/  @P5 LOP3.LUT R0, R0, 0x20, RZ, 0xfc, !PT ;  /* 0x0000002000005812 */ /* 0x000fc800078efcff */
[----:B------:R-:W-:-:S04]  /*18c130*/  LOP3.LUT R0, R0, 0xffffffbf, RZ, 0xc0, !PT ;  /* 0xffffffbf00007812 */ /* 0x000fc800078ec0ff */
[----:B------:R-:W-:Y:S02]  /*18c140*/  @P6 LOP3.LUT R0, R0, 0x40, RZ, 0xfc, !PT ;  /* 0x0000004000006812 */ /* 0x000fe400078efcff */
[----:B------:R-:W-:Y:S02]  /*18c150*/  LOP3.LUT P6, RZ, R36, 0x4, RZ, 0xc0, !PT ;  /* 0x0000000424ff7812 */ /* 0x000fe400078cc0ff */
[----:B------:R-:W-:-:S11]  /*18c160*/  LOP3.LUT R0, R0, 0xfdffffff, RZ, 0xc0, !PT ;  /* 0xfdffffff00007812 */ /* 0x000fd600078ec0ff */
[----:B------:R-:W-:Y:S02]  /*18c170*/  @P6 LOP3.LUT R0, R0, 0x2000000, RZ, 0xfc, !PT ;  /* 0x0200000000006812 */ /* 0x000fe400078efcff */
[----:B------:R-:W-:Y:S02]  /*18c180*/  LOP3.LUT P6, RZ, R36, 0x10, RZ, 0xc0, !PT ;  /* 0x0000001024ff7812 */ /* 0x000fe400078cc0ff */
[----:B------:R-:W-:-:S11]  /*18c190*/  LOP3.LUT R0, R0, 0xf7ffffff, RZ, 0xc0, !PT ;  /* 0xf7ffffff00007812 */ /* 0x000fd600078ec0ff */
[----:B------:R-:W-:Y:S02]  /*18c1a0*/  @P6 LOP3.LUT R0, R0, 0x8000000, RZ, 0xfc, !PT ;  /* 0x0800000000006812 */ /* 0x000fe400078efcff */
[----:B------:R-:W-:Y:S02]  /*18c1b0*/  LOP3.LUT P6, RZ, R36, 0x40, RZ, 0xc0, !PT ;  /* 0x0000004024ff7812 */ /* 0x000fe400078cc0ff */
[----:B------:R-:W-:Y:S02]  /*18c1c0*/  LOP3.LUT R0, R0, 0xdfffffff, RZ, 0xc0, !PT ;  /* 0xdfffffff00007812 */ /* 0x000fe400078ec0ff */
[----:B------:R-:W-:-:S09]  /*18c1d0*/  LOP3.LUT P5, RZ, R36, 0x2, RZ, 0xc0, !PT ;  /* 0x0000000224ff7812 */ /* 0x000fd200078ac0ff */
[----:B------:R-:W-:Y:S02]  /*18c1e0*/  @P6 LOP3.LUT R0, R0, 0x20000000, RZ, 0xfc, !PT ;  /* 0x2000000000006812 */ /* 0x000fe400078efcff */
[----:B------:R-:W-:Y:S02]  /*18c1f0*/  LOP3.LUT P6, RZ, R36, 0x100, RZ, 0xc0, !PT ;  /* 0x0000010024ff7812 */ /* 0x000fe400078cc0ff */
[----:B------:R-:W-:-:S11]  /*18c200*/  LOP3.LUT R0, R0, 0x7fffffff, RZ, 0xc0, !PT ;  /* 0x7fffffff00007812 */ /* 0x000fd600078ec0ff */
[----:B------:R-:W-:-:S04]  /*18c210*/  @P6 LOP3.LUT R0, R0, 0x80000000, RZ, 0xfc, !PT ;  /* 0x8000000000006812 */ /* 0x000fc800078efcff */
[----:B------:R-:W-:-:S04]  /*18c220*/  LOP3.LUT R0, R0, 0xfeffffff, RZ, 0xc0, !PT ;  /* 0xfeffffff00007812 */ /* 0x000fc800078ec0ff */
[----:B------:R-:W-:Y:S02]  /*18c230*/  @P5 LOP3.LUT R0, R0, 0x1000000, RZ, 0xfc, !PT ;  /* 0x0100000000005812 */ /* 0x000fe400078efcff */
[----:B------:R-:W-:Y:S02]  /*18c240*/  LOP3.LUT P5, RZ, R36, 0x8, RZ, 0xc0, !PT ;  /* 0x0000000824ff7812 */ /* 0x000fe400078ac0ff */
[----:B------:R-:W-:Y:S02]  /*18c250*/  LOP3.LUT R0, R0, 0xfbffffff, RZ, 0xc0, !PT ;  /* 0xfbffffff00007812 */ /* 0x000fe400078ec0ff */
[----:B------:R-:W-:Y:S01]  /*18c260*/  IADD3 R60, P1, R60, R3, RZ ;  /* 0x000000033c3c7210 */ /* 0x000fe20007f3e0ff */
[----:B------:R-:W-:-:S08]  /*18c270*/  UMOV UR36, UR34 ;  /* 0x0000002200247c82 */ /* 0x000fd00008000000 */
[----:B------:R-:W-:Y:S02]  /*18c280*/  @P5 LOP3.LUT R0, R0, 0x4000000, RZ, 0xfc, !PT ;  /* 0x0400000000005812 */ /* 0x000fe400078efcff */
[----:B------:R-:W-:Y:S01]  /*18c290*/  LOP3.LUT P5, RZ, R36, 0x20, RZ, 0xc0, !PT ;  /* 0x0000002024ff7812 */ /* 0x000fe200078ac0ff */
[----:B------:R-:W-:Y:S01]  /*18c2a0*/  UMOV UR34, UR32 ;  /* 0x0000002000227c82 */ /* 0x000fe20008000000 */
[----:B------:R-:W-:Y:S01]  /*18c2b0*/  IMAD.MOV.U32 R41, RZ, RZ, R44 ;  /* 0x000000ffff297224 */ /* 0x000fe200078e002c */
[----:B------:R-:W-:Y:S01]  /*18c2c0*/  UMOV UR32, UR30 ;  /* 0x0000001e00207c82 */ /* 0x000fe20008000000 */
[----:B------:R-:W-:Y:S01]  /*18c2d0*/  IMAD.MOV.U32 R44, RZ, RZ, R61 ;  /* 0x000000ffff2c7224 */ /* 0x000fe200078e003d */
[----:B------:R-:W-:Y:S01]  /*18c2e0*/  UMOV UR30, UR28 ;  /* 0x0000001c001e7c82 */ /* 0x000fe20008000000 */
[----:B------:R-:W-:Y:S01]  /*18c2f0*/  LOP3.LUT R0, R0, 0xefffffff, RZ, 0xc0, !PT ;  /* 0xefffffff00007812 */ /* 0x000fe200078ec0ff */
[----:B------:R-:W-:Y:S01]  /*18c300*/  UMOV UR28, UR26 ;  /* 0x0000001a001c7c82 */ /* 0x000fe20008000000 */
[----:B------:R-:W-:Y:S01]  /*18c310*/  IMAD.X R61, R9, 0x1, R5, P1 ;  /* 0x00000001093d7824 */ /* 0x000fe200008e0605 */
[----:B------:R-:W-:Y:S01]  /*18c320*/  UMOV UR26, UR24 ;  /* 0x00000018001a7c82 */ /* 0x000fe20008000000 */
[----:B------:R-:W-:Y:S01]  /*18c330*/  MOV R20, UR56 ;  /* 0x0000003800147c02 */ /* 0x000fe20008000f00 */
[----:B------:R-:W-:Y:S01]  /*18c340*/  UMOV UR24, UR22 ;  /* 0x0000001600187c82 */ /* 0x000fe20008000000 */
[----:B------:R-:W-:Y:S01]  /*18c350*/  UMOV UR22, UR20 ;  /* 0x0000001400167c82 */ /* 0x000fe20008000000 */
[----:B------:R-:W-:Y:S01]  /*18c360*/  STL [R1+0x7c88], R5 ;  /* 0x007c880501007387 */ /* 0x000fe20000100800 */
[----:B------:R-:W-:Y:S01]  /*18c370*/  @P5 LOP3.LUT R0, R0, 0x10000000, RZ, 0xfc, !PT ;  /* 0x1000000000005812 */ /* 0x000fe200078efcff */
[----:B------:R-:W-:Y:S01]  /*18c380*/  UMOV UR56, UR28 ;  /* 0x0000001c00387c82 */ /* 0x000fe20008000000 */
[----:B------:R-:W-:Y:S01]  /*18c390*/  UMOV UR20, UR18 ;  /* 0x0000001200147c82 */ /* 0x000fe20008000000 */
[----:B------:R-:W-:Y:S01]  /*18c3a0*/  STL [R1+0x7b5c], R60 ;  /* 0x007b5c3c01007387 */ /* 0x000fe20000100800 */
[----:B------:R-:W-:Y:S01]  /*18c3b0*/  LOP3.LUT P5, RZ, R36, 0x80, RZ, 0xc0, !PT ;  /* 0x0000008024ff7812 */ /* 0x000fe200078ac0ff */
[----:B------:R-:W-:Y:S01]  /*18c3c0*/  UMOV UR28, UR4 ;  /* 0x00000004001c7c82 */ /* 0x000fe20008000000 */
[----:B------:R-:W-:Y:S01]  /*18c3d0*/  UMOV UR18, UR16 ;  /* 0x0000001000127c82 */ /* 0x000fe20008000000 */
[----:B------:R0:W-:Y:S01]  /*18c3e0*/  STL [R1+0x7b58], R61 ;  /* 0x007b583d01007387 */ /* 0x0001e20000100800 */
[----:B------:R-:W-:-:S02]  /*18c3f0*/  R2UR UR4, R40 ;  /* 0x00000000280472ca */ /* 0x000fc400000e0000 */
[----:B------:R-:W-:Y:S01]  /*18c400*/  MOV R21, UR54 ;  /* 0x0000003600157c02 */ /* 0x000fe20008000f00 */
[----:B------:R-:W-:Y:S01]  /*18c410*/  UMOV UR16, UR14 ;  /* 0x0000000e00107c82 */ /* 0x000fe20008000000 */
[----:B------:R-:W4:Y:S01]  /*18c420*/  LDL.LU R40, [R1+0x7f6c] ;  /* 0x007f6c0001287983 */ /* 0x000f220000300800 */
[----:B------:R-:W-:Y:S01]  /*18c430*/  MOV R22, UR52 ;  /* 0x0000003400167c02 */ /* 0x000fe20008000f00 */
[----:B------:R-:W-:Y:S01]  /*18c440*/  UMOV UR14, UR12 ;  /* 0x0000000c000e7c82 */ /* 0x000fe20008000000 */
[----:B------:R-:W-:Y:S01]  /*18c450*/  UMOV UR54, UR26 ;  /* 0x0000001a00367c82 */ /* 0x000fe20008000000 */
[----:B------:R-:W4:Y:S01]  /*18c460*/  LDL.LU R54, [R1+0x98] ;  /* 0x0000980001367983 */ /* 0x000f220000300800 */
[----:B------:R-:W-:Y:S01]  /*18c470*/  MOV R23, UR50 ;  /* 0x0000003200177c02 */ /* 0x000fe20008000f00 */
[----:B------:R-:W-:Y:S01]  /*18c480*/  UMOV UR12, UR10 ;  /* 0x0000000a000c7c82 */ /* 0x000fe20008000000 */
[----:B------:R-:W-:Y:S01]  /*18c490*/  UMOV UR52, UR24 ;  /* 0x0000001800347c82 */ /* 0x000fe20008000000 */
[----:B------:R-:W-:Y:S01]  /*18c4a0*/  R2UR UR26, R51 ;  /* 0x00000000331a72ca */ /* 0x000fe200000e0000 */
        /* <DEDUP_REMOVED lines=8> */
[----:B------:R-:W-:Y:S01]  /*18c530*/  LOP3.LUT P6, RZ, R36, 0x400, RZ, 0xc0, !PT ;  /* 0x0000040024ff7812 */ /* 0x000fe200078cc0ff */
        /* <DEDUP_REMOVED lines=8> */
[----:B------:R-:W-:Y:S01]  /*18c5c0*/  UMOV UR46, UR40 ;  /* 0x00000028002e7c82 */ /* 0x000fe20008000000 */
[----:B------:R-:W-:Y:S01]  /*18c5d0*/  UMOV UR42, UR16 ;  /* 0x00000010002a7c82 */ /* 0x000fe20008000000 */
[----:B------:R-:W-:Y:S01]  /*18c5e0*/  R2UR UR18, R41 ;  /* 0x00000000291272ca */ /* 0x000fe200000e0000 */
[----:B------:R-:W4:Y:S01]  /*18c5f0*/  LDL.LU R49, [R1+0x84] ;  /* 0x0000840001317983 */ /* 0x000f220000300800 */
[----:B------:R-:W-:Y:S01]  /*18c600*/  LOP3.LUT R0, R0, 0xbfffffff, RZ, 0xc0, !PT ;  /* 0xbfffffff00007812 */ /* 0x000fe200078ec0ff */
[----:B------:R-:W-:Y:S01]  /*18c610*/  UMOV UR40, UR14 ;  /* 0x0000000e00287c82 */ /* 0x000fe20008000000 */
[----:B------:R-:W-:Y:S01]  /*18c620*/  R2UR UR16, R42 ;  /* 0x000000002a1072ca */ /* 0x000fe200000e0000 */
[----:B------:R-:W4:Y:S01]  /*18c630*/  LDL.LU R41, [R1+0x80] ;  /* 0x0000800001297983 */ /* 0x000f220000300800 */
[----:B------:R-:W-:Y:S01]  /*18c640*/  UMOV UR39, UR12 ;  /* 0x0000000c00277c82 */ /* 0x000fe20008000000 */
[----:B------:R-:W-:-:S02]  /*18c650*/  R2UR UR14, R6 ;  /* 0x00000000060e72ca */ /* 0x000fc400000e0000 */
[----:B------:R-:W4:Y:S01]  /*18c660*/  LDL.LU R42, [R1+0x7c] ;  /* 0x00007c00012a7983 */ /* 0x000f220000300800 */
[----:B------:R-:W-:Y:S01]  /*18c670*/  R2UR UR41, R10 ;  /* 0x000000000a2972ca */ /* 0x000fe200000e0000 */
[----:B------:R-:W-:Y:S01]  /*18c680*/  UMOV UR38, UR10 ;  /* 0x0000000a00267c82 */ /* 0x000fe20008000000 */
[----:B------:R-:W-:Y:S01]  /*18c690*/  R2UR UR12, R44 ;  /* 0x000000002c0c72ca */ /* 0x000fe200000e0000 */
[----:B------:R-:W4:Y:S01]  /*18c6a0*/  LDL.LU R6, [R1+0x78] ;  /* 0x0000780001067983 */ /* 0x000f220000300800 */
[----:B------:R-:W-:Y:S02]  /*18c6b0*/  MOV R10, UR46 ;  /* 0x0000002e000a7c02 */ /* 0x000fe40008000f00 */
[----:B------:R-:W-:Y:S01]  /*18c6c0*/  R2UR UR10, R46 ;  /* 0x000000002e0a72ca */ /* 0x000fe200000e0000 */
[----:B------:R-:W4:Y:S01]  /*18c6d0*/  LDL.LU R44, [R1+0x74] ;  /* 0x00007400012c7983 */ /* 0x000f220000300800 */
[----:B------:R-:W-:Y:S02]  /*18c6e0*/  MOV R11, UR47 ;  /* 0x0000002f000b7c02 */ /* 0x000fe40008000f00 */
[----:B------:R-:W-:Y:S01]  /*18c6f0*/  @P5 LOP3.LUT R0, R0, 0x40000000, RZ, 0xfc, !PT ;  /* 0x4000000000005812 */ /* 0x000fe200078efcff */
[----:B------:R-:W-:Y:S01]  /*18c700*/  UMOV UR46, UR32 ;  /* 0x00000020002e7c82 */ /* 0x000fe20008000000 */
[----:B------:R-:W4:Y:S01]  /*18c710*/  LDL.LU R46, [R1+0x70] ;  /* 0x00007000012e7983 */ /* 0x000f220000300800 */
[----:B------:R-:W-:Y:S01]  /*18c720*/  LOP3.LUT P5, RZ, R36, 0x200, RZ, 0xc0, !PT ;  /* 0x0000020024ff7812 */ /* 0x000fe200078ac0ff */
[----:B------:R-:W-:Y:S01]  /*18c730*/  UMOV UR47, UR30 ;  /* 0x0000001e002f7c82 */ /* 0x000fe20008000000 */
[----:B------:R-:W-:Y:S01]  /*18c740*/  UMOV UR32, UR6 ;  /* 0x0000000600207c82 */ /* 0x000fe20008000000 */
[----:B------:R-:W-:Y:S01]  /*18c750*/  LOP3.LUT R2, R2, 0xfffffffd, RZ, 0xc0, !PT ;  /* 0xfffffffd02027812 */ /* 0x000fe200078ec0ff */
[----:B------:R-:W-:-:S03]  /*18c760*/  UMOV UR30, UR5 ;  /* 0x00000005001e7c82 */ /* 0x000fc60008000000 */
[----:B------:R-:W-:Y:S02]  /*18c770*/  @P6 LOP3.LUT R2, R2, 0x2, RZ, 0xfc, !PT ;  /* 0x0000000202026812 */ /* 0x000fe400078efcff */
[----:B------:R-:W-:Y:S02]  /*18c780*/  LOP3.LUT R3, R3, 0xfbffffff, RZ, 0xc0, !PT ;  /* 0xfbffffff03037812 */ /* 0x000fe400078ec0ff */
[----:B------:R-:W-:-:S04]  /*18c790*/  LOP3.LUT R2, R2, 0xfffffffe, RZ, 0xc0, !PT ;  /* 0xfffffffe02027812 */ /* 0x000fc800078ec0ff */
[----:B------:R-:W-:Y:S02]  /*18c7a0*/  @P5 LOP3.LUT R2, R2, 0x1, RZ, 0xfc, !PT ;  /* 0x0000000102025812 */ /* 0x000fe400078efcff */
[----:B------:R-:W-:Y:S02]  /*18c7b0*/  LOP3.LUT P5, RZ, R36, 0x800, RZ, 0xc0, !PT ;  /* 0x0000080024ff7812 */ /* 0x000fe400078ac0ff */
[----:B---3--:R-:W-:Y:S02]  /*18c7c0*/  ISETP.LT.AND P1, PT, R38, UR36, !P0 ;  /* 0x0000002426007c0c */ /* 0x008fe4000c721270 */
[----:B--2---:R-:W-:Y:S01]  /*18c7d0*/  ISETP.LT.AND P0, PT, R48, UR34, !P0 ;  /* 0x0000002230007c0c */ /* 0x004fe2000c701270 */
[----:B------:R-:W-:Y:S01]  /*18c7e0*/  UMOV UR36, UR8 ;  /* 0x0000000800247c82 */ /* 0x000fe20008000000 */
[----:B------:R-:W-:Y:S01]  /*18c7f0*/  UMOV UR34, UR7 ;  /* 0x0000000700227c82 */ /* 0x000fe20008000000 */
[----:B------:R-:W-:Y:S02]  /*18c800*/  R2UR UR8, R58 ;  /* 0x000000003a0872ca */ /* 0x000fe400000e0000 */
[----:B------:R-:W2:Y:S01]  /*18c810*/  LDL.LU R58, [R1+0x6c] ;  /* 0x00006c00013a7983 */ /* 0x000ea20000300800 */
[----:B------:R-:W-:-:S05]  /*18c820*/  ISETP.LT.AND P6, PT, R38, UR46, !P5 ;  /* 0x0000002e26007c0c */ /* 0x000fca000efc1270 */
[----:B------:R-:W-:-:S04]  /*18c830*/  @P1 LOP3.LUT R3, R3, 0x4000000, RZ, 0xfc, !PT ;  /* 0x0400000003031812 */ /* 0x000fc800078efcff */
[----:B------:R-:W-:Y:S02]  /*18c840*/  LOP3.LUT R3, R3, 0xfdffffff, RZ, 0xc0, !PT ;  /* 0xfdffffff03037812 */ /* 0x000fe400078ec0ff */
[----:B-----5:R-:W-:Y:S02]  /*18c850*/  R2UR UR7, R43 ;  /* 0x000000002b0772ca */ /* 0x020fe400000e0000 */
[----:B----4-:R-:W-:Y:S01]  /*18c860*/  R2UR UR6, R39 ;  /* 0x00000000270672ca */ /* 0x010fe200000e0000 */
[----:B------:R-:W3:Y:S01]  /*18c870*/  LDL.LU R43, [R1+0x68] ;  /* 0x00006800012b7983 */ /* 0x000ee20000300800 */
[----:B------:R-:W-:-:S03]  /*18c880*/  R2UR UR5, R47 ;  /* 0x000000002f0572ca */ /* 0x000fc600000e0000 */
[----:B------:R-:W4:Y:S04]  /*18c890*/  LDL.LU R39, [R1+0x64] ;  /* 0x0000640001277983 */ /* 0x000f280000300800 */
[----:B------:R-:W5:Y:S01]  /*18c8a0*/  LDL.LU R47, [R1+0x60] ;  /* 0x00006000012f7983 */ /* 0x000f620000300800 */
[----:B------:R-:W-:Y:S02]  /*18c8b0*/  @P0 LOP3.LUT R3, R3, 0x2000000, RZ, 0xfc, !PT ;  /* 0x0200000003030812 */ /* 0x000fe400078efcff */
[----:B------:R-:W-:Y:S02]  /*18c8c0*/  ISETP.LT.AND P5, PT, R48, UR47, !P5 ;  /* 0x0000002f30007c0c */ /* 0x000fe4000efa1270 */
[----:B------:R-:W-:Y:S02]  /*18c8d0*/  LOP3.LUT P4, RZ, R36, 0x1, RZ, 0xc0, !PT ;  /* 0x0000000124ff7812 */ /* 0x000fe4000788c0ff */
[----:B------:R-:W-:-:S02]  /*18c8e0*/  LOP3.LUT P2, RZ, R37, 0x80000000, RZ, 0xc0, !PT ;  /* 0x8000000025ff7812 */ /* 0x000fc4000784c0ff */
[----:B------:R-:W-:Y:S01]  /*18c8f0*/  LOP3.LUT R3, R3, 0xfeffffff, RZ, 0xc0, !PT ;  /* 0xfeffffff03037812 */ /* 0x000fe200078ec0ff */
[----:B0-----:R-:W5:Y:S04]  /*18c900*/  LDL.LU R61, [R1+0x54] ;  /* 0x00005400013d7983 */ /* 0x001f680000300800 */
[----:B------:R-:W5:Y:S04]  /*18c910*/  LDL.LU R60, [R1+0x50] ;  /* 0x00005000013c7983 */ /* 0x000f680000300800 */
[----:B------:R-:W5:Y:S01]  /*18c920*/  LDL.LU R5, [R1+0x4c] ;  /* 0x00004c0001057983 */ /* 0x000f620000300800 */
[----:B------:R-:W-:-:S02]  /*18c930*/  @P6 LOP3.LUT R3, R3, 0x1000000, RZ, 0xfc, !PT ;  /* 0x0100000003036812 */ /* 0x000fc400078efcff */
[----:B------:R-:W-:Y:S01]  /*18c940*/  LOP3.LUT P6, RZ, R2, 0x2, RZ, 0xc0, !PT ;  /* 0x0000000202ff7812 */ /* 0x000fe200078cc0ff */
[----:B------:R-:W5:Y:S04]  /*18c950*/  LDL.LU R9, [R1+0x48] ;  /* 0x0000480001097983 */ /* 0x000f680000300800 */
[----:B------:R-:W5:Y:S01]  /*18c960*/  LDL.LU R8, [R1+0x44] ;  /* 0x0000440001087983 */ /* 0x000f620000300800 */
[----:B------:R-:W-:-:S03]  /*18c970*/  LOP3.LUT R3, R3, 0xff7fffff, RZ, 0xc0, !PT ;  /* 0xff7fffff03037812 */ /* 0x000fc600078ec0ff */
[----:B------:R-:W5:Y:S01]  /*18c980*/  LDL.LU R4, [R1+0x40] ;  /* 0x0000400001047983 */ /* 0x000f620000300800 */
[----:B------:R-:W-:Y:S02]  /*18c990*/  @P5 LOP3.LUT R3, R3, 0x800000, RZ, 0xfc, !PT ;  /* 0x0080000003035812 */ /* 0x000fe400078efcff */
[----:B------:R-:W-:Y:S02]  /*18c9a0*/  ISETP.LT.AND P5, PT, R38, UR56, !P6 ;  /* 0x0000003826007c0c */ /* 0x000fe4000f7a1270 */
[----:B------:R-:W-:Y:S02]  /*18c9b0*/  ISETP.LT.AND P6, PT, R48, UR54, !P6 ;  /* 0x0000003630007c0c */ /* 0x000fe4000f7c1270 */
[----:B------:R-:W-:-:S09]  /*18c9c0*/  LOP3.LUT R3, R3, 0xffbfffff, RZ, 0xc0, !PT ;  /* 0xffbfffff03037812 */ /* 0x000fd200078ec0ff */
[----:B------:R-:W-:Y:S02]  /*18c9d0*/  @P5 LOP3.LUT R3, R3, 0x400000, RZ, 0xfc, !PT ;  /* 0x0040000003035812 */ /* 0x000fe400078efcff */
[----:B------:R-:W-:Y:S02]  /*18c9e0*/  LOP3.LUT P5, RZ, R2, 0x1, RZ, 0xc0, !PT ;  /* 0x0000000102ff7812 */ /* 0x000fe400078ac0ff */
[----:B------:R-:W5:Y:S01]  /*18c9f0*/  LDL.LU R2, [R1+0x58] ;  /* 0x0000580001027983 */ /* 0x000f620000300800 */
[----:B------:R-:W-:-:S04]  /*18ca00*/  LOP3.LUT R3, R3, 0xffdfffff, RZ, 0xc0, !PT ;  /* 0xffdfffff03037812 */ /* 0x000fc800078ec0ff */
[----:B------:R-:W-:Y:S02]  /*18ca10*/  @P6 LOP3.LUT R3, R3, 0x200000, RZ, 0xfc, !PT ;  /* 0x0020000003036812 */ /* 0x000fe400078efcff */
[----:B------:R-:W-:Y:S02]  /*18ca20*/  ISETP.LT.AND P6, PT, R38, UR52, !P5 ;  /* 0x0000003426007c0c */ /* 0x000fe4000efc1270 */
[----:B------:R-:W-:Y:S02]  /*18ca30*/  ISETP.LT.AND P5, PT, R48, UR50, !P5 ;  /* 0x0000003230007c0c */ /* 0x000fe4000efa1270 */
[----:B------:R-:W-:-:S09]  /*18ca40*/  LOP3.LUT R3, R3, 0xffefffff, RZ, 0xc0, !PT ;  /* 0xffefffff03037812 */ /* 0x000fd200078ec0ff */
[----:B------:R-:W-:Y:S02]  /*18ca50*/  @P6 LOP3.LUT R3, R3, 0x100000, RZ, 0xfc, !PT ;  /* 0x0010000003036812 */ /* 0x000fe400078efcff */
[----:B------:R-:W-:Y:S02]  /*18ca60*/  LOP3.LUT P6, RZ, R0, 0x80000000, RZ, 0xc0, !PT ;  /* 0x8000000000ff7812 */ /* 0x000fe400078cc0ff */
        /* <DEDUP_REMOVED lines=55> */
[----:B------:R-:W-:Y:S02]  /*18cde0*/  ISETP.LT.AND P6, PT, R38, UR16, !P4 ;  /* 0x0000001026007c0c */ /* 0x000fe4000e7c1270 */
[----:B------:R-:W-:-:S04]  /*18cdf0*/  LOP3.LUT R3, R3, 0xfffffff7, RZ, 0xc0, !PT ;  /* 0xfffffff703037812 */ /* 0x000fc800078ec0ff */
[----:B------:R-:W-:Y:S02]  /*18ce00*/  @P5 LOP3.LUT R3, R3, 0x8, RZ, 0xfc, !PT ;  /* 0x0000000803035812 */ /* 0x000fe400078efcff */
[----:B------:R-:W-:Y:S02]  /*18ce10*/  ISETP.LT.AND P5, PT, R48, UR14, !P4 ;  /* 0x0000000e30007c0c */ /* 0x000fe4000e7a1270 */
[----:B------:R-:W-:Y:S02]  /*18ce20*/  LOP3.LUT R3, R3, 0xfffffffb, RZ, 0xc0, !PT ;  /* 0xfffffffb03037812 */ /* 0x000fe400078ec0ff */
[----:B------:R-:W-:Y:S02]  /*18ce30*/  ISETP.LT.AND P4, PT, R38, UR12, !P2 ;  /* 0x0000000c26007c0c */ /* 0x000fe4000d781270 */
[----:B------:R-:W-:-:S04]  /*18ce40*/  @P6 LOP3.LUT R3, R3, 0x4, RZ, 0xfc, !PT ;  /* 0x0000000403036812 */ /* 0x000fc800078efcff */
[----:B------:R-:W-:-:S04]  /*18ce50*/  LOP3.LUT R3, R3, 0xfffffffd, RZ, 0xc0, !PT ;  /* 0xfffffffd03037812 */ /* 0x000fc800078ec0ff */
[----:B------:R-:W-:-:S04]  /*18ce60*/  @P5 LOP3.LUT R3, R3, 0x2, RZ, 0xfc, !PT ;  /* 0x0000000203035812 */ /* 0x000fc800078efcff */
[----:B------:R-:W-:-:S04]  /*18ce70*/  LOP3.LUT R3, R3, 0xfffffffe, RZ, 0xc0, !PT ;  /* 0xfffffffe03037812 */ /* 0x000fc800078ec0ff */
[----:B------:R-:W-:Y:S02]  /*18ce80*/  @P4 LOP3.LUT R3, R3, 0x1, RZ, 0xfc, !PT ;  /* 0x0000000103034812 */ /* 0x000fe400078efcff */
[----:B------:R-:W-:Y:S02]  /*18ce90*/  R2UR UR56, R54 ;  /* 0x00000000363872ca */ /* 0x000fe400000e0000 */
[----:B------:R-:W-:Y:S01]  /*18cea0*/  R2UR UR54, R53 ;  /* 0x00000000353672ca */ /* 0x000fe200000e0000 */
[----:B------:R0:W-:Y:S01]  /*18ceb0*/  STL [R1+0x7b60], R3 ;  /* 0x007b600301007387 */ /* 0x0001e20000100800 */
[----:B------:R-:W-:Y:S02]  /*18cec0*/  R2UR UR52, R51 ;  /* 0x00000000333472ca */ /* 0x000fe400000e0000 */
[----:B------:R-:W-:Y:S02]  /*18ced0*/  R2UR UR50, R45 ;  /* 0x000000002d3272ca */ /* 0x000fe400000e0000 */
[----:B------:R-:W-:-:S02]  /*18cee0*/  R2UR UR48, R50 ;  /* 0x00000000323072ca */ /* 0x000fc400000e0000 */
[----:B------:R-:W-:Y:S01]  /*18cef0*/  R2UR UR44, R49 ;  /* 0x00000000312c72ca */ /* 0x000fe200000e0000 */
[----:B0-----:R-:W5:Y:S04]  /*18cf00*/  LDL.LU R3, [R1+0x5c] ;  /* 0x00005c0001037983 */ /* 0x001f680000300800 */
[----:B------:R-:W5:Y:S04]  /*18cf10*/  LDL.LU R54, [R1+0x7f68] ;  /* 0x007f680001367983 */ /* 0x000f680000300800 */
[----:B------:R-:W5:Y:S04]  /*18cf20*/  LDL.LU R53, [R1+0x7f64] ;  /* 0x007f640001357983 */ /* 0x000f680000300800 */
[----:B------:R-:W5:Y:S04]  /*18cf30*/  LDL.LU R51, [R1+0x7f60] ;  /* 0x007f600001337983 */ /* 0x000f680000300800 */
[----:B------:R-:W5:Y:S04]  /*18cf40*/  LDL.LU R45, [R1+0x7f5c] ;  /* 0x007f5c00012d7983 */ /* 0x000f680000300800 */
[----:B------:R-:W5:Y:S04]  /*18cf50*/  LDL.LU R50, [R1+0x7f58] ;  /* 0x007f580001327983 */ /* 0x000f680000300800 */
[----:B------:R-:W5:Y:S01]  /*18cf60*/  LDL.LU R49, [R1+0x7f54] ;  /* 0x007f540001317983 */ /* 0x000f620000300800 */
[----:B------:R-:W-:-:S02]  /*18cf70*/  R2UR UR42, R41 ;  /* 0x00000000292a72ca */ /* 0x000fc400000e0000 */
[----:B------:R-:W-:Y:S01]  /*18cf80*/  R2UR UR40, R42 ;  /* 0x000000002a2872ca */ /* 0x000fe200000e0000 */
[----:B------:R-:W5:Y:S04]  /*18cf90*/  LDL.LU R41, [R1+0x7f50] ;  /* 0x007f500001297983 */ /* 0x000f680000300800 */
[----:B------:R-:W5:Y:S01]  /*18cfa0*/  LDL.LU R42, [R1+0x7f4c] ;  /* 0x007f4c00012a7983 */ /* 0x000f620000300800 */
[----:B------:R-:W-:Y:S02]  /*18cfb0*/  R2UR UR38, R6 ;  /* 0x00000000062672ca */ /* 0x000fe400000e0000 */
[----:B------:R-:W-:Y:S01]  /*18cfc0*/  R2UR UR36, R44 ;  /* 0x000000002c2472ca */ /* 0x000fe200000e0000 */
[----:B------:R-:W5:Y:S04]  /*18cfd0*/  LDL.LU R6, [R1+0x7f48] ;  /* 0x007f480001067983 */ /* 0x000f680000300800 */
[----:B------:R-:W5:Y:S01]  /*18cfe0*/  LDL.LU R44, [R1+0x7f44] ;  /* 0x007f4400012c7983 */ /* 0x000f620000300800 */
[----:B------:R-:W-:-:S02]  /*18cff0*/  R2UR UR34, R46 ;  /* 0x000000002e2272ca */ /* 0x000fc400000e0000 */
[----:B--2---:R-:W-:Y:S01]  /*18d000*/  R2UR UR32, R58 ;  /* 0x000000003a2072ca */ /* 0x004fe200000e0000 */
[----:B------:R-:W2:Y:S04]  /*18d010*/  LDL.LU R46, [R1+0x7f40] ;  /* 0x007f4000012e7983 */ /* 0x000ea80000300800 */
[----:B------:R-:W2:Y:S01]  /*18d020*/  LDL.LU R58, [R1+0x7f3c] ;  /* 0x007f3c00013a7983 */ /* 0x000ea20000300800 */
[----:B---3--:R-:W-:-:S03]  /*18d030*/  R2UR UR30, R43 ;  /* 0x000000002b1e72ca */ /* 0x008fc600000e0000 */
[----:B------:R-:W3:Y:S01]  /*18d040*/  LDL.LU R43, [R1+0x7f38] ;  /* 0x007f3800012b7983 */ /* 0x000ee20000300800 */
[----:B----4-:R-:W-:-:S03]  /*18d050*/  R2UR UR28, R39 ;  /* 0x00000000271c72ca */ /* 0x010fc600000e0000 */
[----:B------:R-:W4:Y:S01]  /*18d060*/  LDL.LU R39, [R1+0x7f34] ;  /* 0x007f340001277983 */ /* 0x000f220000300800 */
[----:B-----5:R-:W-:-:S03]  /*18d070*/  R2UR UR26, R47 ;  /* 0x000000002f1a72ca */ /* 0x020fc600000e0000 */
[----:B------:R-:W5:Y:S01]  /*18d080*/  LDL.LU R47, [R1+0x7f30] ;  /* 0x007f3000012f7983 */ /* 0x000f620000300800 */
[----:B------:R-:W-:Y:S02]  /*18d090*/  ISETP.LT.AND P2, PT, R48, UR10, !P2 ;  /* 0x0000000a30007c0c */ /* 0x000fe4000d741270 */
[----:B------:R-:W-:Y:S02]  /*18d0a0*/  LOP3.LUT P1, RZ, R37, 0x40000000, RZ, 0xc0, !PT ;  /* 0x4000000025ff7812 */ /* 0x000fe4000782c0ff */
[----:B------:R-:W-:Y:S02]  /*18d0b0*/  LOP3.LUT R40, R40, 0x7fffffff, RZ, 0xc0, !PT ;  /* 0x7fffffff28287812 */ /* 0x000fe400078ec0ff */
[----:B------:R-:W-:Y:S02]  /*18d0c0*/  ISETP.LT.AND P5, PT, R38, UR8, !P1 ;  /* 0x0000000826007c0c */ /* 0x000fe4000cfa1270 */
[----:B------:R-:W-:-:S05]  /*18d0d0*/  ISETP.LT.AND P4, PT, R48, UR7, !P1 ;  /* 0x0000000730007c0c */ /* 0x000fca000cf81270 */
[----:B------:R-:W-:Y:S02]  /*18d0e0*/  @P2 LOP3.LUT R40, R40, 0x80000000, RZ, 0xfc, !PT ;  /* 0x8000000028282812 */ /* 0x000fe400078efcff */
[----:B------:R-:W-:Y:S02]  /*18d0f0*/  LOP3.LUT P0, RZ, R37, 0x20000000, RZ, 0xc0, !PT ;  /* 0x2000000025ff7812 */ /* 0x000fe4000780c0ff */
[----:B------:R-:W-:Y:S02]  /*18d100*/  LOP3.LUT R40, R40, 0xbfffffff, RZ, 0xc0, !PT ;  /* 0xbfffffff28287812 */ /* 0x000fe400078ec0ff */
[----:B------:R-:W-:Y:S02]  /*18d110*/  ISETP.LT.AND P2, PT, R38, UR6, !P0 ;  /* 0x0000000626007c0c */ /* 0x000fe4000c741270 */
[----:B------:R-:W-:-:S04]  /*18d120*/  @P5 LOP3.LUT R40, R40, 0x40000000, RZ, 0xfc, !PT ;  /* 0x4000000028285812 */ /* 0x000fc800078efcff */
[----:B------:R-:W-:Y:S02]  /*18d130*/  LOP3.LUT R40, R40, 0xdfffffff, RZ, 0xc0, !PT ;  /* 0xdfffffff28287812 */ /* 0x000fe400078ec0ff */
[----:B------:R-:W-:Y:S02]  /*18d140*/  ISETP.LT.AND P1, PT, R48, UR5, !P0 ;  /* 0x0000000530007c0c */ /* 0x000fe4000c721270 */
[----:B------:R-:W-:Y:S02]  /*18d150*/  @P4 LOP3.LUT R40, R40, 0x20000000, RZ, 0xfc, !PT ;  /* 0x2000000028284812 */ /* 0x000fe400078efcff */
[----:B------:R-:W-:Y:S02]  /*18d160*/  LOP3.LUT P3, RZ, R37, 0x10000000, RZ, 0xc0, !PT ;  /* 0x1000000025ff7812 */ /* 0x000fe4000786c0ff */
[----:B------:R-:W-:Y:S02]  /*18d170*/  LOP3.LUT R40, R40, 0xefffffff, RZ, 0xc0, !PT ;  /* 0xefffffff28287812 */ /* 0x000fe400078ec0ff */
[----:B------:R-:W-:-:S02]  /*18d180*/  ISETP.LT.AND P0, PT, R38, UR4, !P3 ;  /* 0x0000000426007c0c */ /* 0x000fc4000df01270 */
[----:B------:R-:W-:-:S04]  /*18d190*/  @P2 LOP3.LUT R40, R40, 0x10000000, RZ, 0xfc, !PT ;  /* 0x1000000028282812 */ /* 0x000fc800078efcff */
[----:B------:R-:W-:Y:S02]  /*18d1a0*/  LOP3.LUT R40, R40, 0xf7ffffff, RZ, 0xc0, !PT ;  /* 0xf7ffffff28287812 */ /* 0x000fe400078ec0ff */
[----:B------:R-:W-:Y:S02]  /*18d1b0*/  ISETP.LT.AND P3, PT, R48, UR56, !P3 ;  /* 0x0000003830007c0c */ /* 0x000fe4000df61270 */
[----:B------:R-:W-:-:S04]  /*18d1c0*/  @P1 LOP3.LUT R40, R40, 0x8000000, RZ, 0xfc, !PT ;  /* 0x0800000028281812 */ /* 0x000fc800078efcff */
[----:B------:R-:W-:-:S04]  /*18d1d0*/  LOP3.LUT R40, R40, 0xfbffffff, RZ, 0xc0, !PT ;  /* 0xfbffffff28287812 */ /* 0x000fc800078ec0ff */
[----:B------:R-:W-:Y:S02]  /*18d1e0*/  @P0 LOP3.LUT R40, R40, 0x4000000, RZ, 0xfc, !PT ;  /* 0x0400000028280812 */ /* 0x000fe400078efcff */
[----:B------:R-:W-:Y:S02]  /*18d1f0*/  LOP3.LUT P2, RZ, R37, 0x8000000, RZ, 0xc0, !PT ;  /* 0x0800000025ff7812 */ /* 0x000fe4000784c0ff */
[----:B------:R-:W-:-:S04]  /*18d200*/  LOP3.LUT R40, R40, 0xfdffffff, RZ, 0xc0, !PT ;  /* 0xfdffffff28287812 */ /* 0x000fc800078ec0ff */
[----:B------:R-:W-:Y:S02]  /*18d210*/  @P3 LOP3.LUT R40, R40, 0x2000000, RZ, 0xfc, !PT ;  /* 0x0200000028283812 */ /* 0x000fe400078efcff */
[----:B------:R-:W-:Y:S02]  /*18d220*/  ISETP.LT.AND P3, PT, R38, UR54, !P2 ;  /* 0x0000003626007c0c */ /* 0x000fe4000d761270 */
[----:B------:R-:W-:Y:S02]  /*18d230*/  ISETP.LT.AND P2, PT, R48, UR52, !P2 ;  /* 0x0000003430007c0c */ /* 0x000fe4000d741270 */
[----:B------:R-:W-:Y:S02]  /*18d240*/  LOP3.LUT R40, R40, 0xfeffffff, RZ, 0xc0, !PT ;  /* 0xfeffffff28287812 */ /* 0x000fe400078ec0ff */
[----:B------:R-:W-:-:S07]  /*18d250*/  LOP3.LUT P1, RZ, R37, 0x4000000, RZ, 0xc0, !PT ;  /* 0x0400000025ff7812 */ /* 0x000fce000782c0ff */
[----:B------:R-:W-:Y:S02]  /*18d260*/  @P3 LOP3.LUT R40, R40, 0x1000000, RZ, 0xfc, !PT ;  /* 0x0100000028283812 */ /* 0x000fe400078efcff */
[----:B------:R-:W-:Y:S02]  /*18d270*/  ISETP.LT.AND P3, PT, R38, UR50, !P1 ;  /* 0x0000003226007c0c */ /* 0x000fe4000cf61270 */
[----:B------:R-:W-:-:S04]  /*18d280*/  LOP3.LUT R40, R40, 0xff7fffff, RZ, 0xc0, !PT ;  /* 0xff7fffff28287812 */ /* 0x000fc800078ec0ff */
[----:B------:R-:W-:-:S04]  /*18d290*/  @P2 LOP3.LUT R40, R40, 0x800000, RZ, 0xfc, !PT ;  /* 0x0080000028282812 */ /* 0x000fc800078efcff */
[----:B------:R-:W-:-:S04]  /*18d2a0*/  LOP3.LUT R40, R40, 0xffbfffff, RZ, 0xc0, !PT ;  /* 0xffbfffff28287812 */ /* 0x000fc800078ec0ff */
[----:B------:R-:W-:Y:S02]  /*18d2b0*/  @P3 LOP3.LUT R40, R40, 0x400000, RZ, 0xfc, !PT ;  /* 0x0040000028283812 */ /* 0x000fe400078efcff */
[----:B------:R-:W-:Y:S02]  /*18d2c0*/  ISETP.LT.AND P3, PT, R48, UR48, !P1 ;  /* 0x0000003030007c0c */ /* 0x000fe4000cf61270 */
[----:B------:R-:W-:Y:S02]  /*18d2d0*/  LOP3.LUT P0, RZ, R37, 0x2000000, RZ, 0xc0, !PT ;  /* 0x0200000025ff7812 */ /* 0x000fe4000780c0ff */
[----:B------:R-:W-:-:S09]  /*18d2e0*/  LOP3.LUT R40, R40, 0xffdfffff, RZ, 0xc0, !PT ;  /* 0xffdfffff28287812 */ /* 0x000fd200078ec0ff */
[----:B------:R-:W-:Y:S02]  /*18d2f0*/  @P3 LOP3.LUT R40, R40, 0x200000, RZ, 0xfc, !PT ;  /* 0x0020000028283812 */ /* 0x000fe400078efcff */
[----:B------:R-:W-:Y:S02]  /*18d300*/  ISETP.LT.AND P3, PT, R38, UR44, !P0 ;  /* 0x0000002c26007c0c */ /* 0x000fe4000c761270 */
[----:B------:R-:W-:Y:S02]  /*18d310*/  LOP3.LUT P6, RZ, R37, 0x400000, RZ, 0xc0, !PT ;  /* 0x0040000025ff7812 */ /* 0x000fe400078cc0ff */
[----:B------:R-:W-:Y:S02]  /*18d320*/  LOP3.LUT R40, R40, 0xffefffff, RZ, 0xc0, !PT ;  /* 0xffefffff28287812 */ /* 0x000fe400078ec0ff */
[----:B------:R-:W-:-:S07]  /*18d330*/  LOP3.LUT R0, R0, 0xff7fffff, RZ, 0xc0, !PT ;  /* 0xff7fffff00007812 */ /* 0x000fce00078ec0ff */
[----:B------:R-:W-:Y:S02]  /*18d340*/  @P3 LOP3.LUT R40, R40, 0x100000, RZ, 0xfc, !PT ;  /* 0x0010000028283812 */ /* 0x000fe400078efcff */
[----:B------:R-:W-:Y:S02]  /*18d350*/  ISETP.LT.AND P3, PT, R48, UR42, !P0 ;  /* 0x0000002a30007c0c */ /* 0x000fe4000c761270 */
[----:B------:R-:W-:Y:S02]  /*18d360*/  @P6 LOP3.LUT R0, R0, 0x800000, RZ, 0xfc, !PT ;  /* 0x0080000000006812 */ /* 0x000fe400078efcff */
[C---:B------:R-:W-:Y:S02]  /*18d370*/  LOP3.LUT P6, RZ, R37.reuse, 0x1000000, RZ, 0xc0, !PT ;  /* 0x0100000025ff7812 */ /* 0x040fe400078cc0ff */
[----:B------:R-:W-:Y:S02]  /*18d380*/  LOP3.LUT R40, R40, 0xfff7ffff, RZ, 0xc0, !PT ;  /* 0xfff7ffff28287812 */ /* 0x000fe400078ec0ff */
[----:B------:R-:W-:-:S05]  /*18d390*/  LOP3.LUT P5, RZ, R37, 0x200000, RZ, 0xc0, !PT ;  /* 0x0020000025ff7812 */ /* 0x000fca00078ac0ff */
[----:B------:R-:W-:Y:S02]  /*18d3a0*/  @P3 LOP3.LUT R40, R40, 0x80000, RZ, 0xfc, !PT ;  /* 0x0008000028283812 */ /* 0x000fe400078efcff */
[----:B------:R-:W-:Y:S02]  /*18d3b0*/  ISETP.LT.AND P3, PT, R38, UR40, !P6 ;  /* 0x0000002826007c0c */ /* 0x000fe4000f761270 */
[----:B------:R-:W-:Y:S02]  /*18d3c0*/  ISETP.LT.AND P6, PT, R48, UR38, !P6 ;  /* 0x0000002630007c0c */ /* 0x000fe4000f7c1270 */
[----:B------:R-:W-:Y:S02]  /*18d3d0*/  LOP3.LUT R40, R40, 0xfffbffff, RZ, 0xc0, !PT ;  /* 0xfffbffff28287812 */ /* 0x000fe400078ec0ff */
[----:B------:R-:W-:-:S04]  /*18d3e0*/  LOP3.LUT R0, R0, 0xffbfffff, RZ, 0xc0, !PT ;  /* 0xffbfffff00007812 */ /* 0x000fc800078ec0ff */
[----:B------:R-:W-:-:S03]  /*18d3f0*/  @P5 LOP3.LUT R0, R0, 0x400000, RZ, 0xfc, !PT ;  /* 0x0040000000005812 */ /* 0x000fc600078efcff */
        /* <DEDUP_REMOVED lines=12> */
[----:B------:R-:W-:Y:S02]  /*18d4c0*/  R2UR UR7, R42 ;  /* 0x000000002a0772ca */ /* 0x000fe400000e0000 */
[----:B------:R-:W-:Y:S02]  /*18d4d0*/  R2UR UR39, R44 ;  /* 0x000000002c2772ca */ /* 0x000fe400000e0000 */
[----:B--2---:R-:W-:Y:S02]  /*18d4e0*/  R2UR UR47, R46 ;  /* 0x000000002e2f72ca */ /* 0x004fe400000e0000 */
[----:B------:R-:W-:-:S02]  /*18d4f0*/  R2UR UR46, R58 ;  /* 0x000000003a2e72ca */ /* 0x000fc400000e0000 */
[----:B---3--:R-:W-:Y:S02]  /*18d500*/  R2UR UR4, R43 ;  /* 0x000000002b0472ca */ /* 0x008fe400000e0000 */
[----:B----4-:R-:W-:Y:S02]  /*18d510*/  R2UR UR6, R39 ;  /* 0x00000000270672ca */ /* 0x010fe400000e0000 */
[----:B-----5:R-:W-:Y:S02]  /*18d520*/  R2UR UR8, R47 ;  /* 0x000000002f0872ca */ /* 0x020fe400000e0000 */
[----:B------:R-:W2:Y:S04]  /*18d530*/  LDL.LU R47, [R1+0x7f2c] ;  /* 0x007f2c00012f7983 */ /* 0x000ea80000300800 */
[----:B------:R-:W3:Y:S04]  /*18d540*/  LDL.LU R39, [R1+0x7f28] ;  /* 0x007f280001277983 */ /* 0x000ee80000300800 */
[----:B------:R-:W4:Y:S04]  /*18d550*/  LDL.LU R43, [R1+0x7f24] ;  /* 0x007f2400012b7983 */ /* 0x000f280000300800 */
[----:B------:R-:W5:Y:S04]  /*18d560*/  LDL.LU R58, [R1+0x7f20] ;  /* 0x007f2000013a7983 */ /* 0x000f680000300800 */
[----:B------:R-:W3:Y:S04]  /*18d570*/  LDL.LU R46, [R1+0x7f1c] ;  /* 0x007f1c00012e7983 */ /* 0x000ee80000300800 */
[----:B------:R-:W4:Y:S04]  /*18d580*/  LDL.LU R44, [R1+0x7f18] ;  /* 0x007f1800012c7983 */ /* 0x000f280000300800 */
[----:B------:R-:W2:Y:S01]  /*18d590*/  LDL.LU R42, [R1+0x7f14] ;  /* 0x007f1400012a7983 */ /* 0x000ea20000300800 */
[----:B------:R-:W-:-:S02]  /*18d5a0*/  ISETP.LT.AND P6, PT, R48, UR30, !P6 ;  /* 0x0000001e30007c0c */ /* 0x000fc4000f7c1270 */
[----:B------:R-:W-:-:S04]  /*18d5b0*/  LOP3.LUT R40, R40, 0xffffbfff, RZ, 0xc0, !PT ;  /* 0xffffbfff28287812 */ /* 0x000fc800078ec0ff */
[----:B------:R-:W-:Y:S02]  /*18d5c0*/  @P5 LOP3.LUT R40, R40, 0x4000, RZ, 0xfc, !PT ;  /* 0x0000400028285812 */ /* 0x000fe400078efcff */
[----:B------:R-:W-:Y:S02]  /*18d5d0*/  LOP3.LUT P5, RZ, R0, 0x400000, RZ, 0xc0, !PT ;  /* 0x0040000000ff7812 */ /* 0x000fe400078ac0ff */
[----:B------:R-:W-:-:S04]  /*18d5e0*/  LOP3.LUT R40, R40, 0xffffdfff, RZ, 0xc0, !PT ;  /* 0xffffdfff28287812 */ /* 0x000fc800078ec0ff */
[----:B------:R-:W-:Y:S02]  /*18d5f0*/  @P6 LOP3.LUT R40, R40, 0x2000, RZ, 0xfc, !PT ;  /* 0x0000200028286812 */ /* 0x000fe400078efcff */
[----:B------:R-:W-:Y:S02]  /*18d600*/  ISETP.LT.AND P6, PT, R38, UR28, !P5 ;  /* 0x0000001c26007c0c */ /* 0x000fe4000efc1270 */
[----:B------:R-:W-:Y:S02]  /*18d610*/  R2UR UR24, R3 ;  /* 0x00000000031872ca */ /* 0x000fe400000e0000 */
[----:B------:R-:W-:Y:S02]  /*18d620*/  LOP3.LUT R40, R40, 0xffffefff, RZ, 0xc0, !PT ;  /* 0xffffefff28287812 */ /* 0x000fe400078ec0ff */
[----:B------:R-:W-:Y:S02]  /*18d630*/  R2UR UR22, R2 ;  /* 0x00000000021672ca */ /* 0x000fe400000e0000 */
[----:B------:R-:W-:-:S05]  /*18d640*/  LOP3.LUT P4, RZ, R37, 0x100000, RZ, 0xc0, !PT ;  /* 0x0010000025ff7812 */ /* 0x000fca000788c0ff */
[----:B------:R-:W-:Y:S02]  /*18d650*/  @P6 LOP3.LUT R40, R40, 0x1000, RZ, 0xfc, !PT ;  /* 0x0000100028286812 */ /* 0x000fe400078efcff */
[----:B------:R-:W-:Y:S02]  /*18d660*/  ISETP.LT.AND P6, PT, R48, UR26, !P5 ;  /* 0x0000001a30007c0c */ /* 0x000fe4000efc1270 */
[----:B------:R-:W-:Y:S02]  /*18d670*/  ISETP.LT.AND P5, PT, R38, UR24, !P4 ;  /* 0x0000001826007c0c */ /* 0x000fe4000e7a1270 */
[----:B------:R-:W-:Y:S02]  /*18d680*/  LOP3.LUT R40, R40, 0xfffff7ff, RZ, 0xc0, !PT ;  /* 0xfffff7ff28287812 */ /* 0x000fe400078ec0ff */
[----:B------:R-:W-:Y:S02]  /*18d690*/  R2UR UR20, R61 ;  /* 0x000000003d1472ca */ /* 0x000fe400000e0000 */
[----:B------:R-:W-:-:S02]  /*18d6a0*/  ISETP.LT.AND P4, PT, R48, UR22, !P4 ;  /* 0x0000001630007c0c */ /* 0x000fc4000e781270 */
[----:B------:R-:W-:-:S03]  /*18d6b0*/  R2UR UR18, R60 ;  /* 0x000000003c1272ca */ /* 0x000fc600000e0000 */
[----:B------:R-:W-:Y:S02]  /*18d6c0*/  @P6 LOP3.LUT R40, R40, 0x800, RZ, 0xfc, !PT ;  /* 0x0000080028286812 */ /* 0x000fe400078efcff */
[----:B------:R-:W-:Y:S02]  /*18d6d0*/  LOP3.LUT P2, RZ, R37, 0x80000, RZ, 0xc0, !PT ;  /* 0x0008000025ff7812 */ /* 0x000fe4000784c0ff */
[----:B------:R-:W-:-:S04]  /*18d6e0*/  LOP3.LUT R40, R40, 0xfffffbff, RZ, 0xc0, !PT ;  /* 0xfffffbff28287812 */ /* 0x000fc800078ec0ff */
[----:B------:R-:W-:Y:S02]  /*18d6f0*/  @P5 LOP3.LUT R40, R40, 0x400, RZ, 0xfc, !PT ;  /* 0x0000040028285812 */ /* 0x000fe400078efcff */
[----:B------:R-:W-:Y:S02]  /*18d700*/  ISETP.LT.AND P5, PT, R38, UR20, !P2 ;  /* 0x0000001426007c0c */ /* 0x000fe4000d7a1270 */
[----:B------:R-:W-:Y:S02]  /*18d710*/  R2UR UR16, R5 ;  /* 0x00000000051072ca */ /* 0x000fe400000e0000 */
[----:B------:R-:W-:-:S04]  /*18d720*/  LOP3.LUT R40, R40, 0xfffffdff, RZ, 0xc0, !PT ;  /* 0xfffffdff28287812 */ /* 0x000fc800078ec0ff */
[----:B------:R-:W-:Y:S02]  /*18d730*/  @P4 LOP3.LUT R40, R40, 0x200, RZ, 0xfc, !PT ;  /* 0x0000020028284812 */ /* 0x000fe400078efcff */
[----:B------:R-:W-:Y:S02]  /*18d740*/  ISETP.LT.AND P4, PT, R48, UR18, !P2 ;  /* 0x0000001230007c0c */ /* 0x000fe4000d781270 */
[----:B------:R-:W-:Y:S02]  /*18d750*/  R2UR UR14, R9 ;  /* 0x00000000090e72ca */ /* 0x000fe400000e0000 */
[----:B------:R-:W-:Y:S02]  /*18d760*/  LOP3.LUT R40, R40, 0xfffffeff, RZ, 0xc0, !PT ;  /* 0xfffffeff28287812 */ /* 0x000fe400078ec0ff */
[----:B------:R-:W-:Y:S02]  /*18d770*/  LOP3.LUT P1, RZ, R37, 0x40000, RZ, 0xc0, !PT ;  /* 0x0004000025ff7812 */ /* 0x000fe4000782c0ff */
[----:B------:R-:W-:-:S02]  /*18d780*/  @P5 LOP3.LUT R40, R40, 0x100, RZ, 0xfc, !PT ;  /* 0x0000010028285812 */ /* 0x000fc400078efcff */
        /* <DEDUP_REMOVED lines=10> */
[----:B------:R-:W-:-:S04]  /*18d830*/  LOP3.LUT R40, R40, 0xffffffdf, RZ, 0xc0, !PT ;  /* 0xffffffdf28287812 */ /* 0x000fc800078ec0ff */
[----:B------:R-:W-:Y:S02]  /*18d840*/  @P1 LOP3.LUT R40, R40, 0x20, RZ, 0xfc, !PT ;  /* 0x0000002028281812 */ /* 0x000fe400078efcff */
[----:B------:R-:W-:Y:S02]  /*18d850*/  ISETP.LT.AND P1, PT, R48, UR10, !P0 ;  /* 0x0000000a30007c0c */ /* 0x000fe4000c721270 */
[----:B------:R-:W-:-:S04]  /*18d860*/  LOP3.LUT R40, R40, 0xffffffef, RZ, 0xc0, !PT ;  /* 0xffffffef28287812 */ /* 0x000fc800078ec0ff */
[----:B------:R-:W-:-:S04]  /*18d870*/  @P2 LOP3.LUT R40, R40, 0x10, RZ, 0xfc, !PT ;  /* 0x0000001028282812 */ /* 0x000fc800078efcff */
[----:B------:R-:W-:-:S04]  /*18d880*/  LOP3.LUT R40, R40, 0xfffffff7, RZ, 0xc0, !PT ;  /* 0xfffffff728287812 */ /* 0x000fc800078ec0ff */
[----:B------:R-:W-:Y:S02]  /*18d890*/  @P1 LOP3.LUT R40, R40, 0x8, RZ, 0xfc, !PT ;  /* 0x0000000828281812 */ /* 0x000fe400078efcff */
[----:B------:R-:W-:Y:S02]  /*18d8a0*/  LOP3.LUT P1, RZ, R37, 0x40, RZ, 0xc0, !PT ;  /* 0x0000004025ff7812 */ /* 0x000fe4000782c0ff */
[----:B------:R-:W-:-:S11]  /*18d8b0*/  LOP3.LUT R0, R0, 0xffff7fff, RZ, 0xc0, !PT ;  /* 0xffff7fff00007812 */ /* 0x000fd600078ec0ff */
[----:B------:R-:W-:Y:S02]  /*18d8c0*/  @P1 LOP3.LUT R0, R0, 0x8000, RZ, 0xfc, !PT ;  /* 0x0000800000001812 */ /* 0x000fe400078efcff */
[C---:B------:R-:W-:Y:S02]  /*18d8d0*/  LOP3.LUT P1, RZ, R37.reuse, 0x100, RZ, 0xc0, !PT ;  /* 0x0000010025ff7812 */ /* 0x040fe4000782c0ff */
[----:B------:R-:W-:Y:S02]  /*18d8e0*/  LOP3.LUT R0, R0, 0xfffdffff, RZ, 0xc0, !PT ;  /* 0xfffdffff00007812 */ /* 0x000fe400078ec0ff */
[----:B------:R-:W-:-:S09]  /*18d8f0*/  LOP3.LUT P3, RZ, R37, 0x10000, RZ, 0xc0, !PT ;  /* 0x0001000025ff7812 */ /* 0x000fd2000786c0ff */
[----:B------:R-:W-:Y:S02]  /*18d900*/  @P1 LOP3.LUT R0, R0, 0x20000, RZ, 0xfc, !PT ;  /* 0x0002000000001812 */ /* 0x000fe400078efcff */
[----:B------:R-:W-:Y:S02]  /*18d910*/  LOP3.LUT P1, RZ, R37, 0x400, RZ, 0xc0, !PT ;  /* 0x0000040025ff7812 */ /* 0x000fe4000782c0ff */
[----:B------:R-:W-:Y:S02]  /*18d920*/  ISETP.LT.AND P0, PT, R38, UR8, !P3 ;  /* 0x0000000826007c0c */ /* 0x000fe4000df01270 */
[----:B------:R-:W-:Y:S02]  /*18d930*/  LOP3.LUT R0, R0, 0xfff7ffff, RZ, 0xc0, !PT ;  /* 0xfff7ffff00007812 */ /* 0x000fe400078ec0ff */
[----:B------:R-:W-:-:S07]  /*18d940*/  LOP3.LUT R40, R40, 0xfffffffb, RZ, 0xc0, !PT ;  /* 0xfffffffb28287812 */ /* 0x000fce00078ec0ff */
[----:B------:R-:W-:Y:S02]  /*18d950*/  @P1 LOP3.LUT R0, R0, 0x80000, RZ, 0xfc, !PT ;  /* 0x0008000000001812 */ /* 0x000fe400078efcff */
[C---:B------:R-:W-:Y:S02]  /*18d960*/  LOP3.LUT P1, RZ, R37.reuse, 0x1000, RZ, 0xc0, !PT ;  /* 0x0000100025ff7812 */ /* 0x040fe4000782c0ff */
[----:B------:R-:W-:Y:S02]  /*18d970*/  @P0 LOP3.LUT R40, R40, 0x4, RZ, 0xfc, !PT ;  /* 0x0000000428280812 */ /* 0x000fe400078efcff */
[----:B------:R-:W-:Y:S02]  /*18d980*/  LOP3.LUT P0, RZ, R37, 0x20, RZ, 0xc0, !PT ;  /* 0x0000002025ff7812 */ /* 0x000fe4000780c0ff */
[----:B------:R-:W-:Y:S02]  /*18d990*/  LOP3.LUT R0, R0, 0xffdfffff, RZ, 0xc0, !PT ;  /* 0xffdfffff00007812 */ /* 0x000fe400078ec0ff */
[----:B------:R-:W-:-:S05]  /*18d9a0*/  ISETP.LT.AND P3, PT, R48, UR6, !P3 ;  /* 0x0000000630007c0c */ /* 0x000fca000df61270 */
[----:B------:R-:W-:-:S04]  /*18d9b0*/  @P1 LOP3.LUT R0, R0, 0x200000, RZ, 0xfc, !PT ;  /* 0x0020000000001812 */ /* 0x000fc800078efcff */
[----:B------:R-:W-:-:S04]  /*18d9c0*/  LOP3.LUT R0, R0, 0xffffbfff, RZ, 0xc0, !PT ;  /* 0xffffbfff00007812 */ /* 0x000fc800078ec0ff */
[----:B------:R-:W-:Y:S02]  /*18d9d0*/  @P0 LOP3.LUT R0, R0, 0x4000, RZ, 0xfc, !PT ;  /* 0x0000400000000812 */ /* 0x000fe400078efcff */
[C---:B------:R-:W-:Y:S02]  /*18d9e0*/  LOP3.LUT P0, RZ, R37.reuse, 0x80, RZ, 0xc0, !PT ;  /* 0x0000008025ff7812 */ /* 0x040fe4000780c0ff */
[----:B------:R-:W-:Y:S02]  /*18d9f0*/  LOP3.LUT R40, R40, 0xfffffffd, RZ, 0xc0, !PT ;  /* 0xfffffffd28287812 */ /* 0x000fe400078ec0ff */
[----:B------:R-:W-:Y:S02]  /*18da00*/  LOP3.LUT P2, RZ, R37, 0x8000, RZ, 0xc0, !PT ;  /* 0x0000800025ff7812 */ /* 0x000fe4000784c0ff */
[----:B------:R-:W-:Y:S02]  /*18da10*/  LOP3.LUT R0, R0, 0xfffeffff, RZ, 0xc0, !PT ;  /* 0xfffeffff00007812 */ /* 0x000fe400078ec0ff */
[----:B------:R-:W-:-:S02]  /*18da20*/  @P3 LOP3.LUT R40, R40, 0x2, RZ, 0xfc, !PT ;  /* 0x0000000228283812 */ /* 0x000fc400078efcff */
[----:B------:R-:W-:Y:S02]  /*18da30*/  ISETP.LT.AND P3, PT, R38, UR4, !P2 ;  /* 0x0000000426007c0c */ /* 0x000fe4000d761270 */
[----:B------:R-:W-:Y:S02]  /*18da40*/  ISETP.LT.AND P2, PT, R48, UR46, !P2 ;  /* 0x0000002e30007c0c */ /* 0x000fe4000d741270 */
[----:B------:R-:W-:Y:S02]  /*18da50*/  @P0 LOP3.LUT R0, R0, 0x10000, RZ, 0xfc, !PT ;  /* 0x0001000000000812 */ /* 0x000fe400078efcff */
[C---:B------:R-:W-:Y:S02]  /*18da60*/  LOP3.LUT P0, RZ, R37.reuse, 0x200, RZ, 0xc0, !PT ;  /* 0x0000020025ff7812 */ /* 0x040fe4000780c0ff */
[----:B------:R-:W-:Y:S02]  /*18da70*/  LOP3.LUT P1, RZ, R37, 0x4000, RZ, 0xc0, !PT ;  /* 0x0000400025ff7812 */ /* 0x000fe4000782c0ff */
[----:B------:R-:W-:-:S02]  /*18da80*/  LOP3.LUT R0, R0, 0xfffbffff, RZ, 0xc0, !PT ;  /* 0xfffbffff00007812 */ /* 0x000fc400078ec0ff */
[----:B------:R-:W-:-:S07]  /*18da90*/  LOP3.LUT R40, R40, 0xfffffffe, RZ, 0xc0, !PT ;  /* 0xfffffffe28287812 */ /* 0x000fce00078ec0ff */
[----:B------:R-:W-:Y:S02]  /*18daa0*/  @P0 LOP3.LUT R0, R0, 0x40000, RZ, 0xfc, !PT ;  /* 0x0004000000000812 */ /* 0x000fe400078efcff */
[----:B------:R-:W-:Y:S02]  /*18dab0*/  LOP3.LUT P0, RZ, R37, 0x800, RZ, 0xc0, !PT ;  /* 0x0000080025ff7812 */ /* 0x000fe4000780c0ff */
[----:B------:R-:W-:Y:S02]  /*18dac0*/  @P3 LOP3.LUT R40, R40, 0x1, RZ, 0xfc, !PT ;  /* 0x0000000128283812 */ /* 0x000fe400078efcff */
[----:B------:R-:W-:Y:S02]  /*18dad0*/  R2UR UR5, R41 ;  /* 0x00000000290572ca */ /* 0x000fe400000e0000 */
[----:B------:R-:W-:Y:S01]  /*18dae0*/  LOP3.LUT R0, R0, 0xffefffff, RZ, 0xc0, !PT ;  /* 0xffefffff00007812 */ /* 0x000fe200078ec0ff */
[----:B------:R-:W5:Y:S01]  /*18daf0*/  LDL.LU R41, [R1+0x7f10] ;  /* 0x007f100001297983 */ /* 0x000f620000300800 */
[----:B------:R-:W-:-:S03]  /*18db00*/  R2UR UR8, R45 ;  /* 0x000000002d0872ca */ /* 0x000fc600000e0000 */
[----:B------:R-:W3:Y:S04]  /*18db10*/  LDL.LU R45, [R1+0x2c08] ;  /* 0x002c0800012d7983 */ /* 0x000ee80000300800 */
[----:B------:R-:W-:Y:S01]  /*18db20*/  STL [R1+0x7b64], R40 ;  /* 0x007b642801007387 */ /* 0x000fe20000100800 */
[C---:B------:R-:W-:Y:S02]  /*18db30*/  LOP3.LUT P6, RZ, R37.reuse, 0x10, RZ, 0xc0, !PT ;  /* 0x0000001025ff7812 */ /* 0x040fe400078cc0ff */
[C---:B------:R-:W-:Y:S02]  /*18db40*/  LOP3.LUT P5, RZ, R37.reuse, 0x8, RZ, 0xc0, !PT ;  /* 0x0000000825ff7812 */ /* 0x040fe400078ac0ff */
[C---:B------:R-:W-:Y:S02]  /*18db50*/  LOP3.LUT P4, RZ, R37.reuse, 0x4, RZ, 0xc0, !PT ;  /* 0x0000000425ff7812 */ /* 0x040fe4000788c0ff */
[----:B------:R-:W-:Y:S01]  /*18db60*/  LOP3.LUT P3, RZ, R37, 0x2, RZ, 0xc0, !PT ;  /* 0x0000000225ff7812 */ /* 0x000fe2000786c0ff */
[----:B------:R0:W-:Y:S01]  /*18db70*/  STL [R1+0x7c28], R37 ;  /* 0x007c282501007387 */ /* 0x0001e20000100800 */
[----:B------:R-:W-:-:S02]  /*18db80*/  @P0 LOP3.LUT R0, R0, 0x100000, RZ, 0xfc, !PT ;  /* 0x0010000000000812 */ /* 0x000fc400078efcff */
[----:B------:R-:W-:Y:S02]  /*18db90*/  LOP3.LUT P0, RZ, R37, 0x2000, RZ, 0xc0, !PT ;  /* 0x0000200025ff7812 */ /* 0x000fe4000780c0ff */
[----:B--2---:R-:W-:-:S04]  /*18dba0*/  LOP3.LUT R42, R42, 0x7fffffff, RZ, 0xc0, !PT ;  /* 0x7fffffff2a2a7812 */ /* 0x004fc800078ec0ff */
[----:B------:R-:W-:Y:S02]  /*18dbb0*/  @P2 LOP3.LUT R42, R42, 0x80000000, RZ, 0xfc, !PT ;  /* 0x800000002a2a2812 */ /* 0x000fe400078efcff */
[----:B------:R-:W-:Y:S02]  /*18dbc0*/  ISETP.LT.AND P2, PT, R38, UR47, !P1 ;  /* 0x0000002f26007c0c */ /* 0x000fe4000cf41270 */
[----:B------:R-:W-:-:S11]  /*18dbd0*/  LOP3.LUT R42, R42, 0xbfffffff, RZ, 0xc0, !PT ;  /* 0xbfffffff2a2a7812 */ /* 0x000fd600078ec0ff */
[----:B------:R-:W-:Y:S02]  /*18dbe0*/  @P2 LOP3.LUT R42, R42, 0x40000000, RZ, 0xfc, !PT ;  /* 0x400000002a2a2812 */ /* 0x000fe400078efcff */
[----:B------:R-:W-:Y:S02]  /*18dbf0*/  LOP3.LUT P2, RZ, R37, 0x1, RZ, 0xc0, !PT ;  /* 0x0000000125ff7812 */ /* 0x000fe4000784c0ff */
[----:B0-----:R-:W2:Y:S01]  /*18dc00*/  LDL R37, [R1+0x1e34] ;  /* 0x001e340001257983 */ /* 0x001ea20000100800 */
[----:B------:R-:W-:Y:S02]  /*18dc10*/  LOP3.LUT R42, R42, 0xdfffffff, RZ, 0xc0, !PT ;  /* 0xdfffffff2a2a7812 */ /* 0x000fe400078ec0ff */
[----:B------:R-:W-:Y:S02]  /*18dc20*/  R2UR UR4, R49 ;  /* 0x00000000310472ca */ /* 0x000fe400000e0000 */
[----:B------:R-:W-:Y:S02]  /*18dc30*/  R2UR UR6, R50 ;  /* 0x00000000320672ca */ /* 0x000fe400000e0000 */
[----:B------:R-:W-:-:S02]  /*18dc40*/  R2UR UR10, R51 ;  /* 0x00000000330a72ca */ /* 0x000fc400000e0000 */
[----:B------:R-:W-:Y:S02]  /*18dc50*/  R2UR UR12, R53 ;  /* 0x00000000350c72ca */ /* 0x000fe400000e0000 */
[----:B------:R-:W-:Y:S02]  /*18dc60*/  R2UR UR14, R54 ;  /* 0x00000000360e72ca */ /* 0x000fe400000e0000 */
[----:B------:R-:W-:Y:S02]  /*18dc70*/  R2UR UR16, R56 ;  /* 0x00000000381072ca */ /* 0x000fe400000e0000 */
        /* <DEDUP_REMOVED lines=18> */
[----:B------:R-:W-:Y:S01]  /*18dda0*/  R2UR UR56, R20 ;  /* 0x00000000143872ca */ /* 0x000fe200000e0000 */
        /* <DEDUP_REMOVED lines=28> */
[----:B------:R-:W-:-:S03]  /*18df70*/  R2UR UR47, R47 ;  /* 0x000000002f2f72ca */ /* 0x000fc600000e0000 */
[----:B------:R-:W5:Y:S04]  /*18df80*/  LDL.LU R4, [R1+0x19b0] ;  /* 0x0019b00001047983 */ /* 0x000f680000300800 */
[----:B------:R-:W5:Y:S04]  /*18df90*/  LDL.LU R47, [R1+0x19b4] ;  /* 0x0019b400012f7983 */ /* 0x000f680000300800 */
[----:B------:R-:W5:Y:S04]  /*18dfa0*/  LDL.LU R57, [R1+0x19b8] ;  /* 0x0019b80001397983 */ /* 0x000f680000300800 */
[----:B------:R-:W5:Y:S04]  /*18dfb0*/  LDL.LU R56, [R1+0x19bc] ;  /* 0x0019bc0001387983 */ /* 0x000f680000300800 */
[----:B------:R-:W5:Y:S04]  /*18dfc0*/  LDL.LU R54, [R1+0x19a0] ;  /* 0x0019a00001367983 */ /* 0x000f680000300800 */
[----:B------:R-:W5:Y:S04]  /*18dfd0*/  LDL.LU R53, [R1+0x19a4] ;  /* 0x0019a40001357983 */ /* 0x000f680000300800 */
[----:B------:R-:W5:Y:S01]  /*18dfe0*/  LDL.LU R48, [R1+0x19a8] ;  /* 0x0019a80001307983 */ /* 0x000f620000300800 */
[----:B--2---:R-:W-:-:S13]  /*18dff0*/  ISETP.LT.AND P1, PT, R37, UR39, !P1 ;  /* 0x0000002725007c0c */ /* 0x004fda000cf21270 */
        /* <DEDUP_REMOVED lines=10> */
[----:B---3--:R-:W-:Y:S02]  /*18e0a0*/  R2UR UR39, R45 ;  /* 0x000000002d2772ca */ /* 0x008fe400000e0000 */
[----:B------:R-:W-:Y:S01]  /*18e0b0*/  LOP3.LUT R42, R42, 0xfbffffff, RZ, 0xc0, !PT ;  /* 0xfbffffff2a2a7812 */ /* 0x000fe200078ec0ff */
[----:B------:R-:W2:Y:S01]  /*18e0c0*/  LDL.LU R45, [R1+0x19ac] ;  /* 0x0019ac00012d7983 */ /* 0x000ea20000300800 */
[----:B----4-:R-:W-:Y:S01]  /*18e0d0*/  LOP3.LUT R44, R44, 0x7fffffff, RZ, 0xc0, !PT ;  /* 0x7fffffff2c2c7812 */ /* 0x010fe200078ec0ff */
[----:B------:R-:W-:Y:S01]  /*18e0e0*/  ULDC.64 UR4, c[0x0][0x228] ;  /* 0x00008a0000047ab9 */ /* 0x000fe20000000a00 */
[----:B------:R-:W-:-:S03]  /*18e0f0*/  ULDC.64 UR6, c[0x0][0x228] ;  /* 0x00008a0000067ab9 */ /* 0x000fc60000000a00 */
        /* <DEDUP_REMOVED lines=49> */
[----:B------:R-:W-:-:S04]  /*18e410*/  @P1 LOP3.LUT R42, R42, 0x1000, RZ, 0xfc, !PT ;  /* 0x000010002a2a1812 */ /* 0x000fc800078efcff */
        /* <DEDUP_REMOVED lines=9> */
[----:B------:R-:W-:-:S11]  /*18e4b0*/  LOP3.LUT R42, R42, 0xfffffeff, RZ, 0xc0, !PT ;  /* 0xfffffeff2a2a7812 */ /* 0x000fd600078ec0ff */
[----:B------:R-:W-:Y:S02]  /*18e4c0*/  @P6 LOP3.LUT R42, R42, 0x100, RZ, 0xfc, !PT ;  /* 0x000001002a2a6812 */ /* 0x000fe400078efcff */
[C---:B------:R-:W-:Y:S02]  /*18e4d0*/  ISETP.LT.AND P6, PT, R37.reuse, UR42, !P5 ;  /* 0x0000002a25007c0c */ /* 0x040fe4000efc1270 */
[----:B------:R-:W-:Y:S02]  /*18e4e0*/  ISETP.LT.AND P5, PT, R38, UR44, !P4 ;  /* 0x0000002c26007c0c */ /* 0x000fe4000e7a1270 */
[----:B------:R-:W-:Y:S02]  /*18e4f0*/  LOP3.LUT R42, R42, 0xffffff7f, RZ, 0xc0, !PT ;  /* 0xffffff7f2a2a7812 */ /* 0x000fe400078ec0ff */
[----:B------:R-:W-:-:S07]  /*18e500*/  ISETP.LT.AND P4, PT, R37, UR48, !P4 ;  /* 0x0000003025007c0c */ /* 0x000fce000e781270 */
[----:B------:R-:W-:-:S04]  /*18e510*/  @P6 LOP3.LUT R42, R42, 0x80, RZ, 0xfc, !PT ;  /* 0x000000802a2a6812 */ /* 0x000fc800078efcff */
[----:B------:R-:W-:Y:S02]  /*18e520*/  LOP3.LUT R42, R42, 0xffffffbf, RZ, 0xc0, !PT ;  /* 0xffffffbf2a2a7812 */ /* 0x000fe400078ec0ff */
[----:B------:R-:W-:Y:S02]  /*18e530*/  ISETP.LT.AND P6, PT, R38, UR50, !P3 ;  /* 0x0000003226007c0c */ /* 0x000fe4000dfc1270 */
        /* <DEDUP_REMOVED lines=13> */
[----:B------:R-:W3:Y:S01]  /*18e610*/  LDL.LU R38, [R1+0x7f0c] ;  /* 0x007f0c0001267983 */ /* 0x000ee20000300800 */
[----:B------:R-:W-:-:S04]  /*18e620*/  @P4 LOP3.LUT R42, R42, 0x4, RZ, 0xfc, !PT ;  /* 0x000000042a2a4812 */ /* 0x000fc800078efcff */
[----:B------:R-:W-:-:S04]  /*18e630*/  LOP3.LUT R42, R42, 0xfffffffd, RZ, 0xc0, !PT ;  /* 0xfffffffd2a2a7812 */ /* 0x000fc800078ec0ff */
[----:B------:R-:W-:-:S04]  /*18e640*/  @P3 LOP3.LUT R42, R42, 0x2, RZ, 0xfc, !PT ;  /* 0x000000022a2a3812 */ /* 0x000fc800078efcff */
[----:B------:R-:W-:-:S04]  /*18e650*/  LOP3.LUT R42, R42, 0xfffffffe, RZ, 0xc0, !PT ;  /* 0xfffffffe2a2a7812 */ /* 0x000fc800078ec0ff */
[----:B------:R-:W-:-:S05]  /*18e660*/  @P2 LOP3.LUT R42, R42, 0x1, RZ, 0xfc, !PT ;  /* 0x000000012a2a2812 */ /* 0x000fca00078efcff */
[----:B------:R0:W-:Y:S04]  /*18e670*/  STL [R1+0x7b68], R42 ;  /* 0x007b682a01007387 */ /* 0x0001e80000100800 */
[----:B0-----:R-:W4:Y:S01]  /*18e680*/  LDL R42, [R1+0x1e30] ;  /* 0x001e3000012a7983 */ /* 0x001f220000100800 */
[----:B------:R-:W-:Y:S02]  /*18e690*/  ISETP.LT.AND P0, PT, R37, UR60, !P0 ;  /* 0x0000003c25007c0c */ /* 0x000fe4000c701270 */
[----:B------:R-:W-:-:S11]  /*18e6a0*/  LOP3.LUT P1, RZ, R0, 0x2000, RZ, 0xc0, !PT ;  /* 0x0000200000ff7812 */ /* 0x000fd6000782c0ff */
[----:B------:R-:W-:Y:S02]  /*18e6b0*/  @P0 LOP3.LUT R44, R44, 0x80000000, RZ, 0xfc, !PT ;  /* 0x800000002c2c0812 */ /* 0x000fe400078efcff */
[----:B------:R-:W-:-:S04]  /*18e6c0*/  ISETP.GE.AND P0, PT, R37, UR47, PT ;  /* 0x0000002f25007c0c */ /* 0x000fc8000bf06270 */
[----:B------:R-:W-:Y:S02]  /*18e6d0*/  ISETP.LT.AND P0, PT, R52, UR5, !P0 ;  /* 0x0000000534007c0c */ /* 0x000fe4000c701270 */
[----:B------:R-:W-:Y:S02]  /*18e6e0*/  ISETP.LT.AND P2, PT, R37, UR4, !P1 ;  /* 0x0000000425007c0c */ /* 0x000fe4000cf41270 */
[----:B------:R-:W-:Y:S01]  /*18e6f0*/  LOP3.LUT R44, R44, 0xbfffffff, RZ, 0xc0, !PT ;  /* 0xbfffffff2c2c7812 */ /* 0x000fe200078ec0ff */
[----:B------:R-:W-:-:S08]  /*18e700*/  ULDC.64 UR4, c[0x0][0x228] ;  /* 0x00008a0000047ab9 */ /* 0x000fd00000000a00 */
[----:B------:R-:W-:-:S04]  /*18e710*/  @P0 LOP3.LUT R44, R44, 0x40000000, RZ, 0xfc, !PT ;  /* 0x400000002c2c0812 */ /* 0x000fc800078efcff */
[----:B------:R-:W-:-:S04]  /*18e720*/  LOP3.LUT R44, R44, 0xdfffffff, RZ, 0xc0, !PT ;  /* 0xdfffffff2c2c7812 */ /* 0x000fc800078ec0ff */
[----:B------:R-:W-:Y:S02]  /*18e730*/  @P2 LOP3.LUT R44, R44, 0x20000000, RZ, 0xfc, !PT ;  /* 0x200000002c2c2812 */ /* 0x000fe400078efcff */
[C---:B------:R-:W-:Y:S02]  /*18e740*/  LOP3.LUT P2, RZ, R7.reuse, 0x80000, RZ, 0xc0, !PT ;  /* 0x0008000007ff7812 */ /* 0x040fe4000784c0ff */
[----:B------:R-:W-:Y:S01]  /*18e750*/  LOP3.LUT R44, R44, 0xefffffff, RZ, 0xc0, !PT ;  /* 0xefffffff2c2c7812 */ /* 0x000fe200078ec0ff */
[----:B------:R-:W-:Y:S01]  /*18e760*/  UMOV UR8, UR4 ;  /* 0x0000000400087c82 */ /* 0x000fe20008000000 */
[----:B------:R-:W-:Y:S01]  /*18e770*/  LOP3.LUT P6, RZ, R7, 0x20000, RZ, 0xc0, !PT ;  /* 0x0002000007ff7812 */ /* 0x000fe200078cc0ff */
[----:B------:R-:W-:Y:S01]  /*18e780*/  UMOV UR40, UR5 ;  /* 0x0000000500287c82 */ /* 0x000fe20008000000 */
[----:B------:R-:W-:Y:S01]  /*18e790*/  ULDC.64 UR4, c[0x0][0x228] ;  /* 0x00008a0000047ab9 */ /* 0x000fe20000000a00 */
[----:B------:R-:W-:Y:S02]  /*18e7a0*/  R2UR UR46, R19 ;  /* 0x00000000132e72ca */ /* 0x000fe400000e0000 */
[----:B------:R-:W-:Y:S01]  /*18e7b0*/  LOP3.LUT P5, RZ, R7, 0x8000, RZ, 0xc0, !PT ;  /* 0x0000800007ff7812 */ /* 0x000fe200078ac0ff */
[----:B------:R-:W-:Y:S01]  /*18e7c0*/  UMOV UR44, UR5 ;  /* 0x00000005002c7c82 */ /* 0x000fe20008000000 */
[----:B------:R-:W-:-:S02]  /*18e7d0*/  R2UR UR18, R18 ;  /* 0x00000000121272ca */ /* 0x000fc400000e0000 */
[C---:B------:R-:W-:Y:S02]  /*18e7e0*/  LOP3.LUT P4, RZ, R7.reuse, 0x2000, RZ, 0xc0, !PT ;  /* 0x0000200007ff7812 */ /* 0x040fe4000788c0ff */
[----:B------:R-:W-:Y:S01]  /*18e7f0*/  MOV R2, UR33 ;  /* 0x0000002100027c02 */ /* 0x000fe20008000f00 */
[----:B------:R-:W-:Y:S01]  /*18e800*/  ULDC.64 UR32, c[0x0][0x228] ;  /* 0x00008a0000207ab9 */ /* 0x000fe20000000a00 */
[----:B------:R-:W-:Y:S01]  /*18e810*/  LOP3.LUT P3, RZ, R7, 0x1000, RZ, 0xc0, !PT ;  /* 0x0000100007ff7812 */ /* 0x000fe2000786c0ff */
[----:B------:R-:W-:Y:S01]  /*18e820*/  UMOV UR36, UR33 ;  /* 0x0000002100247c82 */ /* 0x000fe20008000000 */
[----:B------:R-:W-:Y:S02]  /*18e830*/  R2UR UR47, R17 ;  /* 0x00000000112f72ca */ /* 0x000fe400000e0000 */
[----:B------:R-:W-:Y:S02]  /*18e840*/  R2UR UR12, R16 ;  /* 0x00000000100c72ca */ /* 0x000fe400000e0000 */
[----:B----4-:R-:W-:-:S02]  /*18e850*/  ISETP.LT.AND P1, PT, R42, UR6, !P1 ;  /* 0x000000062a007c0c */ /* 0x010fc4000cf21270 */
[----:B------:R-:W-:-:S04]  /*18e860*/  ISETP.GE.AND P0, PT, R42, UR39, PT ;  /* 0x000000272a007c0c */ /* 0x000fc8000bf06270 */
[----:B------:R-:W-:-:S07]  /*18e870*/  ISETP.LT.AND P0, PT, R52, UR7, !P0 ;  /* 0x0000000734007c0c */ /* 0x000fce000c701270 */
[----:B------:R-:W-:Y:S02]  /*18e880*/  @P1 LOP3.LUT R44, R44, 0x10000000, RZ, 0xfc, !PT ;  /* 0x100000002c2c1812 */ /* 0x000fe400078efcff */
[----:B------:R-:W-:Y:S02]  /*18e890*/  ISETP.LT.AND P1, PT, R42, UR41, !P2 ;  /* 0x000000292a007c0c */ /* 0x000fe4000d721270 */
[----:B------:R-:W-:-:S04]  /*18e8a0*/  LOP3.LUT R44, R44, 0xfbffffff, RZ, 0xc0, !PT ;  /* 0xfbffffff2c2c7812 */ /* 0x000fc800078ec0ff */
[----:B------:R-:W-:Y:S02]  /*18e8b0*/  @P0 LOP3.LUT R44, R44, 0x4000000, RZ, 0xfc, !PT ;  /* 0x040000002c2c0812 */ /* 0x000fe400078efcff */
[----:B------:R-:W-:Y:S02]  /*18e8c0*/  ISETP.LT.AND P0, PT, R37, UR8, !P2 ;  /* 0x0000000825007c0c */ /* 0x000fe4000d701270 */
[----:B------:R-:W-:-:S04]  /*18e8d0*/  LOP3.LUT R44, R44, 0xf7ffffff, RZ, 0xc0, !PT ;  /* 0xf7ffffff2c2c7812 */ /* 0x000fc800078ec0ff */
[----:B------:R-:W-:Y:S02]  /*18e8e0*/  @P1 LOP3.LUT R44, R44, 0x8000000, RZ, 0xfc, !PT ;  /* 0x080000002c2c1812 */ /* 0x000fe400078efcff */
[----:B------:R-:W-:Y:S01]  /*18e8f0*/  ISETP.LT.AND P1, PT, R42, UR23, !P6 ;  /* 0x000000172a007c0c */ /* 0x000fe2000f721270 */
[----:B------:R-:W-:Y:S01]  /*18e900*/  UMOV UR7, UR4 ;  /* 0x0000000400077c82 */ /* 0x000fe20008000000 */
[----:B------:R-:W-:Y:S01]  /*18e910*/  ULDC.64 UR4, c[0x0][0x228] ;  /* 0x00008a0000047ab9 */ /* 0x000fe20000000a00 */
[----:B------:R-:W-:Y:S02]  /*18e920*/  LOP3.LUT R44, R44, 0xfdffffff, RZ, 0xc0, !PT ;  /* 0xfdffffff2c2c7812 */ /* 0x000fe400078ec0ff */
[----:B------:R-:W-:Y:S01]  /*18e930*/  LOP3.LUT P2, RZ, R7, 0x800, RZ, 0xc0, !PT ;  /* 0x0000080007ff7812 */ /* 0x000fe2000784c0ff */
[----:B------:R-:W-:Y:S01]  /*18e940*/  ULDC.64 UR22, c[0x0][0x228] ;  /* 0x00008a0000167ab9 */ /* 0x000fe20000000a00 */
[----:B------:R-:W-:Y:S02]  /*18e950*/  @P0 LOP3.LUT R44, R44, 0x2000000, RZ, 0xfc, !PT ;  /* 0x020000002c2c0812 */ /* 0x000fe400078efcff */
[----:B------:R-:W-:-:S02]  /*18e960*/  ISETP.LT.AND P0, PT, R37, UR7, !P6 ;  /* 0x0000000725007c0c */ /* 0x000fc4000f701270 */
[----:B------:R-:W-:-:S04]  /*18e970*/  LOP3.LUT R44, R44, 0xfeffffff, RZ, 0xc0, !PT ;  /* 0xfeffffff2c2c7812 */ /* 0x000fc800078ec0ff */
[----:B------:R-:W-:-:S04]  /*18e980*/  @P1 LOP3.LUT R44, R44, 0x1000000, RZ, 0xfc, !PT ;  /* 0x010000002c2c1812 */ /* 0x000fc800078efcff */
[----:B------:R-:W-:-:S04]  /*18e990*/  LOP3.LUT R44, R44, 0xff7fffff, RZ, 0xc0, !PT ;  /* 0xff7fffff2c2c7812 */ /* 0x000fc800078ec0ff */
[----:B------:R-:W-:Y:S02]  /*18e9a0*/  @P0 LOP3.LUT R44, R44, 0x800000, RZ, 0xfc, !PT ;  /* 0x008000002c2c0812 */ /* 0x000fe400078efcff */
[----:B------:R-:W-:Y:S02]  /*18e9b0*/  ISETP.LT.AND P0, PT, R42, UR46, !P5 ;  /* 0x0000002e2a007c0c */ /* 0x000fe4000ef01270 */
[----:B------:R-:W-:Y:S01]  /*18e9c0*/  LOP3.LUT R44, R44, 0xffbfffff, RZ, 0xc0, !PT ;  /* 0xffbfffff2c2c7812 */ /* 0x000fe200078ec0ff */
[----:B------:R-:W-:-:S10]  /*18e9d0*/  UMOV UR6, UR4 ;  /* 0x0000000400067c82 */ /* 0x000fd40008000000 */
[----:B------:R-:W-:Y:S02]  /*18e9e0*/  @P0 LOP3.LUT R44, R44, 0x400000, RZ, 0xfc, !PT ;  /* 0x004000002c2c0812 */ /* 0x000fe400078efcff */
[----:B------:R-:W-:Y:S02]  /*18e9f0*/  ISETP.LT.AND P0, PT, R37, UR6, !P5 ;  /* 0x0000000625007c0c */ /* 0x000fe4000ef01270 */
[----:B------:R-:W-:-:S11]  /*18ea00*/  LOP3.LUT R44, R44, 0xffdfffff, RZ, 0xc0, !PT ;  /* 0xffdfffff2c2c7812 */ /* 0x000fd600078ec0ff */
[----:B------:R-:W-:Y:S02]  /*18ea10*/  @P0 LOP3.LUT R44, R44, 0x200000, RZ, 0xfc, !PT ;  /* 0x002000002c2c0812 */ /* 0x000fe400078efcff */
[----:B------:R-:W-:Y:S01]  /*18ea20*/  ISETP.LT.AND P0, PT, R42, UR18, !P4 ;  /* 0x000000122a007c0c */ /* 0x000fe2000e701270 */
[----:B------:R-:W-:Y:S01]  /*18ea30*/  UMOV UR39, UR5 ;  /* 0x0000000500277c82 */ /* 0x000fe20008000000 */
[----:B------:R-:W-:Y:S01]  /*18ea40*/  LOP3.LUT R44, R44, 0xffefffff, RZ, 0xc0, !PT ;  /* 0xffefffff2c2c7812 */ /* 0x000fe200078ec0ff */
[----:B------:R-:W-:Y:S01]  /*18ea50*/  UMOV UR5, UR32 ;  /* 0x0000002000057c82 */ /* 0x000fe20008000000 */
[----:B------:R-:W-:-:S09]  /*18ea60*/  ULDC.64 UR32, c[0x0][0x228] ;  /* 0x00008a0000207ab9 */ /* 0x000fd20000000a00 */
[----:B------:R-:W-:Y:S02]  /*18ea70*/  @P0 LOP3.LUT R44, R44, 0x100000, RZ, 0xfc, !PT ;  /* 0x001000002c2c0812 */ /* 0x000fe400078efcff */
[----:B------:R-:W-:Y:S02]  /*18ea80*/  ISETP.LT.AND P0, PT, R37, UR5, !P4 ;  /* 0x0000000525007c0c */ /* 0x000fe4000e701270 */
[----:B------:R-:W-:-:S11]  /*18ea90*/  LOP3.LUT R44, R44, 0xfff7ffff, RZ, 0xc0, !PT ;  /* 0xfff7ffff2c2c7812 */ /* 0x000fd600078ec0ff */
        /* <DEDUP_REMOVED lines=10> */
[----:B------:R-:W-:Y:S01]  /*18eb40*/  ULDC.64 UR32, c[0x0][0x228] ;  /* 0x00008a0000207ab9 */ /* 0x000fe20000000a00 */
[----:B------:R-:W-:Y:S01]  /*18eb50*/  LOP3.LUT R44, R44, 0xfffeffff, RZ, 0xc0, !PT ;  /* 0xfffeffff2c2c7812 */ /* 0x000fe200078ec0ff */
[----:B------:R-:W-:-:S09]  /*18eb60*/  UMOV UR16, UR32 ;  /* 0x0000002000107c82 */ /* 0x000fd20008000000 */
[----:B------:R-:W-:Y:S02]  /*18eb70*/  @P0 LOP3.LUT R44, R44, 0x10000, RZ, 0xfc, !PT ;  /* 0x000100002c2c0812 */ /* 0x000fe400078efcff */
[----:B------:R-:W-:Y:S02]  /*18eb80*/  ISETP.LT.AND P0, PT, R37, UR16, !P2 ;  /* 0x0000001025007c0c */ /* 0x000fe4000d701270 */
[----:B------:R-:W-:Y:S02]  /*18eb90*/  LOP3.LUT P1, RZ, R7, 0x400, RZ, 0xc0, !PT ;  /* 0x0000040007ff7812 */ /* 0x000fe4000782c0ff */
[----:B------:R-:W-:-:S09]  /*18eba0*/  LOP3.LUT R44, R44, 0xffff7fff, RZ, 0xc0, !PT ;  /* 0xffff7fff2c2c7812 */ /* 0x000fd200078ec0ff */
[----:B------:R-:W-:Y:S02]  /*18ebb0*/  @P0 LOP3.LUT R44, R44, 0x8000, RZ, 0xfc, !PT ;  /* 0x000080002c2c0812 */ /* 0x000fe400078efcff */
[----:B------:R-:W-:Y:S01]  /*18ebc0*/  ISETP.LT.AND P0, PT, R42, UR35, !P1 ;  /* 0x000000232a007c0c */ /* 0x000fe2000cf01270 */
[----:B------:R-:W-:Y:S01]  /*18ebd0*/  UMOV UR38, UR33 ;  /* 0x0000002100267c82 */ /* 0x000fe20008000000 */
[----:B------:R-:W-:Y:S01]  /*18ebe0*/  ULDC.64 UR32, c[0x0][0x228] ;  /* 0x00008a0000207ab9 */ /* 0x000fe20000000a00 */
[----:B------:R-:W-:Y:S01]  /*18ebf0*/  LOP3.LUT R44, R44, 0xffffbfff, RZ, 0xc0, !PT ;  /* 0xffffbfff2c2c7812 */ /* 0x000fe200078ec0ff */
[----:B------:R-:W-:Y:S01]  /*18ec00*/  UMOV UR14, UR32 ;  /* 0x00000020000e7c82 */ /* 0x000fe20008000000 */
[----:B------:R-:W-:-:S08]  /*18ec10*/  LOP3.LUT P6, RZ, R7, 0x200, RZ, 0xc0, !PT ;  /* 0x0000020007ff7812 */ /* 0x000fd000078cc0ff */
[----:B------:R-:W-:Y:S02]  /*18ec20*/  @P0 LOP3.LUT R44, R44, 0x4000, RZ, 0xfc, !PT ;  /* 0x000040002c2c0812 */ /* 0x000fe400078efcff */
[----:B------:R-:W-:Y:S02]  /*18ec30*/  ISETP.LT.AND P0, PT, R37, UR14, !P1 ;  /* 0x0000000e25007c0c */ /* 0x000fe4000cf01270 */
[----:B------:R-:W-:Y:S02]  /*18ec40*/  ISETP.LT.AND P1, PT, R42, UR12, !P6 ;  /* 0x0000000c2a007c0c */ /* 0x000fe4000f721270 */
[----:B------:R-:W-:Y:S01]  /*18ec50*/  LOP3.LUT R44, R44, 0xffffdfff, RZ, 0xc0, !PT ;  /* 0xffffdfff2c2c7812 */ /* 0x000fe200078ec0ff */
[----:B------:R-:W-:Y:S01]  /*18ec60*/  UMOV UR34, UR33 ;  /* 0x0000002100227c82 */ /* 0x000fe20008000000 */
[----:B------:R-:W-:Y:S01]  /*18ec70*/  R2UR UR46, R15 ;  /* 0x000000000f2e72ca */ /* 0x000fe200000e0000 */
[----:B------:R-:W-:Y:S02]  /*18ec80*/  ULDC.64 UR32, c[0x0][0x228] ;  /* 0x00008a0000207ab9 */ /* 0x000fe40000000a00 */
[----:B------:R-:W-:-:S04]  /*18ec90*/  UMOV UR10, UR32 ;  /* 0x00000020000a7c82 */ /* 0x000fc80008000000 */
[----:B------:R-:W-:Y:S02]  /*18eca0*/  @P0 LOP3.LUT R44, R44, 0x2000, RZ, 0xfc, !PT ;  /* 0x000020002c2c0812 */ /* 0x000fe400078efcff */
[----:B------:R-:W-:Y:S02]  /*18ecb0*/  ISETP.LT.AND P0, PT, R37, UR10, !P6 ;  /* 0x0000000a25007c0c */ /* 0x000fe4000f701270 */
[----:B------:R-:W-:Y:S02]  /*18ecc0*/  LOP3.LUT R44, R44, 0xffffefff, RZ, 0xc0, !PT ;  /* 0xffffefff2c2c7812 */ /* 0x000fe400078ec0ff */
[----:B------:R-:W-:Y:S02]  /*18ecd0*/  LOP3.LUT P5, RZ, R7, 0x100, RZ, 0xc0, !PT ;  /* 0x0000010007ff7812 */ /* 0x000fe400078ac0ff */
[----:B------:R-:W-:Y:S02]  /*18ece0*/  @P1 LOP3.LUT R44, R44, 0x1000, RZ, 0xfc, !PT ;  /* 0x000010002c2c1812 */ /* 0x000fe400078efcff */
[----:B------:R-:W-:Y:S01]  /*18ecf0*/  ISETP.LT.AND P6, PT, R42, UR46, !P5 ;  /* 0x0000002e2a007c0c */ /* 0x000fe2000efc1270 */
[----:B------:R-:W-:Y:S01]  /*18ed00*/  UMOV UR26, UR33 ;  /* 0x00000021001a7c82 */ /* 0x000fe20008000000 */
[----:B------:R-:W-:Y:S01]  /*18ed10*/  ULDC.64 UR32, c[0x0][0x228] ;  /* 0x00008a0000207ab9 */ /* 0x000fe20000000a00 */
[----:B------:R-:W-:Y:S01]  /*18ed20*/  LOP3.LUT R44, R44, 0xfffff7ff, RZ, 0xc0, !PT ;  /* 0xfffff7ff2c2c7812 */ /* 0x000fe200078ec0ff */
[----:B------:R-:W-:-:S03]  /*18ed30*/  UMOV UR8, UR32 ;  /* 0x0000002000087c82 */ /* 0x000fc60008000000 */
[----:B------:R-:W-:Y:S02]  /*18ed40*/  @P0 LOP3.LUT R44, R44, 0x800, RZ, 0xfc, !PT ;  /* 0x000008002c2c0812 */ /* 0x000fe400078efcff */
[----:B------:R-:W-:Y:S02]  /*18ed50*/  ISETP.LT.AND P0, PT, R37, UR8, !P5 ;  /* 0x0000000825007c0c */ /* 0x000fe4000ef01270 */
[----:B------:R-:W-:Y:S02]  /*18ed60*/  LOP3.LUT R44, R44, 0xfffffbff, RZ, 0xc0, !PT ;  /* 0xfffffbff2c2c7812 */ /* 0x000fe400078ec0ff */
[----:B------:R-:W-:Y:S02]  /*18ed70*/  LOP3.LUT P4, RZ, R7, 0x80, RZ, 0xc0, !PT ;  /* 0x0000008007ff7812 */ /* 0x000fe4000788c0ff */
[----:B------:R-:W-:Y:S02]  /*18ed80*/  @P6 LOP3.LUT R44, R44, 0x400, RZ, 0xfc, !PT ;  /* 0x000004002c2c6812 */ /* 0x000fe400078efcff */
[----:B------:R-:W-:-:S02]  /*18ed90*/  ISETP.LT.AND P5, PT, R42, UR37, !P4 ;  /* 0x000000252a007c0c */ /* 0x000fc4000e7a1270 */
[----:B------:R-:W-:Y:S01]  /*18eda0*/  LOP3.LUT R44, R44, 0xfffffdff, RZ, 0xc0, !PT ;  /* 0xfffffdff2c2c7812 */ /* 0x000fe200078ec0ff */
[----:B------:R-:W-:-:S03]  /*18edb0*/  UMOV UR7, UR22 ;  /* 0x0000001600077c82 */ /* 0x000fc60008000000 */
        /* <DEDUP_REMOVED lines=12> */
[----:B------:R-:W-:-:S04]  /*18ee80*/  LOP3.LUT R44, R44, 0xffffffbf, RZ, 0xc0, !PT ;  /* 0xffffffbf2c2c7812 */ /* 0x000fc800078ec0ff */
[----:B------:R-:W-:Y:S02]  /*18ee90*/  @P4 LOP3.LUT R44, R44, 0x40, RZ, 0xfc, !PT ;  /* 0x000000402c2c4812 */ /* 0x000fe400078efcff */
[----:B------:R-:W-:Y:S02]  /*18eea0*/  LOP3.LUT P2, RZ, R7, 0x20, RZ, 0xc0, !PT ;  /* 0x0000002007ff7812 */ /* 0x000fe4000784c0ff */
[----:B------:R-:W-:-:S04]  /*18eeb0*/  LOP3.LUT R44, R44, 0xffffffdf, RZ, 0xc0, !PT ;  /* 0xffffffdf2c2c7812 */ /* 0x000fc800078ec0ff */
[----:B------:R-:W-:Y:S02]  /*18eec0*/  @P0 LOP3.LUT R44, R44, 0x20, RZ, 0xfc, !PT ;  /* 0x000000202c2c0812 */ /* 0x000fe400078efcff */
[----:B------:R-:W-:Y:S01]  /*18eed0*/  ISETP.LT.AND P0, PT, R42, UR21, !P2 ;  /* 0x000000152a007c0c */ /* 0x000fe2000d701270 */
[----:B------:R-:W-:Y:S01]  /*18eee0*/  UMOV UR24, UR33 ;  /* 0x0000002100187c82 */ /* 0x000fe20008000000 */
[----:B------:R-:W-:Y:S01]  /*18eef0*/  ULDC.64 UR32, c[0x0][0x228] ;  /* 0x00008a0000207ab9 */ /* 0x000fe20000000a00 */
[----:B------:R-:W-:Y:S01]  /*18ef00*/  LOP3.LUT R44, R44, 0xffffffef, RZ, 0xc0, !PT ;  /* 0xffffffef2c2c7812 */ /* 0x000fe200078ec0ff */
[----:B------:R-:W-:Y:S01]  /*18ef10*/  UMOV UR5, UR32 ;  /* 0x0000002000057c82 */ /* 0x000fe20008000000 */
[----:B------:R-:W-:-:S08]  /*18ef20*/  R2UR UR47, R14 ;  /* 0x000000000e2f72ca */ /* 0x000fd000000e0000 */
[----:B------:R-:W-:Y:S02]  /*18ef30*/  @P0 LOP3.LUT R44, R44, 0x10, RZ, 0xfc, !PT ;  /* 0x000000102c2c0812 */ /* 0x000fe400078efcff */
[----:B------:R-:W-:Y:S02]  /*18ef40*/  ISETP.LT.AND P0, PT, R37, UR5, !P2 ;  /* 0x0000000525007c0c */ /* 0x000fe4000d701270 */
[----:B------:R-:W-:Y:S02]  /*18ef50*/  LOP3.LUT P3, RZ, R36, 0x80000000, RZ, 0xc0, !PT ;  /* 0x8000000024ff7812 */ /* 0x000fe4000786c0ff */
[----:B------:R-:W-:Y:S02]  /*18ef60*/  LOP3.LUT P1, RZ, R7, 0x10, RZ, 0xc0, !PT ;  /* 0x0000001007ff7812 */ /* 0x000fe4000782c0ff */
[----:B------:R-:W-:Y:S01]  /*18ef70*/  LOP3.LUT R44, R44, 0xfffffff7, RZ, 0xc0, !PT ;  /* 0xfffffff72c2c7812 */ /* 0x000fe200078ec0ff */
[----:B------:R-:W-:Y:S01]  /*18ef80*/  UMOV UR28, UR33 ;  /* 0x00000021001c7c82 */ /* 0x000fe20008000000 */
[----:B------:R-:W-:Y:S01]  /*18ef90*/  LOP3.LUT R0, R0, 0xfffff7ff, RZ, 0xc0, !PT ;  /* 0xfffff7ff00007812 */ /* 0x000fe200078ec0ff */
[----:B------:R-:W-:-:S04]  /*18efa0*/  ULDC.64 UR32, c[0x0][0x228] ;  /* 0x00008a0000207ab9 */ /* 0x000fc80000000a00 */
[----:B------:R-:W-:Y:S02]  /*18efb0*/  @P0 LOP3.LUT R44, R44, 0x8, RZ, 0xfc, !PT ;  /* 0x000000082c2c0812 */ /* 0x000fe400078efcff */
[----:B------:R-:W-:Y:S01]  /*18efc0*/  ISETP.LT.AND P0, PT, R42, UR47, !P1 ;  /* 0x0000002f2a007c0c */ /* 0x000fe2000cf01270 */
[----:B------:R-:W-:Y:S01]  /*18efd0*/  UMOV UR4, UR32 ;  /* 0x0000002000047c82 */ /* 0x000fe20008000000 */
[----:B------:R-:W-:Y:S02]  /*18efe0*/  @P3 LOP3.LUT R0, R0, 0x800, RZ, 0xfc, !PT ;  /* 0x0000080000003812 */ /* 0x000fe400078efcff */
[----:B------:R-:W-:Y:S02]  /*18eff0*/  ISETP.LT.AND P3, PT, R37, UR4, !P1 ;  /* 0x0000000425007c0c */ /* 0x000fe4000cf61270 */
[----:B------:R-:W-:Y:S02]  /*18f000*/  LOP3.LUT R44, R44, 0xfffffffb, RZ, 0xc0, !PT ;  /* 0xfffffffb2c2c7812 */ /* 0x000fe400078ec0ff */
[----:B------:R-:W-:Y:S01]  /*18f010*/  LOP3.LUT P6, RZ, R7, 0x8, RZ, 0xc0, !PT ;  /* 0x0000000807ff7812 */ /* 0x000fe200078cc0ff */
[----:B------:R-:W-:Y:S01]  /*18f020*/  UMOV UR43, UR33 ;  /* 0x00000021002b7c82 */ /* 0x000fe20008000000 */
[----:B------:R-:W-:Y:S01]  /*18f030*/  ULDC.64 UR32, c[0x0][0x228] ;  /* 0x00008a0000207ab9 */ /* 0x000fe20000000a00 */
[----:B------:R-:W-:-:S02]  /*18f040*/  LOP3.LUT R46, R46, 0x7fffffff, RZ, 0xc0, !PT ;  /* 0x7fffffff2e2e7812 */ /* 0x000fc400078ec0ff */
[C---:B------:R-:W-:Y:S02]  /*18f050*/  LOP3.LUT P5, RZ, R7.reuse, 0x4, RZ, 0xc0, !PT ;  /* 0x0000000407ff7812 */ /* 0x040fe400078ac0ff */
[----:B------:R-:W-:Y:S02]  /*18f060*/  LOP3.LUT P4, RZ, R7, 0x2, RZ, 0xc0, !PT ;  /* 0x0000000207ff7812 */ /* 0x000fe4000788c0ff */
[----:B------:R-:W-:Y:S02]  /*18f070*/  LOP3.LUT P2, RZ, R36, 0x40000000, RZ, 0xc0, !PT ;  /* 0x4000000024ff7812 */ /* 0x000fe4000784c0ff */
[----:B------:R-:W-:Y:S02]  /*18f080*/  R2UR UR10, R13 ;  /* 0x000000000d0a72ca */ /* 0x000fe400000e0000 */
[----:B------:R-:W-:Y:S01]  /*18f090*/  @P0 LOP3.LUT R44, R44, 0x4, RZ, 0xfc, !PT ;  /* 0x000000042c2c0812 */ /* 0x000fe200078efcff */
[----:B------:R-:W-:-:S03]  /*18f0a0*/  ULDC.64 UR46, c[0x0][0x228] ;  /* 0x00008a00002e7ab9 */ /* 0x000fc60000000a00 */
[----:B------:R-:W-:-:S04]  /*18f0b0*/  LOP3.LUT R44, R44, 0xfffffffd, RZ, 0xc0, !PT ;  /* 0xfffffffd2c2c7812 */ /* 0x000fc800078ec0ff */
[----:B------:R-:W-:Y:S02]  /*18f0c0*/  @P3 LOP3.LUT R44, R44, 0x2, RZ, 0xfc, !PT ;  /* 0x000000022c2c3812 */ /* 0x000fe400078efcff */
[----:B------:R-:W-:Y:S01]  /*18f0d0*/  ISETP.LT.AND P3, PT, R42, UR49, !P6 ;  /* 0x000000312a007c0c */ /* 0x000fe2000f761270 */
[----:B------:R-:W-:Y:S01]  /*18f0e0*/  UMOV UR18, UR32 ;  /* 0x0000002000127c82 */ /* 0x000fe20008000000 */
[----:B------:R-:W-:Y:S01]  /*18f0f0*/  UMOV UR22, UR33 ;  /* 0x0000002100167c82 */ /* 0x000fe20008000000 */
[----:B------:R-:W-:Y:S01]  /*18f100*/  LOP3.LUT R44, R44, 0xfffffffe, RZ, 0xc0, !PT ;  /* 0xfffffffe2c2c7812 */ /* 0x000fe200078ec0ff */
[----:B------:R-:W-:Y:S01]  /*18f110*/  ULDC.64 UR32, c[0x0][0x228] ;  /* 0x00008a0000207ab9 */ /* 0x000fe20000000a00 */
[----:B------:R-:W-:Y:S02]  /*18f120*/  LOP3.LUT R0, R0, 0xfffffbff, RZ, 0xc0, !PT ;  /* 0xfffffbff00007812 */ /* 0x000fe400078ec0ff */
[----:B------:R-:W-:Y:S01]  /*18f130*/  LOP3.LUT P1, RZ, R36, 0x20000000, RZ, 0xc0, !PT ;  /* 0x2000000024ff7812 */ /* 0x000fe2000782c0ff */
[----:B------:R-:W-:Y:S01]  /*18f140*/  UMOV UR4, UR46 ;  /* 0x0000002e00047c82 */ /* 0x000fe20008000000 */
[----:B------:R-:W-:-:S02]  /*18f150*/  R2UR UR8, R12 ;  /* 0x000000000c0872ca */ /* 0x000fc400000e0000 */
[----:B------:R-:W-:Y:S01]  /*18f160*/  LOP3.LUT P0, RZ, R36, 0x8000000, RZ, 0xc0, !PT ;  /* 0x0800000024ff7812 */ /* 0x000fe2000780c0ff */
[----:B------:R-:W-:Y:S01]  /*18f170*/  ULDC.64 UR48, c[0x0][0x228] ;  /* 0x00008a0000307ab9 */ /* 0x000fe20000000a00 */
[----:B------:R-:W-:Y:S02]  /*18f180*/  @P3 LOP3.LUT R44, R44, 0x1, RZ, 0xfc, !PT ;  /* 0x000000012c2c3812 */ /* 0x000fe400078efcff */
[----:B------:R-:W-:Y:S01]  /*18f190*/  ISETP.LT.AND P3, PT, R37, UR18, !P6 ;  /* 0x0000001225007c0c */ /* 0x000fe2000f761270 */
[----:B------:R-:W-:-:S12]  /*18f1a0*/  UMOV UR16, UR32 ;  /* 0x0000002000107c82 */ /* 0x000fd80008000000 */
[----:B------:R-:W-:Y:S02]  /*18f1b0*/  @P3 LOP3.LUT R46, R46, 0x80000000, RZ, 0xfc, !PT ;  /* 0x800000002e2e3812 */ /* 0x000fe400078efcff */
[----:B------:R-:W-:Y:S02]  /*18f1c0*/  ISETP.LT.AND P3, PT, R42, UR51, !P5 ;  /* 0x000000332a007c0c */ /* 0x000fe4000ef61270 */
[----:B------:R-:W-:Y:S01]  /*18f1d0*/  ISETP.LT.AND P5, PT, R37, UR16, !P5 ;  /* 0x0000001025007c0c */ /* 0x000fe2000efa1270 */
[----:B------:R-:W-:Y:S01]  /*18f1e0*/  UMOV UR35, UR33 ;  /* 0x0000002100237c82 */ /* 0x000fe20008000000 */
[----:B------:R-:W-:Y:S01]  /*18f1f0*/  LOP3.LUT R46, R46, 0xbfffffff, RZ, 0xc0, !PT ;  /* 0xbfffffff2e2e7812 */ /* 0x000fe200078ec0ff */
[----:B------:R-:W-:Y:S01]  /*18f200*/  ULDC.64 UR32, c[0x0][0x228] ;  /* 0x00008a0000207ab9 */ /* 0x000fe20000000a00 */
[----:B------:R-:W-:Y:S02]  /*18f210*/  @P2 LOP3.LUT R0, R0, 0x400, RZ, 0xfc, !PT ;  /* 0x0000040000002812 */ /* 0x000fe400078efcff */
[----:B------:R-:W-:Y:S01]  /*18f220*/  LOP3.LUT P6, RZ, R36, 0x4000000, RZ, 0xc0, !PT ;  /* 0x0400000024ff7812 */ /* 0x000fe200078cc0ff */
[----:B------:R-:W-:-:S04]  /*18f230*/  ULDC.64 UR50, c[0x0][0x228] ;  /* 0x00008a0000327ab9 */ /* 0x000fc80000000a00 */
[----:B------:R-:W-:Y:S02]  /*18f240*/  @P3 LOP3.LUT R46, R46, 0x40000000, RZ, 0xfc, !PT ;  /* 0x400000002e2e3812 */ /* 0x000fe400078efcff */
[----:B------:R-:W-:Y:S01]  /*18f250*/  ISETP.LT.AND P3, PT, R42, UR53, !P4 ;  /* 0x000000352a007c0c */ /* 0x000fe2000e761270 */
[----:B------:R-:W-:Y:S01]  /*18f260*/  UMOV UR14, UR32 ;  /* 0x00000020000e7c82 */ /* 0x000fe20008000000 */
[----:B------:R-:W-:Y:S02]  /*18f270*/  LOP3.LUT P2, RZ, R7, 0x1, RZ, 0xc0, !PT ;  /* 0x0000000107ff7812 */ /* 0x000fe4000784c0ff */
[----:B------:R-:W-:Y:S01]  /*18f280*/  LOP3.LUT R46, R46, 0xdfffffff, RZ, 0xc0, !PT ;  /* 0xdfffffff2e2e7812 */ /* 0x000fe200078ec0ff */
[----:B------:R-:W-:Y:S01]  /*18f290*/  UMOV UR30, UR33 ;  /* 0x00000021001e7c82 */ /* 0x000fe20008000000 */
[----:B------:R-:W-:Y:S01]  /*18f2a0*/  ULDC.64 UR32, c[0x0][0x228] ;  /* 0x00008a0000207ab9 */ /* 0x000fe20000000a00 */
[----:B------:R-:W-:Y:S02]  /*18f2b0*/  LOP3.LUT R0, R0, 0xfffffdff, RZ, 0xc0, !PT ;  /* 0xfffffdff00007812 */ /* 0x000fe400078ec0ff */
[----:B------:R-:W-:Y:S01]  /*18f2c0*/  @P5 LOP3.LUT R46, R46, 0x20000000, RZ, 0xfc, !PT ;  /* 0x200000002e2e5812 */ /* 0x000fe200078efcff */
[----:B------:R-:W-:-:S03]  /*18f2d0*/  ULDC.64 UR52, c[0x0][0x228] ;  /* 0x00008a0000347ab9 */ /* 0x000fc60000000a00 */
[----:B------:R-:W-:-:S04]  /*18f2e0*/  LOP3.LUT R46, R46, 0xefffffff, RZ, 0xc0, !PT ;  /* 0xefffffff2e2e7812 */ /* 0x000fc800078ec0ff */
[----:B------:R-:W-:Y:S02]  /*18f2f0*/  @P3 LOP3.LUT R46, R46, 0x10000000, RZ, 0xfc, !PT ;  /* 0x100000002e2e3812 */ /* 0x000fe400078efcff */
[----:B------:R-:W-:Y:S02]  /*18f300*/  ISETP.LT.AND P3, PT, R37, UR14, !P4 ;  /* 0x0000000e25007c0c */ /* 0x000fe4000e761270 */
[----:B------:R-:W-:Y:S01]  /*18f310*/  LOP3.LUT R46, R46, 0xf7ffffff, RZ, 0xc0, !PT ;  /* 0xf7ffffff2e2e7812 */ /* 0x000fe200078ec0ff */
[----:B------:R-:W-:-:S10]  /*18f320*/  UMOV UR12, UR32 ;  /* 0x00000020000c7c82 */ /* 0x000fd40008000000 */
[----:B------:R-:W-:Y:S02]  /*18f330*/  @P3 LOP3.LUT R46, R46, 0x8000000, RZ, 0xfc, !PT ;  /* 0x080000002e2e3812 */ /* 0x000fe400078efcff */
[----:B------:R-:W-:Y:S02]  /*18f340*/  ISETP.LT.AND P3, PT, R42, UR55, !P2 ;  /* 0x000000372a007c0c */ /* 0x000fe4000d761270 */
[----:B------:R-:W-:Y:S02]  /*18f350*/  ISETP.LT.AND P2, PT, R37, UR12, !P2 ;  /* 0x0000000c25007c0c */ /* 0x000fe4000d741270 */
[----:B------:R-:W-:Y:S02]  /*18f360*/  @P6 LOP3.LUT R0, R0, 0x200, RZ, 0xfc, !PT ;  /* 0x0000020000006812 */ /* 0x000fe400078efcff */
[----:B------:R-:W-:Y:S01]  /*18f370*/  LOP3.LUT R46, R46, 0xfbffffff, RZ, 0xc0, !PT ;  /* 0xfbffffff2e2e7812 */ /* 0x000fe200078ec0ff */
[----:B------:R-:W-:Y:S01]  /*18f380*/  UMOV UR42, UR33 ;  /* 0x00000021002a7c82 */ /* 0x000fe20008000000 */
[----:B------:R-:W-:Y:S01]  /*18f390*/  ULDC.64 UR32, c[0x0][0x228] ;  /* 0x00008a0000207ab9 */ /* 0x000fe20000000a00 */
[----:B------:R-:W-:-:S02]  /*18f3a0*/  LOP3.LUT P5, RZ, R36, 0x2000000, RZ, 0xc0, !PT ;  /* 0x0200000024ff7812 */ /* 0x000fc400078ac0ff */
[----:B------:R-:W-:Y:S01]  /*18f3b0*/  LOP3.LUT P4, RZ, R36, 0x1000000, RZ, 0xc0, !PT ;  /* 0x0100000024ff7812 */ /* 0x000fe2000788c0ff */
[----:B------:R-:W-:Y:S01]  /*18f3c0*/  ULDC.64 UR54, c[0x0][0x228] ;  /* 0x00008a0000367ab9 */ /* 0x000fe20000000a00 */
[----:B------:R-:W-:Y:S02]  /*18f3d0*/  @P3 LOP3.LUT R46, R46, 0x4000000, RZ, 0xfc, !PT ;  /* 0x040000002e2e3812 */ /* 0x000fe400078efcff */
[----:B------:R-:W-:Y:S02]  /*18f3e0*/  LOP3.LUT P3, RZ, R0, 0x800, RZ, 0xc0, !PT ;  /* 0x0000080000ff7812 */ /* 0x000fe4000786c0ff */
[----:B------:R-:W-:-:S04]  /*18f3f0*/  LOP3.LUT R46, R46, 0xfdffffff, RZ, 0xc0, !PT ;  /* 0xfdffffff2e2e7812 */ /* 0x000fc800078ec0ff */
[----:B------:R-:W-:Y:S02]  /*18f400*/  @P2 LOP3.LUT R46, R46, 0x2000000, RZ, 0xfc, !PT ;  /* 0x020000002e2e2812 */ /* 0x000fe400078efcff */
[----:B------:R-:W-:Y:S01]  /*18f410*/  ISETP.LT.AND P2, PT, R42, UR57, !P3 ;  /* 0x000000392a007c0c */ /* 0x000fe2000df41270 */
[----:B------:R-:W-:Y:S01]  /*18f420*/  UMOV UR7, UR32 ;  /* 0x0000002000077c82 */ /* 0x000fe20008000000 */
[----:B------:R-:W-:Y:S01]  /*18f430*/  UMOV UR37, UR33 ;  /* 0x0000002100257c82 */ /* 0x000fe20008000000 */
[----:B------:R-:W-:Y:S02]  /*18f440*/  ISETP.LT.AND P3, PT, R37, UR7, !P3 ;  /* 0x0000000725007c0c */ /* 0x000fe4000df61270 */
[----:B------:R-:W-:Y:S01]  /*18f450*/  LOP3.LUT R46, R46, 0xfeffffff, RZ, 0xc0, !PT ;  /* 0xfeffffff2e2e7812 */ /* 0x000fe200078ec0ff */
[----:B------:R-:W-:Y:S01]  /*18f460*/  ULDC.64 UR32, c[0x0][0x228] ;  /* 0x00008a0000207ab9 */ /* 0x000fe20000000a00 */
[----:B------:R-:W-:Y:S01]  /*18f470*/  LOP3.LUT P6, RZ, R36, 0x10000000, RZ, 0xc0, !PT ;  /* 0x1000000024ff7812 */ /* 0x000fe200078cc0ff */
[----:B------:R-:W-:-:S05]  /*18f480*/  ULDC.64 UR56, c[0x0][0x228] ;  /* 0x00008a0000387ab9 */ /* 0x000fca0000000a00 */
        /* <DEDUP_REMOVED lines=10> */
[----:B------:R-:W-:Y:S01]  /*18f530*/  ULDC.64 UR58, c[0x0][0x228] ;  /* 0x00008a00003a7ab9 */ /* 0x000fe20000000a00 */
[----:B------:R-:W-:-:S05]  /*18f540*/  ULDC.64 UR6, c[0x0][0x228] ;  /* 0x00008a0000067ab9 */ /* 0x000fca0000000a00 */
[----:B------:R-:W-:-:S04]  /*18f550*/  @P3 LOP3.LUT R46, R46, 0x400000, RZ, 0xfc, !PT ;  /* 0x004000002e2e3812 */ /* 0x000fc800078efcff */
[----:B------:R-:W-:-:S04]  /*18f560*/  LOP3.LUT R46, R46, 0xffdfffff, RZ, 0xc0, !PT ;  /* 0xffdfffff2e2e7812 */ /* 0x000fc800078ec0ff */
[----:B------:R-:W-:Y:S02]  /*18f570*/  @P2 LOP3.LUT R46, R46, 0x200000, RZ, 0xfc, !PT ;  /* 0x002000002e2e2812 */ /* 0x000fe400078efcff */
[----:B------:R-:W-:Y:S01]  /*18f580*/  ISETP.LT.AND P2, PT, R42, UR61, !P1 ;  /* 0x0000003d2a007c0c */ /* 0x000fe2000cf41270 */
[----:B------:R-:W-:Y:S01]  /*18f590*/  UMOV UR5, UR32 ;  /* 0x0000002000057c82 */ /* 0x000fe20008000000 */
[----:B------:R-:W-:Y:S02]  /*18f5a0*/  LOP3.LUT P3, RZ, R36, 0x800000, RZ, 0xc0, !PT ;  /* 0x0080000024ff7812 */ /* 0x000fe4000786c0ff */
[----:B------:R-:W-:Y:S02]  /*18f5b0*/  ISETP.LT.AND P1, PT, R37, UR5, !P1 ;  /* 0x0000000525007c0c */ /* 0x000fe4000cf21270 */
[----:B------:R-:W-:Y:S01]  /*18f5c0*/  LOP3.LUT R46, R46, 0xffefffff, RZ, 0xc0, !PT ;  /* 0xffefffff2e2e7812 */ /* 0x000fe200078ec0ff */
[----:B------:R-:W-:-:S06]  /*18f5d0*/  ULDC.64 UR60, c[0x0][0x228] ;  /* 0x00008a00003c7ab9 */ /* 0x000fcc0000000a00 */
[----:B------:R-:W-:-:S04]  /*18f5e0*/  @P2 LOP3.LUT R46, R46, 0x100000, RZ, 0xfc, !PT ;  /* 0x001000002e2e2812 */ /* 0x000fc800078efcff */
[----:B------:R-:W-:-:S04]  /*18f5f0*/  LOP3.LUT R46, R46, 0xfff7ffff, RZ, 0xc0, !PT ;  /* 0xfff7ffff2e2e7812 */ /* 0x000fc800078ec0ff */
[----:B------:R-:W-:Y:S02]  /*18f600*/  @P1 LOP3.LUT R46, R46, 0x80000, RZ, 0xfc, !PT ;  /* 0x000800002e2e1812 */ /* 0x000fe400078efcff */
[----:B------:R-:W-:Y:S02]  /*18f610*/  ISETP.LT.AND P1, PT, R42, UR10, !P6 ;  /* 0x0000000a2a007c0c */ /* 0x000fe4000f721270 */
[----:B------:R-:W-:Y:S02]  /*18f620*/  ISETP.LT.AND P6, PT, R37, UR4, !P6 ;  /* 0x0000000425007c0c */ /* 0x000fe4000f7c1270 */
[----:B------:R-:W-:Y:S02]  /*18f630*/  LOP3.LUT P2, RZ, R36, 0x400000, RZ, 0xc0, !PT ;  /* 0x0040000024ff7812 */ /* 0x000fe4000784c0ff */
[----:B------:R-:W-:Y:S01]  /*18f640*/  LOP3.LUT R46, R46, 0xfffbffff, RZ, 0xc0, !PT ;  /* 0xfffbffff2e2e7812 */ /* 0x000fe200078ec0ff */
[----:B------:R-:W-:Y:S01]  /*18f650*/  UMOV UR21, UR33 ;  /* 0x0000002100157c82 */ /* 0x000fe20008000000 */
[----:B------:R-:W-:-:S05]  /*18f660*/  ULDC.64 UR4, c[0x0][0x228] ;  /* 0x00008a0000047ab9 */ /* 0x000fca0000000a00 */
[----:B------:R-:W-:-:S04]  /*18f670*/  @P1 LOP3.LUT R46, R46, 0x40000, RZ, 0xfc, !PT ;  /* 0x000400002e2e1812 */ /* 0x000fc800078efcff */
        /* <DEDUP_REMOVED lines=10> */
[----:B------:R-:W-:Y:S02]  /*18f720*/  LOP3.LUT R0, R0, 0xfffffeff, RZ, 0xc0, !PT ;  /* 0xfffffeff00007812 */ /* 0x000fe400078ec0ff */
[----:B------:R-:W-:Y:S02]  /*18f730*/  LOP3.LUT P1, RZ, R36, 0x200000, RZ, 0xc0, !PT ;  /* 0x0020000024ff7812 */ /* 0x000fe4000782c0ff */
[----:B------:R-:W-:Y:S02]  /*18f740*/  LOP3.LUT R46, R46, 0xffffbfff, RZ, 0xc0, !PT ;  /* 0xffffbfff2e2e7812 */ /* 0x000fe400078ec0ff */
[----:B------:R-:W-:-:S02]  /*18f750*/  R2UR UR33, R2 ;  /* 0x00000000022172ca */ /* 0x000fc400000e0000 */
[----:B---3--:R-:W-:Y:S01]  /*18f760*/  LOP3.LUT R38, R38, 0x7fffffff, RZ, 0xc0, !PT ;  /* 0x7fffffff26267812 */ /* 0x008fe200078ec0ff */
[----:B------:R-:W-:Y:S02]  /*18f770*/  ULDC.64 UR8, c[0x0][0x228] ;  /* 0x00008a0000087ab9 */ /* 0x000fe40000000a00 */
[----:B------:R-:W-:Y:S02]  /*18f780*/  @P0 LOP3.LUT R46, R46, 0x4000, RZ, 0xfc, !PT ;  /* 0x000040002e2e0812 */ /* 0x000fe400078efcff */
[----:B------:R-:W-:Y:S02]  /*18f790*/  ISETP.LT.AND P0, PT, R37, UR50, !P6 ;  /* 0x0000003225007c0c */ /* 0x000fe4000f701270 */
[----:B------:R-:W-:-:S11]  /*18f7a0*/  LOP3.LUT R46, R46, 0xffffdfff, RZ, 0xc0, !PT ;  /* 0xffffdfff2e2e7812 */ /* 0x000fd600078ec0ff */
[----:B------:R-:W-:Y:S02]  /*18f7b0*/  @P0 LOP3.LUT R46, R46, 0x2000, RZ, 0xfc, !PT ;  /* 0x000020002e2e0812 */ /* 0x000fe400078efcff */
[----:B------:R-:W-:Y:S02]  /*18f7c0*/  ISETP.LT.AND P0, PT, R42, UR11, !P5 ;  /* 0x0000000b2a007c0c */ /* 0x000fe4000ef01270 */
[----:B------:R-:W-:Y:S02]  /*18f7d0*/  ISETP.LT.AND P5, PT, R37, UR52, !P5 ;  /* 0x0000003425007c0c */ /* 0x000fe4000efa1270 */
[----:B------:R-:W-:Y:S02]  /*18f7e0*/  LOP3.LUT P6, RZ, R36, 0x80000, RZ, 0xc0, !PT ;  /* 0x0008000024ff7812 */ /* 0x000fe400078cc0ff */
[----:B------:R-:W-:Y:S01]  /*18f7f0*/  LOP3.LUT R46, R46, 0xffffefff, RZ, 0xc0, !PT ;  /* 0xffffefff2e2e7812 */ /* 0x000fe200078ec0ff */
[----:B------:R-:W-:-:S06]  /*18f800*/  ULDC.64 UR10, c[0x0][0x228] ;  /* 0x00008a00000a7ab9 */ /* 0x000fcc0000000a00 */
[----:B------:R-:W-:Y:S02]  /*18f810*/  @P0 LOP3.LUT R46, R46, 0x1000, RZ, 0xfc, !PT ;  /* 0x000010002e2e0812 */ /* 0x000fe400078efcff */
[----:B------:R-:W-:Y:S02]  /*18f820*/  ISETP.LT.AND P0, PT, R42, UR13, !P4 ;  /* 0x0000000d2a007c0c */ /* 0x000fe4000e701270 */
[----:B------:R-:W-:Y:S02]  /*18f830*/  @P6 LOP3.LUT R0, R0, 0x100, RZ, 0xfc, !PT ;  /* 0x0000010000006812 */ /* 0x000fe400078efcff */
[----:B------:R-:W-:Y:S01]  /*18f840*/  LOP3.LUT R46, R46, 0xfffff7ff, RZ, 0xc0, !PT ;  /* 0xfffff7ff2e2e7812 */ /* 0x000fe200078ec0ff */
[----:B------:R-:W-:-:S03]  /*18f850*/  ULDC.64 UR12, c[0x0][0x228] ;  /* 0x00008a00000c7ab9 */ /* 0x000fc60000000a00 */
[----:B------:R-:W-:-:S04]  /*18f860*/  @P5 LOP3.LUT R46, R46, 0x800, RZ, 0xfc, !PT ;  /* 0x000008002e2e5812 */ /* 0x000fc800078efcff */
[----:B------:R-:W-:-:S04]  /*18f870*/  LOP3.LUT R46, R46, 0xfffffbff, RZ, 0xc0, !PT ;  /* 0xfffffbff2e2e7812 */ /* 0x000fc800078ec0ff */
[----:B------:R-:W-:Y:S02]  /*18f880*/  @P0 LOP3.LUT R46, R46, 0x400, RZ, 0xfc, !PT ;  /* 0x000004002e2e0812 */ /* 0x000fe400078efcff */
[----:B------:R-:W-:Y:S02]  /*18f890*/  ISETP.LT.AND P0, PT, R37, UR54, !P4 ;  /* 0x0000003625007c0c */ /* 0x000fe4000e701270 */
[----:B------:R-:W-:Y:S02]  /*18f8a0*/  ISETP.LT.AND P6, PT, R42, UR15, !P3 ;  /* 0x0000000f2a007c0c */ /* 0x000fe4000dfc1270 */
[----:B------:R-:W-:Y:S02]  /*18f8b0*/  LOP3.LUT R46, R46, 0xfffffdff, RZ, 0xc0, !PT ;  /* 0xfffffdff2e2e7812 */ /* 0x000fe400078ec0ff */
[----:B------:R-:W-:Y:S02]  /*18f8c0*/  LOP3.LUT P5, RZ, R36, 0x40000, RZ, 0xc0, !PT ;  /* 0x0004000024ff7812 */ /* 0x000fe400078ac0ff */
[----:B------:R-:W-:-:S02]  /*18f8d0*/  LOP3.LUT R0, R0, 0xffffff7f, RZ, 0xc0, !PT ;  /* 0xffffff7f00007812 */ /* 0x000fc400078ec0ff */
[----:B------:R-:W-:Y:S01]  /*18f8e0*/  LOP3.LUT P4, RZ, R36, 0x20000, RZ, 0xc0, !PT ;  /* 0x0002000024ff7812 */ /* 0x000fe2000788c0ff */
[----:B------:R-:W-:Y:S02]  /*18f8f0*/  ULDC.64 UR14, c[0x0][0x228] ;  /* 0x00008a00000e7ab9 */ /* 0x000fe40000000a00 */
[----:B------:R-:W-:Y:S02]  /*18f900*/  @P0 LOP3.LUT R46, R46, 0x200, RZ, 0xfc, !PT ;  /* 0x000002002e2e0812 */ /* 0x000fe400078efcff */
[----:B------:R-:W-:Y:S02]  /*18f910*/  ISETP.LT.AND P0, PT, R37, UR56, !P3 ;  /* 0x0000003825007c0c */ /* 0x000fe4000df01270 */
[----:B------:R-:W-:-:S04]  /*18f920*/  LOP3.LUT R46, R46, 0xfffffeff, RZ, 0xc0, !PT ;  /* 0xfffffeff2e2e7812 */ /* 0x000fc800078ec0ff */
[----:B------:R-:W-:Y:S02]  /*18f930*/  @P6 LOP3.LUT R46, R46, 0x100, RZ, 0xfc, !PT ;  /* 0x000001002e2e6812 */ /* 0x000fe400078efcff */
[----:B------:R-:W-:Y:S02]  /*18f940*/  ISETP.LT.AND P6, PT, R42, UR17, !P2 ;  /* 0x000000112a007c0c */ /* 0x000fe4000d7c1270 */
[----:B------:R-:W-:Y:S02]  /*18f950*/  @P5 LOP3.LUT R0, R0, 0x80, RZ, 0xfc, !PT ;  /* 0x0000008000005812 */ /* 0x000fe400078efcff */
[----:B------:R-:W-:Y:S02]  /*18f960*/  LOP3.LUT R46, R46, 0xffffff7f, RZ, 0xc0, !PT ;  /* 0xffffff7f2e2e7812 */ /* 0x000fe400078ec0ff */
[----:B------:R-:W-:Y:S01]  /*18f970*/  LOP3.LUT P3, RZ, R36, 0x10000, RZ, 0xc0, !PT ;  /* 0x0001000024ff7812 */ /* 0x000fe2000786c0ff */
[----:B------:R-:W-:Y:S01]  /*18f980*/  ULDC.64 UR16, c[0x0][0x228] ;  /* 0x00008a0000107ab9 */ /* 0x000fe20000000a00 */
[----:B------:R-:W-:-:S02]  /*18f990*/  @P0 LOP3.LUT R46, R46, 0x80, RZ, 0xfc, !PT ;  /* 0x000000802e2e0812 */ /* 0x000fc400078efcff */
[----:B------:R-:W-:Y:S02]  /*18f9a0*/  ISETP.LT.AND P0, PT, R37, UR58, !P2 ;  /* 0x0000003a25007c0c */ /* 0x000fe4000d701270 */
[----:B------:R-:W-:-:S04]  /*18f9b0*/  LOP3.LUT R46, R46, 0xffffffbf, RZ, 0xc0, !PT ;  /* 0xffffffbf2e2e7812 */ /* 0x000fc800078ec0ff */
[----:B------:R-:W-:Y:S02]  /*18f9c0*/  @P6 LOP3.LUT R46, R46, 0x40, RZ, 0xfc, !PT ;  /* 0x000000402e2e6812 */ /* 0x000fe400078efcff */
[----:B------:R-:W-:Y:S02]  /*18f9d0*/  ISETP.LT.AND P6, PT, R42, UR19, !P1 ;  /* 0x000000132a007c0c */ /* 0x000fe4000cfc1270 */
[C---:B------:R-:W-:Y:S02]  /*18f9e0*/  LOP3.LUT P5, RZ, R36.reuse, 0x100000, RZ, 0xc0, !PT ;  /* 0x0010000024ff7812 */ /* 0x040fe400078ac0ff */
[----:B------:R-:W-:Y:S02]  /*18f9f0*/  LOP3.LUT P2, RZ, R36, 0x8000, RZ, 0xc0, !PT ;  /* 0x0000800024ff7812 */ /* 0x000fe4000784c0ff */
[----:B------:R-:W-:Y:S01]  /*18fa00*/  LOP3.LUT R46, R46, 0xffffffdf, RZ, 0xc0, !PT ;  /* 0xffffffdf2e2e7812 */ /* 0x000fe200078ec0ff */
[----:B------:R-:W-:-:S03]  /*18fa10*/  ULDC.64 UR18, c[0x0][0x228] ;  /* 0x00008a0000127ab9 */ /* 0x000fc60000000a00 */
[----:B------:R-:W-:-:S04]  /*18fa20*/  @P0 LOP3.LUT R46, R46, 0x20, RZ, 0xfc, !PT ;  /* 0x000000202e2e0812 */ /* 0x000fc800078efcff */
[----:B------:R-:W-:-:S04]  /*18fa30*/  LOP3.LUT R46, R46, 0xffffffef, RZ, 0xc0, !PT ;  /* 0xffffffef2e2e7812 */ /* 0x000fc800078ec0ff */
[----:B------:R-:W-:Y:S02]  /*18fa40*/  @P6 LOP3.LUT R46, R46, 0x10, RZ, 0xfc, !PT ;  /* 0x000000102e2e6812 */ /* 0x000fe400078efcff */
[----:B------:R-:W-:Y:S02]  /*18fa50*/  ISETP.LT.AND P6, PT, R37, UR60, !P1 ;  /* 0x0000003c25007c0c */ /* 0x000fe4000cfc1270 */
[----:B------:R-:W-:-:S11]  /*18fa60*/  LOP3.LUT R46, R46, 0xfffffff7, RZ, 0xc0, !PT ;  /* 0xfffffff72e2e7812 */ /* 0x000fd600078ec0ff */
        /* <DEDUP_REMOVED lines=10> */
[----:B------:R-:W-:Y:S02]  /*18fb10*/  LOP3.LUT P0, RZ, R36, 0x4000, RZ, 0xc0, !PT ;  /* 0x0000400024ff7812 */ /* 0x000fe4000780c0ff */
[----:B------:R-:W-:Y:S01]  /*18fb20*/  LOP3.LUT R46, R46, 0xfffffffe, RZ, 0xc0, !PT ;  /* 0xfffffffe2e2e7812 */ /* 0x000fe200078ec0ff */
[----:B------:R-:W-:Y:S01]  /*18fb30*/  UMOV UR52, UR21 ;  /* 0x0000001500347c82 */ /* 0x000fe20008000000 */
[----:B------:R-:W-:Y:S01]  /*18fb40*/  UMOV UR4, UR20 ;  /* 0x0000001400047c82 */ /* 0x000fe20008000000 */
[----:B------:R-:W-:Y:S01]  /*18fb50*/  ULDC.64 UR20, c[0x0][0x228] ;  /* 0x00008a0000147ab9 */ /* 0x000fe20000000a00 */
[----:B------:R-:W-:Y:S01]  /*18fb60*/  LOP3.LUT P1, RZ, R36, 0x2000, RZ, 0xc0, !PT ;  /* 0x0000200024ff7812 */ /* 0x000fe2000782c0ff */
[----:B------:R-:W-:Y:S01]  /*18fb70*/  UMOV UR50, UR23 ;  /* 0x0000001700327c82 */ /* 0x000fe20008000000 */
[----:B------:R-:W-:Y:S01]  /*18fb80*/  UMOV UR56, UR22 ;  /* 0x0000001600387c82 */ /* 0x000fe20008000000 */
[----:B------:R-:W-:Y:S01]  /*18fb90*/  ULDC.64 UR22, c[0x0][0x228] ;  /* 0x00008a0000167ab9 */ /* 0x000fe20000000a00 */
[----:B------:R-:W-:Y:S01]  /*18fba0*/  UMOV UR54, UR24 ;  /* 0x0000001800367c82 */ /* 0x000fe20008000000 */
[----:B------:R-:W-:Y:S01]  /*18fbb0*/  UMOV UR60, UR26 ;  /* 0x0000001a003c7c82 */ /* 0x000fe20008000000 */
[----:B------:R-:W-:-:S02]  /*18fbc0*/  @P5 LOP3.LUT R46, R46, 0x1, RZ, 0xfc, !PT ;  /* 0x000000012e2e5812 */ /* 0x000fc400078efcff */
[----:B------:R-:W-:Y:S02]  /*18fbd0*/  LOP3.LUT P5, RZ, R0, 0x80, RZ, 0xc0, !PT ;  /* 0x0000008000ff7812 */ /* 0x000fe400078ac0ff */
[----:B------:R-:W-:Y:S01]  /*18fbe0*/  @P6 LOP3.LUT R38, R38, 0x80000000, RZ, 0xfc, !PT ;  /* 0x8000000026266812 */ /* 0x000fe200078efcff */
[----:B------:R-:W-:Y:S01]  /*18fbf0*/  UMOV UR58, UR30 ;  /* 0x0000001e003a7c82 */ /* 0x000fe20008000000 */
[----:B------:R-:W-:Y:S01]  /*18fc00*/  ULDC.64 UR30, c[0x0][0x228] ;  /* 0x00008a00001e7ab9 */ /* 0x000fe20000000a00 */
[----:B------:R-:W-:Y:S02]  /*18fc10*/  ISETP.LT.AND P6, PT, R42, UR25, !P5 ;  /* 0x000000192a007c0c */ /* 0x000fe4000efc1270 */
[----:B------:R-:W-:Y:S02]  /*18fc20*/  ISETP.LT.AND P5, PT, R37, UR8, !P5 ;  /* 0x0000000825007c0c */ /* 0x000fe4000efa1270 */
[----:B------:R-:W-:Y:S01]  /*18fc30*/  LOP3.LUT R38, R38, 0xbfffffff, RZ, 0xc0, !PT ;  /* 0xbfffffff26267812 */ /* 0x000fe200078ec0ff */
[----:B------:R-:W-:Y:S01]  /*18fc40*/  ULDC.64 UR24, c[0x0][0x228] ;  /* 0x00008a0000187ab9 */ /* 0x000fe20000000a00 */
[----:B------:R-:W-:Y:S01]  /*18fc50*/  UMOV UR32, UR47 ;  /* 0x0000002f00207c82 */ /* 0x000fe20008000000 */
[----:B------:R-:W-:-:S06]  /*18fc60*/  ULDC UR6, c[0x0][0x228] ;  /* 0x00008a0000067ab9 */ /* 0x000fcc0000000800 */
[----:B------:R-:W-:-:S04]  /*18fc70*/  @P6 LOP3.LUT R38, R38, 0x40000000, RZ, 0xfc, !PT ;  /* 0x4000000026266812 */ /* 0x000fc800078efcff */
[----:B------:R-:W-:-:S04]  /*18fc80*/  LOP3.LUT R38, R38, 0xdfffffff, RZ, 0xc0, !PT ;  /* 0xdfffffff26267812 */ /* 0x000fc800078ec0ff */
[----:B------:R-:W-:Y:S02]  /*18fc90*/  @P5 LOP3.LUT R38, R38, 0x20000000, RZ, 0xfc, !PT ;  /* 0x2000000026265812 */ /* 0x000fe400078efcff */
[----:B------:R-:W-:Y:S02]  /*18fca0*/  ISETP.LT.AND P5, PT, R42, UR27, !P4 ;  /* 0x0000001b2a007c0c */ /* 0x000fe4000e7a1270 */
[----:B------:R-:W-:Y:S01]  /*18fcb0*/  ISETP.LT.AND P4, PT, R37, UR10, !P4 ;  /* 0x0000000a25007c0c */ /* 0x000fe2000e781270 */
[----:B------:R-:W-:Y:S01]  /*18fcc0*/  ULDC.64 UR26, c[0x0][0x228] ;  /* 0x00008a00001a7ab9 */ /* 0x000fe20000000a00 */
        /* <DEDUP_REMOVED lines=32> */
[----:B------:R-:W-:-:S10]  /*18fed0*/  LOP3.LUT R38, R38, 0xfffbffff, RZ, 0xc0, !PT ;  /* 0xfffbffff26267812 */ /* 0x000fd400078ec0ff */
[----:B------:R-:W-:Y:S02]  /*18fee0*/  @P0 LOP3.LUT R38, R38, 0x40000, RZ, 0xfc, !PT ;  /* 0x0004000026260812 */ /* 0x000fe400078efcff */
[----:B------:R-:W-:Y:S02]  /*18fef0*/  ISETP.LT.AND P0, PT, R37, UR28, !P2 ;  /* 0x0000001c25007c0c */ /* 0x000fe4000d701270 */
[----:B------:R-:W-:Y:S02]  /*18ff00*/  LOP3.LUT P3, RZ, R0, 0x8, RZ, 0xc0, !PT ;  /* 0x0000000800ff7812 */ /* 0x000fe4000786c0ff */
[----:B------:R-:W-:-:S09]  /*18ff10*/  LOP3.LUT R38, R38, 0xfffdffff, RZ, 0xc0, !PT ;  /* 0xfffdffff26267812 */ /* 0x000fd200078ec0ff */
[----:B------:R-:W-:Y:S02]  /*18ff20*/  @P0 LOP3.LUT R38, R38, 0x20000, RZ, 0xfc, !PT ;  /* 0x0002000026260812 */ /* 0x000fe400078efcff */
[----:B------:R-:W-:Y:S02]  /*18ff30*/  ISETP.LT.AND P0, PT, R42, UR30, !P3 ;  /* 0x0000001e2a007c0c */ /* 0x000fe4000df01270 */
[----:B------:R-:W-:Y:S01]  /*18ff40*/  LOP3.LUT R38, R38, 0xfffeffff, RZ, 0xc0, !PT ;  /* 0xfffeffff26267812 */ /* 0x000fe200078ec0ff */
[----:B------:R-:W-:Y:S01]  /*18ff50*/  UMOV UR48, UR32 ;  /* 0x0000002000307c82 */ /* 0x000fe20008000000 */
[----:B------:R-:W-:-:S09]  /*18ff60*/  ULDC.64 UR32, c[0x0][0x228] ;  /* 0x00008a0000207ab9 */ /* 0x000fd20000000a00 */
[----:B------:R-:W-:Y:S02]  /*18ff70*/  @P0 LOP3.LUT R38, R38, 0x10000, RZ, 0xfc, !PT ;  /* 0x0001000026260812 */ /* 0x000fe400078efcff */
[----:B------:R-:W-:Y:S02]  /*18ff80*/  LOP3.LUT P0, RZ, R6, 0x8000000, RZ, 0xc0, !PT ;  /* 0x0800000006ff7812 */ /* 0x000fe4000780c0ff */
[----:B------:R-:W-:Y:S02]  /*18ff90*/  ISETP.LT.AND P1, PT, R37, UR32, !P3 ;  /* 0x0000002025007c0c */ /* 0x000fe4000df21270 */
[C---:B------:R-:W-:Y:S02]  /*18ffa0*/  LOP3.LUT P6, RZ, R0.reuse, 0x40, RZ, 0xc0, !PT ;  /* 0x0000004000ff7812 */ /* 0x040fe400078cc0ff */
[C---:B------:R-:W-:Y:S02]  /*18ffb0*/  LOP3.LUT P5, RZ, R0.reuse, 0x20, RZ, 0xc0, !PT ;  /* 0x0000002000ff7812 */ /* 0x040fe400078ac0ff */
[----:B------:R-:W-:-:S02]  /*18ffc0*/  LOP3.LUT P4, RZ, R0, 0x10, RZ, 0xc0, !PT ;  /* 0x0000001000ff7812 */ /* 0x000fc4000788c0ff */
[----:B------:R-:W-:Y:S01]  /*18ffd0*/  LOP3.LUT R0, R0, 0xfffffffd, RZ, 0xc0, !PT ;  /* 0xfffffffd00007812 */ /* 0x000fe200078ec0ff */
[----:B------:R-:W-:Y:S01]  /*18ffe0*/  UMOV UR12, UR54 ;  /* 0x00000036000c7c82 */ /* 0x000fe20008000000 */
[----:B------:R-:W-:Y:S01]  /*18fff0*/  UMOV UR54, UR35 ;  /* 0x0000002300367c82 */ /* 0x000fe20008000000 */
[----:B------:R-:W-:Y:S01]  /*190000*/  UMOV UR18, UR34 ;  /* 0x0000002200127c82 */ /* 0x000fe20008000000 */
[----:B------:R-:W-:Y:S01]  /*190010*/  ULDC.64 UR34, c[0x0][0x228] ;  /* 0x00008a0000227ab9 */ /* 0x000fe20000000a00 */
[----:B------:R-:W-:Y:S02]  /*190020*/  LOP3.LUT R38, R38, 0xffff7fff, RZ, 0xc0, !PT ;  /* 0xffff7fff26267812 */ /* 0x000fe400078ec0ff */
[----:B------:R-:W-:Y:S02]  /*190030*/  @P0 LOP3.LUT R0, R0, 0x2, RZ, 0xfc, !PT ;  /* 0x0000000200000812 */ /* 0x000fe400078efcff */
[----:B------:R-:W-:Y:S01]  /*190040*/  ISETP.LT.AND P0, PT, R42, UR34, !P4 ;  /* 0x000000222a007c0c */ /* 0x000fe2000e701270 */
[----:B------:R-:W-:Y:S01]  /*190050*/  UMOV UR20, UR60 ;  /* 0x0000003c00147c82 */ /* 0x000fe20008000000 */
[----:B------:R-:W-:Y:S01]  /*190060*/  UMOV UR60, UR37 ;  /* 0x00000025003c7c82 */ /* 0x000fe20008000000 */
[----:B------:R-:W-:Y:S01]  /*190070*/  UMOV UR28, UR36 ;  /* 0x00000024001c7c82 */ /* 0x000fe20008000000 */
[----:B------:R-:W-:Y:S01]  /*190080*/  @P1 LOP3.LUT R38, R38, 0x8000, RZ, 0xfc, !PT ;  /* 0x0000800026261812 */ /* 0x000fe200078efcff */
[----:B------:R-:W-:-:S02]  /*190090*/  ULDC.64 UR36, c[0x0][0x228] ;  /* 0x00008a0000247ab9 */ /* 0x000fc40000000a00 */
[----:B------:R-:W-:Y:S02]  /*1900a0*/  ISETP.LT.AND P4, PT, R37, UR36, !P4 ;  /* 0x0000002425007c0c */ /* 0x000fe4000e781270 */
[----:B------:R-:W-:Y:S01]  /*1900b0*/  LOP3.LUT R38, R38, 0xffffbfff, RZ, 0xc0, !PT ;  /* 0xffffbfff26267812 */ /* 0x000fe200078ec0ff */
[----:B------:R-:W-:Y:S01]  /*1900c0*/  UMOV UR30, UR39 ;  /* 0x00000027001e7c82 */ /* 0x000fe20008000000 */
[----:B------:R-:W-:Y:S01]  /*1900d0*/  UMOV UR14, UR38 ;  /* 0x00000026000e7c82 */ /* 0x000fe20008000000 */
[----:B------:R-:W-:Y:S01]  /*1900e0*/  ULDC.64 UR38, c[0x0][0x228] ;  /* 0x00008a0000267ab9 */ /* 0x000fe20000000a00 */
[----:B------:R-:W-:Y:S02]  /*1900f0*/  @P0 LOP3.LUT R38, R38, 0x4000, RZ, 0xfc, !PT ;  /* 0x0000400026260812 */ /* 0x000fe400078efcff */
[----:B------:R-:W-:Y:S01]  /*190100*/  ISETP.LT.AND P0, PT, R42, UR38, !P5 ;  /* 0x000000262a007c0c */ /* 0x000fe2000ef01270 */
[----:B------:R-:W-:Y:S01]  /*190110*/  UMOV UR16, UR41 ;  /* 0x0000002900107c82 */ /* 0x000fe20008000000 */
[----:B------:R-:W-:Y:S01]  /*190120*/  UMOV UR34, UR40 ;  /* 0x0000002800227c82 */ /* 0x000fe20008000000 */
[----:B------:R-:W-:Y:S01]  /*190130*/  LOP3.LUT R38, R38, 0xffffdfff, RZ, 0xc0, !PT ;  /* 0xffffdfff26267812 */ /* 0x000fe200078ec0ff */
[----:B------:R-:W-:Y:S01]  /*190140*/  ULDC.64 UR40, c[0x0][0x228] ;  /* 0x00008a0000287ab9 */ /* 0x000fe20000000a00 */
[----:B------:R-:W-:Y:S01]  /*190150*/  UMOV UR26, UR56 ;  /* 0x00000038001a7c82 */ /* 0x000fe20008000000 */
[----:B------:R-:W-:Y:S01]  /*190160*/  UMOV UR10, UR43 ;  /* 0x0000002b000a7c82 */ /* 0x000fe20008000000 */
[----:B------:R-:W-:Y:S01]  /*190170*/  @P4 LOP3.LUT R38, R38, 0x2000, RZ, 0xfc, !PT ;  /* 0x0000200026264812 */ /* 0x000fe200078efcff */
[----:B------:R-:W-:Y:S01]  /*190180*/  UMOV UR22, UR50 ;  /* 0x0000003200167c82 */ /* 0x000fe20008000000 */
[----:B------:R-:W-:Y:S01]  /*190190*/  UMOV UR32, UR44 ;  /* 0x0000002c00207c82 */ /* 0x000fe20008000000 */
[----:B------:R-:W-:-:S02]  /*1901a0*/  LOP3.LUT P3, RZ, R6, 0x20000000, RZ, 0xc0, !PT ;  /* 0x2000000006ff7812 */ /* 0x000fc4000786c0ff */
[----:B------:R-:W-:Y:S01]  /*1901b0*/  LOP3.LUT R38, R38, 0xffffefff, RZ, 0xc0, !PT ;  /* 0xffffefff26267812 */ /* 0x000fe200078ec0ff */
[----:B------:R-:W-:Y:S01]  /*1901c0*/  UMOV UR24, UR4 ;  /* 0x0000000400187c82 */ /* 0x000fe20008000000 */
[----:B------:R-:W-:Y:S01]  /*1901d0*/  UMOV UR56, UR42 ;  /* 0x0000002a00387c82 */ /* 0x000fe20008000000 */
[----:B------:R-:W-:Y:S01]  /*1901e0*/  ULDC.64 UR42, c[0x0][0x228] ;  /* 0x00008a00002a7ab9 */ /* 0x000fe20000000a00 */
[----:B------:R-:W-:Y:S02]  /*1901f0*/  @P0 LOP3.LUT R38, R38, 0x1000, RZ, 0xfc, !PT ;  /* 0x0000100026260812 */ /* 0x000fe400078efcff */
[----:B------:R-:W-:Y:S02]  /*190200*/  ISETP.LT.AND P0, PT, R37, UR40, !P5 ;  /* 0x0000002825007c0c */ /* 0x000fe4000ef01270 */
[----:B------:R-:W-:Y:S01]  /*190210*/  ISETP.LT.AND P5, PT, R42, UR42, !P6 ;  /* 0x0000002a2a007c0c */ /* 0x000fe2000f7a1270 */
[----:B------:R-:W-:Y:S01]  /*190220*/  UMOV UR50, UR45 ;  /* 0x0000002d00327c82 */ /* 0x000fe20008000000 */
[----:B------:R-:W-:Y:S01]  /*190230*/  LOP3.LUT R38, R38, 0xfffff7ff, RZ, 0xc0, !PT ;  /* 0xfffff7ff26267812 */ /* 0x000fe200078ec0ff */
[----:B------:R-:W-:Y:S01]  /*190240*/  ULDC.64 UR44, c[0x0][0x228] ;  /* 0x00008a00002c7ab9 */ /* 0x000fe20000000a00 */
[----:B------:R-:W-:Y:S01]  /*190250*/  ULDC UR4, c[0x0][0x228] ;  /* 0x00008a0000047ab9 */ /* 0x000fe20000000800 */
[----:B------:R-:W-:-:S02]  /*190260*/  LOP3.LUT P2, RZ, R6, 0x10000000, RZ, 0xc0, !PT ;  /* 0x1000000006ff7812 */ /* 0x000fc4000784c0ff */
[C---:B------:R-:W-:Y:S02]  /*190270*/  LOP3.LUT P1, RZ, R6.reuse, 0x4000000, RZ, 0xc0, !PT ;  /* 0x0400000006ff7812 */ /* 0x040fe4000782c0ff */
[----:B------:R-:W-:Y:S02]  /*190280*/  LOP3.LUT P4, RZ, R6, 0x2000000, RZ, 0xc0, !PT ;  /* 0x0200000006ff7812 */ /* 0x000fe4000788c0ff */
[----:B------:R-:W-:Y:S02]  /*190290*/  LOP3.LUT R39, R39, 0x7fffffff, RZ, 0xc0, !PT ;  /* 0x7fffffff27277812 */ /* 0x000fe400078ec0ff */
[----:B-----5:R-:W-:Y:S02]  /*1902a0*/  LOP3.LUT R58, R58, 0x7fffffff, RZ, 0xc0, !PT ;  /* 0x7fffffff3a3a7812 */ /* 0x020fe400078ec0ff */
[----:B------:R-:W-:Y:S02]  /*1902b0*/  LOP3.LUT R41, R41, 0x7fffffff, RZ, 0xc0, !PT ;  /* 0x7fffffff29297812 */ /* 0x000fe400078ec0ff */
[----:B------:R-:W-:-:S02]  /*1902c0*/  LOP3.LUT R43, R43, 0x7fffffff, RZ, 0xc0, !PT ;  /* 0x7fffffff2b2b7812 */ /* 0x000fc400078ec0ff */
[----:B------:R-:W-:Y:S02]  /*1902d0*/  @P0 LOP3.LUT R38, R38, 0x800, RZ, 0xfc, !PT ;  /* 0x0000080026260812 */ /* 0x000fe400078efcff */
[----:B------:R-:W-:Y:S01]  /*1902e0*/  ISETP.LT.AND P0, PT, R37, UR44, !P6 ;  /* 0x0000002c25007c0c */ /* 0x000fe2000f701270 */
[----:B------:R-:W-:Y:S01]  /*1902f0*/  STL [R1+0x7d40], R52 ;  /* 0x007d403401007387 */ /* 0x000fe20000100800 */
[----:B------:R-:W-:Y:S02]  /*190300*/  F2FP.SATFINITE.E4M3.F32.PACK_AB_MERGE_C R2, R29, R30, RZ ;  /* 0x0000001e1d02723e */ /* 0x000fe400048070ff */
[----:B------:R-:W-:Y:S02]  /*190310*/  LOP3.LUT R38, R38, 0xfffffbff, RZ, 0xc0, !PT ;  /* 0xfffffbff26267812 */ /* 0x000fe400078ec0ff */
[----:B------:R-:W-:Y:S02]  /*190320*/  F2FP.SATFINITE.E4M3.F32.PACK_AB_MERGE_C R49, R49, R20, RZ ;  /* 0x000000143131723e */ /* 0x000fe400048070ff */
[----:B------:R-:W-:-:S02]  /*190330*/  F2FP.SATFINITE.E4M3.F32.PACK_AB_MERGE_C R50, R50, R60, RZ ;  /* 0x0000003c3232723e */ /* 0x000fc400048070ff */
[----:B------:R-:W-:Y:S02]  /*190340*/  F2FP.SATFINITE.E4M3.F32.PACK_AB_MERGE_C R51, R51, R8, RZ ;  /* 0x000000083333723e */ /* 0x000fe400048070ff */
[----:B------:R-:W-:Y:S02]  /*190350*/  @P5 LOP3.LUT R38, R38, 0x400, RZ, 0xfc, !PT ;  /* 0x0000040026265812 */ /* 0x000fe400078efcff */
[----:B------:R-:W-:Y:S02]  /*190360*/  R2UR UR46, R10 ;  /* 0x000000000a2e72ca */ /* 0x000fe400000e0000 */
[----:B------:R-:W-:Y:S01]  /*190370*/  R2UR UR47, R11 ;  /* 0x000000000b2f72ca */ /* 0x000fe200000e0000 */
[----:B------:R-:W-:Y:S01]  /*190380*/  UMOV UR36, UR22 ;  /* 0x0000001600247c82 */ /* 0x000fe20008000000 */
[----:B------:R-:W-:Y:S02]  /*190390*/  LOP3.LUT R38, R38, 0xfffffeff, RZ, 0xc0, !PT ;  /* 0xfffffeff26267812 */ /* 0x000fe400078ec0ff */
[----:B------:R-:W-:-:S02]  /*1903a0*/  LOP3.LUT P6, RZ, R6, 0x1000000, RZ, 0xc0, !PT ;  /* 0x0100000006ff7812 */ /* 0x000fc400078cc0ff */
[----:B------:R-:W-:Y:S01]  /*1903b0*/  LOP3.LUT P5, RZ, R6, 0x800000, RZ, 0xc0, !PT ;  /* 0x0080000006ff7812 */ /* 0x000fe200078ac0ff */
[----:B------:R-:W-:Y:S01]  /*1903c0*/  STL [R1+0x7b6c], R44 ;  /* 0x007b6c2c01007387 */ /* 0x000fe20000100800 */
[----:B------:R-:W-:Y:S02]  /*1903d0*/  @P0 LOP3.LUT R38, R38, 0x100, RZ, 0xfc, !PT ;  /* 0x0000010026260812 */ /* 0x000fe400078efcff */
[----:B------:R-:W-:Y:S01]  /*1903e0*/  ISETP.LT.AND P0, PT, R42, UR6, !P3 ;  /* 0x000000062a007c0c */ /* 0x000fe2000df01270 */
[----:B------:R-:W-:Y:S01]  /*1903f0*/  ULDC UR6, c[0x0][0x228] ;  /* 0x00008a0000067ab9 */ /* 0x000fe20000000800 */
[----:B------:R-:W-:Y:S01]  /*190400*/  ULDC UR22, c[0x0][0x228] ;  /* 0x00008a0000167ab9 */ /* 0x000fe20000000800 */
[----:B------:R-:W-:Y:S01]  /*190410*/  LOP3.LUT R38, R38, 0xfffffdff, RZ, 0xc0, !PT ;  /* 0xfffffdff26267812 */ /* 0x000fe200078ec0ff */
[----:B------:R-:W-:Y:S01]  /*190420*/  ULDC UR42, c[0x0][0x228] ;  /* 0x00008a00002a7ab9 */ /* 0x000fe20000000800 */
[----:B------:R-:W-:Y:S01]  /*190430*/  ULDC UR40, c[0x0][0x228] ;  /* 0x00008a0000287ab9 */ /* 0x000fe20000000800 */
[----:B------:R-:W-:Y:S01]  /*190440*/  ULDC UR38, c[0x0][0x228] ;  /* 0x00008a0000267ab9 */ /* 0x000fe20000000800 */
[----:B------:R-:W-:-:S06]  /*190450*/  ULDC UR44, c[0x0][0x228] ;  /* 0x00008a00002c7ab9 */ /* 0x000fcc0000000800 */
[----:B------:R-:W-:Y:S02]  /*190460*/  @P0 LOP3.LUT R38, R38, 0x200, RZ, 0xfc, !PT ;  /* 0x0000020026260812 */ /* 0x000fe400078efcff */
[----:B------:R-:W-:Y:S01]  /*190470*/  ISETP.LT.AND P0, PT, R37, UR4, !P3 ;  /* 0x0000000425007c0c */ /* 0x000fe2000df01270 */
[----:B------:R-:W-:Y:S01]  /*190480*/  ULDC UR4, c[0x0][0x228] ;  /* 0x00008a0000047ab9 */ /* 0x000fe20000000800 */
[----:B------:R-:W-:-:S11]  /*190490*/  LOP3.LUT R38, R38, 0xffffff7f, RZ, 0xc0, !PT ;  /* 0xffffff7f26267812 */ /* 0x000fd600078ec0ff */
[----:B------:R-:W-:Y:S02]  /*1904a0*/  @P0 LOP3.LUT R38, R38, 0x80, RZ, 0xfc, !PT ;  /* 0x0000008026260812 */ /* 0x000fe400078efcff */
[----:B------:R-:W-:Y:S02]  /*1904b0*/  ISETP.LT.AND P0, PT, R42, UR6, !P2 ;  /* 0x000000062a007c0c */ /* 0x000fe4000d701270 */
[----:B------:R-:W-:Y:S01]  /*1904c0*/  ISETP.LT.AND P2, PT, R37, UR4, !P2 ;  /* 0x0000000425007c0c */ /* 0x000fe2000d741270 */
[----:B------:R-:W-:Y:S01]  /*1904d0*/  ULDC UR6, c[0x0][0x228] ;  /* 0x00008a0000067ab9 */ /* 0x000fe20000000800 */
[----:B------:R-:W-:Y:S01]  /*1904e0*/  LOP3.LUT R38, R38, 0xffffffbf, RZ, 0xc0, !PT ;  /* 0xffffffbf26267812 */ /* 0x000fe200078ec0ff */
[----:B------:R-:W-:-:S08]  /*1904f0*/  ULDC UR4, c[0x0][0x228] ;  /* 0x00008a0000047ab9 */ /* 0x000fd00000000800 */
[----:B------:R-:W-:Y:S02]  /*190500*/  @P0 LOP3.LUT R38, R38, 0x40, RZ, 0xfc, !PT ;  /* 0x0000004026260812 */ /* 0x000fe400078efcff */
[----:B------:R-:W-:Y:S02]  /*190510*/  LOP3.LUT P0, RZ, R0, 0x2, RZ, 0xc0, !PT ;  /* 0x0000000200ff7812 */ /* 0x000fe4000780c0ff */
[----:B------:R-:W-:-:S04]  /*190520*/  LOP3.LUT R38, R38, 0xffffffdf, RZ, 0xc0, !PT ;  /* 0xffffffdf26267812 */ /* 0x000fc800078ec0ff */
[----:B------:R-:W-:Y:S02]  /*190530*/  @P2 LOP3.LUT R38, R38, 0x20, RZ, 0xfc, !PT ;  /* 0x0000002026262812 */ /* 0x000fe400078efcff */
[----:B------:R-:W-:Y:S02]  /*190540*/  ISETP.LT.AND P2, PT, R42, UR6, !P0 ;  /* 0x000000062a007c0c */ /* 0x000fe4000c741270 */
[----:B------:R-:W-:Y:S02]  /*190550*/  LOP3.LUT R38, R38, 0xffffffef, RZ, 0xc0, !PT ;  /* 0xffffffef26267812 */ /* 0x000fe400078ec0ff */
[----:B------:R-:W-:Y:S02]  /*190560*/  ISETP.LT.AND P0, PT, R37, UR4, !P0 ;  /* 0x0000000425007c0c */ /* 0x000fe4000c701270 */
[----:B------:R-:W-:Y:S01]  /*190570*/  LOP3.LUT R0, R0, 0xfffffffe, RZ, 0xc0, !PT ;  /* 0xfffffffe00007812 */ /* 0x000fe200078ec0ff */
[----:B------:R-:W-:Y:S01]  /*190580*/  ULDC UR6, c[0x0][0x228] ;  /* 0x00008a0000067ab9 */ /* 0x000fe20000000800 */
[----:B------:R-:W-:-:S05]  /*190590*/  ULDC UR4, c[0x0][0x228] ;  /* 0x00008a0000047ab9 */ /* 0x000fca0000000800 */
[----:B------:R-:W-:Y:S02]  /*1905a0*/  @P2 LOP3.LUT R38, R38, 0x10, RZ, 0xfc, !PT ;  /* 0x0000001026262812 */ /* 0x000fe400078efcff */
[----:B------:R-:W-:Y:S02]  /*1905b0*/  LOP3.LUT P2, RZ, R6, 0x200000, RZ, 0xc0, !PT ;  /* 0x0020000006ff7812 */ /* 0x000fe4000784c0ff */
[----:B------:R-:W-:-:S04]  /*1905c0*/  LOP3.LUT R38, R38, 0xfffffff7, RZ, 0xc0, !PT ;  /* 0xfffffff726267812 */ /* 0x000fc800078ec0ff */
[----:B------:R-:W-:-:S07]  /*1905d0*/  @P0 LOP3.LUT R38, R38, 0x8, RZ, 0xfc, !PT ;  /* 0x0000000826260812 */ /* 0x000fce00078efcff */
[----:B------:R-:W-:Y:S02]  /*1905e0*/  @P2 LOP3.LUT R0, R0, 0x1, RZ, 0xfc, !PT ;  /* 0x0000000100002812 */ /* 0x000fe400078efcff */
[----:B------:R-:W-:Y:S02]  /*1905f0*/  ISETP.LT.AND P2, PT, R42, UR6, !P1 ;  /* 0x000000062a007c0c */ /* 0x000fe4000cf41270 */
[----:B------:R-:W-:Y:S02]  /*190600*/  ISETP.LT.AND P1, PT, R37, UR4, !P1 ;  /* 0x0000000425007c0c */ /* 0x000fe4000cf21270 */
[----:B------:R-:W-:Y:S01]  /*190610*/  LOP3.LUT R38, R38, 0xfffffffb, RZ, 0xc0, !PT ;  /* 0xfffffffb26267812 */ /* 0x000fe200078ec0ff */
[----:B------:R-:W-:Y:S01]  /*190620*/  ULDC UR6, c[0x0][0x228] ;  /* 0x00008a0000067ab9 */ /* 0x000fe20000000800 */
[----:B------:R-:W-:-:S07]  /*190630*/  ULDC UR4, c[0x0][0x228] ;  /* 0x00008a0000047ab9 */ /* 0x000fce0000000800 */
[----:B------:R-:W-:Y:S02]  /*190640*/  @P2 LOP3.LUT R38, R38, 0x4, RZ, 0xfc, !PT ;  /* 0x0000000426262812 */ /* 0x000fe400078efcff */
[----:B------:R-:W-:Y:S01]  /*190650*/  ISETP.LT.AND P2, PT, R42, UR6, !P4 ;  /* 0x000000062a007c0c */ /* 0x000fe2000e741270 */
[----:B------:R-:W-:Y:S01]  /*190660*/  ULDC UR6, c[0x0][0x228] ;  /* 0x00008a0000067ab9 */ /* 0x000fe20000000800 */
[----:B------:R-:W-:-:S04]  /*190670*/  LOP3.LUT R38, R38, 0xfffffffd, RZ, 0xc0, !PT ;  /* 0xfffffffd26267812 */ /* 0x000fc800078ec0ff */
[----:B------:R-:W-:-:S04]  /*190680*/  @P1 LOP3.LUT R38, R38, 0x2, RZ, 0xfc, !PT ;  /* 0x0000000226261812 */ /* 0x000fc800078efcff */
[----:B------:R-:W-:-:S04]  /*190690*/  LOP3.LUT R38, R38, 0xfffffffe, RZ, 0xc0, !PT ;  /* 0xfffffffe26267812 */ /* 0x000fc800078ec0ff */
[----:B------:R-:W-:Y:S02]  /*1906a0*/  @P2 LOP3.LUT R38, R38, 0x1, RZ, 0xfc, !PT ;  /* 0x0000000126262812 */ /* 0x000fe400078efcff */
[----:B------:R-:W-:Y:S01]  /*1906b0*/  ISETP.LT.AND P2, PT, R37, UR4, !P4 ;  /* 0x0000000425007c0c */ /* 0x000fe2000e741270 */
[----:B------:R-:W-:-:S12]  /*1906c0*/  ULDC UR4, c[0x0][0x228] ;  /* 0x00008a0000047ab9 */ /* 0x000fd80000000800 */
[----:B------:R-:W-:Y:S02]  /*1906d0*/  @P2 LOP3.LUT R39, R39, 0x80000000, RZ, 0xfc, !PT ;  /* 0x8000000027272812 */ /* 0x000fe400078efcff */
[----:B------:R-:W-:Y:S01]  /*1906e0*/  ISETP.LT.AND P2, PT, R42, UR6, !P6 ;  /* 0x000000062a007c0c */ /* 0x000fe2000f741270 */
[----:B------:R-:W-:Y:S01]  /*1906f0*/  ULDC UR6, c[0x0][0x228] ;  /* 0x00008a0000067ab9 */ /* 0x000fe20000000800 */
[----:B------:R-:W-:-:S11]  /*190700*/  LOP3.LUT R39, R39, 0xbfffffff, RZ, 0xc0, !PT ;  /* 0xbfffffff27277812 */ /* 0x000fd600078ec0ff */
[----:B------:R-:W-:Y:S02]  /*190710*/  @P2 LOP3.LUT R39, R39, 0x40000000, RZ, 0xfc, !PT ;  /* 0x4000000027272812 */ /* 0x000fe400078efcff */
[----:B------:R-:W-:Y:S01]  /*190720*/  ISETP.LT.AND P2, PT, R37, UR4, !P6 ;  /* 0x0000000425007c0c */ /* 0x000fe2000f741270 */
[----:B------:R-:W-:Y:S01]  /*190730*/  ULDC UR4, c[0x0][0x228] ;  /* 0x00008a0000047ab9 */ /* 0x000fe20000000800 */
[----:B------:R-:W-:-:S11]  /*190740*/  LOP3.LUT R39, R39, 0xdfffffff, RZ, 0xc0, !PT ;  /* 0xdfffffff27277812 */ /* 0x000fd600078ec0ff */
[----:B------:R-:W-:Y:S02]  /*190750*/  @P2 LOP3.LUT R39, R39, 0x20000000, RZ, 0xfc, !PT ;  /* 0x2000000027272812 */ /* 0x000fe400078efcff */
[----:B------:R-:W-:Y:S02]  /*190760*/  ISETP.LT.AND P2, PT, R42, UR6, !P5 ;  /* 0x000000062a007c0c */ /* 0x000fe4000ef41270 */
[----:B------:R-:W-:Y:S01]  /*190770*/  LOP3.LUT P3, RZ, R6, 0x400000, RZ, 0xc0, !PT ;  /* 0x0040000006ff7812 */ /* 0x000fe2000786c0ff */
[----:B------:R-:W-:Y:S01]  /*190780*/  ULDC UR6, c[0x0][0x228] ;  /* 0x00008a0000067ab9 */ /* 0x000fe20000000800 */
[----:B------:R-:W-:-:S09]  /*190790*/  LOP3.LUT R39, R39, 0xefffffff, RZ, 0xc0, !PT ;  /* 0xefffffff27277812 */ /* 0x000fd200078ec0ff */
        /* <DEDUP_REMOVED lines=10> */
[----:B------:R-:W-:-:S04]  /*190840*/  @P2 LOP3.LUT R39, R39, 0x4000000, RZ, 0xfc, !PT ;  /* 0x0400000027272812 */ /* 0x000fc800078efcff */
[----:B------:R-:W-:-:S04]  /*190850*/  LOP3.LUT R39, R39, 0xfdffffff, RZ, 0xc0, !PT ;  /* 0xfdffffff27277812 */ /* 0x000fc800078ec0ff */
[----:B------:R-:W-:Y:S02]  /*190860*/  @P3 LOP3.LUT R39, R39, 0x2000000, RZ, 0xfc, !PT ;  /* 0x0200000027273812 */ /* 0x000fe400078efcff */
[----:B------:R-:W-:Y:S02]  /*190870*/  LOP3.LUT P3, RZ, R6, 0x8000, RZ, 0xc0, !PT ;  /* 0x0000800006ff7812 */ /* 0x000fe4000786c0ff */
[----:B------:R-:W-:Y:S02]  /*190880*/  LOP3.LUT P2, RZ, R0, 0x1, RZ, 0xc0, !PT ;  /* 0x0000000100ff7812 */ /* 0x000fe4000784c0ff */
[----:B------:R-:W-:-:S09]  /*190890*/  LOP3.LUT R39, R39, 0xfeffffff, RZ, 0xc0, !PT ;  /* 0xfeffffff27277812 */ /* 0x000fd200078ec0ff */
[----:B------:R-:W-:Y:S02]  /*1908a0*/  @P3 LOP3.LUT R58, R58, 0x80000000, RZ, 0xfc, !PT ;  /* 0x800000003a3a3812 */ /* 0x000fe400078efcff */
[----:B------:R-:W-:Y:S02]  /*1908b0*/  ISETP.LT.AND P3, PT, R42, UR6, !P2 ;  /* 0x000000062a007c0c */ /* 0x000fe4000d761270 */
[----:B------:R-:W-:Y:S02]  /*1908c0*/  ISETP.LT.AND P2, PT, R37, UR4, !P2 ;  /* 0x0000000425007c0c */ /* 0x000fe4000d741270 */
[----:B------:R-:W-:Y:S01]  /*1908d0*/  LOP3.LUT P0, RZ, R6, 0x100000, RZ, 0xc0, !PT ;  /* 0x0010000006ff7812 */ /* 0x000fe2000780c0ff */
[----:B------:R-:W-:Y:S01]  /*1908e0*/  ULDC UR6, c[0x0][0x228] ;  /* 0x00008a0000067ab9 */ /* 0x000fe20000000800 */
[----:B------:R-:W-:-:S07]  /*1908f0*/  ULDC UR4, c[0x0][0x228] ;  /* 0x00008a0000047ab9 */ /* 0x000fce0000000800 */
[----:B------:R-:W-:Y:S02]  /*190900*/  @P3 LOP3.LUT R39, R39, 0x1000000, RZ, 0xfc, !PT ;  /* 0x0100000027273812 */ /* 0x000fe400078efcff */
[----:B------:R-:W-:Y:S02]  /*190910*/  ISETP.LT.AND P3, PT, R42, UR6, !P0 ;  /* 0x000000062a007c0c */ /* 0x000fe4000c761270 */
[----:B------:R-:W-:Y:S02]  /*190920*/  LOP3.LUT R39, R39, 0xff7fffff, RZ, 0xc0, !PT ;  /* 0xff7fffff27277812 */ /* 0x000fe400078ec0ff */
[----:B------:R-:W-:Y:S02]  /*190930*/  ISETP.LT.AND P0, PT, R37, UR4, !P0 ;  /* 0x0000000425007c0c */ /* 0x000fe4000c701270 */
[----:B------:R-:W-:Y:S01]  /*190940*/  LOP3.LUT P1, RZ, R6, 0x80000, RZ, 0xc0, !PT ;  /* 0x0008000006ff7812 */ /* 0x000fe2000782c0ff */
[----:B------:R-:W-:Y:S01]  /*190950*/  ULDC UR6, c[0x0][0x228] ;  /* 0x00008a0000067ab9 */ /* 0x000fe20000000800 */
[----:B------:R-:W-:Y:S01]  /*190960*/  @P2 LOP3.LUT R39, R39, 0x800000, RZ, 0xfc, !PT ;  /* 0x0080000027272812 */ /* 0x000fe200078efcff */
[----:B------:R-:W-:-:S03]  /*190970*/  ULDC UR4, c[0x0][0x228] ;  /* 0x00008a0000047ab9 */ /* 0x000fc60000000800 */
[----:B------:R-:W-:-:S04]  /*190980*/  LOP3.LUT R39, R39, 0xffbfffff, RZ, 0xc0, !PT ;  /* 0xffbfffff27277812 */ /* 0x000fc800078ec0ff */
        /* <DEDUP_REMOVED lines=11> */
[----:B------:R-:W-:Y:S01]  /*190a40*/  LOP3.LUT P6, RZ, R6, 0x20000, RZ, 0xc0, !PT ;  /* 0x0002000006ff7812 */ /* 0x000fe200078cc0ff */
[----:B------:R-:W-:Y:S01]  /*190a50*/  ULDC UR6, c[0x0][0x228] ;  /* 0x00008a0000067ab9 */ /* 0x000fe20000000800 */
[----:B------:R-:W-:-:S04]  /*190a60*/  LOP3.LUT R39, R39, 0xfff7ffff, RZ, 0xc0, !PT ;  /* 0xfff7ffff27277812 */ /* 0x000fc800078ec0ff */
[----:B------:R-:W-:-:S04]  /*190a70*/  @P1 LOP3.LUT R39, R39, 0x80000, RZ, 0xfc, !PT ;  /* 0x0008000027271812 */ /* 0x000fc800078efcff */
[----:B------:R-:W-:-:S04]  /*190a80*/  LOP3.LUT R39, R39, 0xfffbffff, RZ, 0xc0, !PT ;  /* 0xfffbffff27277812 */ /* 0x000fc800078ec0ff */
        /* <DEDUP_REMOVED lines=24> */
[----:B------:R-:W-:Y:S01]  /*190c10*/  LOP3.LUT P2, RZ, R6, 0x4000, RZ, 0xc0, !PT ;  /* 0x0000400006ff7812 */ /* 0x000fe2000784c0ff */
[----:B------:R-:W-:Y:S01]  /*190c20*/  ULDC UR6, c[0x0][0x228] ;  /* 0x00008a0000067ab9 */ /* 0x000fe20000000800 */
[----:B------:R-:W-:-:S09]  /*190c30*/  LOP3.LUT R39, R39, 0xffffefff, RZ, 0xc0, !PT ;  /* 0xffffefff27277812 */ /* 0x000fd200078ec0ff */
[----:B------:R-:W-:Y:S02]  /*190c40*/  @P5 LOP3.LUT R39, R39, 0x1000, RZ, 0xfc, !PT ;  /* 0x0000100027275812 */ /* 0x000fe400078efcff */
[----:B------:R-:W-:Y:S02]  /*190c50*/  ISETP.LT.AND P5, PT, R37, UR4, !P3 ;  /* 0x0000000425007c0c */ /* 0x000fe4000dfa1270 */
[----:B------:R-:W-:Y:S02]  /*190c60*/  LOP3.LUT P3, RZ, R6, 0x200, RZ, 0xc0, !PT ;  /* 0x0000020006ff7812 */ /* 0x000fe4000786c0ff */
[----:B------:R-:W-:Y:S02]  /*190c70*/  LOP3.LUT R58, R58, 0xbfffffff, RZ, 0xc0, !PT ;  /* 0xbfffffff3a3a7812 */ /* 0x000fe400078ec0ff */
[----:B------:R-:W-:Y:S01]  /*190c80*/  LOP3.LUT R39, R39, 0xfffff7ff, RZ, 0xc0, !PT ;  /* 0xfffff7ff27277812 */ /* 0x000fe200078ec0ff */
[----:B------:R-:W-:-:S06]  /*190c90*/  ULDC UR4, c[0x0][0x228] ;  /* 0x00008a0000047ab9 */ /* 0x000fcc0000000800 */
[----:B------:R-:W-:Y:S02]  /*190ca0*/  @P5 LOP3.LUT R39, R39, 0x800, RZ, 0xfc, !PT ;  /* 0x0000080027275812 */ /* 0x000fe400078efcff */
[----:B------:R-:W-:Y:S02]  /*190cb0*/  ISETP.LT.AND P5, PT, R42, UR6, !P2 ;  /* 0x000000062a007c0c */ /* 0x000fe4000d7a1270 */
[----:B------:R-:W-:Y:S02]  /*190cc0*/  @P3 LOP3.LUT R58, R58, 0x40000000, RZ, 0xfc, !PT ;  /* 0x400000003a3a3812 */ /* 0x000fe400078efcff */
[----:B------:R-:W-:Y:S02]  /*190cd0*/  ISETP.LT.AND P3, PT, R37, UR4, !P2 ;  /* 0x0000000425007c0c */ /* 0x000fe4000d761270 */
[----:B------:R-:W-:Y:S02]  /*190ce0*/  LOP3.LUT R39, R39, 0xfffffbff, RZ, 0xc0, !PT ;  /* 0xfffffbff27277812 */ /* 0x000fe400078ec0ff */
[----:B------:R-:W-:Y:S01]  /*190cf0*/  LOP3.LUT P0, RZ, R6, 0x2000, RZ, 0xc0, !PT ;  /* 0x0000200006ff7812 */ /* 0x000fe2000780c0ff */
[----:B------:R-:W-:Y:S01]  /*190d00*/  ULDC UR6, c[0x0][0x228] ;  /* 0x00008a0000067ab9 */ /* 0x000fe20000000800 */
[----:B------:R-:W-:-:S03]  /*190d10*/  ULDC UR4, c[0x0][0x228] ;  /* 0x00008a0000047ab9 */ /* 0x000fc60000000800 */
[----:B------:R-:W-:Y:S02]  /*190d20*/  @P5 LOP3.LUT R39, R39, 0x400, RZ, 0xfc, !PT ;  /* 0x0000040027275812 */ /* 0x000fe400078efcff */
[----:B------:R-:W-:Y:S02]  /*190d30*/  ISETP.LT.AND P5, PT, R42, UR6, !P0 ;  /* 0x000000062a007c0c */ /* 0x000fe4000c7a1270 */
[----:B------:R-:W-:Y:S01]  /*190d40*/  LOP3.LUT P1, RZ, R6, 0x1000, RZ, 0xc0, !PT ;  /* 0x0000100006ff7812 */ /* 0x000fe2000782c0ff */
[----:B------:R-:W-:Y:S01]  /*190d50*/  ULDC UR6, c[0x0][0x228] ;  /* 0x00008a0000067ab9 */ /* 0x000fe20000000800 */
[----:B------:R-:W-:-:S04]  /*190d60*/  LOP3.LUT R39, R39, 0xfffffdff, RZ, 0xc0, !PT ;  /* 0xfffffdff27277812 */ /* 0x000fc800078ec0ff */
[----:B------:R-:W-:Y:S02]  /*190d70*/  @P3 LOP3.LUT R39, R39, 0x200, RZ, 0xfc, !PT ;  /* 0x0000020027273812 */ /* 0x000fe400078efcff */
[----:B------:R-:W-:Y:S01]  /*190d80*/  ISETP.LT.AND P3, PT, R37, UR4, !P0 ;  /* 0x0000000425007c0c */ /* 0x000fe2000c761270 */
[----:B------:R-:W-:Y:S01]  /*190d90*/  ULDC UR4, c[0x0][0x228] ;  /* 0x00008a0000047ab9 */ /* 0x000fe20000000800 */
[----:B------:R-:W-:-:S04]  /*190da0*/  LOP3.LUT R39, R39, 0xfffffeff, RZ, 0xc0, !PT ;  /* 0xfffffeff27277812 */ /* 0x000fc800078ec0ff */
        /* <DEDUP_REMOVED lines=18> */
[----:B------:R-:W-:-:S04]  /*190ed0*/  @P5 LOP3.LUT R39, R39, 0x10, RZ, 0xfc, !PT ;  /* 0x0000001027275812 */ /* 0x000fc800078efcff */
[----:B------:R-:W-:-:S04]  /*190ee0*/  LOP3.LUT R39, R39, 0xfffffff7, RZ, 0xc0, !PT ;  /* 0xfffffff727277812 */ /* 0x000fc800078ec0ff */
        /* <DEDUP_REMOVED lines=10> */
[C---:B------:R-:W-:Y:S02]  /*190f90*/  LOP3.LUT P3, RZ, R58.reuse, 0x40000000, RZ, 0xc0, !PT ;  /* 0x400000003aff7812 */ /* 0x040fe4000786c0ff */
[----:B------:R-:W-:Y:S02]  /*190fa0*/  LOP3.LUT R58, R58, 0xdfffffff, RZ, 0xc0, !PT ;  /* 0xdfffffff3a3a7812 */ /* 0x000fe400078ec0ff */
[----:B------:R-:W-:-:S07]  /*190fb0*/  LOP3.LUT R39, R39, 0xfffffffe, RZ, 0xc0, !PT ;  /* 0xfffffffe27277812 */ /* 0x000fce00078ec0ff */
[----:B------:R-:W-:Y:S02]  /*190fc0*/  @P6 LOP3.LUT R58, R58, 0x20000000, RZ, 0xfc, !PT ;  /* 0x200000003a3a6812 */ /* 0x000fe400078efcff */
[----:B------:R-:W-:Y:S02]  /*190fd0*/  ISETP.LT.AND P6, PT, R42, UR6, !P3 ;  /* 0x000000062a007c0c */ /* 0x000fe4000dfc1270 */
[----:B------:R-:W-:Y:S01]  /*190fe0*/  LOP3.LUT P2, RZ, R6, 0x100, RZ, 0xc0, !PT ;  /* 0x0000010006ff7812 */ /* 0x000fe2000784c0ff */
[----:B------:R-:W-:-:S10]  /*190ff0*/  ULDC UR6, c[0x0][0x228] ;  /* 0x00008a0000067ab9 */ /* 0x000fd40000000800 */
[----:B------:R-:W-:Y:S02]  /*191000*/  @P6 LOP3.LUT R39, R39, 0x1, RZ, 0xfc, !PT ;  /* 0x0000000127276812 */ /* 0x000fe400078efcff */
[----:B------:R-:W-:Y:S01]  /*191010*/  ISETP.LT.AND P6, PT, R37, UR4, !P3 ;  /* 0x0000000425007c0c */ /* 0x000fe2000dfc1270 */
[----:B------:R-:W-:-:S12]  /*191020*/  ULDC UR4, c[0x0][0x228] ;  /* 0x00008a0000047ab9 */ /* 0x000fd80000000800 */
        /* <DEDUP_REMOVED lines=50> */
[----:B------:R-:W-:Y:S01]  /*191350*/  ULDC UR6, c[0x0][0x228] ;  /* 0x00008a0000067ab9 */ /* 0x000fe20000000800 */
[----:B------:R-:W-:-:S05]  /*191360*/  ULDC UR4, c[0x0][0x228] ;  /* 0x00008a0000047ab9 */ /* 0x000fca0000000800 */
[----:B------:R-:W-:-:S04]  /*191370*/  @P4 LOP3.LUT R41, R41, 0x100000, RZ, 0xfc, !PT ;  /* 0x0010000029294812 */ /* 0x000fc800078efcff */
[----:B------:R-:W-:-:S04]  /*191380*/  LOP3.LUT R41, R41, 0xfff7ffff, RZ, 0xc0, !PT ;  /* 0xfff7ffff29297812 */ /* 0x000fc800078ec0ff */
        /* <DEDUP_REMOVED lines=20> */
[----:B------:R-:W-:Y:S02]  /*1914d0*/  ISETP.LT.AND P0, PT, R37, UR4, !P0 ;  /* 0x0000000425007c0c */ /* 0x000fe4000c701270 */
[----:B------:R-:W-:Y:S02]  /*1914e0*/  LOP3.LUT P1, RZ, R7, 0x80000000, RZ, 0xc0, !PT ;  /* 0x8000000007ff7812 */ /* 0x000fe4000782c0ff */
[----:B------:R-:W-:Y:S01]  /*1914f0*/  LOP3.LUT R41, R41, 0xffffbfff, RZ, 0xc0, !PT ;  /* 0xffffbfff29297812 */ /* 0x000fe200078ec0ff */
[----:B------:R-:W-:Y:S01]  /*191500*/  ULDC UR6, c[0x0][0x228] ;  /* 0x00008a0000067ab9 */ /* 0x000fe20000000800 */
[----:B------:R-:W-:-:S05]  /*191510*/  ULDC UR4, c[0x0][0x228] ;  /* 0x00008a0000047ab9 */ /* 0x000fca0000000800 */
        /* <DEDUP_REMOVED lines=12> */
[----:B------:R-:W-:Y:S02]  /*1915e0*/  LOP3.LUT R58, R58, 0xefffffff, RZ, 0xc0, !PT ;  /* 0xefffffff3a3a7812 */ /* 0x000fe400078ec0ff */
[----:B------:R-:W-:Y:S01]  /*1915f0*/  LOP3.LUT P4, RZ, R7, 0x20000000, RZ, 0xc0, !PT ;  /* 0x2000000007ff7812 */ /* 0x000fe2000788c0ff */
[----:B------:R-:W-:Y:S01]  /*191600*/  ULDC UR6, c[0x0][0x228] ;  /* 0x00008a0000067ab9 */ /* 0x000fe20000000800 */
[----:B------:R-:W-:-:S04]  /*191610*/  @P1 LOP3.LUT R41, R41, 0x800, RZ, 0xfc, !PT ;  /* 0x0000080029291812 */ /* 0x000fc800078efcff */
[----:B------:R-:W-:-:S04]  /*191620*/  LOP3.LUT R41, R41, 0xfffffbff, RZ, 0xc0, !PT ;  /* 0xfffffbff29297812 */ /* 0x000fc800078ec0ff */
[----:B------:R-:W-:Y:S02]  /*191630*/  @P6 LOP3.LUT R41, R41, 0x400, RZ, 0xfc, !PT ;  /* 0x0000040029296812 */ /* 0x000fe400078efcff */
[----:B------:R-:W-:Y:S02]  /*191640*/  LOP3.LUT P6, RZ, R7, 0x800000, RZ, 0xc0, !PT ;  /* 0x0080000007ff7812 */ /* 0x000fe400078cc0ff */
[----:B------:R-:W-:Y:S01]  /*191650*/  ISETP.LT.AND P5, PT, R37, UR4, !P5 ;  /* 0x0000000425007c0c */ /* 0x000fe2000efa1270 */
[----:B------:R-:W-:Y:S01]  /*191660*/  ULDC UR4, c[0x0][0x228] ;  /* 0x00008a0000047ab9 */ /* 0x000fe20000000800 */
[----:B------:R-:W-:-:S09]  /*191670*/  LOP3.LUT R41, R41, 0xfffffdff, RZ, 0xc0, !PT ;  /* 0xfffffdff29297812 */ /* 0x000fd200078ec0ff */
[----:B------:R-:W-:Y:S02]  /*191680*/  @P6 LOP3.LUT R58, R58, 0x10000000, RZ, 0xfc, !PT ;  /* 0x100000003a3a6812 */ /* 0x000fe400078efcff */
[----:B------:R-:W-:Y:S02]  /*191690*/  ISETP.LT.AND P6, PT, R42, UR6, !P4 ;  /* 0x000000062a007c0c */ /* 0x000fe4000e7c1270 */
[----:B------:R-:W-:Y:S02]  /*1916a0*/  @P5 LOP3.LUT R41, R41, 0x200, RZ, 0xfc, !PT ;  /* 0x0000020029295812 */ /* 0x000fe400078efcff */
[----:B------:R-:W-:Y:S02]  /*1916b0*/  ISETP.LT.AND P4, PT, R37, UR4, !P4 ;  /* 0x0000000425007c0c */ /* 0x000fe4000e781270 */
[----:B------:R-:W-:Y:S01]  /*1916c0*/  LOP3.LUT P3, RZ, R7, 0x10000000, RZ, 0xc0, !PT ;  /* 0x1000000007ff7812 */ /* 0x000fe2000786c0ff */
[----:B------:R-:W-:Y:S01]  /*1916d0*/  ULDC UR6, c[0x0][0x228] ;  /* 0x00008a0000067ab9 */ /* 0x000fe20000000800 */
[----:B------:R-:W-:Y:S01]  /*1916e0*/  LOP3.LUT R41, R41, 0xfffffeff, RZ, 0xc0, !PT ;  /* 0xfffffeff29297812 */ /* 0x000fe200078ec0ff */
[----:B------:R-:W-:-:S04]  /*1916f0*/  ULDC UR4, c[0x0][0x228] ;  /* 0x00008a0000047ab9 */ /* 0x000fc80000000800 */
        /* <DEDUP_REMOVED lines=26> */
[----:B------:R-:W-:Y:S02]  /*1918a0*/  ISETP.LT.AND P6, PT, R37, UR4, !P0 ;  /* 0x0000000425007c0c */ /* 0x000fe4000c7c1270 */
[----:B------:R-:W-:Y:S01]  /*1918b0*/  LOP3.LUT P5, RZ, R7, 0x400000, RZ, 0xc0, !PT ;  /* 0x0040000007ff7812 */ /* 0x000fe200078ac0ff */
[----:B------:R-:W-:Y:S01]  /*1918c0*/  ULDC UR4, c[0x0][0x228] ;  /* 0x00008a0000047ab9 */ /* 0x000fe20000000800 */
[----:B------:R-:W-:-:S09]  /*1918d0*/  LOP3.LUT R41, R41, 0xfffffffd, RZ, 0xc0, !PT ;  /* 0xfffffffd29297812 */ /* 0x000fd200078ec0ff */
[----:B------:R-:W-:Y:S02]  /*1918e0*/  @P6 LOP3.LUT R41, R41, 0x2, RZ, 0xfc, !PT ;  /* 0x0000000229296812 */ /* 0x000fe400078efcff */
[----:B------:R-:W-:Y:S02]  /*1918f0*/  ISETP.LT.AND P6, PT, R42, UR6, !P1 ;  /* 0x000000062a007c0c */ /* 0x000fe4000cfc1270 */
[----:B------:R-:W-:Y:S01]  /*191900*/  LOP3.LUT R58, R58, 0xf7ffffff, RZ, 0xc0, !PT ;  /* 0xf7ffffff3a3a7812 */ /* 0x000fe200078ec0ff */
[----:B------:R-:W-:Y:S01]  /*191910*/  ULDC UR6, c[0x0][0x228] ;  /* 0x00008a0000067ab9 */ /* 0x000fe20000000800 */
[----:B------:R-:W-:-:S09]  /*191920*/  LOP3.LUT R41, R41, 0xfffffffe, RZ, 0xc0, !PT ;  /* 0xfffffffe29297812 */ /* 0x000fd200078ec0ff */
[----:B------:R-:W-:Y:S02]  /*191930*/  @P6 LOP3.LUT R41, R41, 0x1, RZ, 0xfc, !PT ;  /* 0x0000000129296812 */ /* 0x000fe400078efcff */
[----:B------:R-:W-:Y:S02]  /*191940*/  ISETP.LT.AND P6, PT, R37, UR4, !P1 ;  /* 0x0000000425007c0c */ /* 0x000fe4000cfc1270 */
[----:B------:R-:W-:Y:S02]  /*191950*/  @P5 LOP3.LUT R58, R58, 0x8000000, RZ, 0xfc, !PT ;  /* 0x080000003a3a5812 */ /* 0x000fe400078efcff */
[----:B------:R-:W-:Y:S01]  /*191960*/  LOP3.LUT P5, RZ, R7, 0x1000000, RZ, 0xc0, !PT ;  /* 0x0100000007ff7812 */ /* 0x000fe200078ac0ff */
[----:B------:R-:W-:-:S08]  /*191970*/  ULDC UR4, c[0x0][0x228] ;  /* 0x00008a0000047ab9 */ /* 0x000fd00000000800 */
        /* <DEDUP_REMOVED lines=62> */
[----:B------:R-:W-:Y:S01]  /*191d60*/  ISETP.LT.AND P2, PT, R42, UR6, !P1 ;  /* 0x000000062a007c0c */ /* 0x000fe2000cf41270 */
[----:B------:R-:W-:Y:S01]  /*191d70*/  STL [R1+0x7c38], R36 ;  /* 0x007c382401007387 */ /* 0x000fe20000100800 */
[----:B------:R-:W-:-:S03]  /*191d80*/  LOP3.LUT R43, R43, 0xfffdffff, RZ, 0xc0, !PT ;  /* 0xfffdffff2b2b7812 */ /* 0x000fc600078ec0ff */
[----:B------:R-:W-:Y:S01]  /*191d90*/  STL [R1+0x7b70], R46 ;  /* 0x007b702e01007387 */ /* 0x000fe20000100800 */
[----:B------:R-:W-:Y:S01]  /*191da0*/  F2FP.SATFINITE.E4M3.F32.PACK_AB_MERGE_C R0, R59, R40, RZ ;  /* 0x000000283b00723e */ /* 0x000fe200048070ff */
[----:B------:R-:W-:Y:S01]  /*191db0*/  ULDC UR6, c[0x0][0x228] ;  /* 0x00008a0000067ab9 */ /* 0x000fe20000000800 */
[----:B------:R-:W-:Y:S02]  /*191dc0*/  @P0 LOP3.LUT R43, R43, 0x20000, RZ, 0xfc, !PT ;  /* 0x000200002b2b0812 */ /* 0x000fe400078efcff */
[----:B------:R-:W-:Y:S01]  /*191dd0*/  ISETP.LT.AND P0, PT, R37, UR4, !P1 ;  /* 0x0000000425007c0c */ /* 0x000fe2000cf01270 */
[----:B------:R-:W-:Y:S04]  /*191de0*/  STL [R1+0x7b74], R38 ;  /* 0x007b742601007387 */ /* 0x000fe80000100800 */
[----:B------:R-:W-:Y:S01]  /*191df0*/  STL [R1+0x7b78], R39 ;  /* 0x007b782701007387 */ /* 0x000fe20000100800 */
[----:B------:R-:W-:-:S03]  /*191e00*/  LOP3.LUT R43, R43, 0xfffeffff, RZ, 0xc0, !PT ;  /* 0xfffeffff2b2b7812 */ /* 0x000fc600078ec0ff */
[----:B------:R-:W-:Y:S04]  /*191e10*/  STL [R1+0x7c6c], R6 ;  /* 0x007c6c0601007387 */ /* 0x000fe80000100800 */
[----:B------:R-:W-:Y:S04]  /*191e20*/  STL [R1+0x7b7c], R41 ;  /* 0x007b7c2901007387 */ /* 0x000fe80000100800 */
[----:B------:R-:W-:Y:S01]  /*191e30*/  STL [R1+0x7c50], R7 ;  /* 0x007c500701007387 */ /* 0x000fe20000100800 */
[----:B------:R-:W-:-:S03]  /*191e40*/  @P2 LOP3.LUT R43, R43, 0x10000, RZ, 0xfc, !PT ;  /* 0x000100002b2b2812 */ /* 0x000fc600078efcff */
[----:B------:R-:W-:Y:S04]  /*191e50*/  STL [R1+0x7b80], R58 ;  /* 0x007b803a01007387 */ /* 0x000fe80000100800 */
[----:B------:R0:W-:Y:S01]  /*191e60*/  STL [R1+0x2a4], R0 ;  /* 0x0002a40001007387 */ /* 0x0001e20000100800 */
[----:B------:R-:W-:Y:S01]  /*191e70*/  ULDC UR4, c[0x0][0x228] ;  /* 0x00008a0000047ab9 */ /* 0x000fe20000000800 */
[----:B------:R-:W-:Y:S02]  /*191e80*/  LOP3.LUT R43, R43, 0xffff7fff, RZ, 0xc0, !PT ;  /* 0xffff7fff2b2b7812 */ /* 0x000fe400078ec0ff */
[----:B0-----:R-:W-:Y:S02]  /*191e90*/  F2FP.SATFINITE.E4M3.F32.PACK_AB_MERGE_C R0, R35, R55, RZ ;  /* 0x000000372300723e */ /* 0x001fe400048070ff */
[----:B------:R-:W-:-:S03]  /*191ea0*/  @P0 LOP3.LUT R43, R43, 0x8000, RZ, 0xfc, !PT ;  /* 0x000080002b2b0812 */ /* 0x000fc600078efcff */
[----:B------:R0:W-:Y:S01]  /*191eb0*/  STL [R1+0x1e20], R0 ;  /* 0x001e200001007387 */ /* 0x0001e20000100800 */
[----:B------:R-:W-:-:S03]  /*191ec0*/  F2FP.SATFINITE.E4M3.F32.PACK_AB_MERGE_C R6, R31, R32, RZ ;  /* 0x000000201f06723e */ /* 0x000fc600048070ff */
[----:B------:R-:W-:Y:S01]  /*191ed0*/  STL [R1+0x7d44], R43 ;  /* 0x007d442b01007387 */ /* 0x000fe20000100800 */
[----:B0-----:R-:W-:-:S05]  /*191ee0*/  F2FP.SATFINITE.E4M3.F32.PACK_AB_MERGE_C R0, R33, R34, RZ ;  /* 0x000000222100723e */ /* 0x001fca00048070ff */
[----:B------:R0:W-:Y:S04]  /*191ef0*/  STL [R1+0x2a0], R0 ;  /* 0x0002a00001007387 */ /* 0x0001e80000100800 */
[----:B------:R1:W-:Y:S04]  /*191f00*/  STL [R1+0x29c], R6 ;  /* 0x00029c0601007387 */ /* 0x0003e80000100800 */
[----:B------:R3:W-:Y:S01]  /*191f10*/  STL [R1+0x298], R2 ;  /* 0x0002980201007387 */ /* 0x0007e20000100800 */
[----:B0-----:R-:W-:Y:S02]  /*191f20*/  F2FP.SATFINITE.E4M3.F32.PACK_AB_MERGE_C R0, R27, R28, RZ ;  /* 0x0000001c1b00723e */ /* 0x001fe400048070ff */
[----:B-1----:R-:W-:-:S02]  /*191f30*/  F2FP.SATFINITE.E4M3.F32.PACK_AB_MERGE_C R6, R25, R26, RZ ;  /* 0x0000001a1906723e */ /* 0x002fc400048070ff */
[----:B---3--:R-:W-:Y:S01]  /*191f40*/  F2FP.SATFINITE.E4M3.F32.PACK_AB_MERGE_C R2, R23, R24, RZ ;  /* 0x000000181702723e */ /* 0x008fe200048070ff */
[----:B------:R0:W-:Y:S04]  /*191f50*/  STL [R1+0x19e0], R0 ;  /* 0x0019e00001007387 */ /* 0x0001e80000100800 */
[----:B------:R-:W-:Y:S04]  /*191f60*/  STL [R1+0x294], R6 ;  /* 0x0002940601007387 */ /* 0x000fe80000100800 */
[----:B------:R-:W-:Y:S04]  /*191f70*/  STL [R1+0x290], R2 ;  /* 0x0002900201007387 */ /* 0x000fe80000100800 */
[----:B------:R-:W-:Y:S01]  /*191f80*/  STL [R1+0x7d48], R49 ;  /* 0x007d483101007387 */ /* 0x000fe20000100800 */
[----:B0-----:R-:W-:-:S05]  /*191f90*/  F2FP.SATFINITE.E4M3.F32.PACK_AB_MERGE_C R0, R21, R22, RZ ;  /* 0x000000161500723e */ /* 0x001fca00048070ff */
[----:B------:R0:W-:Y:S04]  /*191fa0*/  STL [R1+0x28c], R0 ;  /* 0x00028c0001007387 */ /* 0x0001e80000100800 */
[----:B------:R-:W-:Y:S01]  /*191fb0*/  STL [R1+0x7d4c], R50 ;  /* 0x007d4c3201007387 */ /* 0x000fe20000100800 */
[----:B0-----:R-:W-:-:S05]  /*191fc0*/  F2FP.SATFINITE.E4M3.F32.PACK_AB_MERGE_C R0, R61, R3, RZ ;  /* 0x000000033d00723e */ /* 0x001fca00048070ff */
[----:B------:R0:W-:Y:S04]  /*191fd0*/  STL [R1+0x288], R0 ;  /* 0x0002880001007387 */ /* 0x0001e80000100800 */
[----:B------:R-:W-:Y:S01]  /*191fe0*/  STL [R1+0x7d50], R51 ;  /* 0x007d503301007387 */ /* 0x000fe20000100800 */
[----:B------:R-:W-:Y:S02]  /*191ff0*/  F2FP.SATFINITE.E4M3.F32.PACK_AB_MERGE_C R3, R56, R57, RZ ;  /* 0x000000393803723e */ /* 0x000fe400048070ff */
[----:B0-----:R-:W-:Y:S02]  /*192000*/  F2FP.SATFINITE.E4M3.F32.PACK_AB_MERGE_C R0, R9, R5, RZ ;  /* 0x000000050900723e */ /* 0x001fe400048070ff */
[----:B------:R-:W-:-:S03]  /*192010*/  F2FP.SATFINITE.E4M3.F32.PACK_AB_MERGE_C R2, R53, R54, RZ ;  /* 0x000000363502723e */ /* 0x000fc600048070ff */
[----:B------:R0:W-:Y:S02]  /*192020*/  STL [R1+0x284], R0 ;  /* 0x0002840001007387 */ /* 0x0001e40000100800 */
[----:B0-----:R-:W-:-:S05]  /*192030*/  F2FP.SATFINITE.E4M3.F32.PACK_AB_MERGE_C R0, R47, R4, RZ ;  /* 0x000000042f00723e */ /* 0x001fca00048070ff */
[----:B------:R2:W-:Y:S04]  /*192040*/  STL [R1+0xd44], R0 ;  /* 0x000d440001007387 */ /* 0x0005e80000100800 */
[----:B------:R-:W-:Y:S04]  /*192050*/  STL [R1+0xd40], R3 ;  /* 0x000d400301007387 */ /* 0x000fe80000100800 */
[----:B------:R-:W3:Y:S04]  /*192060*/  LDL.LU R51, [R1+0x1994] ;  /* 0x0019940001337983 */ /* 0x000ee80000300800 */
[----:B------:R-:W-:Y:S04]  /*192070*/  STL [R1+0xd38], R2 ;  /* 0x000d380201007387 */ /* 0x000fe80000100800 */
[----:B------:R-:W4:Y:S01]  /*192080*/  LDL.LU R50, [R1+0x1998] ;  /* 0x0019980001327983 */ /* 0x000f220000300800 */
[----:B--2---:R-:W-:-:S05]  /*192090*/  F2FP.SATFINITE.E4M3.F32.PACK_AB_MERGE_C R0, R45, R48, RZ ;  /* 0x000000302d00723e */ /* 0x004fca00048070ff */
[----:B------:R-:W-:Y:S04]  /*1920a0*/  STL [R1+0xd3c], R0 ;  /* 0x000d3c0001007387 */ /* 0x000fe80000100800 */
[----:B----4-:R0:W-:Y:S04]  /*1920b0*/  STL [R1+0x7f08], R50 ;  /* 0x007f083201007387 */ /* 0x0101e80000100800 */
[----:B0-----:R-:W3:Y:S04]  /*1920c0*/  LDL.LU R50, [R1+0x1990] ;  /* 0x0019900001327983 */ /* 0x001ee80000300800 */
[----:B------:R-:W2:Y:S04]  /*1920d0*/  LDL.LU R49, [R1+0x199c] ;  /* 0x00199c0001317983 */ /* 0x000ea80000300800 */
[----:B------:R-:W4:Y:S04]  /*1920e0*/  LDL.LU R43, [R1+0x1980] ;  /* 0x00198000012b7983 */ /* 0x000f280000300800 */
[----:B------:R-:W4:Y:S04]  /*1920f0*/  LDL.LU R58, [R1+0x1984] ;  /* 0x00198400013a7983 */ /* 0x000f280000300800 */
        /* <DEDUP_REMOVED lines=56> */
[----:B---3--:R-:W-:-:S03]  /*192480*/  F2FP.SATFINITE.E4M3.F32.PACK_AB_MERGE_C R51, R51, R50, RZ ;  /* 0x000000323333723e */ /* 0x008fc600048070ff */
[----:B------:R-:W3:Y:S01]  /*192490*/  LDL.LU R50, [R1+0x7f08] ;  /* 0x007f080001327983 */ /* 0x000ee20000300800 */
[----:B----4-:R-:W-:Y:S02]  /*1924a0*/  F2FP.SATFINITE.E4M3.F32.PACK_AB_MERGE_C R43, R58, R43, RZ ;  /* 0x0000002b3a2b723e */ /* 0x010fe400048070ff */
[----:B-----5:R-:W-:Y:S01]  /*1924b0*/  F2FP.SATFINITE.E4M3.F32.PACK_AB_MERGE_C R41, R41, R7, RZ ;  /* 0x000000072929723e */ /* 0x020fe200048070ff */
[----:B------:R-:W-:Y:S01]  /*1924c0*/  STL [R1+0xd30], R51 ;  /* 0x000d303301007387 */ /* 0x000fe20000100800 */
[----:B--2---:R-:W-:Y:S02]  /*1924d0*/  F2FP.SATFINITE.E4M3.F32.PACK_AB_MERGE_C R6, R39, R6, RZ ;  /* 0x000000062706723e */ /* 0x004fe400048070ff */
[----:B------:R-:W-:Y:S02]  /*1924e0*/  F2FP.SATFINITE.E4M3.F32.PACK_AB_MERGE_C R7, R38, R0, RZ ;  /* 0x000000002607723e */ /* 0x000fe400048070ff */
[----:B------:R-:W-:Y:S02]  /*1924f0*/  F2FP.SATFINITE.E4M3.F32.PACK_AB_MERGE_C R0, R36, R46, RZ ;  /* 0x0000002e2400723e */ /* 0x000fe400048070ff */
[----:B------:R-:W-:-:S02]  /*192500*/  F2FP.SATFINITE.E4M3.F32.PACK_AB_MERGE_C R2, R2, R11, RZ ;  /* 0x0000000b0202723e */ /* 0x000fc400048070ff */
[----:B---3--:R-:W-:-:S05]  /*192510*/  F2FP.SATFINITE.E4M3.F32.PACK_AB_MERGE_C R49, R49, R50, RZ ;  /* 0x000000323131723e */ /* 0x008fca00048070ff */
[----:B------:R-:W-:Y:S04]  /*192520*/  STL [R1+0xd34], R49 ;  /* 0x000d343101007387 */ /* 0x000fe80000100800 */
[----:B------:R-:W-:Y:S04]  /*192530*/  STL [R1+0xd2c], R43 ;  /* 0x000d2c2b01007387 */ /* 0x000fe80000100800 */
[----:B------:R-:W-:Y:S04]  /*192540*/  STL [R1+0xd28], R41 ;  /* 0x000d282901007387 */ /* 0x000fe80000100800 */
[----:B------:R0:W-:Y:S04]  /*192550*/  STL [R1+0xd24], R6 ;  /* 0x000d240601007387 */ /* 0x0001e80000100800 */
[----:B------:R-:W-:Y:S04]  /*192560*/  STL [R1+0xd20], R7 ;  /* 0x000d200701007387 */ /* 0x000fe80000100800 */
[----:B------:R1:W-:Y:S01]  /*192570*/  STL [R1+0x330], R0 ;  /* 0x0003300001007387 */ /* 0x0003e20000100800 */
[----:B0-----:R-:W-:-:S02]  /*192580*/  F2FP.SATFINITE.E4M3.F32.PACK_AB_MERGE_C R6, R10, R44, RZ ;  /* 0x0000002c0a06723e */ /* 0x001fc400048070ff */
[----:B-1----:R-:W-:-:S03]  /*192590*/  F2FP.SATFINITE.E4M3.F32.PACK_AB_MERGE_C R0, R13, R12, RZ ;  /* 0x0000000c0d00723e */ /* 0x002fc600048070ff */
[----:B------:R0:W-:Y:S04]  /*1925a0*/  STL [R1+0x30c], R6 ;  /* 0x00030c0601007387 */ /* 0x0001e80000100800 */
[----:B------:R1:W-:Y:S04]  /*1925b0*/  STL [R1+0x308], R2 ;  /* 0x0003080201007387 */ /* 0x0003e80000100800 */
[----:B------:R2:W-:Y:S01]  /*1925c0*/  STL [R1+0x304], R0 ;  /* 0x0003040001007387 */ /* 0x0005e20000100800 */
[----:B0-----:R-:W-:Y:S02]  /*1925d0*/  F2FP.SATFINITE.E4M3.F32.PACK_AB_MERGE_C R6, R15, R14, RZ ;  /* 0x0000000e0f06723e */ /* 0x001fe400048070ff */
[----:B-1----:R-:W-:-:S02]  /*1925e0*/  F2FP.SATFINITE.E4M3.F32.PACK_AB_MERGE_C R2, R17, R16, RZ ;  /* 0x000000101102723e */ /* 0x002fc400048070ff */
[----:B--2---:R-:W-:Y:S01]  /*1925f0*/  F2FP.SATFINITE.E4M3.F32.PACK_AB_MERGE_C R0, R52, R18, RZ ;  /* 0x000000123400723e */ /* 0x004fe200048070ff */
[----:B------:R0:W-:Y:S04]  /*192600*/  STL [R1+0x300], R6 ;  /* 0x0003000601007387 */ /* 0x0001e80000100800 */
[----:B------:R1:W-:Y:S04]  /*192610*/  STL [R1+0x2f8], R2 ;  /* 0x0002f80201007387 */ /* 0x0003e80000100800 */
[----:B------:R2:W-:Y:S01]  /*192620*/  STL [R1+0x2f4], R0 ;  /* 0x0002f40001007387 */ /* 0x0005e20000100800 */
[----:B0-----:R-:W-:-:S02]  /*192630*/  F2FP.SATFINITE.E4M3.F32.PACK_AB_MERGE_C R6, R42, R19, RZ ;  /* 0x000000132a06723e */ /* 0x001fc400048070ff */
[----:B-1----:R-:W-:Y:S02]  /*192640*/  F2FP.SATFINITE.E4M3.F32.PACK_AB_MERGE_C R2, R40, R37, RZ ;  /* 0x000000252802723e */ /* 0x002fe400048070ff */
        /* <DEDUP_REMOVED lines=18> */
[----:B--2---:R-:W-:Y:S02]  /*192770*/  F2FP.SATFINITE.E4M3.F32.PACK_AB_MERGE_C R0, R61, R3, RZ ;  /* 0x000000033d00723e */ /* 0x004fe400048070ff */
[----:B------:R-:W-:Y:S01]  /*192780*/  F2FP.SATFINITE.E4M3.F32.PACK_AB_MERGE_C R3, R5, R60, RZ ;  /* 0x0000003c0503723e */ /* 0x000fe200048070ff */
[----:B------:R-:W-:Y:S04]  /*192790*/  STL [R1+0x280], R6 ;  /* 0x0002800601007387 */ /* 0x000fe80000100800 */
        /* <DEDUP_REMOVED lines=8> */
[----:B------:R-:W-:Y:S04]  /*192820*/  STL [R1+0x268], R3 ;  /* 0x0002680301007387 */ /* 0x000fe80000100800 */
[----:B------:R-:W2:Y:S01]  /*192830*/  LDL.LU R46, [R1+0x18a8] ;  /* 0x0018a800012e7983 */ /* 0x000ea20000300800 */
[----:B0-----:R-:W-:-:S02]  /*192840*/  F2FP.SATFINITE.E4M3.F32.PACK_AB_MERGE_C R2, R53, R54, RZ ;  /* 0x000000363502723e */ /* 0x001fc400048070ff */
[----:B-1----:R-:W-:-:S03]  /*192850*/  F2FP.SATFINITE.E4M3.F32.PACK_AB_MERGE_C R0, R45, R48, RZ ;  /* 0x000000302d00723e */ /* 0x002fc600048070ff */
[----:B------:R0:W-:Y:S04]  /*192860*/  STL [R1+0x264], R2 ;  /* 0x0002640201007387 */ /* 0x0001e80000100800 */
[----:B------:R-:W2:Y:S04]  /*192870*/  LDL.LU R36, [R1+0x18ac] ;  /* 0x0018ac0001247983 */ /* 0x000ea80000300800 */
[----:B------:R1:W-:Y:S04]  /*192880*/  STL [R1+0x260], R0 ;  /* 0x0002600001007387 */ /* 0x0003e80000100800 */
[----:B------:R-:W1:Y:S04]  /*192890*/  LDL.LU R44, [R1+0x1890] ;  /* 0x00189000012c7983 */ /* 0x000e680000300800 */
[----:B------:R-:W1:Y:S04]  /*1928a0*/  LDL.LU R10, [R1+0x1894] ;  /* 0x00189400010a7983 */ /* 0x000e680000300800 */
[----:B------:R-:W3:Y:S04]  /*1928b0*/  LDL.LU R11, [R1+0x1898] ;  /* 0x00189800010b7983 */ /* 0x000ee80000300800 */
[----:B0-----:R-:W3:Y:S04]  /*1928c0*/  LDL.LU R2, [R1+0x189c] ;  /* 0x00189c0001027983 */ /* 0x001ee80000300800 */
        /* <DEDUP_REMOVED lines=44> */
[----:B--2---:R-:W-:-:S02]  /*192b90*/  F2FP.SATFINITE.E4M3.F32.PACK_AB_MERGE_C R7, R36, R46, RZ ;  /* 0x0000002e2407723e */ /* 0x004fc400048070ff */
[----:B-1----:R-:W-:-:S03]  /*192ba0*/  F2FP.SATFINITE.E4M3.F32.PACK_AB_MERGE_C R0, R10, R44, RZ ;  /* 0x0000002c0a00723e */ /* 0x002fc600048070ff */
[----:B------:R-:W-:Y:S01]  /*192bb0*/  STL [R1+0x25c], R7 ;  /* 0x00025c0701007387 */ /* 0x000fe20000100800 */
[----:B---3--:R-:W-:-:S03]  /*192bc0*/  F2FP.SATFINITE.E4M3.F32.PACK_AB_MERGE_C R6, R2, R11, RZ ;  /* 0x0000000b0206723e */ /* 0x008fc600048070ff */
[----:B------:R5:W-:Y:S01]  /*192bd0*/  STL [R1+0x258], R0 ;  /* 0x0002580001007387 */ /* 0x000be20000100800 */
[----:B----4-:R-:W-:-:S03]  /*192be0*/  F2FP.SATFINITE.E4M3.F32.PACK_AB_MERGE_C R2, R13, R12, RZ ;  /* 0x0000000c0d02723e */ /* 0x010fc600048070ff */
[----:B------:R0:W-:Y:S04]  /*192bf0*/  STL [R1+0x254], R6 ;  /* 0x0002540601007387 */ /* 0x0001e80000100800 */
[----:B------:R1:W-:Y:S01]  /*192c00*/  STL [R1+0x250], R2 ;  /* 0x0002500201007387 */ /* 0x0003e20000100800 */
[----:B-----5:R-:W-:Y:S02]  /*192c10*/  F2FP.SATFINITE.E4M3.F32.PACK_AB_MERGE_C R0, R15, R14, RZ ;  /* 0x0000000e0f00723e */ /* 0x020fe400048070ff */
[----:B0-----:R-:W-:Y:S02]  /*192c20*/  F2FP.SATFINITE.E4M3.F32.PACK_AB_MERGE_C R6, R17, R16, RZ ;  /* 0x000000101106723e */ /* 0x001fe400048070ff */
[----:B-1----:R-:W-:Y:S01]  /*192c30*/  F2FP.SATFINITE.E4M3.F32.PACK_AB_MERGE_C R2, R52, R18, RZ ;  /* 0x000000123402723e */ /* 0x002fe200048070ff */
        /* <DEDUP_REMOVED lines=19> */
[----:B------:R1:W-:Y:S01]  /*192d70*/  STL [R1+0x224], R6 ;  /* 0x0002240601007387 */ /* 0x0003e20000100800 */
[----:B------:R-:W-:-:S03]  /*192d80*/  F2FP.SATFINITE.E4M3.F32.PACK_AB_MERGE_C R5, R5, R60, RZ ;  /* 0x0000003c0505723e */ /* 0x000fc600048070ff */
[----:B------:R-:W-:Y:S01]  /*192d90*/  STL [R1+0x220], R2 ;  /* 0x0002200201007387 */ /* 0x000fe20000100800 */
[----:B0-----:R-:W-:Y:S02]  /*192da0*/  F2FP.SATFINITE.E4M3.F32.PACK_AB_MERGE_C R0, R22, R23, RZ ;  /* 0x000000171600723e */ /* 0x001fe400048070ff */
[----:B-1----:R-:W-:Y:S02]  /*192db0*/  F2FP.SATFINITE.E4M3.F32.PACK_AB_MERGE_C R6, R20, R21, RZ ;  /* 0x000000151406723e */ /* 0x002fe400048070ff */
[----:B------:R-:W-:-:S03]  /*192dc0*/  F2FP.SATFINITE.E4M3.F32.PACK_AB_MERGE_C R4, R4, R9, RZ ;  /* 0x000000090404723e */ /* 0x000fc600048070ff */
[----:B------:R-:W-:Y:S04]  /*192dd0*/  STL [R1+0x7da4], R6 ;  /* 0x007da40601007387 */ /* 0x000fe80000100800 */
[----:B------:R0:W-:Y:S01]  /*192de0*/  STL [R1+0x21c], R0 ;  /* 0x00021c0001007387 */ /* 0x0001e20000100800 */
[----:B------:R-:W-:Y:S02]  /*192df0*/  F2FP.SATFINITE.E4M3.F32.PACK_AB_MERGE_C R38, R47, R8, RZ ;  /* 0x000000082f26723e */ /* 0x000fe400048070ff */
[----:B------:R-:W-:Y:S01]  /*192e00*/  F2FP.SATFINITE.E4M3.F32.PACK_AB_MERGE_C R37, R56, R57, RZ ;  /* 0x000000393825723e */ /* 0x000fe200048070ff */
[----:B------:R1:W-:Y:S01]  /*192e10*/  STL [R1+0x7da8], R5 ;  /* 0x007da80501007387 */ /* 0x0003e20000100800 */
[----:B------:R-:W-:Y:S02]  /*192e20*/  F2FP.SATFINITE.E4M3.F32.PACK_AB_MERGE_C R39, R53, R54, RZ ;  /* 0x000000363527723e */ /* 0x000fe400048070ff */
[----:B0-----:R-:W-:-:S05]  /*192e30*/  F2FP.SATFINITE.E4M3.F32.PACK_AB_MERGE_C R0, R61, R3, RZ ;  /* 0x000000033d00723e */ /* 0x001fca00048070ff */
[----:B------:R-:W-:Y:S04]  /*192e40*/  STL [R1+0x214], R0 ;  /* 0x0002140001007387 */ /* 0x000fe80000100800 */
[----:B------:R-:W-:Y:S04]  /*192e50*/  STL [R1+0x7dac], R4 ;  /* 0x007dac0401007387 */ /* 0x000fe80000100800 */
[----:B------:R-:W-:Y:S04]  /*192e60*/  STL [R1+0x7db0], R38 ;  /* 0x007db02601007387 */ /* 0x000fe80000100800 */
[----:B------:R-:W-:Y:S04]  /*192e70*/  STL [R1+0x7db4], R37 ;  /* 0x007db42501007387 */ /* 0x000fe80000100800 */
        /* <DEDUP_REMOVED lines=13> */
[----:B------:R-:W1:Y:S04]  /*192f50*/  LDL.LU R29, [R1+0xc20] ;  /* 0x000c2000011d7983 */ /* 0x000e680000300800 */
[----:B------:R-:W1:Y:S04]  /*192f60*/  LDL.LU R28, [R1+0xc24] ;  /* 0x000c2400011c7983 */ /* 0x000e680000300800 */
[----:B------:R-:W5:Y:S04]  /*192f70*/  LDL.LU R27, [R1+0xc28] ;  /* 0x000c2800011b7983 */ /* 0x000f680000300800 */
[----:B------:R-:W5:Y:S04]  /*192f80*/  LDL.LU R61, [R1+0xc2c] ;  /* 0x000c2c00013d7983 */ /* 0x000f680000300800 */
[----:B------:R-:W0:Y:S04]  /*192f90*/  LDL.LU R26, [R1+0xc30] ;  /* 0x000c3000011a7983 */ /* 0x000e280000300800 */
[----:B------:R-:W0:Y:S04]  /*192fa0*/  LDL.LU R25, [R1+0xc34] ;  /* 0x000c340001197983 */ /* 0x000e280000300800 */
        /* <DEDUP_REMOVED lines=12> */
[----:B------:R-:W-:-:S03]  /*193070*/  F2FP.SATFINITE.E4M3.F32.PACK_AB_MERGE_C R44, R45, R48, RZ ;  /* 0x000000302d2c723e */ /* 0x000fc600048070ff */
[----:B------:R-:W5:Y:S04]  /*193080*/  LDL.LU R48, [R1+0xc68] ;  /* 0x000c680001307983 */ /* 0x000f680000300800 */
[----:B------:R-:W5:Y:S04]  /*193090*/  LDL.LU R45, [R1+0xc6c] ;  /* 0x000c6c00012d7983 */ /* 0x000f680000300800 */
[----:B------:R-:W-:Y:S01]  /*1930a0*/  STL [R1+0x7dbc], R44 ;  /* 0x007dbc2c01007387 */ /* 0x000fe20000100800 */
[----:B--2---:R-:W-:Y:S02]  /*1930b0*/  F2FP.SATFINITE.E4M3.F32.PACK_AB_MERGE_C R49, R40, R42, RZ ;  /* 0x0000002a2831723e */ /* 0x004fe400048070ff */
[----:B---3--:R-:W-:-:S02]  /*1930c0*/  F2FP.SATFINITE.E4M3.F32.PACK_AB_MERGE_C R46, R55, R59, RZ ;  /* 0x0000003b372e723e */ /* 0x008fc400048070ff */
[----:B----4-:R-:W-:Y:S02]  /*1930d0*/  F2FP.SATFINITE.E4M3.F32.PACK_AB_MERGE_C R53, R53, R35, RZ ;  /* 0x000000233535723e */ /* 0x010fe400048070ff */
[----:B-----5:R-:W-:Y:S01]  /*1930e0*/  F2FP.SATFINITE.E4M3.F32.PACK_AB_MERGE_C R52, R33, R34, RZ ;  /* 0x000000222134723e */ /* 0x020fe200048070ff */
[----:B------:R-:W-:Y:S01]  /*1930f0*/  STL [R1+0x7dc0], R49 ;  /* 0x007dc03101007387 */ /* 0x000fe20000100800 */
[----:B------:R-:W-:-:S03]  /*193100*/  F2FP.SATFINITE.E4M3.F32.PACK_AB_MERGE_C R54, R54, R32, RZ ;  /* 0x000000203636723e */ /* 0x000fc600048070ff */
[----:B------:R-:W-:Y:S01]  /*193110*/  STL [R1+0x7dc4], R46 ;  /* 0x007dc42e01007387 */ /* 0x000fe20000100800 */
[----:B------:R-:W-:-:S03]  /*193120*/  F2FP.SATFINITE.E4M3.F32.PACK_AB_MERGE_C R6, R30, R31, RZ ;  /* 0x0000001f1e06723e */ /* 0x000fc600048070ff */
[----:B------:R2:W-:Y:S01]  /*193130*/  STL [R1+0x7dc8], R53 ;  /* 0x007dc83501007387 */ /* 0x0005e20000100800 */
[----:B-1----:R-:W-:-:S03]  /*193140*/  F2FP.SATFINITE.E4M3.F32.PACK_AB_MERGE_C R5, R28, R29, RZ ;  /* 0x0000001d1c05723e */ /* 0x002fc600048070ff */
[----:B------:R-:W-:Y:S01]  /*193150*/  STL [R1+0x7dcc], R52 ;  /* 0x007dcc3401007387 */ /* 0x000fe20000100800 */
[----:B------:R-:W-:-:S03]  /*193160*/  F2FP.SATFINITE.E4M3.F32.PACK_AB_MERGE_C R61, R61, R27, RZ ;  /* 0x0000001b3d3d723e */ /* 0x000fc600048070ff */
[----:B------:R-:W-:Y:S01]  /*193170*/  STL [R1+0x7dd0], R54 ;  /* 0x007dd03601007387 */ /* 0x000fe20000100800 */
[----:B0-----:R-:W-:-:S03]  /*193180*/  F2FP.SATFINITE.E4M3.F32.PACK_AB_MERGE_C R39, R25, R26, RZ ;  /* 0x0000001a1927723e */ /* 0x001fc600048070ff */
[----:B------:R-:W-:Y:S01]  /*193190*/  STL [R1+0x7dd4], R6 ;  /* 0x007dd40601007387 */ /* 0x000fe20000100800 */
[----:B------:R-:W-:-:S03]  /*1931a0*/  F2FP.SATFINITE.E4M3.F32.PACK_AB_MERGE_C R60, R60, R24, RZ ;  /* 0x000000183c3c723e */ /* 0x000fc600048070ff */
[----:B------:R0:W-:Y:S01]  /*1931b0*/  STL [R1+0x7dd8], R5 ;  /* 0x007dd80501007387 */ /* 0x0001e20000100800 */
[----:B------:R-:W-:-:S03]  /*1931c0*/  F2FP.SATFINITE.E4M3.F32.PACK_AB_MERGE_C R37, R22, R23, RZ ;  /* 0x000000171625723e */ /* 0x000fc600048070ff */
[----:B------:R-:W-:Y:S01]  /*1931d0*/  STL [R1+0x7ddc], R61 ;  /* 0x007ddc3d01007387 */ /* 0x000fe20000100800 */
[----:B------:R-:W-:-:S03]  /*1931e0*/  F2FP.SATFINITE.E4M3.F32.PACK_AB_MERGE_C R38, R20, R21, RZ ;  /* 0x000000151426723e */ /* 0x000fc600048070ff */
[----:B------:R-:W-:Y:S01]  /*1931f0*/  STL [R1+0x7de0], R39 ;  /* 0x007de02701007387 */ /* 0x000fe20000100800 */
[----:B--2---:R-:W-:-:S03]  /*193200*/  F2FP.SATFINITE.E4M3.F32.PACK_AB_MERGE_C R53, R9, R3, RZ ;  /* 0x000000030935723e */ /* 0x004fc600048070ff */
[----:B------:R-:W-:Y:S01]  /*193210*/  STL [R1+0x7de4], R60 ;  /* 0x007de43c01007387 */ /* 0x000fe20000100800 */
[----:B------:R-:W-:-:S03]  /*193220*/  F2FP.SATFINITE.E4M3.F32.PACK_AB_MERGE_C R46, R47, R8, RZ ;  /* 0x000000082f2e723e */ /* 0x000fc600048070ff */
[----:B------:R1:W-:Y:S01]  /*193230*/  STL [R1+0x7de8], R37 ;  /* 0x007de82501007387 */ /* 0x0003e20000100800 */
[----:B0-----:R-:W-:-:S03]  /*193240*/  F2FP.SATFINITE.E4M3.F32.PACK_AB_MERGE_C R5, R56, R57, RZ ;  /* 0x000000393805723e */ /* 0x001fc600048070ff */
[----:B------:R-:W-:Y:S04]  /*193250*/  STL [R1+0x7dec], R38 ;  /* 0x007dec2601007387 */ /* 0x000fe80000100800 */
[----:B------:R-:W-:Y:S04]  /*193260*/  STL [R1+0x7df0], R53 ;  /* 0x007df03501007387 */ /* 0x000fe80000100800 */
[----:B------:R-:W-:Y:S04]  /*193270*/  STL [R1+0x7df4], R46 ;  /* 0x007df42e01007387 */ /* 0x000fe80000100800 */
[----:B------:R0:W-:Y:S04]  /*193280*/  STL [R1+0x7df8], R5 ;  /* 0x007df80501007387 */ /* 0x0001e80000100800 */
[----:B------:R-:W1:Y:S04]  /*193290*/  LDL.LU R16, [R1+0xc70] ;  /* 0x000c700001107983 */ /* 0x000e680000300800 */
[----:B------:R-:W1:Y:S04]  /*1932a0*/  LDL.LU R17, [R1+0xc74] ;  /* 0x000c740001117983 */ /* 0x000e680000300800 */
[----:B------:R-:W2:Y:S04]  /*1932b0*/  LDL.LU R18, [R1+0xc78] ;  /* 0x000c780001127983 */ /* 0x000ea80000300800 */
[----:B------:R-:W2:Y:S04]  /*1932c0*/  LDL.LU R19, [R1+0xc7c] ;  /* 0x000c7c0001137983 */ /* 0x000ea80000300800 */
[----:B------:R-:W0:Y:S04]  /*1932d0*/  LDL.LU R42, [R1+0xc80] ;  /* 0x000c8000012a7983 */ /* 0x000e280000300800 */
[----:B------:R-:W0:Y:S04]  /*1932e0*/  LDL.LU R40, [R1+0xc84] ;  /* 0x000c840001287983 */ /* 0x000e280000300800 */
        /* <DEDUP_REMOVED lines=28> */
[----:B-1----:R-:W-:Y:S02]  /*1934b0*/  F2FP.SATFINITE.E4M3.F32.PACK_AB_MERGE_C R37, R17, R16, RZ ;  /* 0x000000101125723e */ /* 0x002fe400048070ff */
[----:B--2---:R-:W-:-:S02]  /*1934c0*/  F2FP.SATFINITE.E4M3.F32.PACK_AB_MERGE_C R60, R19, R18, RZ ;  /* 0x00000012133c723e */ /* 0x004fc400048070ff */
[----:B0-----:R-:W-:Y:S01]  /*1934d0*/  F2FP.SATFINITE.E4M3.F32.PACK_AB_MERGE_C R5, R40, R42, RZ ;  /* 0x0000002a2805723e */ /* 0x001fe200048070ff */
[----:B------:R-:W-:Y:S04]  /*1934e0*/  STL [R1+0x7e00], R37 ;  /* 0x007e002501007387 */ /* 0x000fe80000100800 */
[----:B------:R-:W-:Y:S01]  /*1934f0*/  STL [R1+0x7e04], R60 ;  /* 0x007e043c01007387 */ /* 0x000fe20000100800 */
[----:B---3--:R-:W-:-:S03]  /*193500*/  F2FP.SATFINITE.E4M3.F32.PACK_AB_MERGE_C R46, R55, R59, RZ ;  /* 0x0000003b372e723e */ /* 0x008fc600048070ff */
[----:B------:R4:W-:Y:S04]  /*193510*/  STL [R1+0x7e08], R5 ;  /* 0x007e080501007387 */ /* 0x0009e80000100800 */
[----:B------:R0:W-:Y:S01]  /*193520*/  STL [R1+0x7e0c], R46 ;  /* 0x007e0c2e01007387 */ /* 0x0001e20000100800 */
[----:B----4-:R-:W-:Y:S02]  /*193530*/  F2FP.SATFINITE.E4M3.F32.PACK_AB_MERGE_C R5, R34, R35, RZ ;  /* 0x000000232205723e */ /* 0x010fe400048070ff */
[----:B-----5:R-:W-:-:S03]  /*193540*/  F2FP.SATFINITE.E4M3.F32.PACK_AB_MERGE_C R60, R32, R33, RZ ;  /* 0x00000021203c723e */ /* 0x020fc600048070ff */
[----:B------:R1:W-:Y:S01]  /*193550*/  STL [R1+0x7e10], R5 ;  /* 0x007e100501007387 */ /* 0x0003e20000100800 */
[----:B------:R-:W-:-:S03]  /*193560*/  F2FP.SATFINITE.E4M3.F32.PACK_AB_MERGE_C R37, R28, R29, RZ ;  /* 0x0000001d1c25723e */ /* 0x000fc600048070ff */
[----:B------:R2:W-:Y:S01]  /*193570*/  STL [R1+0x7e14], R60 ;  /* 0x007e143c01007387 */ /* 0x0005e20000100800 */
[----:B0-----:R-:W-:Y:S02]  /*193580*/  F2FP.SATFINITE.E4M3.F32.PACK_AB_MERGE_C R46, R24, R25, RZ ;  /* 0x00000019182e723e */ /* 0x001fe400048070ff */
[----:B------:R-:W-:Y:S02]  /*193590*/  F2FP.SATFINITE.E4M3.F32.PACK_AB_MERGE_C R0, R26, R27, RZ ;  /* 0x0000001b1a00723e */ /* 0x000fe400048070ff */
[----:B-1----:R-:W-:Y:S02]  /*1935a0*/  F2FP.SATFINITE.E4M3.F32.PACK_AB_MERGE_C R5, R30, R31, RZ ;  /* 0x0000001f1e05723e */ /* 0x002fe400048070ff */
[----:B--2---:R-:W-:-:S03]  /*1935b0*/  F2FP.SATFINITE.E4M3.F32.PACK_AB_MERGE_C R60, R20, R21, RZ ;  /* 0x00000015143c723e */ /* 0x004fc600048070ff */
[----:B------:R0:W-:Y:S04]  /*1935c0*/  STL [R1+0x7e18], R5 ;  /* 0x007e180501007387 */ /* 0x0001e80000100800 */
[----:B------:R1:W-:Y:S04]  /*1935d0*/  STL [R1+0x7e1c], R37 ;  /* 0x007e1c2501007387 */ /* 0x0003e80000100800 */
[----:B------:R2:W-:Y:S04]  /*1935e0*/  STL [R1+0x7e20], R46 ;  /* 0x007e202e01007387 */ /* 0x0005e80000100800 */
[----:B------:R-:W-:Y:S01]  /*1935f0*/  STL [R1+0x198], R0 ;  /* 0x0001980001007387 */ /* 0x000fe20000100800 */
[----:B0-----:R-:W-:-:S02]  /*193600*/  F2FP.SATFINITE.E4M3.F32.PACK_AB_MERGE_C R5, R22, R23, RZ ;  /* 0x000000171605723e */ /* 0x001fc400048070ff */
[----:B-1----:R-:W-:Y:S02]  /*193610*/  F2FP.SATFINITE.E4M3.F32.PACK_AB_MERGE_C R37, R47, R8, RZ ;  /* 0x000000082f25723e */ /* 0x002fe400048070ff */
[----:B--2---:R-:W-:Y:S01]  /*193620*/  F2FP.SATFINITE.E4M3.F32.PACK_AB_MERGE_C R46, R9, R3, RZ ;  /* 0x00000003092e723e */ /* 0x004fe200048070ff */
[----:B------:R-:W-:Y:S04]  /*193630*/  STL [R1+0x7e24], R5 ;  /* 0x007e240501007387 */ /* 0x000fe80000100800 */
[----:B------:R0:W-:Y:S04]  /*193640*/  STL [R1+0x7e28], R60 ;  /* 0x007e283c01007387 */ /* 0x0001e80000100800 */
[----:B------:R-:W-:Y:S04]  /*193650*/  STL [R1+0x7e2c], R46 ;  /* 0x007e2c2e01007387 */ /* 0x000fe80000100800 */
[----:B------:R1:W-:Y:S01]  /*193660*/  STL [R1+0x7e30], R37 ;  /* 0x007e302501007387 */ /* 0x0003e20000100800 */
[----:B0-----:R-:W-:-:S05]  /*193670*/  F2FP.SATFINITE.E4M3.F32.PACK_AB_MERGE_C R60, R56, R57, RZ ;  /* 0x00000039383c723e */ /* 0x001fca00048070ff */
[----:B------:R-:W-:Y:S04]  /*193680*/  STL [R1+0x7e34], R60 ;  /* 0x007e343c01007387 */ /* 0x000fe80000100800 */
[----:B------:R-:W1:Y:S04]  /*193690*/  LDL.LU R16, [R1+0xcf0] ;  /* 0x000cf00001107983 */ /* 0x000e680000300800 */
[----:B------:R-:W1:Y:S04]  /*1936a0*/  LDL.LU R17, [R1+0xcf4] ;  /* 0x000cf40001117983 */ /* 0x000e680000300800 */
        /* <DEDUP_REMOVED lines=31> */
[----:B------:R3:W-:Y:S01]  /*1938a0*/  STL [R1+0x7e38], R5 ;  /* 0x007e380501007387 */ /* 0x0007e20000100800 */
[----:B-1----:R-:W-:Y:S02]  /*1938b0*/  F2FP.SATFINITE.E4M3.F32.PACK_AB_MERGE_C R37, R17, R16, RZ ;  /* 0x000000101125723e */ /* 0x002fe400048070ff */
[----:B--2---:R-:W-:-:S02]  /*1938c0*/  F2FP.SATFINITE.E4M3.F32.PACK_AB_MERGE_C R46, R19, R18, RZ ;  /* 0x00000012132e723e */ /* 0x004fc400048070ff */
[----:B---3--:R-:W-:Y:S01]  /*1938d0*/  F2FP.SATFINITE.E4M3.F32.PACK_AB_MERGE_C R5, R40, R42, RZ ;  /* 0x0000002a2805723e */ /* 0x008fe200048070ff */
[----:B------:R-:W-:Y:S04]  /*1938e0*/  STL [R1+0x7e3c], R37 ;  /* 0x007e3c2501007387 */ /* 0x000fe80000100800 */
[----:B------:R-:W-:Y:S01]  /*1938f0*/  STL [R1+0x7e40], R46 ;  /* 0x007e402e01007387 */ /* 0x000fe20000100800 */
[----:B----4-:R-:W-:-:S03]  /*193900*/  F2FP.SATFINITE.E4M3.F32.PACK_AB_MERGE_C R60, R55, R59, RZ ;  /* 0x0000003b373c723e */ /* 0x010fc600048070ff */
[----:B------:R5:W-:Y:S04]  /*193910*/  STL [R1+0x7e44], R5 ;  /* 0x007e440501007387 */ /* 0x000be80000100800 */
[----:B------:R0:W-:Y:S01]  /*193920*/  STL [R1+0x7e48], R60 ;  /* 0x007e483c01007387 */ /* 0x0001e20000100800 */
[----:B-----5:R-:W-:Y:S02]  /*193930*/  F2FP.SATFINITE.E4M3.F32.PACK_AB_MERGE_C R5, R34, R35, RZ ;  /* 0x000000232205723e */ /* 0x020fe400048070ff */
[----:B------:R-:W-:-:S03]  /*193940*/  F2FP.SATFINITE.E4M3.F32.PACK_AB_MERGE_C R46, R32, R33, RZ ;  /* 0x00000021202e723e */ /* 0x000fc600048070ff */
        /* <DEDUP_REMOVED lines=67> */
[----:B------:R-:W-:Y:S02]  /*193d80*/  F2FP.SATFINITE.E4M3.F32.PACK_AB_MERGE_C R60, R55, R59, RZ ;  /* 0x0000003b373c723e */ /* 0x000fe400048070ff */
[----:B------:R-:W-:Y:S01]  /*193d90*/  F2FP.SATFINITE.E4M3.F32.PACK_AB_MERGE_C R37, R32, R33, RZ ;  /* 0x000000212025723e */ /* 0x000fe200048070ff */
[----:B------:R1:W-:Y:S01]  /*193da0*/  STL [R1+0x7e88], R5 ;  /* 0x007e880501007387 */ /* 0x0003e20000100800 */
[----:B0-----:R-:W-:-:S03]  /*193db0*/  F2FP.SATFINITE.E4M3.F32.PACK_AB_MERGE_C R46, R28, R29, RZ ;  /* 0x0000001d1c2e723e */ /* 0x001fc600048070ff */
[----:B------:R0:W-:Y:S01]  /*193dc0*/  STL [R1+0x7e8c], R60 ;  /* 0x007e8c3c01007387 */ /* 0x0001e20000100800 */
[----:B------:R-:W-:Y:S02]  /*193dd0*/  F2FP.SATFINITE.E4M3.F32.PACK_AB_MERGE_C R0, R30, R31, RZ ;  /* 0x0000001f1e00723e */ /* 0x000fe400048070ff */
[----:B-1----:R-:W-:Y:S02]  /*193de0*/  F2FP.SATFINITE.E4M3.F32.PACK_AB_MERGE_C R5, R34, R35, RZ ;  /* 0x000000232205723e */ /* 0x002fe400048070ff */
[----:B0-----:R-:W-:-:S03]  /*193df0*/  F2FP.SATFINITE.E4M3.F32.PACK_AB_MERGE_C R60, R26, R27, RZ ;  /* 0x0000001b1a3c723e */ /* 0x001fc600048070ff */
[----:B------:R-:W-:Y:S04]  /*193e00*/  STL [R1+0x7e90], R5 ;  /* 0x007e900501007387 */ /* 0x000fe80000100800 */
[----:B------:R0:W-:Y:S04]  /*193e10*/  STL [R1+0x7e94], R37 ;  /* 0x007e942501007387 */ /* 0x0001e80000100800 */
[----:B------:R1:W-:Y:S04]  /*193e20*/  STL [R1+0x7e98], R46 ;  /* 0x007e982e01007387 */ /* 0x0003e80000100800 */
[----:B------:R2:W-:Y:S04]  /*193e30*/  STL [R1+0x10c], R0 ;  /* 0x00010c0001007387 */ /* 0x0005e80000100800 */
[----:B------:R-:W-:Y:S01]  /*193e40*/  STL [R1+0x7e9c], R60 ;  /* 0x007e9c3c01007387 */ /* 0x000fe20000100800 */
[----:B0-----:R-:W-:-:S02]  /*193e50*/  F2FP.SATFINITE.E4M3.F32.PACK_AB_MERGE_C R37, R24, R25, RZ ;  /* 0x000000191825723e */ /* 0x001fc400048070ff */
[----:B-1----:R-:W-:Y:S02]  /*193e60*/  F2FP.SATFINITE.E4M3.F32.PACK_AB_MERGE_C R46, R22, R23, RZ ;  /* 0x00000017162e723e */ /* 0x002fe400048070ff */
[----:B------:R-:W-:Y:S01]  /*193e70*/  F2FP.SATFINITE.E4M3.F32.PACK_AB_MERGE_C R5, R20, R21, RZ ;  /* 0x000000151405723e */ /* 0x000fe200048070ff */
[----:B------:R0:W-:Y:S04]  /*193e80*/  STL [R1+0x7ea0], R37 ;  /* 0x007ea02501007387 */ /* 0x0001e80000100800 */
[----:B------:R1:W-:Y:S01]  /*193e90*/  STL [R1+0x7eac], R46 ;  /* 0x007eac2e01007387 */ /* 0x0003e20000100800 */
[----:B--2---:R-:W-:-:S03]  /*193ea0*/  F2FP.SATFINITE.E4M3.F32.PACK_AB_MERGE_C R0, R47, R8, RZ ;  /* 0x000000082f00723e */ /* 0x004fc600048070ff */
[----:B------:R-:W-:Y:S01]  /*193eb0*/  STL [R1+0x7eb0], R5 ;  /* 0x007eb00501007387 */ /* 0x000fe20000100800 */
[----:B0-----:R-:W-:Y:S02]  /*193ec0*/  F2FP.SATFINITE.E4M3.F32.PACK_AB_MERGE_C R37, R9, R3, RZ ;  /* 0x000000030925723e */ /* 0x001fe400048070ff */
[----:B-1----:R-:W-:-:S03]  /*193ed0*/  F2FP.SATFINITE.E4M3.F32.PACK_AB_MERGE_C R46, R56, R57, RZ ;  /* 0x00000039382e723e */ /* 0x002fc600048070ff */
[----:B------:R-:W-:Y:S04]  /*193ee0*/  STL [R1+0x7eb8], R37 ;  /* 0x007eb82501007387 */ /* 0x000fe80000100800 */
[----:B------:R-:W-:Y:S04]  /*193ef0*/  STL [R1+0x7ecc], R46 ;  /* 0x007ecc2e01007387 */ /* 0x000fe80000100800 */
[----:B------:R0:W-:Y:S04]  /*193f00*/  STL [R1+0xf0], R0 ;  /* 0x0000f00001007387 */ /* 0x0001e80000100800 */
[----:B------:R-:W2:Y:S04]  /*193f10*/  LDL.LU R53, [R1+0x1770] ;  /* 0x0017700001357983 */ /* 0x000ea80000300800 */
[----:B0-----:R-:W2:Y:S04]  /*193f20*/  LDL.LU R0, [R1+0x1774] ;  /* 0x0017740001007983 */ /* 0x001ea80000300800 */
        /* <DEDUP_REMOVED lines=54> */
[----:B------:R-:W5:Y:S04]  /*194290*/  LDL.LU R45, [R1+0x111c] ;  /* 0x00111c00012d7983 */ /* 0x000f680000300800 */
[----:B------:R5:W-:Y:S01]  /*1942a0*/  STL [R1+0x7ed0], R5 ;  /* 0x007ed00501007387 */ /* 0x000be20000100800 */
[----:B--2---:R-:W-:-:S02]  /*1942b0*/  F2FP.SATFINITE.E4M3.F32.PACK_AB_MERGE_C R0, R0, R53, RZ ;  /* 0x000000350000723e */ /* 0x004fc400048070ff */
[----:B---3--:R-:W-:Y:S02]  /*1942c0*/  F2FP.SATFINITE.E4M3.F32.PACK_AB_MERGE_C R37, R39, R38, RZ ;  /* 0x000000262725723e */ /* 0x008fe400048070ff */
[----:B----4-:R-:W-:Y:S01]  /*1942d0*/  F2FP.SATFINITE.E4M3.F32.PACK_AB_MERGE_C R6, R54, R61, RZ ;  /* 0x0000003d3606723e */ /* 0x010fe200048070ff */
[----:B------:R0:W-:Y:S01]  /*1942e0*/  STL [R1+0x7ed4], R0 ;  /* 0x007ed40001007387 */ /* 0x0001e20000100800 */
[----:B-----5:R-:W-:-:S03]  /*1942f0*/  F2FP.SATFINITE.E4M3.F32.PACK_AB_MERGE_C R5, R49, R52, RZ ;  /* 0x000000343105723e */ /* 0x020fc600048070ff */
[----:B------:R-:W-:Y:S04]  /*194300*/  STL [R1+0x7ec8], R37 ;  /* 0x007ec82501007387 */ /* 0x000fe80000100800 */
[----:B------:R-:W-:Y:S01]  /*194310*/  STL [R1+0xb7c], R6 ;  /* 0x000b7c0601007387 */ /* 0x000fe20000100800 */
[----:B0-----:R-:W-:Y:S02]  /*194320*/  F2FP.SATFINITE.E4M3.F32.PACK_AB_MERGE_C R0, R4, R44, RZ ;  /* 0x0000002c0400723e */ /* 0x001fe400048070ff */
[----:B------:R-:W-:-:S03]  /*194330*/  F2FP.SATFINITE.E4M3.F32.PACK_AB_MERGE_C R4, R50, R51, RZ ;  /* 0x000000333204723e */ /* 0x000fc600048070ff */
[----:B------:R0:W-:Y:S04]  /*194340*/  STL [R1+0x2fc], R0 ;  /* 0x0002fc0001007387 */ /* 0x0001e80000100800 */
[----:B------:R1:W-:Y:S04]  /*194350*/  STL [R1+0x32c], R5 ;  /* 0x00032c0501007387 */ /* 0x0003e80000100800 */
[----:B------:R2:W-:Y:S01]  /*194360*/  STL [R1+0x31c], R4 ;  /* 0x00031c0401007387 */ /* 0x0005e20000100800 */
[----:B------:R-:W-:Y:S02]  /*194370*/  F2FP.SATFINITE.E4M3.F32.PACK_AB_MERGE_C R2, R2, R11, RZ ;  /* 0x0000000b0202723e */ /* 0x000fe400048070ff */
[----:B0-----:R-:W-:-:S02]  /*194380*/  F2FP.SATFINITE.E4M3.F32.PACK_AB_MERGE_C R0, R41, R7, RZ ;  /* 0x000000072900723e */ /* 0x001fc400048070ff */
[----:B-1----:R-:W-:Y:S02]  /*194390*/  F2FP.SATFINITE.E4M3.F32.PACK_AB_MERGE_C R5, R58, R43, RZ ;  /* 0x0000002b3a05723e */ /* 0x002fe400048070ff */
[----:B--2---:R-:W-:-:S03]  /*1943a0*/  F2FP.SATFINITE.E4M3.F32.PACK_AB_MERGE_C R4, R10, R36, RZ ;  /* 0x000000240a04723e */ /* 0x004fc600048070ff */
        /* <DEDUP_REMOVED lines=32> */
[----:B------:R-:W-:Y:S01]  /*1945b0*/  STL [R1+0xb8], R4 ;  /* 0x0000b80401007387 */ /* 0x000fe20000100800 */
[----:B------:R-:W-:-:S03]  /*1945c0*/  F2FP.SATFINITE.E4M3.F32.PACK_AB_MERGE_C R3, R56, R57, RZ ;  /* 0x000000393803723e */ /* 0x000fc600048070ff */
[----:B------:R1:W-:Y:S01]  /*1945d0*/  STL [R1+0xb4], R2 ;  /* 0x0000b40201007387 */ /* 0x0003e20000100800 */
[----:B0-----:R-:W-:Y:S02]  /*1945e0*/  F2FP.SATFINITE.E4M3.F32.PACK_AB_MERGE_C R0, R47, R8, RZ ;  /* 0x000000082f00723e */ /* 0x001fe400048070ff */
[----:B-1----:R-:W-:-:S03]  /*1945f0*/  F2FP.SATFINITE.E4M3.F32.PACK_AB_MERGE_C R2, R45, R48, RZ ;  /* 0x000000302d02723e */ /* 0x002fc600048070ff */
[----:B------:R0:W-:Y:S04]  /*194600*/  STL [R1+0x310], R0 ;  /* 0x0003100001007387 */ /* 0x0001e80000100800 */
[----:B0-----:R-:W2:Y:S04]  /*194610*/  LDL.LU R0, [R1+0x1100] ;  /* 0x0011000001007983 */ /* 0x001ea80000300800 */
[----:B------:R-:W-:Y:S04]  /*194620*/  STL [R1+0xb0], R3 ;  /* 0x0000b00301007387 */ /* 0x000fe80000100800 */
[----:B------:R-:W2:Y:S04]  /*194630*/  LDL.LU R5, [R1+0x1104] ;  /* 0x0011040001057983 */ /* 0x000ea80000300800 */
[----:B------:R0:W-:Y:S04]  /*194640*/  STL [R1+0xac], R2 ;  /* 0x0000ac0201007387 */ /* 0x0001e80000100800 */
        /* <DEDUP_REMOVED lines=59> */
[----:B---3--:R-:W-:Y:S02]  /*194a00*/  F2FP.SATFINITE.E4M3.F32.PACK_AB_MERGE_C R37, R60, R46, RZ ;  /* 0x0000002e3c25723e */ /* 0x008fe400048070ff */
[----:B----4-:R-:W-:Y:S01]  /*194a10*/  F2FP.SATFINITE.E4M3.F32.PACK_AB_MERGE_C R5, R53, R6, RZ ;  /* 0x000000063505723e */ /* 0x010fe200048070ff */
[----:B------:R0:W-:Y:S04]  /*194a20*/  STL [R1+0xa8], R0 ;  /* 0x0000a80001007387 */ /* 0x0001e80000100800 */
[----:B------:R-:W-:Y:S01]  /*194a30*/  STL [R1+0xb94], R37 ;  /* 0x000b942501007387 */ /* 0x000fe20000100800 */
[----:B-----5:R-:W-:-:S03]  /*194a40*/  F2FP.SATFINITE.E4M3.F32.PACK_AB_MERGE_C R6, R54, R61, RZ ;  /* 0x0000003d3606723e */ /* 0x020fc600048070ff */
[----:B------:R1:W-:Y:S01]  /*194a50*/  STL [R1+0xa4], R5 ;  /* 0x0000a40501007387 */ /* 0x0003e20000100800 */
[----:B0-----:R-:W-:Y:S02]  /*194a60*/  F2FP.SATFINITE.E4M3.F32.PACK_AB_MERGE_C R0, R39, R38, RZ ;  /* 0x000000262700723e */ /* 0x001fe400048070ff */
[----:B-1----:R-:W-:-:S03]  /*194a70*/  F2FP.SATFINITE.E4M3.F32.PACK_AB_MERGE_C R5, R49, R52, RZ ;  /* 0x000000343105723e */ /* 0x002fc600048070ff */
[----:B------:R0:W-:Y:S04]  /*194a80*/  STL [R1+0xa0], R0 ;  /* 0x0000a00001007387 */ /* 0x0001e80000100800 */
[----:B------:R-:W-:Y:S04]  /*194a90*/  STL [R1+0x9c], R6 ;  /* 0x00009c0601007387 */ /* 0x000fe80000100800 */
[----:B------:R1:W-:Y:S01]  /*194aa0*/  STL [R1+0x328], R5 ;  /* 0x0003280501007387 */ /* 0x0003e20000100800 */
[----:B0-----:R-:W-:Y:S02]  /*194ab0*/  F2FP.SATFINITE.E4M3.F32.PACK_AB_MERGE_C R0, R4, R44, RZ ;  /* 0x0000002c0400723e */ /* 0x001fe400048070ff */
[----:B------:R-:W-:-:S02]  /*194ac0*/  F2FP.SATFINITE.E4M3.F32.PACK_AB_MERGE_C R4, R50, R51, RZ ;  /* 0x000000333204723e */ /* 0x000fc400048070ff */
[----:B-1----:R-:W-:Y:S01]  /*194ad0*/  F2FP.SATFINITE.E4M3.F32.PACK_AB_MERGE_C R5, R58, R43, RZ ;  /* 0x0000002b3a05723e */ /* 0x002fe200048070ff */
[----:B------:R0:W-:Y:S04]  /*194ae0*/  STL [R1+0x98], R0 ;  /* 0x0000980001007387 */ /* 0x0001e80000100800 */
[----:B------:R1:W-:Y:S01]  /*194af0*/  STL [R1+0x94], R4 ;  /* 0x0000940401007387 */ /* 0x0003e20000100800 */
[----:B------:R-:W-:-:S03]  /*194b00*/  F2FP.SATFINITE.E4M3.F32.PACK_AB_MERGE_C R2, R2, R11, RZ ;  /* 0x0000000b0202723e */ /* 0x000fc600048070ff */
[----:B------:R-:W-:Y:S01]  /*194b10*/  STL [R1+0x90], R5 ;  /* 0x0000900501007387 */ /* 0x000fe20000100800 */
[----:B0-----:R-:W-:Y:S02]  /*194b20*/  F2FP.SATFINITE.E4M3.F32.PACK_AB_MERGE_C R0, R41, R7, RZ ;  /* 0x000000072900723e */ /* 0x001fe400048070ff */
        /* <DEDUP_REMOVED lines=32> */
[----:B------:R0:W-:Y:S04]  /*194d30*/  STL [R1+0x60], R0 ;  /* 0x0000600001007387 */ /* 0x0001e80000100800 */
[----:B------:R-:W-:Y:S04]  /*194d40*/  STL [R1+0x344], R4 ;  /* 0x0003440401007387 */ /* 0x000fe80000100800 */
[----:B------:R1:W-:Y:S04]  /*194d50*/  STL [R1+0x5c], R2 ;  /* 0x00005c0201007387 */ /* 0x0003e80000100800 */
[----:B------:R-:W-:Y:S01]  /*194d60*/  STL [R1+0x7ea4], R3 ;  /* 0x007ea40301007387 */ /* 0x000fe20000100800 */
[----:B0-----:R-:W-:-:S05]  /*194d70*/  F2FP.SATFINITE.E4M3.F32.PACK_AB_MERGE_C R0, R47, R8, RZ ;  /* 0x000000082f00723e */ /* 0x001fca00048070ff */
[----:B------:R0:W-:Y:S04]  /*194d80*/  STL [R1+0x58], R0 ;  /* 0x0000580001007387 */ /* 0x0001e80000100800 */
[----:B-1----:R-:W2:Y:S04]  /*194d90*/  LDL.LU R2, [R1+0xf60] ;  /* 0x000f600001027983 */ /* 0x002ea80000300800 */
[----:B------:R-:W2:Y:S01]  /*194da0*/  LDL.LU R12, [R1+0xf64] ;  /* 0x000f6400010c7983 */ /* 0x000ea20000300800 */
[----:B0-----:R-:W-:-:S05]  /*194db0*/  F2FP.SATFINITE.E4M3.F32.PACK_AB_MERGE_C R0, R45, R48, RZ ;  /* 0x000000302d00723e */ /* 0x001fca00048070ff */
[----:B------:R0:W-:Y:S04]  /*194dc0*/  STL [R1+0x33c], R0 ;  /* 0x00033c0001007387 */ /* 0x0001e80000100800 */
[----:B------:R-:W3:Y:S04]  /*194dd0*/  LDL.LU R13, [R1+0xf68] ;  /* 0x000f6800010d7983 */ /* 0x000ee80000300800 */
[----:B------:R-:W3:Y:S04]  /*194de0*/  LDL.LU R14, [R1+0xf6c] ;  /* 0x000f6c00010e7983 */ /* 0x000ee80000300800 */
[----:B------:R-:W4:Y:S04]  /*194df0*/  LDL.LU R15, [R1+0xf50] ;  /* 0x000f5000010f7983 */ /* 0x000f280000300800 */
[----:B------:R-:W4:Y:S04]  /*194e00*/  LDL.LU R42, [R1+0xf54] ;  /* 0x000f5400012a7983 */ /* 0x000f280000300800 */
        /* <DEDUP_REMOVED lines=30> */
[----:B--2---:R-:W-:-:S05]  /*194ff0*/  F2FP.SATFINITE.E4M3.F32.PACK_AB_MERGE_C R36, R12, R2, RZ ;  /* 0x000000020c24723e */ /* 0x004fca00048070ff */
[----:B------:R-:W-:Y:S01]  /*195000*/  STL [R1+0x7ea8], R36 ;  /* 0x007ea82401007387 */ /* 0x000fe20000100800 */
[----:B---3--:R-:W-:Y:S02]  /*195010*/  F2FP.SATFINITE.E4M3.F32.PACK_AB_MERGE_C R7, R14, R13, RZ ;  /* 0x0000000d0e07723e */ /* 0x008fe400048070ff */
[----:B----4-:R-:W-:Y:S02]  /*195020*/  F2FP.SATFINITE.E4M3.F32.PACK_AB_MERGE_C R42, R42, R15, RZ ;  /* 0x0000000f2a2a723e */ /* 0x010fe400048070ff */
[----:B0-----:R-:W-:Y:S02]  /*195030*/  F2FP.SATFINITE.E4M3.F32.PACK_AB_MERGE_C R0, R17, R16, RZ ;  /* 0x000000101100723e */ /* 0x001fe400048070ff */
[----:B-----5:R-:W-:Y:S01]  /*195040*/  F2FP.SATFINITE.E4M3.F32.PACK_AB_MERGE_C R43, R19, R18, RZ ;  /* 0x00000012132b723e */ /* 0x020fe200048070ff */
[----:B------:R-:W-:Y:S04]  /*195050*/  STL [R1+0x7eb4], R7 ;  /* 0x007eb40701007387 */ /* 0x000fe80000100800 */
[----:B------:R-:W-:Y:S01]  /*195060*/  STL [R1+0x7ebc], R42 ;  /* 0x007ebc2a01007387 */ /* 0x000fe20000100800 */
[----:B------:R-:W-:-:S02]  /*195070*/  F2FP.SATFINITE.E4M3.F32.PACK_AB_MERGE_C R41, R59, R40, RZ ;  /* 0x000000283b29723e */ /* 0x000fc400048070ff */
[----:B------:R-:W-:Y:S01]  /*195080*/  F2FP.SATFINITE.E4M3.F32.PACK_AB_MERGE_C R40, R35, R55, RZ ;  /* 0x000000372328723e */ /* 0x000fe200048070ff */
[----:B------:R-:W-:Y:S04]  /*195090*/  STL [R1+0x7ec0], R43 ;  /* 0x007ec02b01007387 */ /* 0x000fe80000100800 */
[----:B------:R0:W-:Y:S01]  /*1950a0*/  STL [R1+0x394], R0 ;  /* 0x0003940001007387 */ /* 0x0001e20000100800 */
[----:B------:R-:W-:-:S03]  /*1950b0*/  F2FP.SATFINITE.E4M3.F32.PACK_AB_MERGE_C R51, R31, R32, RZ ;  /* 0x000000201f33723e */ /* 0x000fc600048070ff */
[----:B------:R-:W-:Y:S04]  /*1950c0*/  STL [R1+0x7ec4], R41 ;  /* 0x007ec42901007387 */ /* 0x000fe80000100800 */
[----:B------:R-:W-:Y:S01]  /*1950d0*/  STL [R1+0x7ed8], R40 ;  /* 0x007ed82801007387 */ /* 0x000fe20000100800 */
[----:B------:R-:W-:Y:S02]  /*1950e0*/  F2FP.SATFINITE.E4M3.F32.PACK_AB_MERGE_C R50, R29, R30, RZ ;  /* 0x0000001e1d32723e */ /* 0x000fe400048070ff */
[----:B------:R-:W-:Y:S02]  /*1950f0*/  F2FP.SATFINITE.E4M3.F32.PACK_AB_MERGE_C R58, R27, R28, RZ ;  /* 0x0000001c1b3a723e */ /* 0x000fe400048070ff */
[----:B0-----:R-:W-:Y:S01]  /*195100*/  F2FP.SATFINITE.E4M3.F32.PACK_AB_MERGE_C R0, R33, R34, RZ ;  /* 0x000000222100723e */ /* 0x001fe200048070ff */
[----:B------:R-:W-:Y:S01]  /*195110*/  STL [R1+0x7edc], R51 ;  /* 0x007edc3301007387 */ /* 0x000fe20000100800 */
[----:B------:R-:W-:-:S03]  /*195120*/  F2FP.SATFINITE.E4M3.F32.PACK_AB_MERGE_C R57, R57, R24, RZ ;  /* 0x000000183939723e */ /* 0x000fc600048070ff */
[----:B------:R0:W-:Y:S04]  /*195130*/  STL [R1+0x390], R0 ;  /* 0x0003900001007387 */ /* 0x0001e80000100800 */
[----:B------:R-:W-:Y:S04]  /*195140*/  STL [R1+0x7ee0], R50 ;  /* 0x007ee03201007387 */ /* 0x000fe80000100800 */
[----:B------:R-:W-:Y:S01]  /*195150*/  STL [R1+0x7ee4], R58 ;  /* 0x007ee43a01007387 */ /* 0x000fe20000100800 */
[----:B------:R-:W-:-:S03]  /*195160*/  F2FP.SATFINITE.E4M3.F32.PACK_AB_MERGE_C R56, R56, R23, RZ ;  /* 0x000000173838723e */ /* 0x000fc600048070ff */
[----:B------:R-:W-:Y:S01]  /*195170*/  STL [R1+0x7ee8], R57 ;  /* 0x007ee83901007387 */ /* 0x000fe20000100800 */
[----:B------:R-:W-:Y:S02]  /*195180*/  F2FP.SATFINITE.E4M3.F32.PACK_AB_MERGE_C R4, R21, R22, RZ ;  /* 0x000000161504723e */ /* 0x000fe400048070ff */
[----:B0-----:R-:W-:Y:S02]  /*195190*/  F2FP.SATFINITE.E4M3.F32.PACK_AB_MERGE_C R0, R25, R26, RZ ;  /* 0x0000001a1900723e */ /* 0x001fe400048070ff */
[----:B------:R-:W-:-:S03]  /*1951a0*/  F2FP.SATFINITE.E4M3.F32.PACK_AB_MERGE_C R49, R47, R8, RZ ;  /* 0x000000082f31723e */ /* 0x000fc600048070ff */
[----:B------:R0:W-:Y:S04]  /*1951b0*/  STL [R1+0x364], R0 ;  /* 0x0003640001007387 */ /* 0x0001e80000100800 */
[----:B------:R-:W-:Y:S04]  /*1951c0*/  STL [R1+0x7eec], R56 ;  /* 0x007eec3801007387 */ /* 0x000fe80000100800 */
[----:B------:R-:W-:Y:S04]  /*1951d0*/  STL [R1+0x7ef0], R4 ;  /* 0x007ef00401007387 */ /* 0x000fe80000100800 */
[----:B------:R1:W-:Y:S01]  /*1951e0*/  STL [R1+0x7ef4], R49 ;  /* 0x007ef43101007387 */ /* 0x0003e20000100800 */
[----:B0-----:R-:W-:-:S05]  /*1951f0*/  F2FP.SATFINITE.E4M3.F32.PACK_AB_MERGE_C R0, R9, R20, RZ ;  /* 0x000000140900723e */ /* 0x001fca00048070ff */
[----:B------:R0:W-:Y:S04]  /*195200*/  STL [R1+0x35c], R0 ;  /* 0x00035c0001007387 */ /* 0x0001e80000100800 */
[----:B-1----:R-:W2:Y:S04]  /*195210*/  LDL.LU R49, [R1+0xed0] ;  /* 0x000ed00001317983 */ /* 0x002ea80000300800 */
        /* <DEDUP_REMOVED lines=60> */
[----:B------:R-:W-:Y:S01]  /*1955e0*/  STL [R1+0x7ef8], R44 ;  /* 0x007ef82c01007387 */ /* 0x000fe20000100800 */
[----:B--2---:R-:W-:-:S02]  /*1955f0*/  F2FP.SATFINITE.E4M3.F32.PACK_AB_MERGE_C R54, R54, R49, RZ ;  /* 0x000000313636723e */ /* 0x004fc400048070ff */
[----:B---3--:R-:W-:Y:S02]  /*195600*/  F2FP.SATFINITE.E4M3.F32.PACK_AB_MERGE_C R4, R56, R4, RZ ;  /* 0x000000043804723e */ /* 0x008fe400048070ff */
[----:B----4-:R-:W-:Y:S01]  /*195610*/  F2FP.SATFINITE.E4M3.F32.PACK_AB_MERGE_C R39, R39, R57, RZ ;  /* 0x000000392727723e */ /* 0x010fe200048070ff */
[----:B------:R-:W-:Y:S01]  /*195620*/  STL [R1+0x7efc], R54 ;  /* 0x007efc3601007387 */ /* 0x000fe20000100800 */
[----:B-----5:R-:W-:-:S03]  /*195630*/  F2FP.SATFINITE.E4M3.F32.PACK_AB_MERGE_C R52, R52, R58, RZ ;  /* 0x0000003a3434723e */ /* 0x020fc600048070ff */
[----:B------:R-:W-:Y:S04]  /*195640*/  STL [R1+0x7f00], R39 ;  /* 0x007f002701007387 */ /* 0x000fe80000100800 */
[----:B------:R0:W-:Y:S04]  /*195650*/  STL [R1+0xb78], R4 ;  /* 0x000b780401007387 */ /* 0x0001e80000100800 */
[----:B------:R-:W-:Y:S01]  /*195660*/  STL [R1+0x7f04], R52 ;  /* 0x007f043401007387 */ /* 0x000fe20000100800 */
[----:B0-----:R-:W-:Y:S02]  /*195670*/  F2FP.SATFINITE.E4M3.F32.PACK_AB_MERGE_C R4, R40, R51, RZ ;  /* 0x000000332804723e */ /* 0x001fe400048070ff */
[----:B------:R-:W-:-:S03]  /*195680*/  F2FP.SATFINITE.E4M3.F32.PACK_AB_MERGE_C R35, R35, R0, RZ ;  /* 0x000000002323723e */ /* 0x000fc600048070ff */
[----:B------:R0:W-:Y:S01]  /*195690*/  STL [R1+0x398], R4 ;  /* 0x0003980401007387 */ /* 0x0001e20000100800 */
[----:B------:R-:W-:Y:S02]  /*1956a0*/  F2FP.SATFINITE.E4M3.F32.PACK_AB_MERGE_C R0, R46, R5, RZ ;  /* 0x000000052e00723e */ /* 0x000fe400048070ff */
[----:B0-----:R-:W-:-:S05]  /*1956b0*/  F2FP.SATFINITE.E4M3.F32.PACK_AB_MERGE_C R4, R36, R7, RZ ;  /* 0x000000072404723e */ /* 0x001fca00048070ff */
[----:B------:R-:W-:Y:S04]  /*1956c0*/  STL [R1+0x388], R4 ;  /* 0x0003880401007387 */ /* 0x000fe80000100800 */
[----:B------:R0:W-:Y:S02]  /*1956d0*/  STL [R1+0x37c], R0 ;  /* 0x00037c0001007387 */ /* 0x0001e40000100800 */
[----:B0-----:R-:W-:-:S05]  /*1956e0*/  F2FP.SATFINITE.E4M3.F32.PACK_AB_MERGE_C R0, R12, R2, RZ ;  /* 0x000000020c00723e */ /* 0x001fca00048070ff */
[----:B------:R0:W-:Y:S02]  /*1956f0*/  STL [R1+0xb74], R0 ;  /* 0x000b740001007387 */ /* 0x0001e40000100800 */
[----:B0-----:R-:W-:-:S05]  /*195700*/  F2FP.SATFINITE.E4M3.F32.PACK_AB_MERGE_C R0, R17, R16, RZ ;  /* 0x000000101100723e */ /* 0x001fca00048070ff */
[----:B------:R0:W-:Y:S01]  /*195710*/  STL [R1+0x38c], R0 ;  /* 0x00038c0001007387 */ /* 0x0001e20000100800 */
[----:B------:R-:W-:Y:S02]  /*195720*/  F2FP.SATFINITE.E4M3.F32.PACK_AB_MERGE_C R26, R25, R26, RZ ;  /* 0x0000001a191a723e */ /* 0x000fe400048070ff */
[----:B0-----:R-:W-:Y:S02]  /*195730*/  F2FP.SATFINITE.E4M3.F32.PACK_AB_MERGE_C R0, R23, R24, RZ ;  /* 0x000000181700723e */ /* 0x001fe400048070ff */
[----:B------:R-:W-:-:S03]  /*195740*/  F2FP.SATFINITE.E4M3.F32.PACK_AB_MERGE_C R25, R21, R22, RZ ;  /* 0x000000161519723e */ /* 0x000fc600048070ff */
[----:B------:R0:W-:Y:S04]  /*195750*/  STL [R1+0x380], R0 ;  /* 0x0003800001007387 */ /* 0x0001e80000100800 */
[----:B------:R-:W2:Y:S04]  /*195760*/  LDL.LU R2, [R1+0xc00] ;  /* 0x000c000001027983 */ /* 0x000ea80000300800 */
[----:B------:R-:W2:Y:S01]  /*195770*/  LDL.LU R22, [R1+0xc04] ;  /* 0x000c040001167983 */ /* 0x000ea20000300800 */
[----:B------:R-:W-:Y:S02]  /*195780*/  F2FP.SATFINITE.E4M3.F32.PACK_AB_MERGE_C R23, R47, R8, RZ ;  /* 0x000000082f17723e */ /* 0x000fe400048070ff */
[----:B0-----:R-:W-:-:S02]  /*195790*/  F2FP.SATFINITE.E4M3.F32.PACK_AB_MERGE_C R0, R45, R48, RZ ;  /* 0x000000302d00723e */ /* 0x001fc400048070ff */
[----:B------:R-:W-:-:S03]  /*1957a0*/  F2FP.SATFINITE.E4M3.F32.PACK_AB_MERGE_C R24, R9, R20, RZ ;  /* 0x000000140918723e */ /* 0x000fc600048070ff */
[----:B------:R0:W-:Y:S04]  /*1957b0*/  STL [R1+0x374], R0 ;  /* 0x0003740001007387 */ /* 0x0001e80000100800 */
[----:B------:R-:W3:Y:S04]  /*1957c0*/  LDL.LU R21, [R1+0xc08] ;  /* 0x000c080001157983 */ /* 0x000ee80000300800 */
[----:B------:R-:W3:Y:S04]  /*1957d0*/  LDL.LU R47, [R1+0xc0c] ;  /* 0x000c0c00012f7983 */ /* 0x000ee80000300800 */
[----:B------:R-:W4:Y:S04]  /*1957e0*/  LDL.LU R52, [R1+0xbd0] ;  /* 0x000bd00001347983 */ /* 0x000f280000300800 */
[----:B------:R-:W4:Y:S04]  /*1957f0*/  LDL.LU R20, [R1+0xbd4] ;  /* 0x000bd40001147983 */ /* 0x000f280000300800 */
[----:B------:R-:W5:Y:S04]  /*195800*/  LDL.LU R39, [R1+0xbd8] ;  /* 0x000bd80001277983 */ /* 0x000f680000300800 */
[----:B------:R-:W5:Y:S01]  /*195810*/  LDL.LU R48, [R1+0xbdc] ;  /* 0x000bdc0001307983 */ /* 0x000f620000300800 */
[----:B------:R-:W-:-:S03]  /*195820*/  F2FP.SATFINITE.E4M3.F32.PACK_AB_MERGE_C R27, R27, R19, RZ ;  /* 0x000000131b1b723e */ /* 0x000fc600048070ff */
[----:B------:R-:W4:Y:S04]  /*195830*/  LDL.LU R54, [R1+0xbb0] ;  /* 0x000bb00001367983 */ /* 0x000f280000300800 */
[----:B------:R-:W4:Y:S01]  /*195840*/  LDL.LU R19, [R1+0xbb4] ;  /* 0x000bb40001137983 */ /* 0x000f220000300800 */
[----:B------:R-:W-:-:S03]  /*195850*/  F2FP.SATFINITE.E4M3.F32.PACK_AB_MERGE_C R28, R28, R18, RZ ;  /* 0x000000121c1c723e */ /* 0x000fc600048070ff */
[----:B------:R-:W4:Y:S04]  /*195860*/  LDL.LU R7, [R1+0xbb8] ;  /* 0x000bb80001077983 */ /* 0x000f280000300800 */
[----:B------:R-:W4:Y:S04]  /*195870*/  LDL.LU R18, [R1+0xbbc] ;  /* 0x000bbc0001127983 */ /* 0x000f280000300800 */
[----:B------:R-:W4:Y:S01]  /*195880*/  LDL.LU R36, [R1+0xb80] ;  /* 0x000b800001247983 */ /* 0x000f220000300800 */
[----:B------:R-:W-:-:S03]  /*195890*/  F2FP.SATFINITE.E4M3.F32.PACK_AB_MERGE_C R59, R59, R3, RZ ;  /* 0x000000033b3b723e */ /* 0x000fc600048070ff */
[----:B------:R-:W4:Y:S01]  /*1958a0*/  LDL.LU R17, [R1+0xb84] ;  /* 0x000b840001117983 */ /* 0x000f220000300800 */
[----:B------:R-:W-:-:S03]  /*1958b0*/  F2FP.SATFINITE.E4M3.F32.PACK_AB_MERGE_C R34, R34, R60, RZ ;  /* 0x0000003c2222723e */ /* 0x000fc600048070ff */
[----:B------:R-:W4:Y:S04]  /*1958c0*/  LDL.LU R3, [R1+0xb88] ;  /* 0x000b880001037983 */ /* 0x000f280000300800 */
[----:B------:R-:W4:Y:S04]  /*1958d0*/  LDL.LU R60, [R1+0xb8c] ;  /* 0x000b8c00013c7983 */ /* 0x000f280000300800 */
[----:B------:R-:W4:Y:S04]  /*1958e0*/  LDL.LU R44, [R1+0xb50] ;  /* 0x000b5000012c7983 */ /* 0x000f280000300800 */
[----:B------:R-:W4:Y:S01]  /*1958f0*/  LDL.LU R16, [R1+0xb54] ;  /* 0x000b540001107983 */ /* 0x000f220000300800 */
[----:B------:R-:W-:-:S03]  /*195900*/  F2FP.SATFINITE.E4M3.F32.PACK_AB_MERGE_C R29, R29, R15, RZ ;  /* 0x0000000f1d1d723e */ /* 0x000fc600048070ff */
[----:B------:R-:W4:Y:S04]  /*195910*/  LDL.LU R49, [R1+0xb58] ;  /* 0x000b580001317983 */ /* 0x000f280000300800 */
[----:B------:R-:W4:Y:S01]  /*195920*/  LDL.LU R15, [R1+0xb5c] ;  /* 0x000b5c00010f7983 */ /* 0x000f220000300800 */
[----:B------:R-:W-:-:S03]  /*195930*/  F2FP.SATFINITE.E4M3.F32.PACK_AB_MERGE_C R30, R30, R14, RZ ;  /* 0x0000000e1e1e723e */ /* 0x000fc600048070ff */
[----:B------:R-:W4:Y:S04]  /*195940*/  LDL.LU R4, [R1+0xb20] ;  /* 0x000b200001047983 */ /* 0x000f280000300800 */
        /* <DEDUP_REMOVED lines=8> */
[----:B------:R-:W4:Y:S01]  /*1959d0*/  LDL.LU R12, [R1+0xb0c] ;  /* 0x000b0c00010c7983 */ /* 0x000f220000300800 */
[----:B------:R-:W-:-:S03]  /*1959e0*/  F2FP.SATFINITE.E4M3.F32.PACK_AB_MERGE_C R32, R32, R11, RZ ;  /* 0x0000000b2020723e */ /* 0x000fc600048070ff */
[----:B------:R-:W4:Y:S04]  /*1959f0*/  LDL.LU R51, [R1+0xa70] ;  /* 0x000a700001337983 */ /* 0x000f280000300800 */
[----:B------:R-:W4:Y:S04]  /*195a00*/  LDL.LU R11, [R1+0xa74] ;  /* 0x000a7400010b7983 */ /* 0x000f280000300800 */
[----:B------:R-:W4:Y:S04]  /*195a10*/  LDL.LU R40, [R1+0xa78] ;  /* 0x000a780001287983 */ /* 0x000f280000300800 */
[----:B0-----:R-:W4:Y:S01]  /*195a20*/  LDL.LU R0, [R1+0xa7c] ;  /* 0x000a7c0001007983 */ /* 0x001f220000300800 */
[----:B------:R-:W-:-:S03]  /*195a30*/  F2FP.SATFINITE.E4M3.F32.PACK_AB_MERGE_C R33, R33, R10, RZ ;  /* 0x0000000a2121723e */ /* 0x000fc600048070ff */
[----:B------:R-:W4:Y:S01]  /*195a40*/  LDL.LU R5, [R1+0xa50] ;  /* 0x000a500001057983 */ /* 0x000f220000300800 */
[----:B------:R-:W-:-:S03]  /*195a50*/  F2FP.SATFINITE.E4M3.F32.PACK_AB_MERGE_C R38, R38, R43, RZ ;  /* 0x0000002b2626723e */ /* 0x000fc600048070ff */
        /* <DEDUP_REMOVED lines=10> */
[----:B------:R-:W-:-:S02]  /*195b00*/  F2FP.SATFINITE.E4M3.F32.PACK_AB_MERGE_C R53, R53, R41, RZ ;  /* 0x000000293535723e */ /* 0x000fc400048070ff */
[----:B--2---:R-:W-:Y:S02]  /*195b10*/  F2FP.SATFINITE.E4M3.F32.PACK_AB_MERGE_C R22, R22, R2, RZ ;  /* 0x000000021616723e */ /* 0x004fe400048070ff */
[----:B------:R-:W2:Y:S04]  /*195b20*/  LDL.LU R2, [R1+0xad4] ;  /* 0x000ad40001027983 */ /* 0x000ea80000300800 */
[----:B------:R-:W2:Y:S01]  /*195b30*/  LDL.LU R41, [R1+0xad8] ;  /* 0x000ad80001297983 */ /* 0x000ea20000300800 */
[----:B---3--:R-:W-:-:S03]  /*195b40*/  F2FP.SATFINITE.E4M3.F32.PACK_AB_MERGE_C R21, R47, R21, RZ ;  /* 0x000000152f15723e */ /* 0x008fc600048070ff */
[----:B------:R-:W2:Y:S01]  /*195b50*/  LDL.LU R47, [R1+0xadc] ;  /* 0x000adc00012f7983 */ /* 0x000ea20000300800 */
[----:B-----5:R-:W-:Y:S02]  /*195b60*/  F2FP.SATFINITE.E4M3.F32.PACK_AB_MERGE_C R48, R48, R39, RZ ;  /* 0x000000273030723e */ /* 0x020fe400048070ff */
[----:B----4-:R-:W-:Y:S02]  /*195b70*/  F2FP.SATFINITE.E4M3.F32.PACK_AB_MERGE_C R20, R20, R52, RZ ;  /* 0x000000341414723e */ /* 0x010fe400048070ff */
[----:B------:R-:W3:Y:S04]  /*195b80*/  LDL.LU R52, [R1+0x7f04] ;  /* 0x007f040001347983 */ /* 0x000ee80000300800 */
[----:B------:R-:W4:Y:S04]  /*195b90*/  LDL.LU R39, [R1+0x7f00] ;  /* 0x007f000001277983 */ /* 0x000f280000300800 */
[----:B------:R0:W-:Y:S01]  /*195ba0*/  STL [R1+0x39c], R48 ;  /* 0x00039c3001007387 */ /* 0x0001e20000100800 */
[----:B------:R-:W-:-:S02]  /*195bb0*/  F2FP.SATFINITE.E4M3.F32.PACK_AB_MERGE_C R19, R19, R54, RZ ;  /* 0x000000361313723e */ /* 0x000fc400048070ff */
[----:B------:R-:W-:Y:S02]  /*195bc0*/  F2FP.SATFINITE.E4M3.F32.PACK_AB_MERGE_C R18, R18, R7, RZ ;  /* 0x000000071212723e */ /* 0x000fe400048070ff */
[----:B------:R-:W-:Y:S02]  /*195bd0*/  F2FP.SATFINITE.E4M3.F32.PACK_AB_MERGE_C R17, R17, R36, RZ ;  /* 0x000000241111723e */ /* 0x000fe400048070ff */
[----:B------:R-:W-:Y:S01]  /*195be0*/  F2FP.SATFINITE.E4M3.F32.PACK_AB_MERGE_C R3, R60, R3, RZ ;  /* 0x000000033c03723e */ /* 0x000fe200048070ff */
[----:B0-----:R-:W5:Y:S04]  /*195bf0*/  LDL.LU R48, [R1+0xaac] ;  /* 0x000aac0001307983 */ /* 0x001f680000300800 */
[----:B------:R-:W3:Y:S04]  /*195c00*/  LDL.LU R54, [R1+0x7efc] ;  /* 0x007efc0001367983 */ /* 0x000ee80000300800 */
[----:B------:R-:W4:Y:S04]  /*195c10*/  LDL.LU R7, [R1+0x2c30] ;  /* 0x002c300001077983 */ /* 0x000f280000300800 */
[----:B------:R-:W3:Y:S04]  /*195c20*/  LDL.LU R36, [R1+0x2c2c] ;  /* 0x002c2c0001247983 */ /* 0x000ee80000300800 */
[----:B------:R0:W-:Y:S01]  /*195c30*/  STL [R1+0x384], R3 ;  /* 0x0003840301007387 */ /* 0x0001e20000100800 */
[----:B------:R-:W-:-:S02]  /*195c40*/  F2FP.SATFINITE.E4M3.F32.PACK_AB_MERGE_C R16, R16, R44, RZ ;  /* 0x0000002c1010723e */ /* 0x000fc400048070ff */
[----:B------:R-:W-:Y:S02]  /*195c50*/  F2FP.SATFINITE.E4M3.F32.PACK_AB_MERGE_C R15, R15, R49, RZ ;  /* 0x000000310f0f723e */ /* 0x000fe400048070ff */
[----:B------:R-:W-:Y:S02]  /*195c60*/  F2FP.SATFINITE.E4M3.F32.PACK_AB_MERGE_C R57, R57, R56, RZ ;  /* 0x000000383939723e */ /* 0x000fe400048070ff */
[----:B------:R-:W-:Y:S01]  /*195c70*/  F2FP.SATFINITE.E4M3.F32.PACK_AB_MERGE_C R14, R14, R4, RZ ;  /* 0x000000040e0e723e */ /* 0x000fe200048070ff */
[----:B0-----:R-:W3:Y:S04]  /*195c80*/  LDL.LU R3, [R1+0x2c28] ;  /* 0x002c280001037983 */ /* 0x001ee80000300800 */
[----:B------:R-:W3:Y:S04]  /*195c90*/  LDL.LU R60, [R1+0x284] ;  /* 0x00028400013c7983 */ /* 0x000ee80000300800 */
[----:B------:R-:W3:Y:S04]  /*195ca0*/  LDL.LU R44, [R1+0x7ef8] ;  /* 0x007ef800012c7983 */ /* 0x000ee80000300800 */
[----:B------:R-:W3:Y:S04]  /*195cb0*/  LDL.LU R49, [R1+0x7ef4] ;  /* 0x007ef40001317983 */ /* 0x000ee80000300800 */
[----:B------:R-:W3:Y:S04]  /*195cc0*/  LDL.LU R4, [R1+0x7ef0] ;  /* 0x007ef00001047983 */ /* 0x000ee80000300800 */
        /* <DEDUP_REMOVED lines=11> */
[----:B------:R0:W-:Y:S04]  /*195d80*/  STL [R1+0x370], R0 ;  /* 0x0003700001007387 */ /* 0x0001e80000100800 */
[----:B0-----:R-:W2:Y:S01]  /*195d90*/  LDL.LU R0, [R1+0x7ed4] ;  /* 0x007ed40001007983 */ /* 0x001ea20000300800 */
[----:B------:R-:W-:-:S02]  /*195da0*/  F2FP.SATFINITE.E4M3.F32.PACK_AB_MERGE_C R9, R9, R43, RZ ;  /* 0x0000002b0909723e */ /* 0x000fc400048070ff */
[----:B------:R-:W-:Y:S02]  /*195db0*/  F2FP.SATFINITE.E4M3.F32.PACK_AB_MERGE_C R10, R10, R5, RZ ;  /* 0x000000050a0a723e */ /* 0x000fe400048070ff */
[----:B------:R-:W-:Y:S01]  /*195dc0*/  LOP3.LUT R43, R37, 0xffff, RZ, 0xc0, !PT ;  /* 0x0000ffff252b7812 */ /* 0x000fe200078ec0ff */
[----:B------:R-:W3:Y:S01]  /*195dd0*/  LDL.LU R5, [R1+0x7ed0] ;  /* 0x007ed00001057983 */ /* 0x000ee20000300800 */
[----:B------:R-:W-:Y:S02]  /*195de0*/  F2FP.SATFINITE.E4M3.F32.PACK_AB_MERGE_C R45, R45, R42, RZ ;  /* 0x0000002a2d2d723e */ /* 0x000fe400048070ff */
[----:B--2---:R-:W-:Y:S02]  /*195df0*/  LOP3.LUT R37, R0, 0xffff, RZ, 0xc0, !PT ;  /* 0x0000ffff00257812 */ /* 0x004fe400078ec0ff */
[----:B------:R-:W2:Y:S04]  /*195e00*/  LDL.LU R0, [R1+0xa20] ;  /* 0x000a200001007983 */ /* 0x000ea80000300800 */
[----:B------:R0:W-:Y:S04]  /*195e10*/  STL [R1+0x7d54], R45 ;  /* 0x007d542d01007387 */ /* 0x0001e80000100800 */
[----:B0-----:R-:W5:Y:S01]  /*195e20*/  LDL.LU R45, [R1+0xaa8] ;  /* 0x000aa800012d7983 */ /* 0x001f620000300800 */
[----:B------:R-:W-:-:S02]  /*195e30*/  F2FP.SATFINITE.E4M3.F32.PACK_AB_MERGE_C R47, R47, R41, RZ ;  /* 0x000000292f2f723e */ /* 0x000fc400048070ff */
[----:B------:R-:W-:Y:S02]  /*195e40*/  F2FP.SATFINITE.E4M3.F32.PACK_AB_MERGE_C R2, R2, R46, RZ ;  /* 0x0000002e0202723e */ /* 0x000fe400048070ff */
[----:B------:R-:W3:Y:S04]  /*195e50*/  LDL.LU R46, [R1+0x7ecc] ;  /* 0x007ecc00012e7983 */ /* 0x000ee80000300800 */
[----:B------:R0:W-:Y:S01]  /*195e60*/  STL [R1+0x7d58], R47 ;  /* 0x007d582f01007387 */ /* 0x0001e20000100800 */
[----:B------:R-:W-:-:S03]  /*195e70*/  SHF.R.U32.HI R42, RZ, 0x8, R37 ;  /* 0x00000008ff2a7819 */ /* 0x000fc60000011625 */
[----:B0-----:R-:W3:Y:S01]  /*195e80*/  LDL.LU R47, [R1+0xaa4] ;  /* 0x000aa400012f7983 */ /* 0x001ee20000300800 */
[----:B--2---:R-:W-:Y:S02]  /*195e90*/  F2FP.SATFINITE.E4M3.F32.PACK_AB_MERGE_C R8, R8, R0, RZ ;  /* 0x000000000808723e */ /* 0x004fe400048070ff */
[----:B------:R-:W-:-:S04]  /*195ea0*/  SHF.R.U32.HI R0, RZ, 0x8, R43 ;  /* 0x00000008ff007819 */ /* 0x000fc8000001162b */
[----:B------:R-:W-:Y:S02]  /*195eb0*/  LOP3.LUT R41, R0, 0xffff, RZ, 0xc0, !PT ;  /* 0x0000ffff00297812 */ /* 0x000fe400078ec0ff */
[----:B------:R-:W2:Y:S01]  /*195ec0*/  LDL.LU R0, [R1+0xaa0] ;  /* 0x000aa00001007983 */ /* 0x000ea20000300800 */
[----:B-----5:R-:W-:Y:S02]  /*195ed0*/  F2FP.SATFINITE.E4M3.F32.PACK_AB_MERGE_C R48, R48, R45, RZ ;  /* 0x0000002d3030723e */ /* 0x020fe400048070ff */
[----:B------:R-:W-:-:S03]  /*195ee0*/  PRMT R43, R43, 0x3340, R37 ;  /* 0x000033402b2b7816 */ /* 0x000fc60000000025 */
[----:B------:R0:W-:Y:S04]  /*195ef0*/  STL [R1+0x7d5c], R48 ;  /* 0x007d5c3001007387 */ /* 0x0001e80000100800 */
[----:B------:R-:W5:Y:S01]  /*195f00*/  LDL.LU R37, [R1+0x7ec8] ;  /* 0x007ec80001257983 */ /* 0x000f620000300800 */
[----:B------:R-:W-:Y:S02]  /*195f10*/  LOP3.LUT R42, R42, 0xffff, RZ, 0xc0, !PT ;  /* 0x0000ffff2a2a7812 */ /* 0x000fe400078ec0ff */
[----:B----4-:R-:W-:Y:S02]  /*195f20*/  LOP3.LUT R45, R7, 0xffff, RZ, 0xc0, !PT ;  /* 0x0000ffff072d7812 */ /* 0x010fe400078ec0ff */
[----:B------:R-:W-:Y:S02]  /*195f30*/  PRMT R41, R41, 0x3340, R42 ;  /* 0x0000334029297816 */ /* 0x000fe4000000002a */
[----:B---3--:R-:W-:Y:S01]  /*195f40*/  LOP3.LUT R7, R46, 0xffff, RZ, 0xc0, !PT ;  /* 0x0000ffff2e077812 */ /* 0x008fe200078ec0ff */
[----:B------:R1:W-:Y:S01]  /*195f50*/  STL [R1+0x17ec], R43 ;  /* 0x0017ec2b01007387 */ /* 0x0003e20000100800 */
[----:B------:R-:W-:-:S03]  /*195f60*/  LOP3.LUT R42, R36, 0xffff, RZ, 0xc0, !PT ;  /* 0x0000ffff242a7812 */ /* 0x000fc600078ec0ff */
[----:B------:R3:W-:Y:S01]  /*195f70*/  STL [R1+0x1138], R41 ;  /* 0x0011382901007387 */ /* 0x0007e20000100800 */
[----:B------:R-:W-:Y:S02]  /*195f80*/  SHF.R.U32.HI R36, RZ, 0x8, R45 ;  /* 0x00000008ff247819 */ /* 0x000fe4000001162d */
[----:B0-----:R-:W-:Y:S02]  /*195f90*/  LOP3.LUT R48, R60, 0xffff, RZ, 0xc0, !PT ;  /* 0x0000ffff3c307812 */ /* 0x001fe400078ec0ff */
[----:B-1----:R-:W-:Y:S02]  /*195fa0*/  LOP3.LUT R43, R3, 0xffff, RZ, 0xc0, !PT ;  /* 0x0000ffff032b7812 */ /* 0x002fe400078ec0ff */
[----:B---3--:R-:W-:Y:S01]  /*195fb0*/  LOP3.LUT R41, R5, 0xffff, RZ, 0xc0, !PT ;  /* 0x0000ffff05297812 */ /* 0x008fe200078ec0ff */
[----:B------:R-:W3:Y:S04]  /*195fc0*/  LDL.LU R3, [R1+0x2c40] ;  /* 0x002c400001037983 */ /* 0x000ee80000300800 */
[----:B------:R-:W4:Y:S04]  /*195fd0*/  LDL.LU R46, [R1+0x2c3c] ;  /* 0x002c3c00012e7983 */ /* 0x000f280000300800 */
[----:B------:R-:W4:Y:S04]  /*195fe0*/  LDL.LU R5, [R1+0x28c] ;  /* 0x00028c0001057983 */ /* 0x000f280000300800 */
[----:B------:R-:W4:Y:S01]  /*195ff0*/  LDL.LU R60, [R1+0x288] ;  /* 0x00028800013c7983 */ /* 0x000f220000300800 */
[----:B--2---:R-:W-:-:S02]  /*196000*/  F2FP.SATFINITE.E4M3.F32.PACK_AB_MERGE_C R0, R47, R0, RZ ;  /* 0x000000002f00723e */ /* 0x004fc400048070ff */
[--C-:B------:R-:W-:Y:S02]  /*196010*/  PRMT R47, R45, 0x3340, R7.reuse ;  /* 0x000033402d2f7816 */ /* 0x100fe40000000007 */
[----:B------:R-:W-:Y:S02]  /*196020*/  SHF.R.U32.HI R45, RZ, 0x8, R7 ;  /* 0x00000008ff2d7819 */ /* 0x000fe40000011607 */
[----:B------:R-:W-:Y:S02]  /*196030*/  SHF.R.U32.HI R7, RZ, 0x8, R42 ;  /* 0x00000008ff077819 */ /* 0x000fe4000001162a */
[----:B------:R-:W-:Y:S01]  /*196040*/  PRMT R42, R42, 0x3340, R41 ;  /* 0x000033402a2a7816 */ /* 0x000fe20000000029 */
[----:B------:R0:W-:Y:S01]  /*196050*/  STL [R1+0x17e0], R47 ;  /* 0x0017e02f01007387 */ /* 0x0001e20000100800 */
[----:B-----5:R-:W-:-:S03]  /*196060*/  LOP3.LUT R37, R37, 0xffff, RZ, 0xc0, !PT ;  /* 0x0000ffff25257812 */ /* 0x020fc600078ec0ff */
[----:B0-----:R-:W2:Y:S04]  /*196070*/  LDL.LU R47, [R1+0xf0] ;  /* 0x0000f000012f7983 */ /* 0x001ea80000300800 */
[----:B------:R0:W-:Y:S01]  /*196080*/  STL [R1+0x17dc], R42 ;  /* 0x0017dc2a01007387 */ /* 0x0001e20000100800 */
[----:B------:R-:W-:Y:S02]  /*196090*/  LOP3.LUT R0, R0, 0xffff, RZ, 0xc0, !PT ;  /* 0x0000ffff00007812 */ /* 0x000fe400078ec0ff */
[----:B0-----:R-:W-:Y:S02]  /*1960a0*/  SHF.R.U32.HI R42, RZ, 0x8, R43 ;  /* 0x00000008ff2a7819 */ /* 0x001fe4000001162b */
[----:B------:R-:W-:-:S05]  /*1960b0*/  PRMT R43, R43, 0x3340, R37 ;  /* 0x000033402b2b7816 */ /* 0x000fca0000000025 */
[----:B------:R0:W-:Y:S01]  /*1960c0*/  STL [R1+0x17e8], R43 ;  /* 0x0017e82b01007387 */ /* 0x0001e20000100800 */
[----:B------:R-:W-:Y:S02]  /*1960d0*/  LOP3.LUT R42, R42, 0xffff, RZ, 0xc0, !PT ;  /* 0x0000ffff2a2a7812 */ /* 0x000fe400078ec0ff */
[----:B------:R-:W-:Y:S02]  /*1960e0*/  SHF.R.U32.HI R41, RZ, 0x8, R41 ;  /* 0x00000008ff297819 */ /* 0x000fe40000011629 */
[----:B0-----:R-:W-:Y:S02]  /*1960f0*/  SHF.R.U32.HI R43, RZ, 0x8, R37 ;  /* 0x00000008ff2b7819 */ /* 0x001fe40000011625 */
[----:B------:R-:W-:Y:S02]  /*196100*/  SHF.R.U32.HI R37, RZ, 0x8, R48 ;  /* 0x00000008ff257819 */ /* 0x000fe40000011630 */
[--C-:B------:R-:W-:Y:S02]  /*196110*/  PRMT R48, R48, 0x3340, R0.reuse ;  /* 0x0000334030307816 */ /* 0x100fe40000000000 */
[----:B------:R-:W-:-:S02]  /*196120*/  SHF.R.U32.HI R0, RZ, 0x8, R0 ;  /* 0x00000008ff007819 */ /* 0x000fc40000011600 */
[----:B------:R-:W-:Y:S01]  /*196130*/  LOP3.LUT R43, R43, 0xffff, RZ, 0xc0, !PT ;  /* 0x0000ffff2b2b7812 */ /* 0x000fe200078ec0ff */
[----:B------:R0:W-:Y:S03]  /*196140*/  STL [R1+0x17e4], R48 ;  /* 0x0017e43001007387 */ /* 0x0001e60000100800 */
[----:B------:R-:W-:Y:S02]  /*196150*/  PRMT R42, R42, 0x3340, R43 ;  /* 0x000033402a2a7816 */ /* 0x000fe4000000002b */
[----:B0-----:R-:W-:Y:S02]  /*196160*/  LOP3.LUT R48, R37, 0xffff, RZ, 0xc0, !PT ;  /* 0x0000ffff25307812 */ /* 0x001fe400078ec0ff */
[----:B------:R-:W-:Y:S02]  /*196170*/  LOP3.LUT R37, R0, 0xffff, RZ, 0xc0, !PT ;  /* 0x0000ffff00257812 */ /* 0x000fe400078ec0ff */
[----:B------:R-:W-:-:S02]  /*196180*/  LOP3.LUT R0, R41, 0xffff, RZ, 0xc0, !PT ;  /* 0x0000ffff29007812 */ /* 0x000fc400078ec0ff */
[----:B------:R-:W5:Y:S04]  /*196190*/  LDL.LU R41, [R1+0x7ec4] ;  /* 0x007ec40001297983 */ /* 0x000f680000300800 */
[----:B------:R-:W5:Y:S04]  /*1961a0*/  LDL.LU R43, [R1+0x7ec0] ;  /* 0x007ec000012b7983 */ /* 0x000f680000300800 */
[----:B------:R0:W-:Y:S01]  /*1961b0*/  STL [R1+0x1134], R42 ;  /* 0x0011342a01007387 */ /* 0x0001e20000100800 */
[----:B------:R-:W-:-:S03]  /*1961c0*/  PRMT R48, R48, 0x3340, R37 ;  /* 0x0000334030307816 */ /* 0x000fc60000000025 */
[----:B0-----:R-:W5:Y:S04]  /*1961d0*/  LDL.LU R42, [R1+0x7ebc] ;  /* 0x007ebc00012a7983 */ /* 0x001f680000300800 */
[----:B------:R-:W5:Y:S01]  /*1961e0*/  LDL.LU R37, [R1+0x7eb8] ;  /* 0x007eb80001257983 */ /* 0x000f620000300800 */
[----:B------:R-:W-:Y:S02]  /*1961f0*/  LOP3.LUT R36, R36, 0xffff, RZ, 0xc0, !PT ;  /* 0x0000ffff24247812 */ /* 0x000fe400078ec0ff */
[----:B------:R-:W-:Y:S02]  /*196200*/  LOP3.LUT R45, R45, 0xffff, RZ, 0xc0, !PT ;  /* 0x0000ffff2d2d7812 */ /* 0x000fe400078ec0ff */
[----:B------:R-:W-:Y:S02]  /*196210*/  LOP3.LUT R7, R7, 0xffff, RZ, 0xc0, !PT ;  /* 0x0000ffff07077812 */ /* 0x000fe400078ec0ff */
[----:B------:R-:W-:-:S02]  /*196220*/  PRMT R36, R36, 0x3340, R45 ;  /* 0x0000334024247816 */ /* 0x000fc4000000002d */
[----:B------:R-:W-:Y:S01]  /*196230*/  PRMT R0, R7, 0x3340, R0 ;  /* 0x0000334007007816 */ /* 0x000fe20000000000 */
[----:B------:R3:W-:Y:S04]  /*196240*/  STL [R1+0x1130], R48 ;  /* 0x0011303001007387 */ /* 0x0007e80000100800 */
[----:B------:R0:W-:Y:S04]  /*196250*/  STL [R1+0x1128], R36 ;  /* 0x0011282401007387 */ /* 0x0001e80000100800 */
[----:B------:R2:W-:Y:S01]  /*196260*/  STL [R1+0x1124], R0 ;  /* 0x0011240001007387 */ /* 0x0005e20000100800 */
[----:B---3--:R-:W-:-:S02]  /*196270*/  LOP3.LUT R48, R3, 0xffff, RZ, 0xc0, !PT ;  /* 0x0000ffff03307812 */ /* 0x008fc400078ec0ff */
[----:B----4-:R-:W-:Y:S01]  /*196280*/  LOP3.LUT R7, R60, 0xffff, RZ, 0xc0, !PT ;  /* 0x0000ffff3c077812 */ /* 0x010fe200078ec0ff */
[----:B------:R-:W3:Y:S04]  /*196290*/  LDL.LU R3, [R1+0x2c4c] ;  /* 0x002c4c0001037983 */ /* 0x000ee80000300800 */
[----:B------:R-:W4:Y:S01]  /*1962a0*/  LDL.LU R60, [R1+0x2c48] ;  /* 0x002c4800013c7983 */ /* 0x000f220000300800 */
[----:B------:R-:W-:-:S03]  /*1962b0*/  LOP3.LUT R46, R46, 0xffff, RZ, 0xc0, !PT ;  /* 0x0000ffff2e2e7812 */ /* 0x000fc600078ec0ff */
[----:B0-----:R-:W4:Y:S01]  /*1962c0*/  LDL.LU R36, [R1+0x294] ;  /* 0x0002940001247983 */ /* 0x001f220000300800 */
[----:B------:R-:W-:Y:S02]  /*1962d0*/  LOP3.LUT R2, R2, 0xffff, RZ, 0xc0, !PT ;  /* 0x0000ffff02027812 */ /* 0x000fe400078ec0ff */
[----:B------:R-:W-:Y:S02]  /*1962e0*/  LOP3.LUT R5, R5, 0xffff, RZ, 0xc0, !PT ;  /* 0x0000ffff05057812 */ /* 0x000fe400078ec0ff */
[----:B------:R-:W-:Y:S02]  /*1962f0*/  LOP3.LUT R8, R8, 0xffff, RZ, 0xc0, !PT ;  /* 0x0000ffff08087812 */ /* 0x000fe400078ec0ff */
[----:B--2---:R-:W-:Y:S02]  /*196300*/  LOP3.LUT R0, R47, 0xffff, RZ, 0xc0, !PT ;  /* 0x0000ffff2f007812 */ /* 0x004fe400078ec0ff */
[----:B------:R-:W-:Y:S02]  /*196310*/  SHF.R.U32.HI R47, RZ, 0x8, R48 ;  /* 0x00000008ff2f7819 */ /* 0x000fe40000011630 */
[----:B-----5:R-:W-:-:S02]  /*196320*/  LOP3.LUT R45, R37, 0xffff, RZ, 0xc0, !PT ;  /* 0x0000ffff252d7812 */ /* 0x020fc400078ec0ff */
[----:B------:R-:W2:Y:S02]  /*196330*/  LDL.LU R37, [R1+0x290] ;  /* 0x0002900001257983 */ /* 0x000ea40000300800 */
[----:B------:R-:W-:-:S05]  /*196340*/  PRMT R48, R48, 0x3340, R45 ;  /* 0x0000334030307816 */ /* 0x000fca000000002d */
[----:B------:R0:W-:Y:S02]  /*196350*/  STL [R1+0x17d4], R48 ;  /* 0x0017d43001007387 */ /* 0x0001e40000100800 */
[----:B0-----:R-:W-:Y:S02]  /*196360*/  SHF.R.U32.HI R48, RZ, 0x8, R45 ;  /* 0x00000008ff307819 */ /* 0x001fe4000001162d */
[----:B------:R-:W-:Y:S02]  /*196370*/  SHF.R.U32.HI R45, RZ, 0x8, R46 ;  /* 0x00000008ff2d7819 */ /* 0x000fe4000001162e */
[----:B------:R-:W-:-:S05]  /*196380*/  PRMT R46, R46, 0x3340, R0 ;  /* 0x000033402e2e7816 */ /* 0x000fca0000000000 */
[----:B------:R0:W-:Y:S02]  /*196390*/  STL [R1+0x17d0], R46 ;  /* 0x0017d02e01007387 */ /* 0x0001e40000100800 */
[----:B0-----:R-:W-:Y:S02]  /*1963a0*/  SHF.R.U32.HI R46, RZ, 0x8, R0 ;  /* 0x00000008ff2e7819 */ /* 0x001fe40000011600 */
[----:B------:R-:W-:Y:S02]  /*1963b0*/  SHF.R.U32.HI R0, RZ, 0x8, R7 ;  /* 0x00000008ff007819 */ /* 0x000fe40000011607 */
[----:B------:R-:W-:-:S05]  /*1963c0*/  PRMT R7, R7, 0x3340, R2 ;  /* 0x0000334007077816 */ /* 0x000fca0000000002 */
[----:B------:R0:W-:Y:S01]  /*1963d0*/  STL [R1+0x17d8], R7 ;  /* 0x0017d80701007387 */ /* 0x0001e20000100800 */
[----:B------:R-:W-:Y:S02]  /*1963e0*/  SHF.R.U32.HI R2, RZ, 0x8, R2 ;  /* 0x00000008ff027819 */ /* 0x000fe40000011602 */
[----:B0-----:R-:W-:Y:S02]  /*1963f0*/  SHF.R.U32.HI R7, RZ, 0x8, R5 ;  /* 0x00000008ff077819 */ /* 0x001fe40000011605 */
[----:B------:R-:W-:-:S05]  /*196400*/  PRMT R5, R5, 0x3340, R8 ;  /* 0x0000334005057816 */ /* 0x000fca0000000008 */
[----:B------:R0:W-:Y:S02]  /*196410*/  STL [R1+0x17cc], R5 ;  /* 0x0017cc0501007387 */ /* 0x0001e40000100800 */
[----:B0-----:R-:W-:Y:S01]  /*196420*/  SHF.R.U32.HI R5, RZ, 0x8, R8 ;  /* 0x00000008ff057819 */ /* 0x001fe20000011608 */
[----:B------:R-:W-:Y:S01]  /*196430*/  IMAD.MOV.U32 R8, RZ, RZ, R46 ;  /* 0x000000ffff087224 */ /* 0x000fe200078e002e */
[----:B------:R-:W-:-:S03]  /*196440*/  LOP3.LUT R46, R0, 0xffff, RZ, 0xc0, !PT ;  /* 0x0000ffff002e7812 */ /* 0x000fc600078ec0ff */
[----:B------:R-:W-:Y:S01]  /*196450*/  IMAD.MOV.U32 R0, RZ, RZ, R5 ;  /* 0x000000ffff007224 */ /* 0x000fe200078e0005 */
[----:B------:R-:W-:Y:S02]  /*196460*/  LOP3.LUT R5, R2, 0xffff, RZ, 0xc0, !PT ;  /* 0x0000ffff02057812 */ /* 0x000fe400078ec0ff */
[----:B------:R-:W-:Y:S02]  /*196470*/  LOP3.LUT R2, R7, 0xffff, RZ, 0xc0, !PT ;  /* 0x0000ffff07027812 */ /* 0x000fe400078ec0ff */
[----:B------:R-:W5:Y:S01]  /*196480*/  LDL.LU R7, [R1+0x7eb4] ;  /* 0x007eb40001077983 */ /* 0x000f620000300800 */
[----:B------:R-:W-:-:S03]  /*196490*/  PRMT R46, R46, 0x3340, R5 ;  /* 0x000033402e2e7816 */ /* 0x000fc60000000005 */
[----:B------:R-:W5:Y:S04]  /*1964a0*/  LDL.LU R5, [R1+0x7eb0] ;  /* 0x007eb00001057983 */ /* 0x000f680000300800 */
[----:B------:R0:W-:Y:S04]  /*1964b0*/  STL [R1+0x1114], R46 ;  /* 0x0011142e01007387 */ /* 0x0001e80000100800 */
[----:B0-----:R-:W5:Y:S01]  /*1964c0*/  LDL.LU R46, [R1+0x7eac] ;  /* 0x007eac00012e7983 */ /* 0x001f620000300800 */
[----:B------:R-:W-:Y:S02]  /*1964d0*/  LOP3.LUT R47, R47, 0xffff, RZ, 0xc0, !PT ;  /* 0x0000ffff2f2f7812 */ /* 0x000fe400078ec0ff */
[----:B------:R-:W-:-:S02]  /*1964e0*/  LOP3.LUT R48, R48, 0xffff, RZ, 0xc0, !PT ;  /* 0x0000ffff30307812 */ /* 0x000fc400078ec0ff */
[----:B------:R-:W-:Y:S02]  /*1964f0*/  LOP3.LUT R45, R45, 0xffff, RZ, 0xc0, !PT ;  /* 0x0000ffff2d2d7812 */ /* 0x000fe400078ec0ff */
[----:B------:R-:W-:Y:S02]  /*196500*/  LOP3.LUT R8, R8, 0xffff, RZ, 0xc0, !PT ;  /* 0x0000ffff08087812 */ /* 0x000fe400078ec0ff */
[----:B------:R-:W-:Y:S02]  /*196510*/  LOP3.LUT R0, R0, 0xffff, RZ, 0xc0, !PT ;  /* 0x0000ffff00007812 */ /* 0x000fe400078ec0ff */
[----:B------:R-:W-:Y:S02]  /*196520*/  PRMT R47, R47, 0x3340, R48 ;  /* 0x000033402f2f7816 */ /* 0x000fe40000000030 */
[----:B------:R-:W-:Y:S02]  /*196530*/  PRMT R8, R45, 0x3340, R8 ;  /* 0x000033402d087816 */ /* 0x000fe40000000008 */
[----:B------:R-:W-:-:S02]  /*196540*/  PRMT R0, R2, 0x3340, R0 ;  /* 0x0000334002007816 */ /* 0x000fc40000000000 */
[----:B---3--:R-:W-:Y:S01]  /*196550*/  LOP3.LUT R3, R3, 0xffff, RZ, 0xc0, !PT ;  /* 0x0000ffff03037812 */ /* 0x008fe200078ec0ff */
[----:B------:R-:W-:Y:S04]  /*196560*/  STL [R1+0x1110], R47 ;  /* 0x0011102f01007387 */ /* 0x000fe80000100800 */
[----:B------:R2:W-:Y:S04]  /*196570*/  STL [R1+0x110c], R8 ;  /* 0x00110c0801007387 */ /* 0x0005e80000100800 */
[----:B------:R5:W-:Y:S01]  /*196580*/  STL [R1+0x1108], R0 ;  /* 0x0011080001007387 */ /* 0x000be20000100800 */
[----:B----4-:R-:W-:-:S02]  /*196590*/  LOP3.LUT R60, R60, 0xffff, RZ, 0xc0, !PT ;  /* 0x0000ffff3c3c7812 */ /* 0x010fc400078ec0ff */
[----:B------:R-:W-:Y:S02]  /*1965a0*/  LOP3.LUT R36, R36, 0xffff, RZ, 0xc0, !PT ;  /* 0x0000ffff24247812 */ /* 0x000fe400078ec0ff */
[----:B------:R-:W-:Y:S02]  /*1965b0*/  LOP3.LUT R10, R10, 0xffff, RZ, 0xc0, !PT ;  /* 0x0000ffff0a0a7812 */ /* 0x000fe400078ec0ff */
[----:B------:R-:W-:Y:S02]  /*1965c0*/  LOP3.LUT R9, R9, 0xffff, RZ, 0xc0, !PT ;  /* 0x0000ffff09097812 */ /* 0x000fe400078ec0ff */
[----:B--2---:R-:W-:Y:S02]  /*1965d0*/  LOP3.LUT R8, R37, 0xffff, RZ, 0xc0, !PT ;  /* 0x0000ffff25087812 */ /* 0x004fe400078ec0ff */
[----:B------:R-:W-:-:S04]  /*1965e0*/  SHF.R.U32.HI R37, RZ, 0x8, R3 ;  /* 0x00000008ff257819 */ /* 0x000fc80000011603 */
[----:B------:R-:W-:Y:S02]  /*1965f0*/  LOP3.LUT R37, R37, 0xffff, RZ, 0xc0, !PT ;  /* 0x0000ffff25257812 */ /* 0x000fe400078ec0ff */
[----:B-----5:R-:W-:Y:S02]  /*196600*/  LOP3.LUT R0, R5, 0xffff, RZ, 0xc0, !PT ;  /* 0x0000ffff05007812 */ /* 0x020fe400078ec0ff */
[----:B------:R-:W2:Y:S01]  /*196610*/  LDL.LU R5, [R1+0x2c64] ;  /* 0x002c640001057983 */ /* 0x000ea20000300800 */
[----:B------:R-:W-:-:S03]  /*196620*/  LOP3.LUT R2, R46, 0xffff, RZ, 0xc0, !PT ;  /* 0x0000ffff2e027812 */ /* 0x000fc600078ec0ff */
[----:B------:R-:W3:Y:S04]  /*196630*/  LDL.LU R46, [R1+0x2c5c] ;  /* 0x002c5c00012e7983 */ /* 0x000ee80000300800 */
[----:B------:R-:W4:Y:S01]  /*196640*/  LDL.LU R48, [R1+0x2c58] ;  /* 0x002c580001307983 */ /* 0x000f220000300800 */
[----:B------:R-:W-:-:S03]  /*196650*/  PRMT R3, R3, 0x3340, R2 ;  /* 0x0000334003037816 */ /* 0x000fc60000000002 */
[----:B------:R-:W5:Y:S04]  /*196660*/  LDL.LU R47, [R1+0x298] ;  /* 0x00029800012f7983 */ /* 0x000f680000300800 */
[----:B------:R-:W4:Y:S04]  /*196670*/  LDL.LU R45, [R1+0x10c] ;  /* 0x00010c00012d7983 */ /* 0x000f280000300800 */
[----:B------:R0:W-:Y:S02]  /*196680*/  STL [R1+0x17c8], R3 ;  /* 0x0017c80301007387 */ /* 0x0001e40000100800 */
[----:B0-----:R-:W-:-:S02]  /*196690*/  SHF.R.U32.HI R3, RZ, 0x8, R2 ;  /* 0x00000008ff037819 */ /* 0x001fc40000011602 */
[----:B------:R-:W-:Y:S02]  /*1966a0*/  SHF.R.U32.HI R2, RZ, 0x8, R60 ;  /* 0x00000008ff027819 */ /* 0x000fe4000001163c */
[--C-:B------:R-:W-:Y:S02]  /*1966b0*/  PRMT R60, R60, 0x3340, R0.reuse ;  /* 0x000033403c3c7816 */ /* 0x100fe40000000000 */
[----:B------:R-:W-:-:S03]  /*1966c0*/  SHF.R.U32.HI R0, RZ, 0x8, R0 ;  /* 0x00000008ff007819 */ /* 0x000fc60000011600 */
[----:B------:R0:W-:Y:S02]  /*1966d0*/  STL [R1+0x17c4], R60 ;  /* 0x0017c43c01007387 */ /* 0x0001e40000100800 */
[----:B0-----:R-:W-:Y:S02]  /*1966e0*/  SHF.R.U32.HI R60, RZ, 0x8, R36 ;  /* 0x00000008ff3c7819 */ /* 0x001fe40000011624 */
[----:B------:R-:W-:-:S05]  /*1966f0*/  PRMT R36, R36, 0x3340, R10 ;  /* 0x0000334024247816 */ /* 0x000fca000000000a */
[----:B------:R0:W-:Y:S02]  /*196700*/  STL [R1+0x17c0], R36 ;  /* 0x0017c02401007387 */ /* 0x0001e40000100800 */
[----:B0-----:R-:W-:Y:S01]  /*196710*/  SHF.R.U32.HI R36, RZ, 0x8, R10 ;  /* 0x00000008ff247819 */ /* 0x001fe2000001160a */
[----:B------:R-:W-:Y:S01]  /*196720*/  IMAD.MOV.U32 R10, RZ, RZ, R0 ;  /* 0x000000ffff0a7224 */ /* 0x000fe200078e0000 */
[----:B------:R-:W-:Y:S02]  /*196730*/  SHF.R.U32.HI R0, RZ, 0x8, R8 ;  /* 0x00000008ff007819 */ /* 0x000fe40000011608 */
[--C-:B------:R-:W-:Y:S02]  /*196740*/  PRMT R8, R8, 0x3340, R9.reuse ;  /* 0x0000334008087816 */ /* 0x100fe40000000009 */
[----:B------:R-:W-:Y:S02]  /*196750*/  SHF.R.U32.HI R9, RZ, 0x8, R9 ;  /* 0x00000008ff097819 */ /* 0x000fe40000011609 */
[----:B------:R-:W-:Y:S01]  /*196760*/  LOP3.LUT R3, R3, 0xffff, RZ, 0xc0, !PT ;  /* 0x0000ffff03037812 */ /* 0x000fe200078ec0ff */
[----:B------:R0:W-:Y:S03]  /*196770*/  STL [R1+0x17bc], R8 ;  /* 0x0017bc0801007387 */ /* 0x0001e60000100800 */
[----:B------:R-:W-:-:S02]  /*196780*/  PRMT R37, R37, 0x3340, R3 ;  /* 0x0000334025257816 */ /* 0x000fc40000000003 */
[----:B------:R-:W-:Y:S01]  /*196790*/  LOP3.LUT R10, R10, 0xffff, RZ, 0xc0, !PT ;  /* 0x0000ffff0a0a7812 */ /* 0x000fe200078ec0ff */
[----:B0-----:R-:W-:Y:S01]  /*1967a0*/  IMAD.MOV.U32 R8, RZ, RZ, R60 ;  /* 0x000000ffff087224 */ /* 0x001fe200078e003c */
[----:B------:R-:W-:Y:S01]  /*1967b0*/  LOP3.LUT R60, R2, 0xffff, RZ, 0xc0, !PT ;  /* 0x0000ffff023c7812 */ /* 0x000fe200078ec0ff */
[----:B------:R-:W-:Y:S01]  /*1967c0*/  IMAD.MOV.U32 R2, RZ, RZ, R9 ;  /* 0x000000ffff027224 */ /* 0x000fe200078e0009 */
[----:B------:R-:W-:-:S03]  /*1967d0*/  LOP3.LUT R9, R0, 0xffff, RZ, 0xc0, !PT ;  /* 0x0000ffff00097812 */ /* 0x000fc600078ec0ff */
[----:B------:R-:W-:Y:S01]  /*1967e0*/  IMAD.MOV.U32 R0, RZ, RZ, R2 ;  /* 0x000000ffff007224 */ /* 0x000fe200078e0002 */
[----:B------:R-:W-:Y:S02]  /*1967f0*/  LOP3.LUT R2, R36, 0xffff, RZ, 0xc0, !PT ;  /* 0x0000ffff24027812 */ /* 0x000fe400078ec0ff */
        /* <DEDUP_REMOVED lines=8> */
[----:B------:R-:W-:Y:S02]  /*196880*/  PRMT R2, R8, 0x3340, R2 ;  /* 0x0000334008027816 */ /* 0x000fe40000000002 */
[----:B------:R-:W-:Y:S01]  /*196890*/  PRMT R0, R9, 0x3340, R0 ;  /* 0x0000334009007816 */ /* 0x000fe20000000000 */
[----:B------:R0:W-:Y:S04]  /*1968a0*/  STL [R1+0x1100], R10 ;  /* 0x0011000a01007387 */ /* 0x0001e80000100800 */
[----:B------:R1:W-:Y:S04]  /*1968b0*/  STL [R1+0x100c], R2 ;  /* 0x00100c0201007387 */ /* 0x0003e80000100800 */
[----:B------:R1:W-:Y:S01]  /*1968c0*/  STL [R1+0x1008], R0 ;  /* 0x0010080001007387 */ /* 0x0003e20000100800 */
[----:B------:R-:W-:-:S02]  /*1968d0*/  LOP3.LUT R11, R11, 0xffff, RZ, 0xc0, !PT ;  /* 0x0000ffff0b0b7812 */ /* 0x000fc400078ec0ff */
[----:B--2---:R-:W-:Y:S02]  /*1968e0*/  LOP3.LUT R5, R5, 0xffff, RZ, 0xc0, !PT ;  /* 0x0000ffff05057812 */ /* 0x004fe400078ec0ff */
[----:B---3--:R-:W-:Y:S02]  /*1968f0*/  LOP3.LUT R46, R46, 0xffff, RZ, 0xc0, !PT ;  /* 0x0000ffff2e2e7812 */ /* 0x008fe400078ec0ff */
[----:B----4-:R-:W-:Y:S02]  /*196900*/  LOP3.LUT R8, R45, 0xffff, RZ, 0xc0, !PT ;  /* 0x0000ffff2d087812 */ /* 0x010fe400078ec0ff */
[----:B0-----:R-:W-:Y:S02]  /*196910*/  LOP3.LUT R10, R48, 0xffff, RZ, 0xc0, !PT ;  /* 0x0000ffff300a7812 */ /* 0x001fe400078ec0ff */
[----:B-----5:R-:W-:Y:S01]  /*196920*/  LOP3.LUT R9, R47, 0xffff, RZ, 0xc0, !PT ;  /* 0x0000ffff2f097812 */ /* 0x020fe200078ec0ff */
[----:B------:R-:W2:Y:S04]  /*196930*/  LDL.LU R48, [R1+0x2c68] ;  /* 0x002c680001307983 */ /* 0x000ea80000300800 */
[----:B------:R-:W3:Y:S04]  /*196940*/  LDL.LU R47, [R1+0x2a0] ;  /* 0x0002a000012f7983 */ /* 0x000ee80000300800 */
[----:B------:R-:W4:Y:S01]  /*196950*/  LDL.LU R45, [R1+0x29c] ;  /* 0x00029c00012d7983 */ /* 0x000f220000300800 */
[----:B-1----:R-:W-:-:S02]  /*196960*/  LOP3.LUT R2, R60, 0xffff, RZ, 0xc0, !PT ;  /* 0x0000ffff3c027812 */ /* 0x002fc400078ec0ff */
[----:B------:R-:W-:Y:S02]  /*196970*/  SHF.R.U32.HI R60, RZ, 0x8, R5 ;  /* 0x00000008ff3c7819 */ /* 0x000fe40000011605 */
[--C-:B------:R-:W-:Y:S02]  /*196980*/  PRMT R5, R5, 0x3340, R8.reuse ;  /* 0x0000334005057816 */ /* 0x100fe40000000008 */
[----:B------:R-:W-:Y:S02]  /*196990*/  LOP3.LUT R0, R37, 0xffff, RZ, 0xc0, !PT ;  /* 0x0000ffff25007812 */ /* 0x000fe400078ec0ff */
[----:B------:R-:W-:Y:S02]  /*1969a0*/  SHF.R.U32.HI R37, RZ, 0x8, R8 ;  /* 0x00000008ff257819 */ /* 0x000fe40000011608 */
[----:B------:R-:W-:Y:S01]  /*1969b0*/  PRMT R8, R46, 0x3340, R2 ;  /* 0x000033402e087816 */ /* 0x000fe20000000002 */
[----:B------:R0:W-:Y:S02]  /*1969c0*/  STL [R1+0x17ac], R5 ;  /* 0x0017ac0501007387 */ /* 0x0001e40000100800 */
[----:B0-----:R-:W-:-:S02]  /*1969d0*/  SHF.R.U32.HI R5, RZ, 0x8, R46 ;  /* 0x00000008ff057819 */ /* 0x001fc4000001162e */
[----:B------:R-:W5:Y:S04]  /*1969e0*/  LDL.LU R46, [R1+0x7e98] ;  /* 0x007e9800012e7983 */ /* 0x000f680000300800 */
        /* <DEDUP_REMOVED lines=9> */
[----:B------:R-:W-:Y:S01]  /*196a80*/  LOP3.LUT R5, R5, 0xffff, RZ, 0xc0, !PT ;  /* 0x0000ffff05057812 */ /* 0x000fe200078ec0ff */
[----:B0-----:R-:W-:Y:S01]  /*196a90*/  IMAD.MOV.U32 R9, RZ, RZ, R8 ;  /* 0x000000ffff097224 */ /* 0x001fe200078e0008 */
[----:B------:R-:W-:Y:S01]  /*196aa0*/  SHF.R.U32.HI R8, RZ, 0x8, R11 ;  /* 0x00000008ff087819 */ /* 0x000fe2000001160b */
[----:B------:R-:W-:Y:S01]  /*196ab0*/  IMAD.MOV.U32 R11, RZ, RZ, R60 ;  /* 0x000000ffff0b7224 */ /* 0x000fe200078e003c */
[----:B------:R-:W-:-:S03]  /*196ac0*/  LOP3.LUT R60, R2, 0xffff, RZ, 0xc0, !PT ;  /* 0x0000ffff023c7812 */ /* 0x000fc600078ec0ff */
[----:B------:R-:W-:Y:S01]  /*196ad0*/  IMAD.MOV.U32 R2, RZ, RZ, R11 ;  /* 0x000000ffff027224 */ /* 0x000fe200078e000b */
[----:B------:R-:W-:Y:S02]  /*196ae0*/  LOP3.LUT R11, R9, 0xffff, RZ, 0xc0, !PT ;  /* 0x0000ffff090b7812 */ /* 0x000fe400078ec0ff */
[----:B------:R-:W-:Y:S02]  /*196af0*/  LOP3.LUT R9, R0, 0xffff, RZ, 0xc0, !PT ;  /* 0x0000ffff00097812 */ /* 0x000fe400078ec0ff */
[----:B------:R-:W-:Y:S02]  /*196b00*/  LOP3.LUT R0, R37, 0xffff, RZ, 0xc0, !PT ;  /* 0x0000ffff25007812 */ /* 0x000fe400078ec0ff */
[----:B------:R-:W-:Y:S01]  /*196b10*/  PRMT R11, R5, 0x3340, R11 ;  /* 0x00003340050b7816 */ /* 0x000fe2000000000b */
[----:B------:R-:W5:Y:S04]  /*196b20*/  LDL.LU R37, [R1+0x7e94] ;  /* 0x007e940001257983 */ /* 0x000f680000300800 */
[----:B------:R-:W5:Y:S04]  /*196b30*/  LDL.LU R5, [R1+0x7e90] ;  /* 0x007e900001057983 */ /* 0x000f680000300800 */
[----:B------:R0:W-:Y:S04]  /*196b40*/  STL [R1+0x1004], R11 ;  /* 0x0010040b01007387 */ /* 0x0001e80000100800 */
[----:B0-----:R-:W5:Y:S01]  /*196b50*/  LDL.LU R11, [R1+0x2c74] ;  /* 0x002c7400010b7983 */ /* 0x001f620000300800 */
[----:B------:R-:W-:-:S02]  /*196b60*/  LOP3.LUT R10, R10, 0xffff, RZ, 0xc0, !PT ;  /* 0x0000ffff0a0a7812 */ /* 0x000fc400078ec0ff */
[----:B------:R-:W-:Y:S02]  /*196b70*/  LOP3.LUT R8, R8, 0xffff, RZ, 0xc0, !PT ;  /* 0x0000ffff08087812 */ /* 0x000fe400078ec0ff */
[----:B------:R-:W-:Y:S02]  /*196b80*/  LOP3.LUT R2, R2, 0xffff, RZ, 0xc0, !PT ;  /* 0x0000ffff02027812 */ /* 0x000fe400078ec0ff */
[----:B------:R-:W-:Y:S02]  /*196b90*/  PRMT R10, R60, 0x3340, R10 ;  /* 0x000033403c0a7816 */ /* 0x000fe4000000000a */
[----:B------:R-:W-:Y:S02]  /*196ba0*/  PRMT R8, R9, 0x3340, R8 ;  /* 0x0000334009087816 */ /* 0x000fe40000000008 */
[----:B------:R-:W-:Y:S01]  /*196bb0*/  PRMT R0, R2, 0x3340, R0 ;  /* 0x0000334002007816 */ /* 0x000fe20000000000 */
[----:B------:R-:W5:Y:S04]  /*196bc0*/  LDL.LU R60, [R1+0x7e8c] ;  /* 0x007e8c00013c7983 */ /* 0x000f680000300800 */
[----:B------:R2:W-:Y:S04]  /*196bd0*/  STL [R1+0x1000], R10 ;  /* 0x0010000a01007387 */ /* 0x0005e80000100800 */
[----:B------:R4:W-:Y:S04]  /*196be0*/  STL [R1+0xffc], R8 ;  /* 0x000ffc0801007387 */ /* 0x0009e80000100800 */
[----:B------:R5:W-:Y:S01]  /*196bf0*/  STL [R1+0xff8], R0 ;  /* 0x000ff80001007387 */ /* 0x000be20000100800 */
[----:B------:R-:W-:-:S02]  /*196c00*/  LOP3.LUT R13, R13, 0xffff, RZ, 0xc0, !PT ;  /* 0x0000ffff0d0d7812 */ /* 0x000fc400078ec0ff */
[----:B------:R-:W-:Y:S02]  /*196c10*/  LOP3.LUT R12, R12, 0xffff, RZ, 0xc0, !PT ;  /* 0x0000ffff0c0c7812 */ /* 0x000fe400078ec0ff */
[----:B--2---:R-:W-:Y:S02]  /*196c20*/  LOP3.LUT R10, R48, 0xffff, RZ, 0xc0, !PT ;  /* 0x0000ffff300a7812 */ /* 0x004fe400078ec0ff */
[----:B---3--:R-:W-:Y:S02]  /*196c30*/  LOP3.LUT R9, R47, 0xffff, RZ, 0xc0, !PT ;  /* 0x0000ffff2f097812 */ /* 0x008fe400078ec0ff */
[----:B----4-:R-:W-:Y:S02]  /*196c40*/  LOP3.LUT R8, R45, 0xffff, RZ, 0xc0, !PT ;  /* 0x0000ffff2d087812 */ /* 0x010fe400078ec0ff */
[----:B-----5:R-:W-:Y:S02]  /*196c50*/  LOP3.LUT R0, R46, 0xffff, RZ, 0xc0, !PT ;  /* 0x0000ffff2e007812 */ /* 0x020fe400078ec0ff */
[----:B------:R-:W-:-:S02]  /*196c60*/  LOP3.LUT R2, R5, 0xffff, RZ, 0xc0, !PT ;  /* 0x0000ffff05027812 */ /* 0x000fc400078ec0ff */
[----:B------:R-:W2:Y:S04]  /*196c70*/  LDL.LU R5, [R1+0x7e88] ;  /* 0x007e880001057983 */ /* 0x000ea80000300800 */
[----:B------:R-:W3:Y:S04]  /*196c80*/  LDL.LU R48, [R1+0x2c80] ;  /* 0x002c800001307983 */ /* 0x000ee80000300800 */
[----:B------:R-:W4:Y:S04]  /*196c90*/  LDL.LU R47, [R1+0x2c78] ;  /* 0x002c7800012f7983 */ /* 0x000f280000300800 */
[----:B------:R-:W5:Y:S01]  /*196ca0*/  LDL.LU R45, [R1+0x2a4] ;  /* 0x0002a400012d7983 */ /* 0x000f620000300800 */
[----:B------:R-:W-:-:S04]  /*196cb0*/  LOP3.LUT R11, R11, 0xffff, RZ, 0xc0, !PT ;  /* 0x0000ffff0b0b7812 */ /* 0x000fc800078ec0ff */
[----:B------:R-:W-:Y:S02]  /*196cc0*/  SHF.R.U32.HI R46, RZ, 0x8, R11 ;  /* 0x00000008ff2e7819 */ /* 0x000fe4000001160b */
[----:B------:R-:W-:-:S05]  /*196cd0*/  PRMT R11, R11, 0x3340, R2 ;  /* 0x000033400b0b7816 */ /* 0x000fca0000000002 */
[----:B------:R0:W-:Y:S02]  /*196ce0*/  STL [R1+0x179c], R11 ;  /* 0x00179c0b01007387 */ /* 0x0001e40000100800 */
[----:B0-----:R-:W-:Y:S01]  /*196cf0*/  IMAD.MOV.U32 R11, RZ, RZ, R46 ;  /* 0x000000ffff0b7224 */ /* 0x001fe200078e002e */
[----:B------:R-:W-:Y:S02]  /*196d00*/  SHF.R.U32.HI R46, RZ, 0x8, R2 ;  /* 0x00000008ff2e7819 */ /* 0x000fe40000011602 */
[----:B------:R-:W-:Y:S02]  /*196d10*/  SHF.R.U32.HI R2, RZ, 0x8, R10 ;  /* 0x00000008ff027819 */ /* 0x000fe4000001160a */
[----:B------:R-:W-:-:S05]  /*196d20*/  PRMT R10, R10, 0x3340, R0 ;  /* 0x000033400a0a7816 */ /* 0x000fca0000000000 */
[----:B------:R0:W-:Y:S02]  /*196d30*/  STL [R1+0x17a8], R10 ;  /* 0x0017a80a01007387 */ /* 0x0001e40000100800 */
[----:B0-----:R-:W-:Y:S02]  /*196d40*/  SHF.R.U32.HI R10, RZ, 0x8, R9 ;  /* 0x00000008ff0a7819 */ /* 0x001fe40000011609 */
[----:B------:R-:W-:-:S05]  /*196d50*/  PRMT R9, R9, 0x3340, R13 ;  /* 0x0000334009097816 */ /* 0x000fca000000000d */
[----:B------:R0:W-:Y:S02]  /*196d60*/  STL [R1+0x17a4], R9 ;  /* 0x0017a40901007387 */ /* 0x0001e40000100800 */
[----:B0-----:R-:W-:Y:S01]  /*196d70*/  SHF.R.U32.HI R9, RZ, 0x8, R13 ;  /* 0x00000008ff097819 */ /* 0x001fe2000001160d */
[----:B------:R-:W-:Y:S01]  /*196d80*/  IMAD.MOV.U32 R13, RZ, RZ, R11 ;  /* 0x000000ffff0d7224 */ /* 0x000fe200078e000b */
[----:B------:R-:W-:Y:S02]  /*196d90*/  SHF.R.U32.HI R11, RZ, 0x8, R8 ;  /* 0x00000008ff0b7819 */ /* 0x000fe40000011608 */
[----:B------:R-:W-:Y:S02]  /*196da0*/  PRMT R8, R8, 0x3340, R12 ;  /* 0x0000334008087816 */ /* 0x000fe4000000000c */
[----:B------:R-:W-:-:S03]  /*196db0*/  SHF.R.U32.HI R0, RZ, 0x8, R0 ;  /* 0x00000008ff007819 */ /* 0x000fc60000011600 */
        /* <DEDUP_REMOVED lines=9> */
[----:B------:R-:W5:Y:S01]  /*196e50*/  LDL.LU R12, [R1+0x2c84] ;  /* 0x002c8400010c7983 */ /* 0x000f620000300800 */
[----:B------:R-:W-:Y:S02]  /*196e60*/  LOP3.LUT R10, R10, 0xffff, RZ, 0xc0, !PT ;  /* 0x0000ffff0a0a7812 */ /* 0x000fe400078ec0ff */
[----:B------:R-:W-:Y:S02]  /*196e70*/  LOP3.LUT R9, R9, 0xffff, RZ, 0xc0, !PT ;  /* 0x0000ffff09097812 */ /* 0x000fe400078ec0ff */
[----:B------:R-:W-:Y:S02]  /*196e80*/  LOP3.LUT R11, R11, 0xffff, RZ, 0xc0, !PT ;  /* 0x0000ffff0b0b7812 */ /* 0x000fe400078ec0ff */
[----:B------:R-:W-:Y:S02]  /*196e90*/  LOP3.LUT R8, R8, 0xffff, RZ, 0xc0, !PT ;  /* 0x0000ffff08087812 */ /* 0x000fe400078ec0ff */
[----:B------:R-:W-:Y:S02]  /*196ea0*/  LOP3.LUT R2, R2, 0xffff, RZ, 0xc0, !PT ;  /* 0x0000ffff02027812 */ /* 0x000fe400078ec0ff */
[----:B------:R-:W-:-:S02]  /*196eb0*/  PRMT R9, R10, 0x3340, R9 ;  /* 0x000033400a097816 */ /* 0x000fc40000000009 */
[----:B------:R-:W-:Y:S02]  /*196ec0*/  PRMT R8, R11, 0x3340, R8 ;  /* 0x000033400b087816 */ /* 0x000fe40000000008 */
[----:B------:R-:W-:Y:S01]  /*196ed0*/  PRMT R0, R2, 0x3340, R0 ;  /* 0x0000334002007816 */ /* 0x000fe20000000000 */
[----:B------:R-:W-:Y:S04]  /*196ee0*/  STL [R1+0xff4], R13 ;  /* 0x000ff40d01007387 */ /* 0x000fe80000100800 */
[----:B------:R-:W-:Y:S04]  /*196ef0*/  STL [R1+0xff0], R9 ;  /* 0x000ff00901007387 */ /* 0x000fe80000100800 */
[----:B------:R-:W-:Y:S04]  /*196f00*/  STL [R1+0xfec], R8 ;  /* 0x000fec0801007387 */ /* 0x000fe80000100800 */
[----:B------:R0:W-:Y:S01]  /*196f10*/  STL [R1+0xfe8], R0 ;  /* 0x000fe80001007387 */ /* 0x0001e20000100800 */
[----:B------:R-:W-:-:S02]  /*196f20*/  LOP3.LUT R2, R60, 0xffff, RZ, 0xc0, !PT ;  /* 0x0000ffff3c027812 */ /* 0x000fc400078ec0ff */
[----:B0-----:R-:W-:Y:S02]  /*196f30*/  LOP3.LUT R0, R37, 0xffff, RZ, 0xc0, !PT ;  /* 0x0000ffff25007812 */ /* 0x001fe400078ec0ff */
[----:B------:R-:W-:Y:S02]  /*196f40*/  LOP3.LUT R14, R14, 0xffff, RZ, 0xc0, !PT ;  /* 0x0000ffff0e0e7812 */ /* 0x000fe400078ec0ff */
[----:B--2---:R-:W-:Y:S02]  /*196f50*/  LOP3.LUT R8, R5, 0xffff, RZ, 0xc0, !PT ;  /* 0x0000ffff05087812 */ /* 0x004fe400078ec0ff */
[----:B---3--:R-:W-:Y:S01]  /*196f60*/  LOP3.LUT R11, R48, 0xffff, RZ, 0xc0, !PT ;  /* 0x0000ffff300b7812 */ /* 0x008fe200078ec0ff */
[----:B------:R-:W2:Y:S01]  /*196f70*/  LDL.LU R5, [R1+0x7e80] ;  /* 0x007e800001057983 */ /* 0x000ea20000300800 */
[----:B----4-:R-:W-:-:S03]  /*196f80*/  LOP3.LUT R10, R47, 0xffff, RZ, 0xc0, !PT ;  /* 0x0000ffff2f0a7812 */ /* 0x010fc600078ec0ff */
[----:B------:R-:W3:Y:S01]  /*196f90*/  LDL.LU R48, [R1+0x2c90] ;  /* 0x002c900001307983 */ /* 0x000ee20000300800 */
[----:B-----5:R-:W-:-:S03]  /*196fa0*/  LOP3.LUT R9, R45, 0xffff, RZ, 0xc0, !PT ;  /* 0x0000ffff2d097812 */ /* 0x020fc600078ec0ff */
[----:B------:R-:W4:Y:S04]  /*196fb0*/  LDL.LU R47, [R1+0x2c0c] ;  /* 0x002c0c00012f7983 */ /* 0x000f280000300800 */
[----:B------:R-:W5:Y:S01]  /*196fc0*/  LDL.LU R45, [R1+0x2c10] ;  /* 0x002c1000012d7983 */ /* 0x000f620000300800 */
[----:B------:R-:W-:-:S03]  /*196fd0*/  SHF.R.U32.HI R13, RZ, 0x8, R8 ;  /* 0x00000008ff0d7819 */ /* 0x000fc60000011608 */
[----:B------:R-:W5:Y:S01]  /*196fe0*/  LDL.LU R60, [R1+0x7e7c] ;  /* 0x007e7c00013c7983 */ /* 0x000f620000300800 */
[----:B------:R-:W-:-:S04]  /*196ff0*/  LOP3.LUT R12, R12, 0xffff, RZ, 0xc0, !PT ;  /* 0x0000ffff0c0c7812 */ /* 0x000fc800078ec0ff */
[----:B------:R-:W-:Y:S02]  /*197000*/  SHF.R.U32.HI R37, RZ, 0x8, R12 ;  /* 0x00000008ff257819 */ /* 0x000fe4000001160c */
[----:B------:R-:W-:Y:S02]  /*197010*/  PRMT R12, R12, 0x3340, R8 ;  /* 0x000033400c0c7816 */ /* 0x000fe40000000008 */
[----:B------:R-:W-:-:S03]  /*197020*/  SHF.R.U32.HI R8, RZ, 0x8, R11 ;  /* 0x00000008ff087819 */ /* 0x000fc6000001160b */
[----:B------:R0:W-:Y:S02]  /*197030*/  STL [R1+0x1790], R12 ;  /* 0x0017900c01007387 */ /* 0x0001e40000100800 */
[--C-:B0-----:R-:W-:Y:S02]  /*197040*/  PRMT R12, R11, 0x3340, R2.reuse ;  /* 0x000033400b0c7816 */ /* 0x101fe40000000002 */
[----:B------:R-:W-:Y:S01]  /*197050*/  SHF.R.U32.HI R11, RZ, 0x8, R2 ;  /* 0x00000008ff0b7819 */ /* 0x000fe20000011602 */
[----:B------:R-:W-:Y:S01]  /*197060*/  IMAD.MOV.U32 R2, RZ, RZ, R13 ;  /* 0x000000ffff027224 */ /* 0x000fe200078e000d */
[----:B------:R-:W-:Y:S02]  /*197070*/  SHF.R.U32.HI R13, RZ, 0x8, R10 ;  /* 0x00000008ff0d7819 */ /* 0x000fe4000001160a */
[--C-:B------:R-:W-:Y:S01]  /*197080*/  PRMT R10, R10, 0x3340, R0.reuse ;  /* 0x000033400a0a7816 */ /* 0x100fe20000000000 */
[----:B------:R0:W-:Y:S04]  /*197090*/  STL [R1+0x178c], R12 ;  /* 0x00178c0c01007387 */ /* 0x0001e80000100800 */
[----:B------:R1:W-:Y:S01]  /*1970a0*/  STL [R1+0x1798], R10 ;  /* 0x0017980a01007387 */ /* 0x0003e20000100800 */
[----:B0-----:R-:W-:Y:S01]  /*1970b0*/  SHF.R.U32.HI R12, RZ, 0x8, R0 ;  /* 0x00000008ff0c7819 */ /* 0x001fe20000011600 */
[----:B------:R-:W-:Y:S01]  /*1970c0*/  IMAD.MOV.U32 R0, RZ, RZ, R11 ;  /* 0x000000ffff007224 */ /* 0x000fe200078e000b */
[----:B------:R-:W-:-:S02]  /*1970d0*/  SHF.R.U32.HI R11, RZ, 0x8, R9 ;  /* 0x00000008ff0b7819 */ /* 0x000fc40000011609 */
[--C-:B------:R-:W-:Y:S02]  /*1970e0*/  PRMT R9, R9, 0x3340, R14.reuse ;  /* 0x0000334009097816 */ /* 0x100fe4000000000e */
[----:B-1----:R-:W-:Y:S02]  /*1970f0*/  SHF.R.U32.HI R10, RZ, 0x8, R14 ;  /* 0x00000008ff0a7819 */ /* 0x002fe4000001160e */
[----:B------:R-:W5:Y:S04]  /*197100*/  LDL.LU R14, [R1+0x2c94] ;  /* 0x002c9400010e7983 */ /* 0x000f680000300800 */
[----:B------:R0:W-:Y:S01]  /*197110*/  STL [R1+0x1794], R9 ;  /* 0x0017940901007387 */ /* 0x0001e20000100800 */
[----:B------:R-:W-:Y:S02]  /*197120*/  LOP3.LUT R13, R13, 0xffff, RZ, 0xc0, !PT ;  /* 0x0000ffff0d0d7812 */ /* 0x000fe400078ec0ff */
[----:B------:R-:W-:-:S02]  /*197130*/  LOP3.LUT R12, R12, 0xffff, RZ, 0xc0, !PT ;  /* 0x0000ffff0c0c7812 */ /* 0x000fc400078ec0ff */
[----:B------:R-:W-:Y:S02]  /*197140*/  LOP3.LUT R11, R11, 0xffff, RZ, 0xc0, !PT ;  /* 0x0000ffff0b0b7812 */ /* 0x000fe400078ec0ff */
[----:B------:R-:W-:Y:S02]  /*197150*/  LOP3.LUT R10, R10, 0xffff, RZ, 0xc0, !PT ;  /* 0x0000ffff0a0a7812 */ /* 0x000fe400078ec0ff */
[----:B------:R-:W-:Y:S02]  /*197160*/  LOP3.LUT R2, R2, 0xffff, RZ, 0xc0, !PT ;  /* 0x0000ffff02027812 */ /* 0x000fe400078ec0ff */
[----:B------:R-:W-:Y:S02]  /*197170*/  PRMT R12, R13, 0x3340, R12 ;  /* 0x000033400d0c7816 */ /* 0x000fe4000000000c */
[----:B0-----:R-:W-:Y:S02]  /*197180*/  LOP3.LUT R9, R8, 0xffff, RZ, 0xc0, !PT ;  /* 0x0000ffff08097812 */ /* 0x001fe400078ec0ff */
[----:B------:R-:W-:-:S02]  /*197190*/  LOP3.LUT R8, R37, 0xffff, RZ, 0xc0, !PT ;  /* 0x0000ffff25087812 */ /* 0x000fc400078ec0ff */
[----:B------:R-:W-:Y:S02]  /*1971a0*/  PRMT R10, R11, 0x3340, R10 ;  /* 0x000033400b0a7816 */ /* 0x000fe4000000000a */
[----:B------:R-:W-:Y:S01]  /*1971b0*/  LOP3.LUT R0, R0, 0xffff, RZ, 0xc0, !PT ;  /* 0x0000ffff00007812 */ /* 0x000fe200078ec0ff */
[----:B------:R-:W5:Y:S01]  /*1971c0*/  LDL.LU R37, [R1+0x7e78] ;  /* 0x007e780001257983 */ /* 0x000f620000300800 */
[----:B------:R-:W-:-:S03]  /*1971d0*/  PRMT R2, R8, 0x3340, R2 ;  /* 0x0000334008027816 */ /* 0x000fc60000000002 */
[----:B------:R-:W-:Y:S01]  /*1971e0*/  STL [R1+0xfe4], R12 ;  /* 0x000fe40c01007387 */ /* 0x000fe20000100800 */
[----:B------:R-:W-:-:S03]  /*1971f0*/  PRMT R0, R9, 0x3340, R0 ;  /* 0x0000334009007816 */ /* 0x000fc60000000000 */
[----:B------:R-:W-:Y:S04]  /*197200*/  STL [R1+0xfe0], R10 ;  /* 0x000fe00a01007387 */ /* 0x000fe80000100800 */
[----:B------:R-:W-:Y:S04]  /*197210*/  STL [R1+0xfdc], R2 ;  /* 0x000fdc0201007387 */ /* 0x000fe80000100800 */
[----:B------:R0:W-:Y:S01]  /*197220*/  STL [R1+0xfd8], R0 ;  /* 0x000fd80001007387 */ /* 0x0001e20000100800 */
[----:B------:R-:W-:Y:S02]  /*197230*/  LOP3.LUT R16, R16, 0xffff, RZ, 0xc0, !PT ;  /* 0x0000ffff10107812 */ /* 0x000fe400078ec0ff */
[----:B0-----:R-:W-:-:S02]  /*197240*/  LOP3.LUT R0, R46, 0xffff, RZ, 0xc0, !PT ;  /* 0x0000ffff2e007812 */ /* 0x001fc400078ec0ff */
[----:B--2---:R-:W-:Y:S02]  /*197250*/  LOP3.LUT R2, R5, 0xffff, RZ, 0xc0, !PT ;  /* 0x0000ffff05027812 */ /* 0x004fe400078ec0ff */
[----:B---3--:R-:W-:Y:S01]  /*197260*/  LOP3.LUT R10, R48, 0xffff, RZ, 0xc0, !PT ;  /* 0x0000ffff300a7812 */ /* 0x008fe200078ec0ff */
[----:B------:R-:W2:Y:S01]  /*197270*/  LDL.LU R5, [R1+0x7e74] ;  /* 0x007e740001057983 */ /* 0x000ea20000300800 */
[----:B----4-:R-:W-:-:S03]  /*197280*/  LOP3.LUT R9, R47, 0xffff, RZ, 0xc0, !PT ;  /* 0x0000ffff2f097812 */ /* 0x010fc600078ec0ff */
[----:B------:R-:W3:Y:S01]  /*197290*/  LDL.LU R48, [R1+0x2c9c] ;  /* 0x002c9c0001307983 */ /* 0x000ee20000300800 */
[----:B-----5:R-:W-:-:S03]  /*1972a0*/  LOP3.LUT R8, R45, 0xffff, RZ, 0xc0, !PT ;  /* 0x0000ffff2d087812 */ /* 0x020fc600078ec0ff */
[----:B------:R-:W4:Y:S04]  /*1972b0*/  LDL.LU R47, [R1+0x2c18] ;  /* 0x002c1800012f7983 */ /* 0x000f280000300800 */
[----:B------:R-:W5:Y:S04]  /*1972c0*/  LDL.LU R45, [R1+0x2c14] ;  /* 0x002c1400012d7983 */ /* 0x000f680000300800 */
[----:B------:R-:W2:Y:S01]  /*1972d0*/  LDL.LU R46, [R1+0x7e70] ;  /* 0x007e7000012e7983 */ /* 0x000ea20000300800 */
[----:B------:R-:W-:-:S04]  /*1972e0*/  LOP3.LUT R11, R14, 0xffff, RZ, 0xc0, !PT ;  /* 0x0000ffff0e0b7812 */ /* 0x000fc800078ec0ff */
[----:B------:R-:W-:Y:S02]  /*1972f0*/  SHF.R.U32.HI R12, RZ, 0x8, R11 ;  /* 0x00000008ff0c7819 */ /* 0x000fe4000001160b */
[--C-:B------:R-:W-:Y:S02]  /*197300*/  PRMT R11, R11, 0x3340, R2.reuse ;  /* 0x000033400b0b7816 */ /* 0x100fe40000000002 */
[----:B------:R-:W-:Y:S02]  /*197310*/  SHF.R.U32.HI R14, RZ, 0x8, R2 ;  /* 0x00000008ff0e7819 */ /* 0x000fe40000011602 */
[----:B------:R-:W-:Y:S01]  /*197320*/  SHF.R.U32.HI R2, RZ, 0x8, R10 ;  /* 0x00000008ff027819 */ /* 0x000fe2000001160a */
[----:B------:R0:W-:Y:S02]  /*197330*/  STL [R1+0x1780], R11 ;  /* 0x0017800b01007387 */ /* 0x0001e40000100800 */
[----:B0-----:R-:W-:Y:S01]  /*197340*/  PRMT R11, R10, 0x3340, R0 ;  /* 0x000033400a0b7816 */ /* 0x001fe20000000000 */
[----:B------:R-:W-:Y:S01]  /*197350*/  IMAD.MOV.U32 R10, RZ, RZ, R12 ;  /* 0x000000ffff0a7224 */ /* 0x000fe200078e000c */
[----:B------:R-:W-:-:S02]  /*197360*/  SHF.R.U32.HI R12, RZ, 0x8, R9 ;  /* 0x00000008ff0c7819 */ /* 0x000fc40000011609 */
[--C-:B------:R-:W-:Y:S01]  /*197370*/  PRMT R9, R9, 0x3340, R16.reuse ;  /* 0x0000334009097816 */ /* 0x100fe20000000010 */
[----:B------:R0:W-:Y:S04]  /*197380*/  STL [R1+0x177c], R11 ;  /* 0x00177c0b01007387 */ /* 0x0001e80000100800 */
[----:B------:R1:W-:Y:S01]  /*197390*/  STL [R1+0x1788], R9 ;  /* 0x0017880901007387 */ /* 0x0003e20000100800 */
[----:B0-----:R-:W-:-:S03]  /*1973a0*/  SHF.R.U32.HI R11, RZ, 0x8, R16 ;  /* 0x00000008ff0b7819 */ /* 0x001fc60000011610 */
[----:B------:R-:W2:Y:S01]  /*1973b0*/  LDL.LU R16, [R1+0x2ca0] ;  /* 0x002ca00001107983 */ /* 0x000ea20000300800 */
[----:B------:R-:W-:Y:S02]  /*1973c0*/  LOP3.LUT R15, R15, 0xffff, RZ, 0xc0, !PT ;  /* 0x0000ffff0f0f7812 */ /* 0x000fe400078ec0ff */
[----:B------:R-:W-:Y:S02]  /*1973d0*/  SHF.R.U32.HI R13, RZ, 0x8, R8 ;  /* 0x00000008ff0d7819 */ /* 0x000fe40000011608 */
[--C-:B-1----:R-:W-:Y:S01]  /*1973e0*/  PRMT R9, R8, 0x3340, R15.reuse ;  /* 0x0000334008097816 */ /* 0x102fe2000000000f */
[----:B------:R-:W-:Y:S01]  /*1973f0*/  IMAD.MOV.U32 R8, RZ, RZ, R10 ;  /* 0x000000ffff087224 */ /* 0x000fe200078e000a */
[----:B------:R-:W-:Y:S02]  /*197400*/  SHF.R.U32.HI R10, RZ, 0x8, R15 ;  /* 0x00000008ff0a7819 */ /* 0x000fe4000001160f */
[----:B------:R-:W-:Y:S02]  /*197410*/  SHF.R.U32.HI R0, RZ, 0x8, R0 ;  /* 0x00000008ff007819 */ /* 0x000fe40000011600 */
[----:B------:R-:W-:Y:S01]  /*197420*/  LOP3.LUT R12, R12, 0xffff, RZ, 0xc0, !PT ;  /* 0x0000ffff0c0c7812 */ /* 0x000fe200078ec0ff */
[----:B------:R0:W-:Y:S01]  /*197430*/  STL [R1+0x1784], R9 ;  /* 0x0017840901007387 */ /* 0x0001e20000100800 */
[----:B------:R-:W-:-:S02]  /*197440*/  LOP3.LUT R11, R11, 0xffff, RZ, 0xc0, !PT ;  /* 0x0000ffff0b0b7812 */ /* 0x000fc400078ec0ff */
[----:B------:R-:W-:Y:S02]  /*197450*/  LOP3.LUT R13, R13, 0xffff, RZ, 0xc0, !PT ;  /* 0x0000ffff0d0d7812 */ /* 0x000fe400078ec0ff */
[----:B------:R-:W-:Y:S02]  /*197460*/  LOP3.LUT R10, R10, 0xffff, RZ, 0xc0, !PT ;  /* 0x0000ffff0a0a7812 */ /* 0x000fe400078ec0ff */
[----:B------:R-:W-:Y:S02]  /*197470*/  LOP3.LUT R8, R8, 0xffff, RZ, 0xc0, !PT ;  /* 0x0000ffff08087812 */ /* 0x000fe400078ec0ff */
[----:B------:R-:W-:Y:S02]  /*197480*/  LOP3.LUT R0, R0, 0xffff, RZ, 0xc0, !PT ;  /* 0x0000ffff00007812 */ /* 0x000fe400078ec0ff */
[----:B------:R-:W-:Y:S02]  /*197490*/  PRMT R11, R12, 0x3340, R11 ;  /* 0x000033400c0b7816 */ /* 0x000fe4000000000b */
[----:B0-----:R-:W-:-:S02]  /*1974a0*/  LOP3.LUT R9, R2, 0xffff, RZ, 0xc0, !PT ;  /* 0x0000ffff02097812 */ /* 0x001fc400078ec0ff */
[----:B------:R-:W-:Y:S02]  /*1974b0*/  LOP3.LUT R2, R14, 0xffff, RZ, 0xc0, !PT ;  /* 0x0000ffff0e027812 */ /* 0x000fe400078ec0ff */
[----:B------:R-:W-:Y:S02]  /*1974c0*/  PRMT R10, R13, 0x3340, R10 ;  /* 0x000033400d0a7816 */ /* 0x000fe4000000000a */
[----:B------:R-:W-:Y:S02]  /*1974d0*/  PRMT R0, R9, 0x3340, R0 ;  /* 0x0000334009007816 */ /* 0x000fe40000000000 */
[----:B------:R-:W-:Y:S01]  /*1974e0*/  PRMT R2, R8, 0x3340, R2 ;  /* 0x0000334008027816 */ /* 0x000fe20000000002 */
[----:B------:R-:W-:Y:S04]  /*1974f0*/  STL [R1+0xfd4], R11 ;  /* 0x000fd40b01007387 */ /* 0x000fe80000100800 */
[----:B------:R-:W-:Y:S04]  /*197500*/  STL [R1+0xfd0], R10 ;  /* 0x000fd00a01007387 */ /* 0x000fe80000100800 */
[----:B------:R0:W-:Y:S04]  /*197510*/  STL [R1+0xfcc], R2 ;  /* 0x000fcc0201007387 */ /* 0x0001e80000100800 */
[----:B------:R1:W-:Y:S01]  /*197520*/  STL [R1+0xfc8], R0 ;  /* 0x000fc80001007387 */ /* 0x0003e20000100800 */
[----:B------:R-:W-:-:S02]  /*197530*/  LOP3.LUT R17, R17, 0xffff, RZ, 0xc0, !PT ;  /* 0x0000ffff11117812 */ /* 0x000fc400078ec0ff */
[----:B0-----:R-:W-:Y:S02]  /*197540*/  LOP3.LUT R2, R37, 0xffff, RZ, 0xc0, !PT ;  /* 0x0000ffff25027812 */ /* 0x001fe400078ec0ff */
[----:B-1----:R-:W-:Y:S01]  /*197550*/  LOP3.LUT R0, R60, 0xffff, RZ, 0xc0, !PT ;  /* 0x0000ffff3c007812 */ /* 0x002fe200078ec0ff */
[----:B------:R-:W2:Y:S01]  /*197560*/  LDL.LU R37, [R1+0x7e6c] ;  /* 0x007e6c0001257983 */ /* 0x000ea20000300800 */
[----:B------:R-:W-:Y:S02]  /*197570*/  SHF.R.U32.HI R15, RZ, 0x8, R2 ;  /* 0x00000008ff0f7819 */ /* 0x000fe40000011602 */
[----:B------:R-:W-:Y:S02]  /*197580*/  SHF.R.U32.HI R14, RZ, 0x8, R0 ;  /* 0x00000008ff0e7819 */ /* 0x000fe40000011600 */
[----:B---3--:R-:W-:Y:S02]  /*197590*/  LOP3.LUT R10, R48, 0xffff, RZ, 0xc0, !PT ;  /* 0x0000ffff300a7812 */ /* 0x008fe400078ec0ff */
[----:B----4-:R-:W-:Y:S01]  /*1975a0*/  LOP3.LUT R9, R47, 0xffff, RZ, 0xc0, !PT ;  /* 0x0000ffff2f097812 */ /* 0x010fe200078ec0ff */
[----:B------:R-:W3:Y:S01]  /*1975b0*/  LDL.LU R48, [R1+0x2cac] ;  /* 0x002cac0001307983 */ /* 0x000ee20000300800 */
[----:B-----5:R-:W-:-:S03]  /*1975c0*/  LOP3.LUT R8, R45, 0xffff, RZ, 0xc0, !PT ;  /* 0x0000ffff2d087812 */ /* 0x020fc600078ec0ff */
[----:B------:R-:W4:Y:S04]  /*1975d0*/  LDL.LU R47, [R1+0x2c20] ;  /* 0x002c2000012f7983 */ /* 0x000f280000300800 */
[----:B------:R-:W5:Y:S04]  /*1975e0*/  LDL.LU R45, [R1+0x2c1c] ;  /* 0x002c1c00012d7983 */ /* 0x000f680000300800 */
[----:B------:R-:W5:Y:S01]  /*1975f0*/  LDL.LU R60, [R1+0x7e68] ;  /* 0x007e6800013c7983 */ /* 0x000f620000300800 */
[----:B--2---:R-:W-:-:S04]  /*197600*/  LOP3.LUT R11, R16, 0xffff, RZ, 0xc0, !PT ;  /* 0x0000ffff100b7812 */ /* 0x004fc800078ec0ff */
[----:B------:R-:W-:Y:S02]  /*197610*/  PRMT R12, R11, 0x3340, R2 ;  /* 0x000033400b0c7816 */ /* 0x000fe40000000002 */
[----:B------:R-:W-:Y:S02]  /*197620*/  PRMT R2, R10, 0x3340, R0 ;  /* 0x000033400a027816 */ /* 0x000fe40000000000 */
[--C-:B------:R-:W-:Y:S01]  /*197630*/  PRMT R0, R8, 0x3340, R17.reuse ;  /* 0x0000334008007816 */ /* 0x100fe20000000011 */
[----:B------:R0:W-:Y:S04]  /*197640*/  STL [R1+0x1774], R12 ;  /* 0x0017740c01007387 */ /* 0x0001e80000100800 */
[----:B------:R1:W-:Y:S01]  /*197650*/  STL [R1+0x1770], R2 ;  /* 0x0017700201007387 */ /* 0x0003e20000100800 */
[----:B0-----:R-:W-:-:S03]  /*197660*/  SHF.R.U32.HI R12, RZ, 0x8, R17 ;  /* 0x00000008ff0c7819 */ /* 0x001fc60000011611 */
[----:B------:R-:W2:Y:S01]  /*197670*/  LDL.LU R17, [R1+0x2cb0] ;  /* 0x002cb00001117983 */ /* 0x000ea20000300800 */
[----:B------:R-:W-:Y:S02]  /*197680*/  LOP3.LUT R19, R19, 0xffff, RZ, 0xc0, !PT ;  /* 0x0000ffff13137812 */ /* 0x000fe400078ec0ff */
[----:B------:R-:W-:Y:S02]  /*197690*/  SHF.R.U32.HI R13, RZ, 0x8, R8 ;  /* 0x00000008ff0d7819 */ /* 0x000fe40000011608 */
[----:B------:R-:W-:Y:S02]  /*1976a0*/  SHF.R.U32.HI R16, RZ, 0x8, R11 ;  /* 0x00000008ff107819 */ /* 0x000fe4000001160b */
[----:B------:R-:W-:Y:S02]  /*1976b0*/  PRMT R8, R9, 0x3340, R19 ;  /* 0x0000334009087816 */ /* 0x000fe40000000013 */
[----:B------:R-:W-:Y:S01]  /*1976c0*/  SHF.R.U32.HI R11, RZ, 0x8, R10 ;  /* 0x00000008ff0b7819 */ /* 0x000fe2000001160a */
[----:B------:R0:W-:Y:S01]  /*1976d0*/  STL [R1+0x1778], R0 ;  /* 0x0017780001007387 */ /* 0x0001e20000100800 */
[----:B-1----:R-:W-:-:S02]  /*1976e0*/  SHF.R.U32.HI R2, RZ, 0x8, R9 ;  /* 0x00000008ff027819 */ /* 0x002fc40000011609 */
[----:B------:R-:W-:Y:S02]  /*1976f0*/  LOP3.LUT R13, R13, 0xffff, RZ, 0xc0, !PT ;  /* 0x0000ffff0d0d7812 */ /* 0x000fe400078ec0ff */
[----:B------:R-:W-:Y:S01]  /*197700*/  LOP3.LUT R12, R12, 0xffff, RZ, 0xc0, !PT ;  /* 0x0000ffff0c0c7812 */ /* 0x000fe200078ec0ff */
[----:B------:R1:W-:Y:S01]  /*197710*/  STL [R1+0x176c], R8 ;  /* 0x00176c0801007387 */ /* 0x0003e20000100800 */
[----:B------:R-:W-:Y:S02]  /*197720*/  LOP3.LUT R10, R16, 0xffff, RZ, 0xc0, !PT ;  /* 0x0000ffff100a7812 */ /* 0x000fe400078ec0ff */
[----:B------:R-:W-:Y:S02]  /*197730*/  LOP3.LUT R9, R15, 0xffff, RZ, 0xc0, !PT ;  /* 0x0000ffff0f097812 */ /* 0x000fe400078ec0ff */
[----:B------:R-:W-:Y:S02]  /*197740*/  LOP3.LUT R11, R11, 0xffff, RZ, 0xc0, !PT ;  /* 0x0000ffff0b0b7812 */ /* 0x000fe400078ec0ff */
[----:B0-----:R-:W-:-:S02]  /*197750*/  SHF.R.U32.HI R0, RZ, 0x8, R19 ;  /* 0x00000008ff007819 */ /* 0x001fc40000011613 */
[----:B------:R-:W-:Y:S02]  /*197760*/  LOP3.LUT R2, R2, 0xffff, RZ, 0xc0, !PT ;  /* 0x0000ffff02027812 */ /* 0x000fe400078ec0ff */
[----:B------:R-:W-:Y:S02]  /*197770*/  PRMT R12, R13, 0x3340, R12 ;  /* 0x000033400d0c7816 */ /* 0x000fe4000000000c */
[----:B-1----:R-:W-:Y:S02]  /*197780*/  LOP3.LUT R8, R14, 0xffff, RZ, 0xc0, !PT ;  /* 0x0000ffff0e087812 */ /* 0x002fe400078ec0ff */
[----:B------:R-:W-:Y:S02]  /*197790*/  LOP3.LUT R0, R0, 0xffff, RZ, 0xc0, !PT ;  /* 0x0000ffff00007812 */ /* 0x000fe400078ec0ff */
[----:B------:R-:W-:Y:S02]  /*1977a0*/  PRMT R9, R10, 0x3340, R9 ;  /* 0x000033400a097816 */ /* 0x000fe40000000009 */
[----:B------:R-:W-:-:S02]  /*1977b0*/  PRMT R8, R11, 0x3340, R8 ;  /* 0x000033400b087816 */ /* 0x000fc40000000008 */
[----:B------:R-:W-:Y:S01]  /*1977c0*/  PRMT R0, R2, 0x3340, R0 ;  /* 0x0000334002007816 */ /* 0x000fe20000000000 */
[----:B------:R-:W-:Y:S04]  /*1977d0*/  STL [R1+0xfc4], R12 ;  /* 0x000fc40c01007387 */ /* 0x000fe80000100800 */
[----:B------:R4:W-:Y:S04]  /*1977e0*/  STL [R1+0xfc0], R9 ;  /* 0x000fc00901007387 */ /* 0x0009e80000100800 */
[----:B------:R5:W-:Y:S01]  /*1977f0*/  STL [R1+0xfbc], R8 ;  /* 0x000fbc0801007387 */ /* 0x000be20000100800 */
[----:B------:R-:W-:-:S03]  /*197800*/  LOP3.LUT R2, R46, 0xffff, RZ, 0xc0, !PT ;  /* 0x0000ffff2e027812 */ /* 0x000fc600078ec0ff */
[----:B------:R0:W-:Y:S04]  /*197810*/  STL [R1+0xfb8], R0 ;  /* 0x000fb80001007387 */ /* 0x0001e80000100800 */
[----:B------:R-:W2:Y:S01]  /*197820*/  LDL.LU R46, [R1+0x7e64] ;  /* 0x007e6400012e7983 */ /* 0x000ea20000300800 */
[----:B---3--:R-:W-:Y:S02]  /*197830*/  LOP3.LUT R10, R48, 0xffff, RZ, 0xc0, !PT ;  /* 0x0000ffff300a7812 */ /* 0x008fe400078ec0ff */
[----:B----4-:R-:W-:Y:S02]  /*197840*/  LOP3.LUT R9, R47, 0xffff, RZ, 0xc0, !PT ;  /* 0x0000ffff2f097812 */ /* 0x010fe400078ec0ff */
[----:B-----5:R-:W-:Y:S02]  /*197850*/  LOP3.LUT R8, R45, 0xffff, RZ, 0xc0, !PT ;  /* 0x0000ffff2d087812 */ /* 0x020fe400078ec0ff */
[----:B--2---:R-:W-:-:S02]  /*197860*/  LOP3.LUT R11, R17, 0xffff, RZ, 0xc0, !PT ;  /* 0x0000ffff110b7812 */ /* 0x004fc400078ec0ff */
[----:B------:R-:W2:Y:S04]  /*197870*/  LDL.LU R17, [R1+0x2cbc] ;  /* 0x002cbc0001117983 */ /* 0x000ea80000300800 */
[----:B------:R-:W3:Y:S04]  /*197880*/  LDL.LU R48, [R1+0x2cb8] ;  /* 0x002cb80001307983 */ /* 0x000ee80000300800 */
[----:B------:R-:W4:Y:S04]  /*197890*/  LDL.LU R47, [R1+0x2c38] ;  /* 0x002c3800012f7983 */ /* 0x000f280000300800 */
[----:B------:R-:W5:Y:S01]  /*1978a0*/  LDL.LU R45, [R1+0x2c34] ;  /* 0x002c3400012d7983 */ /* 0x000f620000300800 */
[----:B0-----:R-:W-:-:S02]  /*1978b0*/  LOP3.LUT R0, R5, 0xffff, RZ, 0xc0, !PT ;  /* 0x0000ffff05007812 */ /* 0x001fc400078ec0ff */
[----:B------:R-:W-:Y:S02]  /*1978c0*/  LOP3.LUT R18, R18, 0xffff, RZ, 0xc0, !PT ;  /* 0x0000ffff12127812 */ /* 0x000fe400078ec0ff */
[--C-:B------:R-:W-:Y:S02]  /*1978d0*/  PRMT R12, R11, 0x3340, R2.reuse ;  /* 0x000033400b0c7816 */ /* 0x100fe40000000002 */
[----:B------:R-:W-:Y:S02]  /*1978e0*/  SHF.R.U32.HI R15, RZ, 0x8, R2 ;  /* 0x00000008ff0f7819 */ /* 0x000fe40000011602 */
[----:B------:R-:W-:Y:S02]  /*1978f0*/  LOP3.LUT R20, R20, 0xffff, RZ, 0xc0, !PT ;  /* 0x0000ffff14147812 */ /* 0x000fe400078ec0ff */
[--C-:B------:R-:W-:Y:S02]  /*197900*/  PRMT R2, R10, 0x3340, R0.reuse ;  /* 0x000033400a027816 */ /* 0x100fe40000000000 */
[----:B------:R-:W-:-:S02]  /*197910*/  SHF.R.U32.HI R14, RZ, 0x8, R0 ;  /* 0x00000008ff0e7819 */ /* 0x000fc40000011600 */
[----:B------:R-:W-:Y:S01]  /*197920*/  PRMT R0, R8, 0x3340, R18 ;  /* 0x0000334008007816 */ /* 0x000fe20000000012 */
[----:B------:R-:W5:Y:S04]  /*197930*/  LDL.LU R5, [R1+0x7e60] ;  /* 0x007e600001057983 */ /* 0x000f680000300800 */
[----:B------:R0:W-:Y:S01]  /*197940*/  STL [R1+0x1764], R12 ;  /* 0x0017640c01007387 */ /* 0x0001e20000100800 */
[----:B------:R-:W-:Y:S02]  /*197950*/  SHF.R.U32.HI R13, RZ, 0x8, R8 ;  /* 0x00000008ff0d7819 */ /* 0x000fe40000011608 */
[----:B------:R-:W-:Y:S02]  /*197960*/  PRMT R8, R9, 0x3340, R20 ;  /* 0x0000334009087816 */ /* 0x000fe40000000014 */
[----:B------:R-:W-:Y:S01]  /*197970*/  SHF.R.U32.HI R16, RZ, 0x8, R11 ;  /* 0x00000008ff107819 */ /* 0x000fe2000001160b */
[----:B------:R1:W-:Y:S01]  /*197980*/  STL [R1+0x1760], R2 ;  /* 0x0017600201007387 */ /* 0x0003e20000100800 */
[----:B------:R-:W-:-:S03]  /*197990*/  SHF.R.U32.HI R11, RZ, 0x8, R10 ;  /* 0x00000008ff0b7819 */ /* 0x000fc6000001160a */
[----:B------:R1:W-:Y:S01]  /*1979a0*/  STL [R1+0x1768], R0 ;  /* 0x0017680001007387 */ /* 0x0003e20000100800 */
[----:B0-----:R-:W-:Y:S02]  /*1979b0*/  SHF.R.U32.HI R12, RZ, 0x8, R18 ;  /* 0x00000008ff0c7819 */ /* 0x001fe40000011612 */
[----:B------:R-:W-:Y:S01]  /*1979c0*/  LOP3.LUT R13, R13, 0xffff, RZ, 0xc0, !PT ;  /* 0x0000ffff0d0d7812 */ /* 0x000fe200078ec0ff */
[----:B------:R0:W-:Y:S01]  /*1979d0*/  STL [R1+0x174c], R8 ;  /* 0x00174c0801007387 */ /* 0x0001e20000100800 */
[----:B-1----:R-:W-:Y:S02]  /*1979e0*/  SHF.R.U32.HI R2, RZ, 0x8, R9 ;  /* 0x00000008ff027819 */ /* 0x002fe40000011609 */
[----:B------:R-:W-:Y:S02]  /*1979f0*/  LOP3.LUT R12, R12, 0xffff, RZ, 0xc0, !PT ;  /* 0x0000ffff0c0c7812 */ /* 0x000fe400078ec0ff */
[----:B------:R-:W-:Y:S02]  /*197a00*/  SHF.R.U32.HI R0, RZ, 0x8, R20 ;  /* 0x00000008ff007819 */ /* 0x000fe40000011614 */
[----:B------:R-:W-:-:S02]  /*197a10*/  LOP3.LUT R10, R16, 0xffff, RZ, 0xc0, !PT ;  /* 0x0000ffff100a7812 */ /* 0x000fc400078ec0ff */
[----:B------:R-:W-:Y:S02]  /*197a20*/  LOP3.LUT R9, R15, 0xffff, RZ, 0xc0, !PT ;  /* 0x0000ffff0f097812 */ /* 0x000fe400078ec0ff */
[----:B------:R-:W-:Y:S02]  /*197a30*/  LOP3.LUT R11, R11, 0xffff, RZ, 0xc0, !PT ;  /* 0x0000ffff0b0b7812 */ /* 0x000fe400078ec0ff */
[----:B------:R-:W-:Y:S02]  /*197a40*/  LOP3.LUT R2, R2, 0xffff, RZ, 0xc0, !PT ;  /* 0x0000ffff02027812 */ /* 0x000fe400078ec0ff */
[----:B------:R-:W-:Y:S02]  /*197a50*/  LOP3.LUT R0, R0, 0xffff, RZ, 0xc0, !PT ;  /* 0x0000ffff00007812 */ /* 0x000fe400078ec0ff */
[----:B0-----:R-:W-:Y:S02]  /*197a60*/  LOP3.LUT R8, R14, 0xffff, RZ, 0xc0, !PT ;  /* 0x0000ffff0e087812 */ /* 0x001fe400078ec0ff */
[----:B------:R-:W-:-:S02]  /*197a70*/  PRMT R12, R13, 0x3340, R12 ;  /* 0x000033400d0c7816 */ /* 0x000fc4000000000c */
[----:B------:R-:W-:Y:S02]  /*197a80*/  PRMT R9, R10, 0x3340, R9 ;  /* 0x000033400a097816 */ /* 0x000fe40000000009 */
[----:B------:R-:W-:Y:S02]  /*197a90*/  PRMT R0, R2, 0x3340, R0 ;  /* 0x0000334002007816 */ /* 0x000fe40000000000 */
[----:B------:R-:W-:Y:S01]  /*197aa0*/  PRMT R8, R11, 0x3340, R8 ;  /* 0x000033400b087816 */ /* 0x000fe20000000008 */
[----:B------:R-:W-:Y:S04]  /*197ab0*/  STL [R1+0xfb4], R12 ;  /* 0x000fb40c01007387 */ /* 0x000fe80000100800 */
[----:B------:R-:W-:Y:S04]  /*197ac0*/  STL [R1+0xfb0], R9 ;  /* 0x000fb00901007387 */ /* 0x000fe80000100800 */
[----:B------:R-:W-:Y:S04]  /*197ad0*/  STL [R1+0xfac], R8 ;  /* 0x000fac0801007387 */ /* 0x000fe80000100800 */
[----:B------:R0:W-:Y:S01]  /*197ae0*/  STL [R1+0xfa8], R0 ;  /* 0x000fa80001007387 */ /* 0x0001e20000100800 */
[----:B------:R-:W-:-:S03]  /*197af0*/  LOP3.LUT R2, R60, 0xffff, RZ, 0xc0, !PT ;  /* 0x0000ffff3c027812 */ /* 0x000fc600078ec0ff */
[----:B------:R-:W5:Y:S01]  /*197b00*/  LDL.LU R60, [R1+0x7e5c] ;  /* 0x007e5c00013c7983 */ /* 0x000f620000300800 */
[----:B0-----:R-:W-:-:S03]  /*197b10*/  LOP3.LUT R0, R37, 0xffff, RZ, 0xc0, !PT ;  /* 0x0000ffff25007812 */ /* 0x001fc600078ec0ff */
[----:B------:R-:W5:Y:S04]  /*197b20*/  LDL.LU R37, [R1+0x7e58] ;  /* 0x007e580001257983 */ /* 0x000f680000300800 */
[----:B------:R-:W5:Y:S01]  /*197b30*/  LDL.LU R19, [R1+0x2cd4] ;  /* 0x002cd40001137983 */ /* 0x000f620000300800 */
        /* <DEDUP_REMOVED lines=8> */
[--C-:B------:R-:W-:Y:S02]  /*197bc0*/  PRMT R14, R11, 0x3340, R2.reuse ;  /* 0x000033400b0e7816 */ /* 0x100fe40000000002 */
[----:B------:R-:W-:Y:S02]  /*197bd0*/  LOP3.LUT R22, R22, 0xffff, RZ, 0xc0, !PT ;  /* 0x0000ffff16167812 */ /* 0x000fe400078ec0ff */
[----:B------:R-:W-:Y:S02]  /*197be0*/  SHF.R.U32.HI R12, RZ, 0x8, R11 ;  /* 0x00000008ff0c7819 */ /* 0x000fe4000001160b */
[----:B------:R-:W-:-:S02]  /*197bf0*/  SHF.R.U32.HI R11, RZ, 0x8, R2 ;  /* 0x00000008ff0b7819 */ /* 0x000fc40000011602 */
[----:B------:R-:W-:Y:S02]  /*197c00*/  SHF.R.U32.HI R13, RZ, 0x8, R10 ;  /* 0x00000008ff0d7819 */ /* 0x000fe4000001160a */
[--C-:B------:R-:W-:Y:S02]  /*197c10*/  PRMT R2, R10, 0x3340, R0.reuse ;  /* 0x000033400a027816 */ /* 0x100fe40000000000 */
[----:B------:R-:W-:Y:S02]  /*197c20*/  LOP3.LUT R21, R21, 0xffff, RZ, 0xc0, !PT ;  /* 0x0000ffff15157812 */ /* 0x000fe400078ec0ff */
[----:B------:R-:W-:Y:S01]  /*197c30*/  SHF.R.U32.HI R10, RZ, 0x8, R0 ;  /* 0x00000008ff0a7819 */ /* 0x000fe20000011600 */
[----:B------:R0:W-:Y:S01]  /*197c40*/  STL [R1+0x1748], R14 ;  /* 0x0017480e01007387 */ /* 0x0001e20000100800 */
[----:B------:R-:W-:-:S03]  /*197c50*/  PRMT R0, R9, 0x3340, R22 ;  /* 0x0000334009007816 */ /* 0x000fc60000000016 */
[----:B------:R1:W-:Y:S01]  /*197c60*/  STL [R1+0x1744], R2 ;  /* 0x0017440201007387 */ /* 0x0003e20000100800 */
[----:B------:R-:W-:Y:S02]  /*197c70*/  LOP3.LUT R12, R12, 0xffff, RZ, 0xc0, !PT ;  /* 0x0000ffff0c0c7812 */ /* 0x000fe400078ec0ff */
[----:B------:R-:W-:Y:S01]  /*197c80*/  LOP3.LUT R11, R11, 0xffff, RZ, 0xc0, !PT ;  /* 0x0000ffff0b0b7812 */ /* 0x000fe200078ec0ff */
[----:B------:R1:W-:Y:S01]  /*197c90*/  STL [R1+0x1740], R0 ;  /* 0x0017400001007387 */ /* 0x0003e20000100800 */
[----:B0-----:R-:W-:Y:S02]  /*197ca0*/  SHF.R.U32.HI R14, RZ, 0x8, R9 ;  /* 0x00000008ff0e7819 */ /* 0x001fe40000011609 */
[----:B------:R-:W-:Y:S02]  /*197cb0*/  SHF.R.U32.HI R9, RZ, 0x8, R8 ;  /* 0x00000008ff097819 */ /* 0x000fe40000011608 */
[----:B------:R-:W-:Y:S02]  /*197cc0*/  PRMT R8, R8, 0x3340, R21 ;  /* 0x0000334008087816 */ /* 0x000fe40000000015 */
[----:B-1----:R-:W-:-:S02]  /*197cd0*/  SHF.R.U32.HI R2, RZ, 0x8, R22 ;  /* 0x00000008ff027819 */ /* 0x002fc40000011616 */
[----:B------:R-:W-:Y:S02]  /*197ce0*/  LOP3.LUT R13, R13, 0xffff, RZ, 0xc0, !PT ;  /* 0x0000ffff0d0d7812 */ /* 0x000fe400078ec0ff */
[----:B------:R-:W-:Y:S01]  /*197cf0*/  SHF.R.U32.HI R0, RZ, 0x8, R21 ;  /* 0x00000008ff007819 */ /* 0x000fe20000011615 */
[----:B------:R0:W-:Y:S01]  /*197d00*/  STL [R1+0x173c], R8 ;  /* 0x00173c0801007387 */ /* 0x0001e20000100800 */
[----:B------:R-:W-:Y:S02]  /*197d10*/  LOP3.LUT R10, R10, 0xffff, RZ, 0xc0, !PT ;  /* 0x0000ffff0a0a7812 */ /* 0x000fe400078ec0ff */
[----:B------:R-:W-:Y:S02]  /*197d20*/  LOP3.LUT R2, R2, 0xffff, RZ, 0xc0, !PT ;  /* 0x0000ffff02027812 */ /* 0x000fe400078ec0ff */
[----:B------:R-:W-:Y:S02]  /*197d30*/  LOP3.LUT R9, R9, 0xffff, RZ, 0xc0, !PT ;  /* 0x0000ffff09097812 */ /* 0x000fe400078ec0ff */
[----:B------:R-:W-:-:S02]  /*197d40*/  LOP3.LUT R0, R0, 0xffff, RZ, 0xc0, !PT ;  /* 0x0000ffff00007812 */ /* 0x000fc400078ec0ff */
[----:B------:R-:W-:Y:S02]  /*197d50*/  PRMT R11, R12, 0x3340, R11 ;  /* 0x000033400c0b7816 */ /* 0x000fe4000000000b */
[----:B------:R-:W-:Y:S02]  /*197d60*/  PRMT R10, R13, 0x3340, R10 ;  /* 0x000033400d0a7816 */ /* 0x000fe4000000000a */
[----:B0-----:R-:W-:Y:S02]  /*197d70*/  LOP3.LUT R8, R14, 0xffff, RZ, 0xc0, !PT ;  /* 0x0000ffff0e087812 */ /* 0x001fe400078ec0ff */
[----:B------:R-:W-:Y:S02]  /*197d80*/  PRMT R0, R9, 0x3340, R0 ;  /* 0x0000334009007816 */ /* 0x000fe40000000000 */
[----:B------:R-:W-:Y:S01]  /*197d90*/  PRMT R2, R8, 0x3340, R2 ;  /* 0x0000334008027816 */ /* 0x000fe20000000002 */
[----:B------:R-:W-:Y:S04]  /*197da0*/  STL [R1+0xfa4], R11 ;  /* 0x000fa40b01007387 */ /* 0x000fe80000100800 */
[----:B------:R-:W-:Y:S04]  /*197db0*/  STL [R1+0xfa0], R10 ;  /* 0x000fa00a01007387 */ /* 0x000fe80000100800 */
[----:B------:R0:W-:Y:S04]  /*197dc0*/  STL [R1+0xf9c], R2 ;  /* 0x000f9c0201007387 */ /* 0x0001e80000100800 */
[----:B------:R1:W-:Y:S01]  /*197dd0*/  STL [R1+0xf98], R0 ;  /* 0x000f980001007387 */ /* 0x0003e20000100800 */
        /* <DEDUP_REMOVED lines=9> */
[----:B------:R-:W4:Y:S01]  /*197e70*/  LDL.LU R5, [R1+0x7e54] ;  /* 0x007e540001057983 */ /* 0x000f220000300800 */
[----:B------:R-:W-:Y:S02]  /*197e80*/  LOP3.LUT R12, R19, 0xffff, RZ, 0xc0, !PT ;  /* 0x0000ffff130c7812 */ /* 0x000fe400078ec0ff */
[----:B-1----:R-:W-:-:S02]  /*197e90*/  LOP3.LUT R0, R46, 0xffff, RZ, 0xc0, !PT ;  /* 0x0000ffff2e007812 */ /* 0x002fc400078ec0ff */
[----:B------:R-:W-:Y:S01]  /*197ea0*/  SHF.R.U32.HI R14, RZ, 0x8, R8 ;  /* 0x00000008ff0e7819 */ /* 0x000fe20000011608 */
[----:B------:R-:W5:Y:S01]  /*197eb0*/  LDL.LU R46, [R1+0x7e50] ;  /* 0x007e5000012e7983 */ /* 0x000f620000300800 */
[----:B------:R-:W-:Y:S02]  /*197ec0*/  SHF.R.U32.HI R15, RZ, 0x8, R12 ;  /* 0x00000008ff0f7819 */ /* 0x000fe4000001160c */
[----:B------:R-:W-:Y:S02]  /*197ed0*/  PRMT R13, R12, 0x3340, R8 ;  /* 0x000033400c0d7816 */ /* 0x000fe40000000008 */
[----:B------:R-:W-:Y:S02]  /*197ee0*/  SHF.R.U32.HI R12, RZ, 0x8, R11 ;  /* 0x00000008ff0c7819 */ /* 0x000fe4000001160b */
[--C-:B------:R-:W-:Y:S02]  /*197ef0*/  PRMT R8, R11, 0x3340, R2.reuse ;  /* 0x000033400b087816 */ /* 0x100fe40000000002 */
[----:B------:R-:W-:-:S02]  /*197f00*/  SHF.R.U32.HI R11, RZ, 0x8, R2 ;  /* 0x00000008ff0b7819 */ /* 0x000fc40000011602 */
[----:B------:R-:W-:Y:S02]  /*197f10*/  PRMT R2, R10, 0x3340, R0 ;  /* 0x000033400a027816 */ /* 0x000fe40000000000 */
[----:B------:R-:W-:Y:S01]  /*197f20*/  LOP3.LUT R23, R23, 0xffff, RZ, 0xc0, !PT ;  /* 0x0000ffff17177812 */ /* 0x000fe200078ec0ff */
[----:B------:R0:W-:Y:S04]  /*197f30*/  STL [R1+0x172c], R13 ;  /* 0x00172c0d01007387 */ /* 0x0001e80000100800 */
[----:B------:R-:W-:Y:S04]  /*197f40*/  STL [R1+0x1738], R8 ;  /* 0x0017380801007387 */ /* 0x000fe80000100800 */
[----:B------:R1:W-:Y:S01]  /*197f50*/  STL [R1+0x1734], R2 ;  /* 0x0017340201007387 */ /* 0x0003e20000100800 */
[----:B------:R-:W-:-:S02]  /*197f60*/  LOP3.LUT R12, R12, 0xffff, RZ, 0xc0, !PT ;  /* 0x0000ffff0c0c7812 */ /* 0x000fc400078ec0ff */
[----:B------:R-:W-:Y:S02]  /*197f70*/  LOP3.LUT R11, R11, 0xffff, RZ, 0xc0, !PT ;  /* 0x0000ffff0b0b7812 */ /* 0x000fe400078ec0ff */
[----:B0-----:R-:W-:Y:S02]  /*197f80*/  SHF.R.U32.HI R13, RZ, 0x8, R10 ;  /* 0x00000008ff0d7819 */ /* 0x001fe4000001160a */
[----:B------:R-:W-:Y:S02]  /*197f90*/  SHF.R.U32.HI R10, RZ, 0x8, R0 ;  /* 0x00000008ff0a7819 */ /* 0x000fe40000011600 */
[----:B-1----:R-:W-:Y:S02]  /*197fa0*/  PRMT R2, R9, 0x3340, R23 ;  /* 0x0000334009027816 */ /* 0x002fe40000000017 */
[----:B------:R-:W-:Y:S02]  /*197fb0*/  SHF.R.U32.HI R0, RZ, 0x8, R9 ;  /* 0x00000008ff007819 */ /* 0x000fe40000011609 */
[----:B------:R-:W-:-:S02]  /*197fc0*/  SHF.R.U32.HI R8, RZ, 0x8, R23 ;  /* 0x00000008ff087819 */ /* 0x000fc40000011617 */
[----:B------:R-:W-:Y:S02]  /*197fd0*/  LOP3.LUT R13, R13, 0xffff, RZ, 0xc0, !PT ;  /* 0x0000ffff0d0d7812 */ /* 0x000fe400078ec0ff */
[----:B------:R-:W-:Y:S01]  /*197fe0*/  LOP3.LUT R10, R10, 0xffff, RZ, 0xc0, !PT ;  /* 0x0000ffff0a0a7812 */ /* 0x000fe200078ec0ff */
[----:B------:R0:W-:Y:S01]  /*197ff0*/  STL [R1+0x1730], R2 ;  /* 0x0017300201007387 */ /* 0x0001e20000100800 */
[----:B------:R-:W-:Y:S02]  /*198000*/  LOP3.LUT R9, R0, 0xffff, RZ, 0xc0, !PT ;  /* 0x0000ffff00097812 */ /* 0x000fe400078ec0ff */
[----:B------:R-:W-:Y:S02]  /*198010*/  LOP3.LUT R8, R8, 0xffff, RZ, 0xc0, !PT ;  /* 0x0000ffff08087812 */ /* 0x000fe400078ec0ff */
[----:B------:R-:W-:Y:S02]  /*198020*/  LOP3.LUT R0, R14, 0xffff, RZ, 0xc0, !PT ;  /* 0x0000ffff0e007812 */ /* 0x000fe400078ec0ff */
[----:B------:R-:W-:-:S02]  /*198030*/  PRMT R11, R12, 0x3340, R11 ;  /* 0x000033400c0b7816 */ /* 0x000fc4000000000b */
[----:B------:R-:W-:Y:S02]  /*198040*/  PRMT R10, R13, 0x3340, R10 ;  /* 0x000033400d0a7816 */ /* 0x000fe4000000000a */
[----:B------:R-:W-:Y:S02]  /*198050*/  PRMT R8, R9, 0x3340, R8 ;  /* 0x0000334009087816 */ /* 0x000fe40000000008 */
[----:B0-----:R-:W-:Y:S01]  /*198060*/  LOP3.LUT R2, R15, 0xffff, RZ, 0xc0, !PT ;  /* 0x0000ffff0f027812 */ /* 0x001fe200078ec0ff */
[----:B------:R2:W-:Y:S03]  /*198070*/  STL [R1+0xf94], R11 ;  /* 0x000f940b01007387 */ /* 0x0005e60000100800 */
[----:B------:R-:W-:Y:S01]  /*198080*/  PRMT R0, R2, 0x3340, R0 ;  /* 0x0000334002007816 */ /* 0x000fe20000000000 */
[----:B------:R3:W-:Y:S04]  /*198090*/  STL [R1+0xf90], R10 ;  /* 0x000f900a01007387 */ /* 0x0007e80000100800 */
[----:B------:R5:W-:Y:S04]  /*1980a0*/  STL [R1+0xf8c], R8 ;  /* 0x000f8c0801007387 */ /* 0x000be80000100800 */
[----:B------:R0:W-:Y:S01]  /*1980b0*/  STL [R1+0xf88], R0 ;  /* 0x000f880001007387 */ /* 0x0001e20000100800 */
[----:B--2---:R-:W-:-:S02]  /*1980c0*/  LOP3.LUT R11, R17, 0xffff, RZ, 0xc0, !PT ;  /* 0x0000ffff110b7812 */ /* 0x004fc400078ec0ff */
[----:B---3--:R-:W-:Y:S02]  /*1980d0*/  LOP3.LUT R10, R48, 0xffff, RZ, 0xc0, !PT ;  /* 0x0000ffff300a7812 */ /* 0x008fe400078ec0ff */
[----:B----4-:R-:W-:Y:S02]  /*1980e0*/  LOP3.LUT R2, R5, 0xffff, RZ, 0xc0, !PT ;  /* 0x0000ffff05027812 */ /* 0x010fe400078ec0ff */
[----:B------:R-:W2:Y:S04]  /*1980f0*/  LDL.LU R5, [R1+0x7e4c] ;  /* 0x007e4c0001057983 */ /* 0x000ea80000300800 */
[----:B------:R-:W3:Y:S01]  /*198100*/  LDL.LU R17, [R1+0x2cf4] ;  /* 0x002cf40001117983 */ /* 0x000ee20000300800 */
[----:B------:R-:W-:-:S03]  /*198110*/  LOP3.LUT R9, R47, 0xffff, RZ, 0xc0, !PT ;  /* 0x0000ffff2f097812 */ /* 0x000fc600078ec0ff */
[----:B------:R-:W4:Y:S01]  /*198120*/  LDL.LU R48, [R1+0x2cf0] ;  /* 0x002cf00001307983 */ /* 0x000f220000300800 */
[----:B-----5:R-:W-:-:S03]  /*198130*/  LOP3.LUT R8, R45, 0xffff, RZ, 0xc0, !PT ;  /* 0x0000ffff2d087812 */ /* 0x020fc600078ec0ff */
[----:B------:R-:W5:Y:S04]  /*198140*/  LDL.LU R47, [R1+0x2ce8] ;  /* 0x002ce800012f7983 */ /* 0x000f680000300800 */
[----:B------:R-:W5:Y:S01]  /*198150*/  LDL.LU R45, [R1+0x2c60] ;  /* 0x002c6000012d7983 */ /* 0x000f620000300800 */
[----:B0-----:R-:W-:Y:S02]  /*198160*/  LOP3.LUT R0, R60, 0xffff, RZ, 0xc0, !PT ;  /* 0x0000ffff3c007812 */ /* 0x001fe400078ec0ff */
[----:B------:R-:W-:Y:S02]  /*198170*/  LOP3.LUT R25, R25, 0xffff, RZ, 0xc0, !PT ;  /* 0x0000ffff19197812 */ /* 0x000fe400078ec0ff */
[----:B------:R-:W-:Y:S02]  /*198180*/  SHF.R.U32.HI R15, RZ, 0x8, R11 ;  /* 0x00000008ff0f7819 */ /* 0x000fe4000001160b */
[----:B------:R-:W-:-:S02]  /*198190*/  PRMT R11, R11, 0x3340, R2 ;  /* 0x000033400b0b7816 */ /* 0x000fc40000000002 */
[----:B------:R-:W-:Y:S02]  /*1981a0*/  SHF.R.U32.HI R14, RZ, 0x8, R2 ;  /* 0x00000008ff0e7819 */ /* 0x000fe40000011602 */
[--C-:B------:R-:W-:Y:S02]  /*1981b0*/  PRMT R2, R10, 0x3340, R0.reuse ;  /* 0x000033400a027816 */ /* 0x100fe40000000000 */
[----:B------:R-:W-:Y:S02]  /*1981c0*/  SHF.R.U32.HI R12, RZ, 0x8, R0 ;  /* 0x00000008ff0c7819 */ /* 0x000fe40000011600 */
[----:B------:R-:W-:Y:S01]  /*1981d0*/  PRMT R0, R9, 0x3340, R25 ;  /* 0x0000334009007816 */ /* 0x000fe20000000019 */
[----:B------:R-:W5:Y:S01]  /*1981e0*/  LDL.LU R60, [R1+0x7e48] ;  /* 0x007e4800013c7983 */ /* 0x000f620000300800 */
[----:B------:R-:W-:-:S03]  /*1981f0*/  LOP3.LUT R24, R24, 0xffff, RZ, 0xc0, !PT ;  /* 0x0000ffff18187812 */ /* 0x000fc600078ec0ff */
[----:B------:R0:W-:Y:S01]  /*198200*/  STL [R1+0x170c], R11 ;  /* 0x00170c0b01007387 */ /* 0x0001e20000100800 */
[----:B------:R-:W-:-:S03]  /*198210*/  SHF.R.U32.HI R13, RZ, 0x8, R10 ;  /* 0x00000008ff0d7819 */ /* 0x000fc6000001160a */
[----:B------:R-:W-:Y:S01]  /*198220*/  STL [R1+0x1728], R2 ;  /* 0x0017280201007387 */ /* 0x000fe20000100800 */
[----:B------:R-:W-:-:S03]  /*198230*/  SHF.R.U32.HI R10, RZ, 0x8, R9 ;  /* 0x00000008ff0a7819 */ /* 0x000fc60000011609 */
[----:B------:R1:W-:Y:S01]  /*198240*/  STL [R1+0x1724], R0 ;  /* 0x0017240001007387 */ /* 0x0003e20000100800 */
[----:B------:R-:W-:Y:S02]  /*198250*/  SHF.R.U32.HI R9, RZ, 0x8, R25 ;  /* 0x00000008ff097819 */ /* 0x000fe40000011619 */
[----:B------:R-:W-:Y:S02]  /*198260*/  LOP3.LUT R13, R13, 0xffff, RZ, 0xc0, !PT ;  /* 0x0000ffff0d0d7812 */ /* 0x000fe400078ec0ff */
[----:B------:R-:W-:Y:S02]  /*198270*/  LOP3.LUT R12, R12, 0xffff, RZ, 0xc0, !PT ;  /* 0x0000ffff0c0c7812 */ /* 0x000fe400078ec0ff */
[----:B0-----:R-:W-:Y:S02]  /*198280*/  SHF.R.U32.HI R11, RZ, 0x8, R8 ;  /* 0x00000008ff0b7819 */ /* 0x001fe40000011608 */
[--C-:B-1----:R-:W-:Y:S02]  /*198290*/  PRMT R0, R8, 0x3340, R24.reuse ;  /* 0x0000334008007816 */ /* 0x102fe40000000018 */
[----:B------:R-:W-:-:S02]  /*1982a0*/  SHF.R.U32.HI R8, RZ, 0x8, R24 ;  /* 0x00000008ff087819 */ /* 0x000fc40000011618 */
[----:B------:R-:W-:Y:S02]  /*1982b0*/  LOP3.LUT R10, R10, 0xffff, RZ, 0xc0, !PT ;  /* 0x0000ffff0a0a7812 */ /* 0x000fe400078ec0ff */
[----:B------:R-:W-:Y:S02]  /*1982c0*/  LOP3.LUT R9, R9, 0xffff, RZ, 0xc0, !PT ;  /* 0x0000ffff09097812 */ /* 0x000fe400078ec0ff */
[----:B------:R-:W-:Y:S01]  /*1982d0*/  LOP3.LUT R11, R11, 0xffff, RZ, 0xc0, !PT ;  /* 0x0000ffff0b0b7812 */ /* 0x000fe200078ec0ff */
[----:B------:R0:W-:Y:S01]  /*1982e0*/  STL [R1+0x1720], R0 ;  /* 0x0017200001007387 */ /* 0x0001e20000100800 */
[----:B------:R-:W-:Y:S02]  /*1982f0*/  LOP3.LUT R8, R8, 0xffff, RZ, 0xc0, !PT ;  /* 0x0000ffff08087812 */ /* 0x000fe400078ec0ff */
[----:B------:R-:W-:Y:S02]  /*198300*/  LOP3.LUT R2, R15, 0xffff, RZ, 0xc0, !PT ;  /* 0x0000ffff0f027812 */ /* 0x000fe400078ec0ff */
[----:B------:R-:W-:-:S02]  /*198310*/  PRMT R12, R13, 0x3340, R12 ;  /* 0x000033400d0c7816 */ /* 0x000fc4000000000c */
[----:B------:R-:W-:Y:S02]  /*198320*/  PRMT R9, R10, 0x3340, R9 ;  /* 0x000033400a097816 */ /* 0x000fe40000000009 */
[----:B------:R-:W-:Y:S02]  /*198330*/  PRMT R8, R11, 0x3340, R8 ;  /* 0x000033400b087816 */ /* 0x000fe40000000008 */
[----:B0-----:R-:W-:Y:S01]  /*198340*/  LOP3.LUT R0, R14, 0xffff, RZ, 0xc0, !PT ;  /* 0x0000ffff0e007812 */ /* 0x001fe200078ec0ff */
[----:B------:R-:W-:Y:S03]  /*198350*/  STL [R1+0xf84], R12 ;  /* 0x000f840c01007387 */ /* 0x000fe60000100800 */
[----:B------:R-:W-:Y:S01]  /*198360*/  PRMT R0, R2, 0x3340, R0 ;  /* 0x0000334002007816 */ /* 0x000fe20000000000 */
[----:B------:R-:W-:Y:S04]  /*198370*/  STL [R1+0xf80], R9 ;  /* 0x000f800901007387 */ /* 0x000fe80000100800 */
[----:B------:R2:W-:Y:S04]  /*198380*/  STL [R1+0xf7c], R8 ;  /* 0x000f7c0801007387 */ /* 0x0005e80000100800 */
[----:B------:R0:W-:Y:S01]  /*198390*/  STL [R1+0xf78], R0 ;  /* 0x000f780001007387 */ /* 0x0001e20000100800 */
[----:B--2---:R-:W-:-:S02]  /*1983a0*/  LOP3.LUT R8, R5, 0xffff, RZ, 0xc0, !PT ;  /* 0x0000ffff05087812 */ /* 0x004fc400078ec0ff */
[----:B---3--:R-:W-:Y:S01]  /*1983b0*/  LOP3.LUT R12, R17, 0xffff, RZ, 0xc0, !PT ;  /* 0x0000ffff110c7812 */ /* 0x008fe200078ec0ff */
[----:B------:R-:W2:Y:S01]  /*1983c0*/  LDL.LU R5, [R1+0x7e44] ;  /* 0x007e440001057983 */ /* 0x000ea20000300800 */
[----:B----4-:R-:W-:-:S03]  /*1983d0*/  LOP3.LUT R11, R48, 0xffff, RZ, 0xc0, !PT ;  /* 0x0000ffff300b7812 */ /* 0x010fc600078ec0ff */
[----:B------:R-:W3:Y:S01]  /*1983e0*/  LDL.LU R17, [R1+0x2d04] ;  /* 0x002d040001117983 */ /* 0x000ee20000300800 */
[----:B-----5:R-:W-:-:S03]  /*1983f0*/  LOP3.LUT R10, R47, 0xffff, RZ, 0xc0, !PT ;  /* 0x0000ffff2f0a7812 */ /* 0x020fc600078ec0ff */
[----:B------:R-:W4:Y:S01]  /*198400*/  LDL.LU R48, [R1+0x2d00] ;  /* 0x002d000001307983 */ /* 0x000f220000300800 */
[----:B------:R-:W-:-:S03]  /*198410*/  LOP3.LUT R9, R45, 0xffff, RZ, 0xc0, !PT ;  /* 0x0000ffff2d097812 */ /* 0x000fc600078ec0ff */
[----:B------:R-:W5:Y:S04]  /*198420*/  LDL.LU R47, [R1+0x2c70] ;  /* 0x002c7000012f7983 */ /* 0x000f680000300800 */
[----:B------:R-:W5:Y:S01]  /*198430*/  LDL.LU R45, [R1+0x2c6c] ;  /* 0x002c6c00012d7983 */ /* 0x000f620000300800 */
[----:B------:R-:W-:Y:S02]  /*198440*/  LOP3.LUT R2, R46, 0xffff, RZ, 0xc0, !PT ;  /* 0x0000ffff2e027812 */ /* 0x000fe400078ec0ff */
[----:B------:R-:W-:Y:S02]  /*198450*/  SHF.R.U32.HI R16, RZ, 0x8, R12 ;  /* 0x00000008ff107819 */ /* 0x000fe4000001160c */
[--C-:B------:R-:W-:Y:S02]  /*198460*/  PRMT R12, R12, 0x3340, R8.reuse ;  /* 0x000033400c0c7816 */ /* 0x100fe40000000008 */
[----:B------:R-:W-:-:S02]  /*198470*/  SHF.R.U32.HI R15, RZ, 0x8, R8 ;  /* 0x00000008ff0f7819 */ /* 0x000fc40000011608 */
[----:B------:R-:W-:Y:S02]  /*198480*/  SHF.R.U32.HI R8, RZ, 0x8, R11 ;  /* 0x00000008ff087819 */ /* 0x000fe4000001160b */
[----:B------:R-:W-:Y:S02]  /*198490*/  PRMT R11, R11, 0x3340, R2 ;  /* 0x000033400b0b7816 */ /* 0x000fe40000000002 */
[----:B0-----:R-:W-:Y:S01]  /*1984a0*/  LOP3.LUT R0, R37, 0xffff, RZ, 0xc0, !PT ;  /* 0x0000ffff25007812 */ /* 0x001fe200078ec0ff */
[----:B------:R-:W5:Y:S01]  /*1984b0*/  LDL.LU R46, [R1+0x7e40] ;  /* 0x007e4000012e7983 */ /* 0x000f620000300800 */
[----:B------:R-:W-:-:S03]  /*1984c0*/  LOP3.LUT R26, R26, 0xffff, RZ, 0xc0, !PT ;  /* 0x0000ffff1a1a7812 */ /* 0x000fc600078ec0ff */
[----:B------:R-:W5:Y:S04]  /*1984d0*/  LDL.LU R37, [R1+0x7e3c] ;  /* 0x007e3c0001257983 */ /* 0x000f680000300800 */
[----:B------:R0:W-:Y:S01]  /*1984e0*/  STL [R1+0x1700], R12 ;  /* 0x0017000c01007387 */ /* 0x0001e20000100800 */
[----:B------:R-:W-:Y:S02]  /*1984f0*/  SHF.R.U32.HI R14, RZ, 0x8, R2 ;  /* 0x00000008ff0e7819 */ /* 0x000fe40000011602 */
[----:B------:R-:W-:Y:S01]  /*198500*/  SHF.R.U32.HI R13, RZ, 0x8, R10 ;  /* 0x00000008ff0d7819 */ /* 0x000fe2000001160a */
[----:B------:R1:W-:Y:S01]  /*198510*/  STL [R1+0x16fc], R11 ;  /* 0x0016fc0b01007387 */ /* 0x0003e20000100800 */
[----:B------:R-:W-:Y:S02]  /*198520*/  PRMT R2, R10, 0x3340, R0 ;  /* 0x000033400a027816 */ /* 0x000fe40000000000 */
[----:B------:R-:W-:-:S02]  /*198530*/  SHF.R.U32.HI R10, RZ, 0x8, R26 ;  /* 0x00000008ff0a7819 */ /* 0x000fc4000001161a */
[----:B------:R-:W-:Y:S02]  /*198540*/  LOP3.LUT R13, R13, 0xffff, RZ, 0xc0, !PT ;  /* 0x0000ffff0d0d7812 */ /* 0x000fe400078ec0ff */
[----:B0-----:R-:W-:Y:S02]  /*198550*/  SHF.R.U32.HI R12, RZ, 0x8, R0 ;  /* 0x00000008ff0c7819 */ /* 0x001fe40000011600 */
[----:B------:R-:W-:Y:S02]  /*198560*/  PRMT R0, R9, 0x3340, R26 ;  /* 0x0000334009007816 */ /* 0x000fe4000000001a */
[----:B-1----:R-:W-:Y:S02]  /*198570*/  SHF.R.U32.HI R11, RZ, 0x8, R9 ;  /* 0x00000008ff0b7819 */ /* 0x002fe40000011609 */
[----:B------:R-:W-:Y:S01]  /*198580*/  LOP3.LUT R12, R12, 0xffff, RZ, 0xc0, !PT ;  /* 0x0000ffff0c0c7812 */ /* 0x000fe200078ec0ff */
[----:B------:R0:W-:Y:S01]  /*198590*/  STL [R1+0x1708], R2 ;  /* 0x0017080201007387 */ /* 0x0001e20000100800 */
[----:B------:R-:W-:-:S02]  /*1985a0*/  LOP3.LUT R10, R10, 0xffff, RZ, 0xc0, !PT ;  /* 0x0000ffff0a0a7812 */ /* 0x000fc400078ec0ff */
[----:B------:R-:W-:Y:S02]  /*1985b0*/  LOP3.LUT R11, R11, 0xffff, RZ, 0xc0, !PT ;  /* 0x0000ffff0b0b7812 */ /* 0x000fe400078ec0ff */
[----:B------:R-:W-:Y:S01]  /*1985c0*/  LOP3.LUT R9, R8, 0xffff, RZ, 0xc0, !PT ;  /* 0x0000ffff08097812 */ /* 0x000fe200078ec0ff */
[----:B------:R1:W-:Y:S01]  /*1985d0*/  STL [R1+0x1704], R0 ;  /* 0x0017040001007387 */ /* 0x0003e20000100800 */
[----:B------:R-:W-:Y:S02]  /*1985e0*/  LOP3.LUT R8, R16, 0xffff, RZ, 0xc0, !PT ;  /* 0x0000ffff10087812 */ /* 0x000fe400078ec0ff */
[----:B------:R-:W-:Y:S02]  /*1985f0*/  PRMT R12, R13, 0x3340, R12 ;  /* 0x000033400d0c7816 */ /* 0x000fe4000000000c */
[----:B------:R-:W-:Y:S02]  /*198600*/  PRMT R10, R11, 0x3340, R10 ;  /* 0x000033400b0a7816 */ /* 0x000fe4000000000a */
[----:B0-----:R-:W-:-:S02]  /*198610*/  LOP3.LUT R2, R15, 0xffff, RZ, 0xc0, !PT ;  /* 0x0000ffff0f027812 */ /* 0x001fc400078ec0ff */
[----:B-1----:R-:W-:Y:S02]  /*198620*/  LOP3.LUT R0, R14, 0xffff, RZ, 0xc0, !PT ;  /* 0x0000ffff0e007812 */ /* 0x002fe400078ec0ff */
[----:B------:R-:W-:Y:S01]  /*198630*/  PRMT R2, R8, 0x3340, R2 ;  /* 0x0000334008027816 */ /* 0x000fe20000000002 */
[----:B------:R-:W-:Y:S01]  /*198640*/  STL [R1+0xf64], R12 ;  /* 0x000f640c01007387 */ /* 0x000fe20000100800 */
[----:B------:R-:W-:-:S03]  /*198650*/  PRMT R0, R9, 0x3340, R0 ;  /* 0x0000334009007816 */ /* 0x000fc60000000000 */
[----:B------:R-:W-:Y:S04]  /*198660*/  STL [R1+0xf60], R10 ;  /* 0x000f600a01007387 */ /* 0x000fe80000100800 */
[----:B------:R2:W-:Y:S04]  /*198670*/  STL [R1+0xf5c], R2 ;  /* 0x000f5c0201007387 */ /* 0x0005e80000100800 */
[----:B------:R0:W-:Y:S01]  /*198680*/  STL [R1+0xf58], R0 ;  /* 0x000f580001007387 */ /* 0x0001e20000100800 */
[----:B--2---:R-:W-:Y:S02]  /*198690*/  LOP3.LUT R2, R5, 0xffff, RZ, 0xc0, !PT ;  /* 0x0000ffff05027812 */ /* 0x004fe400078ec0ff */
        /* <DEDUP_REMOVED lines=8> */
[----:B------:R-:W2:Y:S01]  /*198720*/  LDL.LU R45, [R1+0x2c7c] ;  /* 0x002c7c00012d7983 */ /* 0x000ea20000300800 */
[----:B0-----:R-:W-:Y:S02]  /*198730*/  LOP3.LUT R0, R60, 0xffff, RZ, 0xc0, !PT ;  /* 0x0000ffff3c007812 */ /* 0x001fe400078ec0ff */
[----:B------:R-:W-:Y:S02]  /*198740*/  SHF.R.U32.HI R15, RZ, 0x8, R11 ;  /* 0x00000008ff0f7819 */ /* 0x000fe4000001160b */
[--C-:B------:R-:W-:Y:S02]  /*198750*/  PRMT R11, R11, 0x3340, R2.reuse ;  /* 0x000033400b0b7816 */ /* 0x100fe40000000002 */
[----:B------:R-:W-:-:S02]  /*198760*/  SHF.R.U32.HI R14, RZ, 0x8, R2 ;  /* 0x00000008ff0e7819 */ /* 0x000fc40000011602 */
[----:B------:R-:W-:Y:S02]  /*198770*/  SHF.R.U32.HI R2, RZ, 0x8, R10 ;  /* 0x00000008ff027819 */ /* 0x000fe4000001160a */
[----:B------:R-:W-:Y:S02]  /*198780*/  LOP3.LUT R28, R28, 0xffff, RZ, 0xc0, !PT ;  /* 0x0000ffff1c1c7812 */ /* 0x000fe400078ec0ff */
[----:B------:R-:W-:Y:S02]  /*198790*/  PRMT R10, R10, 0x3340, R0 ;  /* 0x000033400a0a7816 */ /* 0x000fe40000000000 */
[----:B------:R-:W-:Y:S01]  /*1987a0*/  LOP3.LUT R27, R27, 0xffff, RZ, 0xc0, !PT ;  /* 0x0000ffff1b1b7812 */ /* 0x000fe200078ec0ff */
[----:B------:R-:W2:Y:S01]  /*1987b0*/  LDL.LU R60, [R1+0x7e34] ;  /* 0x007e3400013c7983 */ /* 0x000ea20000300800 */
[----:B------:R-:W-:-:S03]  /*1987c0*/  SHF.R.U32.HI R12, RZ, 0x8, R9 ;  /* 0x00000008ff0c7819 */ /* 0x000fc60000011609 */
[----:B------:R0:W-:Y:S01]  /*1987d0*/  STL [R1+0x16f0], R11 ;  /* 0x0016f00b01007387 */ /* 0x0001e20000100800 */
[----:B------:R-:W-:Y:S02]  /*1987e0*/  PRMT R9, R9, 0x3340, R28 ;  /* 0x0000334009097816 */ /* 0x000fe4000000001c */
[----:B------:R-:W-:Y:S01]  /*1987f0*/  SHF.R.U32.HI R13, RZ, 0x8, R8 ;  /* 0x00000008ff0d7819 */ /* 0x000fe20000011608 */
[----:B------:R1:W-:Y:S01]  /*198800*/  STL [R1+0x16ec], R10 ;  /* 0x0016ec0a01007387 */ /* 0x0003e20000100800 */
[--C-:B------:R-:W-:Y:S02]  /*198810*/  PRMT R8, R8, 0x3340, R27.reuse ;  /* 0x0000334008087816 */ /* 0x100fe4000000001b */
[----:B------:R-:W-:Y:S01]  /*198820*/  SHF.R.U32.HI R0, RZ, 0x8, R0 ;  /* 0x00000008ff007819 */ /* 0x000fe20000011600 */
[----:B------:R1:W-:Y:S01]  /*198830*/  STL [R1+0x16f8], R9 ;  /* 0x0016f80901007387 */ /* 0x0003e20000100800 */
[----:B0-----:R-:W-:Y:S02]  /*198840*/  SHF.R.U32.HI R11, RZ, 0x8, R28 ;  /* 0x00000008ff0b7819 */ /* 0x001fe4000001161c */
[----:B-1----:R-:W-:-:S02]  /*198850*/  SHF.R.U32.HI R10, RZ, 0x8, R27 ;  /* 0x00000008ff0a7819 */ /* 0x002fc4000001161b */
[----:B------:R-:W-:Y:S02]  /*198860*/  LOP3.LUT R12, R12, 0xffff, RZ, 0xc0, !PT ;  /* 0x0000ffff0c0c7812 */ /* 0x000fe400078ec0ff */
[----:B------:R-:W-:Y:S02]  /*198870*/  LOP3.LUT R11, R11, 0xffff, RZ, 0xc0, !PT ;  /* 0x0000ffff0b0b7812 */ /* 0x000fe400078ec0ff */
[----:B------:R-:W-:Y:S01]  /*198880*/  LOP3.LUT R13, R13, 0xffff, RZ, 0xc0, !PT ;  /* 0x0000ffff0d0d7812 */ /* 0x000fe200078ec0ff */
[----:B------:R0:W-:Y:S01]  /*198890*/  STL [R1+0x16f4], R8 ;  /* 0x0016f40801007387 */ /* 0x0001e20000100800 */
[----:B------:R-:W-:Y:S02]  /*1988a0*/  LOP3.LUT R10, R10, 0xffff, RZ, 0xc0, !PT ;  /* 0x0000ffff0a0a7812 */ /* 0x000fe400078ec0ff */
[----:B------:R-:W-:Y:S02]  /*1988b0*/  LOP3.LUT R9, R2, 0xffff, RZ, 0xc0, !PT ;  /* 0x0000ffff02097812 */ /* 0x000fe400078ec0ff */
[----:B------:R-:W-:-:S02]  /*1988c0*/  LOP3.LUT R2, R14, 0xffff, RZ, 0xc0, !PT ;  /* 0x0000ffff0e027812 */ /* 0x000fc400078ec0ff */
[----:B------:R-:W-:Y:S02]  /*1988d0*/  LOP3.LUT R0, R0, 0xffff, RZ, 0xc0, !PT ;  /* 0x0000ffff00007812 */ /* 0x000fe400078ec0ff */
        /* <DEDUP_REMOVED lines=9> */
[----:B0-----:R-:W-:-:S03]  /*198970*/  LOP3.LUT R2, R37, 0xffff, RZ, 0xc0, !PT ;  /* 0x0000ffff25027812 */ /* 0x001fc600078ec0ff */
[----:B------:R-:W2:Y:S01]  /*198980*/  LDL.LU R37, [R1+0x7e30] ;  /* 0x007e300001257983 */ /* 0x000ea20000300800 */
[----:B---3--:R-:W-:Y:S02]  /*198990*/  LOP3.LUT R11, R17, 0xffff, RZ, 0xc0, !PT ;  /* 0x0000ffff110b7812 */ /* 0x008fe400078ec0ff */
[----:B----4-:R-:W-:Y:S01]  /*1989a0*/  LOP3.LUT R10, R48, 0xffff, RZ, 0xc0, !PT ;  /* 0x0000ffff300a7812 */ /* 0x010fe200078ec0ff */
[----:B------:R-:W3:Y:S01]  /*1989b0*/  LDL.LU R17, [R1+0x2d20] ;  /* 0x002d200001117983 */ /* 0x000ee20000300800 */
[----:B-----5:R-:W-:-:S03]  /*1989c0*/  LOP3.LUT R9, R47, 0xffff, RZ, 0xc0, !PT ;  /* 0x0000ffff2f097812 */ /* 0x020fc600078ec0ff */
[----:B------:R-:W4:Y:S01]  /*1989d0*/  LDL.LU R48, [R1+0x2d1c] ;  /* 0x002d1c0001307983 */ /* 0x000f220000300800 */
[----:B--2---:R-:W-:-:S03]  /*1989e0*/  LOP3.LUT R8, R45, 0xffff, RZ, 0xc0, !PT ;  /* 0x0000ffff2d087812 */ /* 0x004fc600078ec0ff */
[----:B------:R-:W2:Y:S04]  /*1989f0*/  LDL.LU R47, [R1+0x2c98] ;  /* 0x002c9800012f7983 */ /* 0x000ea80000300800 */
[----:B------:R-:W5:Y:S01]  /*198a00*/  LDL.LU R45, [R1+0x2c8c] ;  /* 0x002c8c00012d7983 */ /* 0x000f620000300800 */
[----:B-1----:R-:W-:Y:S02]  /*198a10*/  LOP3.LUT R0, R46, 0xffff, RZ, 0xc0, !PT ;  /* 0x0000ffff2e007812 */ /* 0x002fe400078ec0ff */
[----:B------:R-:W-:Y:S02]  /*198a20*/  LOP3.LUT R29, R29, 0xffff, RZ, 0xc0, !PT ;  /* 0x0000ffff1d1d7812 */ /* 0x000fe400078ec0ff */
[--C-:B------:R-:W-:Y:S02]  /*198a30*/  PRMT R12, R11, 0x3340, R2.reuse ;  /* 0x000033400b0c7816 */ /* 0x100fe40000000002 */
[----:B------:R-:W-:-:S02]  /*198a40*/  SHF.R.U32.HI R15, RZ, 0x8, R2 ;  /* 0x00000008ff0f7819 */ /* 0x000fc40000011602 */
[----:B------:R-:W-:Y:S02]  /*198a50*/  LOP3.LUT R31, R31, 0xffff, RZ, 0xc0, !PT ;  /* 0x0000ffff1f1f7812 */ /* 0x000fe400078ec0ff */
[--C-:B------:R-:W-:Y:S02]  /*198a60*/  PRMT R2, R10, 0x3340, R0.reuse ;  /* 0x000033400a027816 */ /* 0x100fe40000000000 */
[----:B------:R-:W-:Y:S02]  /*198a70*/  SHF.R.U32.HI R14, RZ, 0x8, R0 ;  /* 0x00000008ff0e7819 */ /* 0x000fe40000011600 */
[----:B------:R-:W-:Y:S01]  /*198a80*/  PRMT R0, R8, 0x3340, R29 ;  /* 0x0000334008007816 */ /* 0x000fe2000000001d */
[----:B------:R-:W5:Y:S04]  /*198a90*/  LDL.LU R46, [R1+0x7e2c] ;  /* 0x007e2c00012e7983 */ /* 0x000f680000300800 */
[----:B------:R0:W-:Y:S01]  /*198aa0*/  STL [R1+0x16e4], R12 ;  /* 0x0016e40c01007387 */ /* 0x0001e20000100800 */
[----:B------:R-:W-:-:S02]  /*198ab0*/  SHF.R.U32.HI R13, RZ, 0x8, R8 ;  /* 0x00000008ff0d7819 */ /* 0x000fc40000011608 */
        /* <DEDUP_REMOVED lines=22> */
[----:B------:R2:W-:Y:S04]  /*198c20*/  STL [R1+0xf30], R9 ;  /* 0x000f300901007387 */ /* 0x0005e80000100800 */
[----:B------:R5:W-:Y:S04]  /*198c30*/  STL [R1+0xf2c], R8 ;  /* 0x000f2c0801007387 */ /* 0x000be80000100800 */
[----:B------:R0:W-:Y:S01]  /*198c40*/  STL [R1+0xf28], R0 ;  /* 0x000f280001007387 */ /* 0x0001e20000100800 */
[----:B------:R-:W-:-:S03]  /*198c50*/  LOP3.LUT R2, R60, 0xffff, RZ, 0xc0, !PT ;  /* 0x0000ffff3c027812 */ /* 0x000fc600078ec0ff */
[----:B------:R-:W5:Y:S01]  /*198c60*/  LDL.LU R60, [R1+0x7e28] ;  /* 0x007e2800013c7983 */ /* 0x000f620000300800 */
[----:B---3--:R-:W-:Y:S02]  /*198c70*/  LOP3.LUT R11, R17, 0xffff, RZ, 0xc0, !PT ;  /* 0x0000ffff110b7812 */ /* 0x008fe400078ec0ff */
[----:B----4-:R-:W-:Y:S01]  /*198c80*/  LOP3.LUT R10, R48, 0xffff, RZ, 0xc0, !PT ;  /* 0x0000ffff300a7812 */ /* 0x010fe200078ec0ff */
[----:B------:R-:W3:Y:S01]  /*198c90*/  LDL.LU R17, [R1+0x2d2c] ;  /* 0x002d2c0001117983 */ /* 0x000ee20000300800 */
[----:B--2---:R-:W-:-:S03]  /*198ca0*/  LOP3.LUT R9, R47, 0xffff, RZ, 0xc0, !PT ;  /* 0x0000ffff2f097812 */ /* 0x004fc600078ec0ff */
[----:B------:R-:W2:Y:S01]  /*198cb0*/  LDL.LU R48, [R1+0x2d28] ;  /* 0x002d280001307983 */ /* 0x000ea20000300800 */
[----:B-----5:R-:W-:-:S03]  /*198cc0*/  LOP3.LUT R8, R45, 0xffff, RZ, 0xc0, !PT ;  /* 0x0000ffff2d087812 */ /* 0x020fc600078ec0ff */
[----:B------:R-:W4:Y:S04]  /*198cd0*/  LDL.LU R47, [R1+0x2ca8] ;  /* 0x002ca800012f7983 */ /* 0x000f280000300800 */
[----:B------:R-:W5:Y:S01]  /*198ce0*/  LDL.LU R45, [R1+0x2ca4] ;  /* 0x002ca400012d7983 */ /* 0x000f620000300800 */
[----:B0-----:R-:W-:Y:S02]  /*198cf0*/  LOP3.LUT R0, R5, 0xffff, RZ, 0xc0, !PT ;  /* 0x0000ffff05007812 */ /* 0x001fe400078ec0ff */
        /* <DEDUP_REMOVED lines=40> */
[----:B---3--:R-:W-:Y:S02]  /*198f80*/  LOP3.LUT R11, R17, 0xffff, RZ, 0xc0, !PT ;  /* 0x0000ffff110b7812 */ /* 0x008fe400078ec0ff */
[----:B--2---:R-:W-:Y:S01]  /*198f90*/  LOP3.LUT R10, R48, 0xffff, RZ, 0xc0, !PT ;  /* 0x0000ffff300a7812 */ /* 0x004fe200078ec0ff */
        /* <DEDUP_REMOVED lines=129> */
[----:B------:R2:W-:Y:S04]  /*1997b0*/  STL [R1+0xeb0], R9 ;  /* 0x000eb00901007387 */ /* 0x0005e80000100800 */
        /* <DEDUP_REMOVED lines=12> */
[----:B0-----:R-:W-:Y:S02]  /*199880*/  LOP3.LUT R8, R60, 0xffff, RZ, 0xc0, !PT ;  /* 0x0000ffff3c087812 */ /* 0x001fe400078ec0ff */
[----:B------:R-:W-:Y:S02]  /*199890*/  SHF.R.U32.HI R16, RZ, 0x8, R13 ;  /* 0x00000008ff107819 */ /* 0x000fe4000001160d */
[--C-:B------:R-:W-:Y:S02]  /*1998a0*/  PRMT R13, R13, 0x3340, R9.reuse ;  /* 0x000033400d0d7816 */ /* 0x100fe40000000009 */
[----:B------:R-:W-:-:S02]  /*1998b0*/  SHF.R.U32.HI R15, RZ, 0x8, R9 ;  /* 0x00000008ff0f7819 */ /* 0x000fc40000011609 */
[----:B------:R-:W-:Y:S02]  /*1998c0*/  SHF.R.U32.HI R9, RZ, 0x8, R12 ;  /* 0x00000008ff097819 */ /* 0x000fe4000001160c */
[----:B------:R-:W-:Y:S01]  /*1998d0*/  PRMT R12, R12, 0x3340, R8 ;  /* 0x000033400c0c7816 */ /* 0x000fe20000000008 */
[----:B------:R-:W5:Y:S01]  /*1998e0*/  LDL.LU R60, [R1+0x7e04] ;  /* 0x007e0400013c7983 */ /* 0x000f620000300800 */
[----:B------:R-:W-:-:S03]  /*1998f0*/  LOP3.LUT R2, R37, 0xffff, RZ, 0xc0, !PT ;  /* 0x0000ffff25027812 */ /* 0x000fc600078ec0ff */
[----:B------:R-:W5:Y:S01]  /*199900*/  LDL.LU R37, [R1+0x7e00] ;  /* 0x007e000001257983 */ /* 0x000f620000300800 */
[----:B-1----:R-:W-:-:S03]  /*199910*/  LOP3.LUT R0, R6, 0xffff, RZ, 0xc0, !PT ;  /* 0x0000ffff06007812 */ /* 0x002fc600078ec0ff */
[----:B------:R-:W5:Y:S04]  /*199920*/  LDL.LU R6, [R1+0x7dfc] ;  /* 0x007dfc0001067983 */ /* 0x000f680000300800 */
[----:B------:R0:W-:Y:S01]  /*199930*/  STL [R1+0x1670], R13 ;  /* 0x0016700d01007387 */ /* 0x0001e20000100800 */
[----:B------:R-:W-:-:S03]  /*199940*/  SHF.R.U32.HI R14, RZ, 0x8, R8 ;  /* 0x00000008ff0e7819 */ /* 0x000fc60000011608 */
[----:B------:R1:W-:Y:S01]  /*199950*/  STL [R1+0x166c], R12 ;  /* 0x00166c0c01007387 */ /* 0x0003e20000100800 */
[----:B------:R-:W-:Y:S02]  /*199960*/  PRMT R8, R11, 0x3340, R2 ;  /* 0x000033400b087816 */ /* 0x000fe40000000002 */
[----:B0-----:R-:W-:Y:S02]  /*199970*/  SHF.R.U32.HI R13, RZ, 0x8, R11 ;  /* 0x00000008ff0d7819 */ /* 0x001fe4000001160b */
[----:B------:R-:W-:Y:S02]  /*199980*/  SHF.R.U32.HI R11, RZ, 0x8, R10 ;  /* 0x00000008ff0b7819 */ /* 0x000fe4000001160a */
[----:B-1----:R-:W-:Y:S02]  /*199990*/  SHF.R.U32.HI R12, RZ, 0x8, R2 ;  /* 0x00000008ff0c7819 */ /* 0x002fe40000011602 */
[--C-:B------:R-:W-:Y:S02]  /*1999a0*/  PRMT R2, R10, 0x3340, R0.reuse ;  /* 0x000033400a027816 */ /* 0x100fe40000000000 */
[----:B------:R-:W-:Y:S01]  /*1999b0*/  SHF.R.U32.HI R10, RZ, 0x8, R0 ;  /* 0x00000008ff0a7819 */ /* 0x000fe20000011600 */
[----:B------:R0:W-:Y:S01]  /*1999c0*/  STL [R1+0x1678], R8 ;  /* 0x0016780801007387 */ /* 0x0001e20000100800 */
[----:B------:R-:W-:-:S02]  /*1999d0*/  LOP3.LUT R13, R13, 0xffff, RZ, 0xc0, !PT ;  /* 0x0000ffff0d0d7812 */ /* 0x000fc400078ec0ff */
[----:B------:R-:W-:Y:S01]  /*1999e0*/  LOP3.LUT R12, R12, 0xffff, RZ, 0xc0, !PT ;  /* 0x0000ffff0c0c7812 */ /* 0x000fe200078ec0ff */
[----:B------:R1:W-:Y:S01]  /*1999f0*/  STL [R1+0x1674], R2 ;  /* 0x0016740201007387 */ /* 0x0003e20000100800 */
[----:B------:R-:W-:Y:S02]  /*199a00*/  LOP3.LUT R11, R11, 0xffff, RZ, 0xc0, !PT ;  /* 0x0000ffff0b0b7812 */ /* 0x000fe400078ec0ff */
[----:B------:R-:W-:Y:S02]  /*199a10*/  LOP3.LUT R10, R10, 0xffff, RZ, 0xc0, !PT ;  /* 0x0000ffff0a0a7812 */ /* 0x000fe400078ec0ff */
[----:B------:R-:W-:Y:S02]  /*199a20*/  LOP3.LUT R9, R9, 0xffff, RZ, 0xc0, !PT ;  /* 0x0000ffff09097812 */ /* 0x000fe400078ec0ff */
[----:B------:R-:W-:Y:S02]  /*199a30*/  LOP3.LUT R0, R14, 0xffff, RZ, 0xc0, !PT ;  /* 0x0000ffff0e007812 */ /* 0x000fe400078ec0ff */
[----:B------:R-:W-:-:S02]  /*199a40*/  PRMT R12, R13, 0x3340, R12 ;  /* 0x000033400d0c7816 */ /* 0x000fc4000000000c */
[----:B0-----:R-:W-:Y:S02]  /*199a50*/  LOP3.LUT R8, R16, 0xffff, RZ, 0xc0, !PT ;  /* 0x0000ffff10087812 */ /* 0x001fe400078ec0ff */
[----:B-1----:R-:W-:Y:S02]  /*199a60*/  LOP3.LUT R2, R15, 0xffff, RZ, 0xc0, !PT ;  /* 0x0000ffff0f027812 */ /* 0x002fe400078ec0ff */
[----:B------:R-:W-:Y:S02]  /*199a70*/  PRMT R10, R11, 0x3340, R10 ;  /* 0x000033400b0a7816 */ /* 0x000fe4000000000a */
[----:B------:R-:W-:Y:S02]  /*199a80*/  PRMT R0, R9, 0x3340, R0 ;  /* 0x0000334009007816 */ /* 0x000fe40000000000 */
[----:B------:R-:W-:Y:S01]  /*199a90*/  PRMT R2, R8, 0x3340, R2 ;  /* 0x0000334008027816 */ /* 0x000fe20000000002 */
[----:B------:R4:W-:Y:S04]  /*199aa0*/  STL [R1+0xe94], R12 ;  /* 0x000e940c01007387 */ /* 0x0009e80000100800 */
        /* <DEDUP_REMOVED lines=10> */
[----:B0-----:R-:W-:-:S03]  /*199b50*/  LOP3.LUT R10, R45, 0xffff, RZ, 0xc0, !PT ;  /* 0x0000ffff2d0a7812 */ /* 0x001fc600078ec0ff */
[----:B------:R-:W5:Y:S04]  /*199b60*/  LDL.LU R47, [R1+0x2cf8] ;  /* 0x002cf800012f7983 */ /* 0x000f680000300800 */
[----:B------:R-:W2:Y:S01]  /*199b70*/  LDL.LU R45, [R1+0x2cec] ;  /* 0x002cec00012d7983 */ /* 0x000ea20000300800 */
[----:B------:R-:W-:Y:S02]  /*199b80*/  SHF.R.U32.HI R16, RZ, 0x8, R13 ;  /* 0x00000008ff107819 */ /* 0x000fe4000001160d */
[----:B------:R-:W-:Y:S02]  /*199b90*/  PRMT R13, R13, 0x3340, R9 ;  /* 0x000033400d0d7816 */ /* 0x000fe40000000009 */
[----:B------:R-:W-:Y:S02]  /*199ba0*/  LOP3.LUT R8, R46, 0xffff, RZ, 0xc0, !PT ;  /* 0x0000ffff2e087812 */ /* 0x000fe400078ec0ff */
[----:B-1----:R-:W-:Y:S01]  /*199bb0*/  LOP3.LUT R2, R53, 0xffff, RZ, 0xc0, !PT ;  /* 0x0000ffff35027812 */ /* 0x002fe200078ec0ff */
[----:B------:R-:W3:Y:S04]  /*199bc0*/  LDL.LU R46, [R1+0x7df4] ;  /* 0x007df400012e7983 */ /* 0x000ee80000300800 */
[----:B------:R-:W3:Y:S01]  /*199bd0*/  LDL.LU R53, [R1+0x7df0] ;  /* 0x007df00001357983 */ /* 0x000ee20000300800 */
[----:B------:R-:W-:-:S03]  /*199be0*/  LOP3.LUT R0, R38, 0xffff, RZ, 0xc0, !PT ;  /* 0x0000ffff26007812 */ /* 0x000fc600078ec0ff */
[----:B------:R-:W3:Y:S04]  /*199bf0*/  LDL.LU R38, [R1+0x7dec] ;  /* 0x007dec0001267983 */ /* 0x000ee80000300800 */
[----:B------:R0:W-:Y:S01]  /*199c00*/  STL [R1+0x1660], R13 ;  /* 0x0016600d01007387 */ /* 0x0001e20000100800 */
[----:B------:R-:W-:Y:S02]  /*199c10*/  SHF.R.U32.HI R15, RZ, 0x8, R9 ;  /* 0x00000008ff0f7819 */ /* 0x000fe40000011609 */
[----:B------:R-:W-:Y:S02]  /*199c20*/  SHF.R.U32.HI R9, RZ, 0x8, R12 ;  /* 0x00000008ff097819 */ /* 0x000fe4000001160c */
[--C-:B------:R-:W-:Y:S02]  /*199c30*/  SHF.R.U32.HI R14, RZ, 0x8, R8.reuse ;  /* 0x00000008ff0e7819 */ /* 0x100fe40000011608 */
[----:B0-----:R-:W-:-:S02]  /*199c40*/  PRMT R13, R12, 0x3340, R8 ;  /* 0x000033400c0d7816 */ /* 0x001fc40000000008 */
[----:B------:R-:W-:Y:S02]  /*199c50*/  SHF.R.U32.HI R12, RZ, 0x8, R11 ;  /* 0x00000008ff0c7819 */ /* 0x000fe4000001160b */
[--C-:B------:R-:W-:Y:S02]  /*199c60*/  PRMT R8, R11, 0x3340, R2.reuse ;  /* 0x000033400b087816 */ /* 0x100fe40000000002 */
[----:B------:R-:W-:Y:S02]  /*199c70*/  SHF.R.U32.HI R11, RZ, 0x8, R2 ;  /* 0x00000008ff0b7819 */ /* 0x000fe40000011602 */
[----:B------:R-:W-:Y:S01]  /*199c80*/  PRMT R2, R10, 0x3340, R0 ;  /* 0x000033400a027816 */ /* 0x000fe20000000000 */
[----:B------:R0:W-:Y:S04]  /*199c90*/  STL [R1+0x165c], R13 ;  /* 0x00165c0d01007387 */ /* 0x0001e80000100800 */
[----:B------:R1:W-:Y:S01]  /*199ca0*/  STL [R1+0x1668], R8 ;  /* 0x0016680801007387 */ /* 0x0003e20000100800 */
[----:B------:R-:W-:-:S02]  /*199cb0*/  LOP3.LUT R12, R12, 0xffff, RZ, 0xc0, !PT ;  /* 0x0000ffff0c0c7812 */ /* 0x000fc400078ec0ff */
[----:B------:R-:W-:Y:S01]  /*199cc0*/  LOP3.LUT R11, R11, 0xffff, RZ, 0xc0, !PT ;  /* 0x0000ffff0b0b7812 */ /* 0x000fe200078ec0ff */
[----:B------:R1:W-:Y:S01]  /*199cd0*/  STL [R1+0x1664], R2 ;  /* 0x0016640201007387 */ /* 0x0003e20000100800 */
[----:B0-----:R-:W-:Y:S02]  /*199ce0*/  SHF.R.U32.HI R13, RZ, 0x8, R10 ;  /* 0x00000008ff0d7819 */ /* 0x001fe4000001160a */
[----:B------:R-:W-:Y:S02]  /*199cf0*/  SHF.R.U32.HI R10, RZ, 0x8, R0 ;  /* 0x00000008ff0a7819 */ /* 0x000fe40000011600 */
[----:B-1----:R-:W-:Y:S02]  /*199d00*/  LOP3.LUT R8, R16, 0xffff, RZ, 0xc0, !PT ;  /* 0x0000ffff10087812 */ /* 0x002fe400078ec0ff */
        /* <DEDUP_REMOVED lines=8> */
[----:B------:R-:W-:Y:S01]  /*199d90*/  PRMT R0, R9, 0x3340, R0 ;  /* 0x0000334009007816 */ /* 0x000fe20000000000 */
[----:B------:R5:W-:Y:S04]  /*199da0*/  STL [R1+0xe74], R11 ;  /* 0x000e740b01007387 */ /* 0x000be80000100800 */
[----:B------:R2:W-:Y:S04]  /*199db0*/  STL [R1+0xe70], R10 ;  /* 0x000e700a01007387 */ /* 0x0005e80000100800 */
[----:B------:R-:W-:Y:S04]  /*199dc0*/  STL [R1+0xe6c], R2 ;  /* 0x000e6c0201007387 */ /* 0x000fe80000100800 */
[----:B------:R0:W-:Y:S01]  /*199dd0*/  STL [R1+0xe68], R0 ;  /* 0x000e680001007387 */ /* 0x0001e20000100800 */
[----:B------:R-:W-:-:S03]  /*199de0*/  LOP3.LUT R9, R37, 0xffff, RZ, 0xc0, !PT ;  /* 0x0000ffff25097812 */ /* 0x000fc600078ec0ff */
[----:B------:R-:W3:Y:S04]  /*199df0*/  LDL.LU R37, [R1+0x7de8] ;  /* 0x007de80001257983 */ /* 0x000ee80000300800 */
[----:B------:R-:W3:Y:S01]  /*199e00*/  LDL.LU R19, [R1+0x2d88] ;  /* 0x002d880001137983 */ /* 0x000ee20000300800 */
[----:B----4-:R-:W-:Y:S02]  /*199e10*/  LOP3.LUT R12, R48, 0xffff, RZ, 0xc0, !PT ;  /* 0x0000ffff300c7812 */ /* 0x010fe400078ec0ff */
[----:B-----5:R-:W-:Y:S01]  /*199e20*/  LOP3.LUT R11, R47, 0xffff, RZ, 0xc0, !PT ;  /* 0x0000ffff2f0b7812 */ /* 0x020fe200078ec0ff */
[----:B------:R-:W4:Y:S01]  /*199e30*/  LDL.LU R48, [R1+0x2d84] ;  /* 0x002d840001307983 */ /* 0x000f220000300800 */
[----:B--2---:R-:W-:-:S03]  /*199e40*/  LOP3.LUT R10, R45, 0xffff, RZ, 0xc0, !PT ;  /* 0x0000ffff2d0a7812 */ /* 0x004fc600078ec0ff */
[----:B------:R-:W2:Y:S04]  /*199e50*/  LDL.LU R47, [R1+0x2d08] ;  /* 0x002d0800012f7983 */ /* 0x000ea80000300800 */
[----:B------:R-:W5:Y:S01]  /*199e60*/  LDL.LU R45, [R1+0x2cfc] ;  /* 0x002cfc00012d7983 */ /* 0x000f620000300800 */
[----:B---3--:R-:W-:Y:S02]  /*199e70*/  LOP3.LUT R13, R17, 0xffff, RZ, 0xc0, !PT ;  /* 0x0000ffff110d7812 */ /* 0x008fe400078ec0ff */
[----:B------:R-:W-:Y:S02]  /*199e80*/  LOP3.LUT R8, R60, 0xffff, RZ, 0xc0, !PT ;  /* 0x0000ffff3c087812 */ /* 0x000fe400078ec0ff */
[----:B0-----:R-:W-:Y:S02]  /*199e90*/  LOP3.LUT R0, R61, 0xffff, RZ, 0xc0, !PT ;  /* 0x0000ffff3d007812 */ /* 0x001fe400078ec0ff */
[----:B------:R-:W-:-:S02]  /*199ea0*/  SHF.R.U32.HI R14, RZ, 0x8, R9 ;  /* 0x00000008ff0e7819 */ /* 0x000fc40000011609 */
[----:B------:R-:W-:Y:S02]  /*199eb0*/  SHF.R.U32.HI R16, RZ, 0x8, R13 ;  /* 0x00000008ff107819 */ /* 0x000fe4000001160d */
[----:B------:R-:W-:Y:S02]  /*199ec0*/  PRMT R13, R13, 0x3340, R9 ;  /* 0x000033400d0d7816 */ /* 0x000fe40000000009 */
[--C-:B------:R-:W-:Y:S02]  /*199ed0*/  PRMT R9, R12, 0x3340, R8.reuse ;  /* 0x000033400c097816 */ /* 0x100fe40000000008 */
[----:B------:R-:W-:Y:S01]  /*199ee0*/  SHF.R.U32.HI R15, RZ, 0x8, R8 ;  /* 0x00000008ff0f7819 */ /* 0x000fe20000011608 */
[----:B------:R-:W3:Y:S01]  /*199ef0*/  LDL.LU R60, [R1+0x7de4] ;  /* 0x007de400013c7983 */ /* 0x000ee20000300800 */
[----:B------:R-:W-:Y:S02]  /*199f00*/  LOP3.LUT R2, R39, 0xffff, RZ, 0xc0, !PT ;  /* 0x0000ffff27027812 */ /* 0x000fe400078ec0ff */
[----:B------:R-:W-:Y:S01]  /*199f10*/  PRMT R8, R10, 0x3340, R0 ;  /* 0x000033400a087816 */ /* 0x000fe20000000000 */
[----:B------:R-:W3:Y:S04]  /*199f20*/  LDL.LU R39, [R1+0x7de0] ;  /* 0x007de00001277983 */ /* 0x000ee80000300800 */
[----:B------:R-:W3:Y:S04]  /*199f30*/  LDL.LU R61, [R1+0x7ddc] ;  /* 0x007ddc00013d7983 */ /* 0x000ee80000300800 */
[----:B------:R0:W-:Y:S04]  /*199f40*/  STL [R1+0x1654], R13 ;  /* 0x0016540d01007387 */ /* 0x0001e80000100800 */
[----:B------:R-:W-:Y:S01]  /*199f50*/  STL [R1+0x1650], R9 ;  /* 0x0016500901007387 */ /* 0x000fe20000100800 */
[----:B------:R-:W-:-:S03]  /*199f60*/  SHF.R.U32.HI R17, RZ, 0x8, R12 ;  /* 0x00000008ff117819 */ /* 0x000fc6000001160c */
[----:B------:R1:W-:Y:S01]  /*199f70*/  STL [R1+0x1658], R8 ;  /* 0x0016580801007387 */ /* 0x0003e20000100800 */
[----:B------:R-:W-:Y:S02]  /*199f80*/  SHF.R.U32.HI R12, RZ, 0x8, R0 ;  /* 0x00000008ff0c7819 */ /* 0x000fe40000011600 */
[----:B------:R-:W-:Y:S02]  /*199f90*/  SHF.R.U32.HI R0, RZ, 0x8, R2 ;  /* 0x00000008ff007819 */ /* 0x000fe40000011602 */
[----:B0-----:R-:W-:Y:S02]  /*199fa0*/  SHF.R.U32.HI R13, RZ, 0x8, R10 ;  /* 0x00000008ff0d7819 */ /* 0x001fe4000001160a */
[----:B-1----:R-:W-:Y:S02]  /*199fb0*/  PRMT R8, R11, 0x3340, R2 ;  /* 0x000033400b087816 */ /* 0x002fe40000000002 */
[----:B------:R-:W-:Y:S02]  /*199fc0*/  SHF.R.U32.HI R9, RZ, 0x8, R11 ;  /* 0x00000008ff097819 */ /* 0x000fe4000001160b */
[----:B------:R-:W-:-:S02]  /*199fd0*/  LOP3.LUT R13, R13, 0xffff, RZ, 0xc0, !PT ;  /* 0x0000ffff0d0d7812 */ /* 0x000fc400078ec0ff */
[----:B------:R-:W-:Y:S02]  /*199fe0*/  LOP3.LUT R12, R12, 0xffff, RZ, 0xc0, !PT ;  /* 0x0000ffff0c0c7812 */ /* 0x000fe400078ec0ff */
[----:B------:R-:W-:Y:S01]  /*199ff0*/  LOP3.LUT R11, R16, 0xffff, RZ, 0xc0, !PT ;  /* 0x0000ffff100b7812 */ /* 0x000fe200078ec0ff */
        /* <DEDUP_REMOVED lines=10> */
[----:B------:R4:W-:Y:S04]  /*19a0a0*/  STL [R1+0xe54], R12 ;  /* 0x000e540c01007387 */ /* 0x0009e80000100800 */
[----:B------:R5:W-:Y:S01]  /*19a0b0*/  STL [R1+0xe50], R10 ;  /* 0x000e500a01007387 */ /* 0x000be20000100800 */
[----:B------:R-:W-:-:S03]  /*19a0c0*/  LOP3.LUT R9, R5, 0xffff, RZ, 0xc0, !PT ;  /* 0x0000ffff05097812 */ /* 0x000fc600078ec0ff */
[----:B------:R-:W-:Y:S04]  /*19a0d0*/  STL [R1+0xe4c], R2 ;  /* 0x000e4c0201007387 */ /* 0x000fe80000100800 */
[----:B------:R0:W-:Y:S01]  /*19a0e0*/  STL [R1+0xe48], R0 ;  /* 0x000e480001007387 */ /* 0x0001e20000100800 */
[----:B------:R-:W-:-:S03]  /*19a0f0*/  LOP3.LUT R13, R19, 0xffff, RZ, 0xc0, !PT ;  /* 0x0000ffff130d7812 */ /* 0x000fc600078ec0ff */
[----:B------:R-:W3:Y:S04]  /*19a100*/  LDL.LU R5, [R1+0x7dd8] ;  /* 0x007dd80001057983 */ /* 0x000ee80000300800 */
[----:B------:R-:W3:Y:S01]  /*19a110*/  LDL.LU R19, [R1+0x2d98] ;  /* 0x002d980001137983 */ /* 0x000ee20000300800 */
[----:B----4-:R-:W-:Y:S02]  /*19a120*/  LOP3.LUT R12, R48, 0xffff, RZ, 0xc0, !PT ;  /* 0x0000ffff300c7812 */ /* 0x010fe400078ec0ff */
[----:B--2---:R-:W-:Y:S01]  /*19a130*/  LOP3.LUT R11, R47, 0xffff, RZ, 0xc0, !PT ;  /* 0x0000ffff2f0b7812 */ /* 0x004fe200078ec0ff */
[----:B------:R-:W2:Y:S01]  /*19a140*/  LDL.LU R48, [R1+0x2d94] ;  /* 0x002d940001307983 */ /* 0x000ea20000300800 */
[----:B-----5:R-:W-:-:S03]  /*19a150*/  LOP3.LUT R10, R45, 0xffff, RZ, 0xc0, !PT ;  /* 0x0000ffff2d0a7812 */ /* 0x020fc600078ec0ff */
[----:B------:R-:W4:Y:S04]  /*19a160*/  LDL.LU R47, [R1+0x2d18] ;  /* 0x002d1800012f7983 */ /* 0x000f280000300800 */
[----:B------:R-:W5:Y:S01]  /*19a170*/  LDL.LU R45, [R1+0x2d14] ;  /* 0x002d1400012d7983 */ /* 0x000f620000300800 */
[----:B------:R-:W-:Y:S02]  /*19a180*/  LOP3.LUT R8, R6, 0xffff, RZ, 0xc0, !PT ;  /* 0x0000ffff06087812 */ /* 0x000fe400078ec0ff */
[----:B0-----:R-:W-:Y:S02]  /*19a190*/  LOP3.LUT R0, R52, 0xffff, RZ, 0xc0, !PT ;  /* 0x0000ffff34007812 */ /* 0x001fe400078ec0ff */
[----:B------:R-:W-:Y:S02]  /*19a1a0*/  SHF.R.U32.HI R15, RZ, 0x8, R13 ;  /* 0x00000008ff0f7819 */ /* 0x000fe4000001160d */
[----:B------:R-:W-:-:S02]  /*19a1b0*/  PRMT R13, R13, 0x3340, R9 ;  /* 0x000033400d0d7816 */ /* 0x000fc40000000009 */
[----:B------:R-:W-:Y:S02]  /*19a1c0*/  SHF.R.U32.HI R16, RZ, 0x8, R9 ;  /* 0x00000008ff107819 */ /* 0x000fe40000011609 */
[--C-:B------:R-:W-:Y:S02]  /*19a1d0*/  PRMT R9, R12, 0x3340, R8.reuse ;  /* 0x000033400c097816 */ /* 0x100fe40000000008 */
[----:B------:R-:W-:Y:S01]  /*19a1e0*/  SHF.R.U32.HI R17, RZ, 0x8, R8 ;  /* 0x00000008ff117819 */ /* 0x000fe20000011608 */
[----:B------:R-:W5:Y:S01]  /*19a1f0*/  LDL.LU R6, [R1+0x7dd4] ;  /* 0x007dd40001067983 */ /* 0x000f620000300800 */
[----:B------:R-:W-:Y:S02]  /*19a200*/  LOP3.LUT R2, R54, 0xffff, RZ, 0xc0, !PT ;  /* 0x0000ffff36027812 */ /* 0x000fe400078ec0ff */
[----:B------:R-:W-:Y:S01]  /*19a210*/  PRMT R8, R10, 0x3340, R0 ;  /* 0x000033400a087816 */ /* 0x000fe20000000000 */
[----:B------:R-:W5:Y:S04]  /*19a220*/  LDL.LU R54, [R1+0x7dd0] ;  /* 0x007dd00001367983 */ /* 0x000f680000300800 */
[----:B------:R-:W5:Y:S04]  /*19a230*/  LDL.LU R52, [R1+0x7dcc] ;  /* 0x007dcc0001347983 */ /* 0x000f680000300800 */
[----:B------:R-:W-:Y:S04]  /*19a240*/  STL [R1+0x1120], R13 ;  /* 0x0011200d01007387 */ /* 0x000fe80000100800 */
[----:B------:R-:W-:Y:S01]  /*19a250*/  STL [R1+0x111c], R9 ;  /* 0x00111c0901007387 */ /* 0x000fe20000100800 */
[----:B------:R-:W-:-:S03]  /*19a260*/  SHF.R.U32.HI R18, RZ, 0x8, R12 ;  /* 0x00000008ff127819 */ /* 0x000fc6000001160c */
[----:B------:R0:W-:Y:S01]  /*19a270*/  STL [R1+0x112c], R8 ;  /* 0x00112c0801007387 */ /* 0x0001e20000100800 */
[----:B------:R-:W-:Y:S02]  /*19a280*/  SHF.R.U32.HI R12, RZ, 0x8, R10 ;  /* 0x00000008ff0c7819 */ /* 0x000fe4000001160a */
[----:B------:R-:W-:Y:S02]  /*19a290*/  SHF.R.U32.HI R0, RZ, 0x8, R0 ;  /* 0x00000008ff007819 */ /* 0x000fe40000011600 */
[--C-:B------:R-:W-:Y:S02]  /*19a2a0*/  SHF.R.U32.HI R14, RZ, 0x8, R2.reuse ;  /* 0x00000008ff0e7819 */ /* 0x100fe40000011602 */
[----:B------:R-:W-:Y:S02]  /*19a2b0*/  LOP3.LUT R10, R16, 0xffff, RZ, 0xc0, !PT ;  /* 0x0000ffff100a7812 */ /* 0x000fe400078ec0ff */
[----:B------:R-:W-:Y:S02]  /*19a2c0*/  LOP3.LUT R12, R12, 0xffff, RZ, 0xc0, !PT ;  /* 0x0000ffff0c0c7812 */ /* 0x000fe400078ec0ff */
[----:B0-----:R-:W-:-:S02]  /*19a2d0*/  PRMT R8, R11, 0x3340, R2 ;  /* 0x000033400b087816 */ /* 0x001fc40000000002 */
[----:B------:R-:W-:Y:S02]  /*19a2e0*/  SHF.R.U32.HI R9, RZ, 0x8, R11 ;  /* 0x00000008ff097819 */ /* 0x000fe4000001160b */
[----:B------:R-:W-:Y:S02]  /*19a2f0*/  LOP3.LUT R11, R0, 0xffff, RZ, 0xc0, !PT ;  /* 0x0000ffff000b7812 */ /* 0x000fe400078ec0ff */
[----:B------:R-:W-:Y:S02]  /*19a300*/  LOP3.LUT R13, R15, 0xffff, RZ, 0xc0, !PT ;  /* 0x0000ffff0f0d7812 */ /* 0x000fe400078ec0ff */
[----:B------:R-:W-:Y:S01]  /*19a310*/  LOP3.LUT R2, R17, 0xffff, RZ, 0xc0, !PT ;  /* 0x0000ffff11027812 */ /* 0x000fe200078ec0ff */
[----:B------:R0:W-:Y:S01]  /*19a320*/  STL [R1+0x1118], R8 ;  /* 0x0011180801007387 */ /* 0x0001e20000100800 */
        /* <DEDUP_REMOVED lines=10> */
[----:B------:R0:W-:Y:S04]  /*19a3d0*/  STL [R1+0xe2c], R2 ;  /* 0x000e2c0201007387 */ /* 0x0001e80000100800 */
[----:B------:R1:W-:Y:S01]  /*19a3e0*/  STL [R1+0xe28], R0 ;  /* 0x000e280001007387 */ /* 0x0003e20000100800 */
[----:B---3--:R-:W-:-:S03]  /*19a3f0*/  LOP3.LUT R13, R19, 0xffff, RZ, 0xc0, !PT ;  /* 0x0000ffff130d7812 */ /* 0x008fc600078ec0ff */
[----:B------:R-:W3:Y:S04]  /*19a400*/  LDL.LU R53, [R1+0x7dc8] ;  /* 0x007dc80001357983 */ /* 0x000ee80000300800 */
[----:B------:R-:W3:Y:S01]  /*19a410*/  LDL.LU R19, [R1+0x2da8] ;  /* 0x002da80001137983 */ /* 0x000ee20000300800 */
[----:B--2---:R-:W-:Y:S02]  /*19a420*/  LOP3.LUT R12, R48, 0xffff, RZ, 0xc0, !PT ;  /* 0x0000ffff300c7812 */ /* 0x004fe400078ec0ff */
[----:B----4-:R-:W-:Y:S01]  /*19a430*/  LOP3.LUT R11, R47, 0xffff, RZ, 0xc0, !PT ;  /* 0x0000ffff2f0b7812 */ /* 0x010fe200078ec0ff */
[----:B------:R-:W2:Y:S01]  /*19a440*/  LDL.LU R48, [R1+0x2da4] ;  /* 0x002da40001307983 */ /* 0x000ea20000300800 */
[----:B-----5:R-:W-:-:S03]  /*19a450*/  LOP3.LUT R10, R45, 0xffff, RZ, 0xc0, !PT ;  /* 0x0000ffff2d0a7812 */ /* 0x020fc600078ec0ff */
[----:B------:R-:W4:Y:S04]  /*19a460*/  LDL.LU R47, [R1+0x2da0] ;  /* 0x002da000012f7983 */ /* 0x000f280000300800 */
[----:B------:R-:W5:Y:S01]  /*19a470*/  LDL.LU R45, [R1+0x2d24] ;  /* 0x002d2400012d7983 */ /* 0x000f620000300800 */
[----:B------:R-:W-:Y:S02]  /*19a480*/  LOP3.LUT R8, R46, 0xffff, RZ, 0xc0, !PT ;  /* 0x0000ffff2e087812 */ /* 0x000fe400078ec0ff */
[----:B0-----:R-:W-:Y:S02]  /*19a490*/  LOP3.LUT R2, R49, 0xffff, RZ, 0xc0, !PT ;  /* 0x0000ffff31027812 */ /* 0x001fe400078ec0ff */
[----:B------:R-:W-:Y:S02]  /*19a4a0*/  SHF.R.U32.HI R17, RZ, 0x8, R13 ;  /* 0x00000008ff117819 */ /* 0x000fe4000001160d */
[----:B-1----:R-:W-:-:S02]  /*19a4b0*/  LOP3.LUT R0, R44, 0xffff, RZ, 0xc0, !PT ;  /* 0x0000ffff2c007812 */ /* 0x002fc400078ec0ff */
[--C-:B------:R-:W-:Y:S02]  /*19a4c0*/  PRMT R13, R13, 0x3340, R9.reuse ;  /* 0x000033400d0d7816 */ /* 0x100fe40000000009 */
[----:B------:R-:W-:Y:S02]  /*19a4d0*/  SHF.R.U32.HI R14, RZ, 0x8, R9 ;  /* 0x00000008ff0e7819 */ /* 0x000fe40000011609 */
[----:B------:R-:W-:Y:S02]  /*19a4e0*/  SHF.R.U32.HI R16, RZ, 0x8, R12 ;  /* 0x00000008ff107819 */ /* 0x000fe4000001160c */
[--C-:B------:R-:W-:Y:S02]  /*19a4f0*/  PRMT R12, R12, 0x3340, R8.reuse ;  /* 0x000033400c0c7816 */ /* 0x100fe40000000008 */
[----:B------:R-:W-:Y:S02]  /*19a500*/  SHF.R.U32.HI R9, RZ, 0x8, R8 ;  /* 0x00000008ff097819 */ /* 0x000fe40000011608 */
[----:B------:R-:W-:-:S02]  /*19a510*/  SHF.R.U32.HI R15, RZ, 0x8, R11 ;  /* 0x00000008ff0f7819 */ /* 0x000fc4000001160b */
[--C-:B------:R-:W-:Y:S02]  /*19a520*/  PRMT R11, R11, 0x3340, R2.reuse ;  /* 0x000033400b0b7816 */ /* 0x100fe40000000002 */
[----:B------:R-:W-:Y:S01]  /*19a530*/  SHF.R.U32.HI R8, RZ, 0x8, R2 ;  /* 0x00000008ff087819 */ /* 0x000fe20000011602 */
[----:B------:R-:W5:Y:S01]  /*19a540*/  LDL.LU R46, [R1+0x7dc4] ;  /* 0x007dc400012e7983 */ /* 0x000f620000300800 */
[----:B------:R-:W-:-:S03]  /*19a550*/  SHF.R.U32.HI R2, RZ, 0x8, R10 ;  /* 0x00000008ff027819 */ /* 0x000fc6000001160a */
[----:B------:R-:W5:Y:S01]  /*19a560*/  LDL.LU R49, [R1+0x7dc0] ;  /* 0x007dc00001317983 */ /* 0x000f620000300800 */
[----:B------:R-:W-:-:S03]  /*19a570*/  PRMT R10, R10, 0x3340, R0 ;  /* 0x000033400a0a7816 */ /* 0x000fc60000000000 */
[----:B------:R-:W5:Y:S04]  /*19a580*/  LDL.LU R44, [R1+0x7dbc] ;  /* 0x007dbc00012c7983 */ /* 0x000f680000300800 */
[----:B------:R0:W-:Y:S04]  /*19a590*/  STL [R1+0x19c], R13 ;  /* 0x00019c0d01007387 */ /* 0x0001e80000100800 */
[----:B------:R1:W-:Y:S04]  /*19a5a0*/  STL [R1+0x198], R12 ;  /* 0x0001980c01007387 */ /* 0x0003e80000100800 */
[----:B------:R1:W-:Y:S01]  /*19a5b0*/  STL [R1+0x194], R11 ;  /* 0x0001940b01007387 */ /* 0x0003e20000100800 */
[----:B------:R-:W-:-:S03]  /*19a5c0*/  SHF.R.U32.HI R0, RZ, 0x8, R0 ;  /* 0x00000008ff007819 */ /* 0x000fc60000011600 */
[----:B------:R1:W-:Y:S01]  /*19a5d0*/  STL [R1+0x190], R10 ;  /* 0x0001900a01007387 */ /* 0x0003e20000100800 */
[----:B------:R-:W-:Y:S02]  /*19a5e0*/  LOP3.LUT R8, R8, 0xffff, RZ, 0xc0, !PT ;  /* 0x0000ffff08087812 */ /* 0x000fe400078ec0ff */
[----:B------:R-:W-:Y:S02]  /*19a5f0*/  LOP3.LUT R2, R2, 0xffff, RZ, 0xc0, !PT ;  /* 0x0000ffff02027812 */ /* 0x000fe400078ec0ff */
[----:B------:R-:W-:Y:S02]  /*19a600*/  LOP3.LUT R0, R0, 0xffff, RZ, 0xc0, !PT ;  /* 0x0000ffff00007812 */ /* 0x000fe400078ec0ff */
[----:B0-----:R-:W-:Y:S02]  /*19a610*/  LOP3.LUT R13, R17, 0xffff, RZ, 0xc0, !PT ;  /* 0x0000ffff110d7812 */ /* 0x001fe400078ec0ff */
[----:B-1----:R-:W-:Y:S02]  /*19a620*/  LOP3.LUT R12, R14, 0xffff, RZ, 0xc0, !PT ;  /* 0x0000ffff0e0c7812 */ /* 0x002fe400078ec0ff */
[----:B------:R-:W-:-:S02]  /*19a630*/  LOP3.LUT R11, R16, 0xffff, RZ, 0xc0, !PT ;  /* 0x0000ffff100b7812 */ /* 0x000fc400078ec0ff */
[----:B------:R-:W-:Y:S02]  /*19a640*/  LOP3.LUT R10, R9, 0xffff, RZ, 0xc0, !PT ;  /* 0x0000ffff090a7812 */ /* 0x000fe400078ec0ff */
[----:B------:R-:W-:Y:S02]  /*19a650*/  LOP3.LUT R9, R15, 0xffff, RZ, 0xc0, !PT ;  /* 0x0000ffff0f097812 */ /* 0x000fe400078ec0ff */
[----:B------:R-:W-:Y:S02]  /*19a660*/  PRMT R12, R13, 0x3340, R12 ;  /* 0x000033400d0c7816 */ /* 0x000fe4000000000c */
[----:B------:R-:W-:Y:S02]  /*19a670*/  PRMT R10, R11, 0x3340, R10 ;  /* 0x000033400b0a7816 */ /* 0x000fe4000000000a */
[----:B------:R-:W-:Y:S02]  /*19a680*/  PRMT R8, R9, 0x3340, R8 ;  /* 0x0000334009087816 */ /* 0x000fe40000000008 */
[----:B------:R-:W-:Y:S01]  /*19a690*/  PRMT R0, R2, 0x3340, R0 ;  /* 0x0000334002007816 */ /* 0x000fe20000000000 */
[----:B------:R-:W-:Y:S04]  /*19a6a0*/  STL [R1], R12 ;  /* 0x0000000c01007387 */ /* 0x000fe80000100800 */
[----:B------:R-:W-:Y:S04]  /*19a6b0*/  STL [R1+0x4], R10 ;  /* 0x0000040a01007387 */ /* 0x000fe80000100800 */
[----:B------:R0:W-:Y:S01]  /*19a6c0*/  STL [R1+0x8], R8 ;  /* 0x0000080801007387 */ /* 0x0001e20000100800 */
[----:B------:R-:W-:-:S03]  /*19a6d0*/  LOP3.LUT R9, R39, 0xffff, RZ, 0xc0, !PT ;  /* 0x0000ffff27097812 */ /* 0x000fc600078ec0ff */
[----:B------:R1:W-:Y:S04]  /*19a6e0*/  STL [R1+0xc], R0 ;  /* 0x00000c0001007387 */ /* 0x0003e80000100800 */
[----:B------:R-:W5:Y:S01]  /*19a6f0*/  LDL.LU R39, [R1+0x7db8] ;  /* 0x007db80001277983 */ /* 0x000f620000300800 */
[----:B0-----:R-:W-:Y:S02]  /*19a700*/  LOP3.LUT R8, R37, 0xffff, RZ, 0xc0, !PT ;  /* 0x0000ffff25087812 */ /* 0x001fe400078ec0ff */
[----:B---3--:R-:W-:Y:S01]  /*19a710*/  LOP3.LUT R13, R19, 0xffff, RZ, 0xc0, !PT ;  /* 0x0000ffff130d7812 */ /* 0x008fe200078ec0ff */
[----:B------:R-:W3:Y:S04]  /*19a720*/  LDL.LU R37, [R1+0x7db4] ;  /* 0x007db40001257983 */ /* 0x000ee80000300800 */
[----:B------:R-:W3:Y:S01]  /*19a730*/  LDL.LU R19, [R1+0x2db8] ;  /* 0x002db80001137983 */ /* 0x000ee20000300800 */
[----:B--2---:R-:W-:-:S02]  /*19a740*/  LOP3.LUT R12, R48, 0xffff, RZ, 0xc0, !PT ;  /* 0x0000ffff300c7812 */ /* 0x004fc400078ec0ff */
[----:B----4-:R-:W-:Y:S01]  /*19a750*/  LOP3.LUT R11, R47, 0xffff, RZ, 0xc0, !PT ;  /* 0x0000ffff2f0b7812 */ /* 0x010fe200078ec0ff */
[----:B------:R-:W2:Y:S01]  /*19a760*/  LDL.LU R48, [R1+0x2dac] ;  /* 0x002dac0001307983 */ /* 0x000ea20000300800 */
[----:B-----5:R-:W-:-:S03]  /*19a770*/  LOP3.LUT R10, R45, 0xffff, RZ, 0xc0, !PT ;  /* 0x0000ffff2d0a7812 */ /* 0x020fc600078ec0ff */
[----:B------:R-:W4:Y:S04]  /*19a780*/  LDL.LU R47, [R1+0x2d34] ;  /* 0x002d3400012f7983 */ /* 0x000f280000300800 */
[----:B------:R-:W5:Y:S01]  /*19a790*/  LDL.LU R45, [R1+0x2d30] ;  /* 0x002d3000012d7983 */ /* 0x000f620000300800 */
[--C-:B------:R-:W-:Y:S02]  /*19a7a0*/  PRMT R14, R13, 0x3340, R9.reuse ;  /* 0x000033400d0e7816 */ /* 0x100fe40000000009 */
[----:B------:R-:W-:Y:S02]  /*19a7b0*/  SHF.R.U32.HI R15, RZ, 0x8, R9 ;  /* 0x00000008ff0f7819 */ /* 0x000fe40000011609 */
[----:B------:R-:W-:Y:S02]  /*19a7c0*/  PRMT R9, R12, 0x3340, R8 ;  /* 0x000033400c097816 */ /* 0x000fe40000000008 */
[----:B------:R-:W-:-:S02]  /*19a7d0*/  LOP3.LUT R2, R38, 0xffff, RZ, 0xc0, !PT ;  /* 0x0000ffff26027812 */ /* 0x000fc400078ec0ff */
[----:B-1----:R-:W-:Y:S01]  /*19a7e0*/  LOP3.LUT R0, R4, 0xffff, RZ, 0xc0, !PT ;  /* 0x0000ffff04007812 */ /* 0x002fe200078ec0ff */
[----:B------:R-:W4:Y:S01]  /*19a7f0*/  LDL.LU R38, [R1+0x7db0] ;  /* 0x007db00001267983 */ /* 0x000f220000300800 */
[----:B------:R-:W-:-:S03]  /*19a800*/  SHF.R.U32.HI R16, RZ, 0x8, R13 ;  /* 0x00000008ff107819 */ /* 0x000fc6000001160d */
[----:B------:R-:W4:Y:S01]  /*19a810*/  LDL.LU R4, [R1+0x7dac] ;  /* 0x007dac0001047983 */ /* 0x000f220000300800 */
[----:B------:R-:W-:-:S03]  /*19a820*/  SHF.R.U32.HI R13, RZ, 0x8, R12 ;  /* 0x00000008ff0d7819 */ /* 0x000fc6000001160c */
[----:B------:R-:W-:Y:S01]  /*19a830*/  STL [R1+0x18c], R14 ;  /* 0x00018c0e01007387 */ /* 0x000fe20000100800 */
[----:B------:R-:W-:-:S03]  /*19a840*/  SHF.R.U32.HI R12, RZ, 0x8, R8 ;  /* 0x00000008ff0c7819 */ /* 0x000fc60000011608 */
[----:B------:R0:W-:Y:S01]  /*19a850*/  STL [R1+0x188], R9 ;  /* 0x0001880901007387 */ /* 0x0001e20000100800 */
[--C-:B------:R-:W-:Y:S02]  /*19a860*/  PRMT R8, R11, 0x3340, R2.reuse ;  /* 0x000033400b087816 */ /* 0x100fe40000000002 */
[----:B------:R-:W-:Y:S02]  /*19a870*/  SHF.R.U32.HI R2, RZ, 0x8, R2 ;  /* 0x00000008ff027819 */ /* 0x000fe40000011602 */
[----:B------:R-:W-:Y:S02]  /*19a880*/  LOP3.LUT R13, R13, 0xffff, RZ, 0xc0, !PT ;  /* 0x0000ffff0d0d7812 */ /* 0x000fe400078ec0ff */
[----:B------:R-:W-:Y:S01]  /*19a890*/  LOP3.LUT R12, R12, 0xffff, RZ, 0xc0, !PT ;  /* 0x0000ffff0c0c7812 */ /* 0x000fe200078ec0ff */
[----:B------:R1:W-:Y:S01]  /*19a8a0*/  STL [R1+0x184], R8 ;  /* 0x0001840801007387 */ /* 0x0003e20000100800 */
[----:B0-----:R-:W-:Y:S02]  /*19a8b0*/  SHF.R.U32.HI R9, RZ, 0x8, R10 ;  /* 0x00000008ff097819 */ /* 0x001fe4000001160a */
[----:B------:R-:W-:-:S02]  /*19a8c0*/  PRMT R10, R10, 0x3340, R0 ;  /* 0x000033400a0a7816 */ /* 0x000fc40000000000 */
[----:B------:R-:W-:Y:S02]  /*19a8d0*/  SHF.R.U32.HI R14, RZ, 0x8, R11 ;  /* 0x00000008ff0e7819 */ /* 0x000fe4000001160b */
[----:B-1----:R-:W-:Y:S01]  /*19a8e0*/  SHF.R.U32.HI R8, RZ, 0x8, R0 ;  /* 0x00000008ff087819 */ /* 0x002fe20000011600 */
[----:B------:R0:W-:Y:S01]  /*19a8f0*/  STL [R1+0x180], R10 ;  /* 0x0001800a01007387 */ /* 0x0001e20000100800 */
[----:B------:R-:W-:Y:S02]  /*19a900*/  LOP3.LUT R11, R14, 0xffff, RZ, 0xc0, !PT ;  /* 0x0000ffff0e0b7812 */ /* 0x000fe400078ec0ff */
[----:B------:R-:W-:Y:S02]  /*19a910*/  LOP3.LUT R0, R15, 0xffff, RZ, 0xc0, !PT ;  /* 0x0000ffff0f007812 */ /* 0x000fe400078ec0ff */
[----:B------:R-:W-:Y:S02]  /*19a920*/  LOP3.LUT R9, R9, 0xffff, RZ, 0xc0, !PT ;  /* 0x0000ffff09097812 */ /* 0x000fe400078ec0ff */
[----:B------:R-:W-:-:S02]  /*19a930*/  LOP3.LUT R8, R8, 0xffff, RZ, 0xc0, !PT ;  /* 0x0000ffff08087812 */ /* 0x000fc400078ec0ff */
[----:B------:R-:W-:Y:S02]  /*19a940*/  PRMT R12, R13, 0x3340, R12 ;  /* 0x000033400d0c7816 */ /* 0x000fe4000000000c */
[----:B0-----:R-:W-:Y:S02]  /*19a950*/  LOP3.LUT R10, R2, 0xffff, RZ, 0xc0, !PT ;  /* 0x0000ffff020a7812 */ /* 0x001fe400078ec0ff */
[----:B------:R-:W-:Y:S02]  /*19a960*/  LOP3.LUT R2, R16, 0xffff, RZ, 0xc0, !PT ;  /* 0x0000ffff10027812 */ /* 0x000fe400078ec0ff */
[----:B------:R-:W-:Y:S02]  /*19a970*/  PRMT R8, R9, 0x3340, R8 ;  /* 0x0000334009087816 */ /* 0x000fe40000000008 */
[----:B------:R-:W-:Y:S02]  /*19a980*/  PRMT R10, R11, 0x3340, R10 ;  /* 0x000033400b0a7816 */ /* 0x000fe4000000000a */
[----:B------:R-:W-:Y:S01]  /*19a990*/  PRMT R28, R2, 0x3340, R0 ;  /* 0x00003340021c7816 */ /* 0x000fe20000000000 */
[----:B------:R-:W-:Y:S04]  /*19a9a0*/  STL [R1+0x10c], R12 ;  /* 0x00010c0c01007387 */ /* 0x000fe80000100800 */
[----:B------:R-:W-:Y:S01]  /*19a9b0*/  STL [R1+0x108], R10 ;  /* 0x0001080a01007387 */ /* 0x000fe20000100800 */
[----:B------:R-:W-:-:S03]  /*19a9c0*/  LOP3.LUT R9, R5, 0xffff, RZ, 0xc0, !PT ;  /* 0x0000ffff05097812 */ /* 0x000fc600078ec0ff */
[----:B------:R-:W-:Y:S04]  /*19a9d0*/  STL [R1+0x7d6c], R28 ;  /* 0x007d6c1c01007387 */ /* 0x000fe80000100800 */
[----:B------:R0:W-:Y:S04]  /*19a9e0*/  STL [R1+0x104], R8 ;  /* 0x0001040801007387 */ /* 0x0001e80000100800 */
[----:B------:R-:W4:Y:S01]  /*19a9f0*/  LDL.LU R5, [R1+0x7da8] ;  /* 0x007da80001057983 */ /* 0x000f220000300800 */
[----:B------:R-:W-:Y:S02]  /*19aa00*/  LOP3.LUT R2, R57, 0xffff, RZ, 0xc0, !PT ;  /* 0x0000ffff39027812 */ /* 0x000fe400078ec0ff */
[----:B------:R-:W-:-:S02]  /*19aa10*/  LOP3.LUT R0, R56, 0xffff, RZ, 0xc0, !PT ;  /* 0x0000ffff38007812 */ /* 0x000fc400078ec0ff */
[----:B0-----:R-:W-:Y:S02]  /*19aa20*/  LOP3.LUT R8, R60, 0xffff, RZ, 0xc0, !PT ;  /* 0x0000ffff3c087812 */ /* 0x001fe400078ec0ff */
[----:B-----5:R-:W-:Y:S02]  /*19aa30*/  LOP3.LUT R10, R45, 0xffff, RZ, 0xc0, !PT ;  /* 0x0000ffff2d0a7812 */ /* 0x020fe400078ec0ff */
[----:B------:R-:W5:Y:S04]  /*19aa40*/  LDL.LU R45, [R1+0x2dc8] ;  /* 0x002dc800012d7983 */ /* 0x000f680000300800 */
[----:B------:R-:W5:Y:S04]  /*19aa50*/  LDL.LU R60, [R1+0x2dc4] ;  /* 0x002dc400013c7983 */ /* 0x000f680000300800 */
[----:B------:R-:W5:Y:S04]  /*19aa60*/  LDL.LU R57, [R1+0x2dc0] ;  /* 0x002dc00001397983 */ /* 0x000f680000300800 */
[----:B------:R-:W5:Y:S01]  /*19aa70*/  LDL.LU R56, [R1+0x2d44] ;  /* 0x002d440001387983 */ /* 0x000f620000300800 */
[----:B---3--:R-:W-:-:S02]  /*19aa80*/  LOP3.LUT R13, R19, 0xffff, RZ, 0xc0, !PT ;  /* 0x0000ffff130d7812 */ /* 0x008fc400078ec0ff */
[----:B--2---:R-:W-:Y:S02]  /*19aa90*/  LOP3.LUT R12, R48, 0xffff, RZ, 0xc0, !PT ;  /* 0x0000ffff300c7812 */ /* 0x004fe400078ec0ff */
[----:B------:R-:W-:Y:S02]  /*19aaa0*/  SHF.R.U32.HI R15, RZ, 0x8, R13 ;  /* 0x00000008ff0f7819 */ /* 0x000fe4000001160d */
[--C-:B------:R-:W-:Y:S02]  /*19aab0*/  PRMT R13, R13, 0x3340, R9.reuse ;  /* 0x000033400d0d7816 */ /* 0x100fe40000000009 */
[----:B----4-:R-:W-:Y:S02]  /*19aac0*/  LOP3.LUT R11, R47, 0xffff, RZ, 0xc0, !PT ;  /* 0x0000ffff2f0b7812 */ /* 0x010fe400078ec0ff */
[----:B------:R-:W-:Y:S02]  /*19aad0*/  SHF.R.U32.HI R16, RZ, 0x8, R9 ;  /* 0x00000008ff107819 */ /* 0x000fe40000011609 */
[----:B------:R-:W-:-:S02]  /*19aae0*/  SHF.R.U32.HI R9, RZ, 0x8, R12 ;  /* 0x00000008ff097819 */ /* 0x000fc4000001160c */
[----:B------:R-:W-:Y:S01]  /*19aaf0*/  PRMT R12, R12, 0x3340, R8 ;  /* 0x000033400c0c7816 */ /* 0x000fe20000000008 */
[----:B------:R0:W-:Y:S01]  /*19ab00*/  STL [R1+0x17c], R13 ;  /* 0x00017c0d01007387 */ /* 0x0001e20000100800 */
[----:B------:R-:W-:Y:S02]  /*19ab10*/  SHF.R.U32.HI R14, RZ, 0x8, R10 ;  /* 0x00000008ff0e7819 */ /* 0x000fe4000001160a */
[----:B------:R-:W-:Y:S02]  /*19ab20*/  PRMT R10, R10, 0x3340, R0 ;  /* 0x000033400a0a7816 */ /* 0x000fe40000000000 */
[----:B------:R-:W-:Y:S01]  /*19ab30*/  SHF.R.U32.HI R8, RZ, 0x8, R8 ;  /* 0x00000008ff087819 */ /* 0x000fe20000011608 */
[----:B------:R1:W-:Y:S01]  /*19ab40*/  STL [R1+0x178], R12 ;  /* 0x0001780c01007387 */ /* 0x0003e20000100800 */
[----:B------:R-:W-:Y:S02]  /*19ab50*/  SHF.R.U32.HI R0, RZ, 0x8, R0 ;  /* 0x00000008ff007819 */ /* 0x000fe40000011600 */
[----:B0-----:R-:W-:-:S02]  /*19ab60*/  SHF.R.U32.HI R13, RZ, 0x8, R11 ;  /* 0x00000008ff0d7819 */ /* 0x001fc4000001160b */
[--C-:B------:R-:W-:Y:S02]  /*19ab70*/  PRMT R11, R11, 0x3340, R2.reuse ;  /* 0x000033400b0b7816 */ /* 0x100fe40000000002 */
[----:B------:R-:W-:Y:S02]  /*19ab80*/  SHF.R.U32.HI R2, RZ, 0x8, R2 ;  /* 0x00000008ff027819 */ /* 0x000fe40000011602 */
[----:B-1----:R-:W-:Y:S01]  /*19ab90*/  LOP3.LUT R12, R9, 0xffff, RZ, 0xc0, !PT ;  /* 0x0000ffff090c7812 */ /* 0x002fe200078ec0ff */
[----:B------:R0:W-:Y:S04]  /*19aba0*/  STL [R1+0x174], R11 ;  /* 0x0001740b01007387 */ /* 0x0001e80000100800 */
[----:B------:R1:W-:Y:S01]  /*19abb0*/  STL [R1+0x170], R10 ;  /* 0x0001700a01007387 */ /* 0x0003e20000100800 */
[----:B------:R-:W-:-:S02]  /*19abc0*/  LOP3.LUT R13, R13, 0xffff, RZ, 0xc0, !PT ;  /* 0x0000ffff0d0d7812 */ /* 0x000fc400078ec0ff */
[----:B------:R-:W-:Y:S02]  /*19abd0*/  LOP3.LUT R9, R15, 0xffff, RZ, 0xc0, !PT ;  /* 0x0000ffff0f097812 */ /* 0x000fe400078ec0ff */
[----:B0-----:R-:W-:Y:S02]  /*19abe0*/  LOP3.LUT R11, R8, 0xffff, RZ, 0xc0, !PT ;  /* 0x0000ffff080b7812 */ /* 0x001fe400078ec0ff */
[----:B-1----:R-:W-:Y:S02]  /*19abf0*/  LOP3.LUT R10, R2, 0xffff, RZ, 0xc0, !PT ;  /* 0x0000ffff020a7812 */ /* 0x002fe400078ec0ff */
[----:B------:R-:W-:Y:S02]  /*19ac00*/  LOP3.LUT R8, R14, 0xffff, RZ, 0xc0, !PT ;  /* 0x0000ffff0e087812 */ /* 0x000fe400078ec0ff */
[----:B------:R-:W-:Y:S02]  /*19ac10*/  LOP3.LUT R2, R0, 0xffff, RZ, 0xc0, !PT ;  /* 0x0000ffff00027812 */ /* 0x000fe400078ec0ff */
[----:B------:R-:W-:-:S02]  /*19ac20*/  LOP3.LUT R0, R16, 0xffff, RZ, 0xc0, !PT ;  /* 0x0000ffff10007812 */ /* 0x000fc400078ec0ff */
[----:B------:R-:W-:Y:S02]  /*19ac30*/  PRMT R29, R12, 0x3340, R11 ;  /* 0x000033400c1d7816 */ /* 0x000fe4000000000b */
[----:B------:R-:W-:Y:S02]  /*19ac40*/  PRMT R30, R13, 0x3340, R10 ;  /* 0x000033400d1e7816 */ /* 0x000fe4000000000a */
[----:B------:R-:W-:Y:S02]  /*19ac50*/  PRMT R31, R8, 0x3340, R2 ;  /* 0x00003340081f7816 */ /* 0x000fe40000000002 */
[----:B------:R-:W-:Y:S01]  /*19ac60*/  PRMT R0, R9, 0x3340, R0 ;  /* 0x0000334009007816 */ /* 0x000fe20000000000 */
[----:B------:R-:W-:Y:S04]  /*19ac70*/  STL [R1+0x7d68], R29 ;  /* 0x007d681d01007387 */ /* 0x000fe80000100800 */
[----:B------:R-:W-:Y:S04]  /*19ac80*/  STL [R1+0x7d64], R30 ;  /* 0x007d641e01007387 */ /* 0x000fe80000100800 */
[----:B------:R-:W-:Y:S04]  /*19ac90*/  STL [R1+0x7d60], R31 ;  /* 0x007d601f01007387 */ /* 0x000fe80000100800 */
[----:B------:R0:W-:Y:S01]  /*19aca0*/  STL [R1+0x100], R0 ;  /* 0x0001000001007387 */ /* 0x0001e20000100800 */
[----:B------:R-:W-:-:S02]  /*19acb0*/  LOP3.LUT R9, R54, 0xffff, RZ, 0xc0, !PT ;  /* 0x0000ffff36097812 */ /* 0x000fc400078ec0ff */
[----:B-----5:R-:W-:Y:S02]  /*19acc0*/  LOP3.LUT R12, R60, 0xffff, RZ, 0xc0, !PT ;  /* 0x0000ffff3c0c7812 */ /* 0x020fe400078ec0ff */
[----:B------:R-:W-:Y:S01]  /*19acd0*/  LOP3.LUT R11, R57, 0xffff, RZ, 0xc0, !PT ;  /* 0x0000ffff390b7812 */ /* 0x000fe200078ec0ff */
[----:B------:R-:W2:Y:S01]  /*19ace0*/  LDL.LU R60, [R1+0x2de8] ;  /* 0x002de800013c7983 */ /* 0x000ea20000300800 */
[----:B------:R-:W-:-:S03]  /*19acf0*/  LOP3.LUT R10, R56, 0xffff, RZ, 0xc0, !PT ;  /* 0x0000ffff380a7812 */ /* 0x000fc600078ec0ff */
[----:B------:R-:W3:Y:S04]  /*19ad00*/  LDL.LU R57, [R1+0x2de4] ;  /* 0x002de40001397983 */ /* 0x000ee80000300800 */
[----:B------:R-:W4:Y:S04]  /*19ad10*/  LDL.LU R56, [R1+0x2d54] ;  /* 0x002d540001387983 */ /* 0x000f280000300800 */
[----:B------:R-:W5:Y:S01]  /*19ad20*/  LDL.LU R54, [R1+0x2d50] ;  /* 0x002d500001367983 */ /* 0x000f620000300800 */
[----:B------:R-:W-:Y:S02]  /*19ad30*/  LOP3.LUT R13, R45, 0xffff, RZ, 0xc0, !PT ;  /* 0x0000ffff2d0d7812 */ /* 0x000fe400078ec0ff */
[----:B------:R-:W-:-:S02]  /*19ad40*/  LOP3.LUT R8, R6, 0xffff, RZ, 0xc0, !PT ;  /* 0x0000ffff06087812 */ /* 0x000fc400078ec0ff */
[----:B------:R-:W-:Y:S02]  /*19ad50*/  LOP3.LUT R2, R61, 0xffff, RZ, 0xc0, !PT ;  /* 0x0000ffff3d027812 */ /* 0x000fe400078ec0ff */
[----:B0-----:R-:W-:Y:S02]  /*19ad60*/  LOP3.LUT R0, R58, 0xffff, RZ, 0xc0, !PT ;  /* 0x0000ffff3a007812 */ /* 0x001fe400078ec0ff */
[----:B------:R-:W-:Y:S02]  /*19ad70*/  SHF.R.U32.HI R17, RZ, 0x8, R13 ;  /* 0x00000008ff117819 */ /* 0x000fe4000001160d */
[--C-:B------:R-:W-:Y:S02]  /*19ad80*/  PRMT R13, R13, 0x3340, R9.reuse ;  /* 0x000033400d0d7816 */ /* 0x100fe40000000009 */
[----:B------:R-:W-:Y:S02]  /*19ad90*/  SHF.R.U32.HI R15, RZ, 0x8, R9 ;  /* 0x00000008ff0f7819 */ /* 0x000fe40000011609 */
[----:B------:R-:W-:-:S02]  /*19ada0*/  SHF.R.U32.HI R16, RZ, 0x8, R12 ;  /* 0x00000008ff107819 */ /* 0x000fc4000001160c */
[--C-:B------:R-:W-:Y:S02]  /*19adb0*/  PRMT R9, R12, 0x3340, R8.reuse ;  /* 0x000033400c097816 */ /* 0x100fe40000000008 */
[----:B------:R-:W-:Y:S01]  /*19adc0*/  SHF.R.U32.HI R14, RZ, 0x8, R8 ;  /* 0x00000008ff0e7819 */ /* 0x000fe20000011608 */
[----:B------:R-:W2:Y:S01]  /*19add0*/  LDL.LU R6, [R1+0x7da4] ;  /* 0x007da40001067983 */ /* 0x000ea20000300800 */
[----:B------:R-:W-:Y:S02]  /*19ade0*/  SHF.R.U32.HI R12, RZ, 0x8, R11 ;  /* 0x00000008ff0c7819 */ /* 0x000fe4000001160b */
[--C-:B------:R-:W-:Y:S01]  /*19adf0*/  PRMT R8, R11, 0x3340, R2.reuse ;  /* 0x000033400b087816 */ /* 0x100fe20000000002 */
[----:B------:R0:W-:Y:S01]  /*19ae00*/  STL [R1+0x16c], R13 ;  /* 0x00016c0d01007387 */ /* 0x0001e20000100800 */
[----:B------:R-:W-:Y:S02]  /*19ae10*/  SHF.R.U32.HI R11, RZ, 0x8, R2 ;  /* 0x00000008ff0b7819 */ /* 0x000fe40000011602 */
[----:B------:R-:W-:Y:S01]  /*19ae20*/  PRMT R2, R10, 0x3340, R0 ;  /* 0x000033400a027816 */ /* 0x000fe20000000000 */
[----:B------:R1:W-:Y:S01]  /*19ae30*/  STL [R1+0x168], R9 ;  /* 0x0001680901007387 */ /* 0x0003e20000100800 */
[----:B------:R-:W-:-:S02]  /*19ae40*/  LOP3.LUT R12, R12, 0xffff, RZ, 0xc0, !PT ;  /* 0x0000ffff0c0c7812 */ /* 0x000fc400078ec0ff */
[----:B------:R-:W-:Y:S02]  /*19ae50*/  LOP3.LUT R11, R11, 0xffff, RZ, 0xc0, !PT ;  /* 0x0000ffff0b0b7812 */ /* 0x000fe400078ec0ff */
[----:B0-----:R-:W-:Y:S02]  /*19ae60*/  SHF.R.U32.HI R13, RZ, 0x8, R10 ;  /* 0x00000008ff0d7819 */ /* 0x001fe4000001160a */
[----:B------:R-:W-:Y:S01]  /*19ae70*/  SHF.R.U32.HI R10, RZ, 0x8, R0 ;  /* 0x00000008ff0a7819 */ /* 0x000fe20000011600 */
[----:B------:R0:W-:Y:S04]  /*19ae80*/  STL [R1+0x164], R8 ;  /* 0x0001640801007387 */ /* 0x0001e80000100800 */
[----:B------:R0:W-:Y:S01]  /*19ae90*/  STL [R1+0x160], R2 ;  /* 0x0001600201007387 */ /* 0x0001e20000100800 */
[----:B------:R-:W-:-:S02]  /*19aea0*/  LOP3.LUT R13, R13, 0xffff, RZ, 0xc0, !PT ;  /* 0x0000ffff0d0d7812 */ /* 0x000fc400078ec0ff */
[----:B------:R-:W-:Y:S02]  /*19aeb0*/  LOP3.LUT R10, R10, 0xffff, RZ, 0xc0, !PT ;  /* 0x0000ffff0a0a7812 */ /* 0x000fe400078ec0ff */
[----:B-1----:R-:W-:Y:S02]  /*19aec0*/  LOP3.LUT R9, R17, 0xffff, RZ, 0xc0, !PT ;  /* 0x0000ffff11097812 */ /* 0x002fe400078ec0ff */
[----:B------:R-:W-:Y:S02]  /*19aed0*/  LOP3.LUT R0, R14, 0xffff, RZ, 0xc0, !PT ;  /* 0x0000ffff0e007812 */ /* 0x000fe400078ec0ff */
[----:B------:R-:W-:Y:S02]  /*19aee0*/  PRMT R11, R12, 0x3340, R11 ;  /* 0x000033400c0b7816 */ /* 0x000fe4000000000b */
[----:B------:R-:W-:Y:S02]  /*19aef0*/  PRMT R10, R13, 0x3340, R10 ;  /* 0x000033400d0a7816 */ /* 0x000fe4000000000a */
[----:B0-----:R-:W-:-:S02]  /*19af00*/  LOP3.LUT R8, R15, 0xffff, RZ, 0xc0, !PT ;  /* 0x0000ffff0f087812 */ /* 0x001fc400078ec0ff */
[----:B------:R-:W-:Y:S02]  /*19af10*/  LOP3.LUT R2, R16, 0xffff, RZ, 0xc0, !PT ;  /* 0x0000ffff10027812 */ /* 0x000fe400078ec0ff */
[----:B------:R-:W-:Y:S02]  /*19af20*/  PRMT R8, R9, 0x3340, R8 ;  /* 0x0000334009087816 */ /* 0x000fe40000000008 */
[----:B------:R-:W-:Y:S01]  /*19af30*/  PRMT R0, R2, 0x3340, R0 ;  /* 0x0000334002007816 */ /* 0x000fe20000000000 */
[----:B------:R4:W-:Y:S04]  /*19af40*/  STL [R1+0xfc], R11 ;  /* 0x0000fc0b01007387 */ /* 0x0009e80000100800 */
[----:B------:R5:W-:Y:S04]  /*19af50*/  STL [R1+0xf8], R10 ;  /* 0x0000f80a01007387 */ /* 0x000be80000100800 */
[----:B------:R0:W-:Y:S04]  /*19af60*/  STL [R1+0xf4], R8 ;  /* 0x0000f40801007387 */ /* 0x0001e80000100800 */
[----:B------:R1:W-:Y:S01]  /*19af70*/  STL [R1+0xf0], R0 ;  /* 0x0000f00001007387 */ /* 0x0003e20000100800 */
[----:B------:R-:W-:-:S02]  /*19af80*/  LOP3.LUT R9, R53, 0xffff, RZ, 0xc0, !PT ;  /* 0x0000ffff35097812 */ /* 0x000fc400078ec0ff */
[----:B---3--:R-:W-:Y:S02]  /*19af90*/  LOP3.LUT R12, R57, 0xffff, RZ, 0xc0, !PT ;  /* 0x0000ffff390c7812 */ /* 0x008fe400078ec0ff */
[----:B----4-:R-:W-:Y:S01]  /*19afa0*/  LOP3.LUT R11, R56, 0xffff, RZ, 0xc0, !PT ;  /* 0x0000ffff380b7812 */ /* 0x010fe200078ec0ff */
[----:B------:R-:W3:Y:S01]  /*19afb0*/  LDL.LU R57, [R1+0x2df8] ;  /* 0x002df80001397983 */ /* 0x000ee20000300800 */
[----:B-----5:R-:W-:-:S03]  /*19afc0*/  LOP3.LUT R10, R54, 0xffff, RZ, 0xc0, !PT ;  /* 0x0000ffff360a7812 */ /* 0x020fc600078ec0ff */
[----:B------:R-:W4:Y:S04]  /*19afd0*/  LDL.LU R56, [R1+0x2df4] ;  /* 0x002df40001387983 */ /* 0x000f280000300800 */
[----:B------:R-:W5:Y:S04]  /*19afe0*/  LDL.LU R54, [R1+0x2d68] ;  /* 0x002d680001367983 */ /* 0x000f680000300800 */
[----:B------:R-:W5:Y:S01]  /*19aff0*/  LDL.LU R53, [R1+0x2d64] ;  /* 0x002d640001357983 */ /* 0x000f620000300800 */
[----:B--2---:R-:W-:Y:S02]  /*19b000*/  LOP3.LUT R13, R60, 0xffff, RZ, 0xc0, !PT ;  /* 0x0000ffff3c0d7812 */ /* 0x004fe400078ec0ff */
[----:B0-----:R-:W-:-:S02]  /*19b010*/  LOP3.LUT R8, R52, 0xffff, RZ, 0xc0, !PT ;  /* 0x0000ffff34087812 */ /* 0x001fc400078ec0ff */
[----:B------:R-:W-:Y:S02]  /*19b020*/  LOP3.LUT R2, R51, 0xffff, RZ, 0xc0, !PT ;  /* 0x0000ffff33027812 */ /* 0x000fe400078ec0ff */
[----:B-1----:R-:W-:Y:S02]  /*19b030*/  LOP3.LUT R0, R50, 0xffff, RZ, 0xc0, !PT ;  /* 0x0000ffff32007812 */ /* 0x002fe400078ec0ff */
[----:B------:R-:W-:Y:S02]  /*19b040*/  PRMT R48, R13, 0x3340, R9 ;  /* 0x000033400d307816 */ /* 0x000fe40000000009 */
[----:B------:R-:W-:Y:S02]  /*19b050*/  SHF.R.U32.HI R17, RZ, 0x8, R13 ;  /* 0x00000008ff117819 */ /* 0x000fe4000001160d */
[----:B------:R-:W-:Y:S02]  /*19b060*/  SHF.R.U32.HI R16, RZ, 0x8, R12 ;  /* 0x00000008ff107819 */ /* 0x000fe4000001160c */
[----:B------:R-:W-:-:S02]  /*19b070*/  PRMT R45, R12, 0x3340, R8 ;  /* 0x000033400c2d7816 */ /* 0x000fc40000000008 */
[----:B------:R-:W-:Y:S02]  /*19b080*/  SHF.R.U32.HI R14, RZ, 0x8, R8 ;  /* 0x00000008ff0e7819 */ /* 0x000fe40000011608 */
[----:B------:R-:W-:Y:S02]  /*19b090*/  SHF.R.U32.HI R13, RZ, 0x8, R11 ;  /* 0x00000008ff0d7819 */ /* 0x000fe4000001160b */
[--C-:B------:R-:W-:Y:S02]  /*19b0a0*/  PRMT R8, R11, 0x3340, R2.reuse ;  /* 0x000033400b087816 */ /* 0x100fe40000000002 */
[----:B------:R-:W-:Y:S02]  /*19b0b0*/  SHF.R.U32.HI R12, RZ, 0x8, R2 ;  /* 0x00000008ff0c7819 */ /* 0x000fe40000011602 */
[----:B------:R-:W-:Y:S02]  /*19b0c0*/  SHF.R.U32.HI R11, RZ, 0x8, R10 ;  /* 0x00000008ff0b7819 */ /* 0x000fe4000001160a */
[----:B------:R-:W-:-:S02]  /*19b0d0*/  PRMT R2, R10, 0x3340, R0 ;  /* 0x000033400a027816 */ /* 0x000fc40000000000 */
[----:B------:R-:W-:Y:S01]  /*19b0e0*/  SHF.R.U32.HI R10, RZ, 0x8, R0 ;  /* 0x00000008ff0a7819 */ /* 0x000fe20000011600 */
[----:B------:R-:W-:Y:S01]  /*19b0f0*/  STL [R1+0x7d70], R48 ;  /* 0x007d703001007387 */ /* 0x000fe20000100800 */
[----:B------:R-:W-:-:S03]  /*19b100*/  SHF.R.U32.HI R15, RZ, 0x8, R9 ;  /* 0x00000008ff0f7819 */ /* 0x000fc60000011609 */
[----:B------:R-:W-:Y:S04]  /*19b110*/  STL [R1+0x7d74], R45 ;  /* 0x007d742d01007387 */ /* 0x000fe80000100800 */
[----:B------:R0:W-:Y:S01]  /*19b120*/  STL [R1+0x154], R8 ;  /* 0x0001540801007387 */ /* 0x0001e20000100800 */
[----:B------:R-:W-:Y:S02]  /*19b130*/  LOP3.LUT R13, R13, 0xffff, RZ, 0xc0, !PT ;  /* 0x0000ffff0d0d7812 */ /* 0x000fe400078ec0ff */
[----:B------:R-:W-:Y:S01]  /*19b140*/  LOP3.LUT R12, R12, 0xffff, RZ, 0xc0, !PT ;  /* 0x0000ffff0c0c7812 */ /* 0x000fe200078ec0ff */
[----:B------:R1:W-:Y:S01]  /*19b150*/  STL [R1+0x150], R2 ;  /* 0x0001500201007387 */ /* 0x0003e20000100800 */
[----:B------:R-:W-:Y:S02]  /*19b160*/  LOP3.LUT R11, R11, 0xffff, RZ, 0xc0, !PT ;  /* 0x0000ffff0b0b7812 */ /* 0x000fe400078ec0ff */
[----:B------:R-:W-:-:S02]  /*19b170*/  LOP3.LUT R10, R10, 0xffff, RZ, 0xc0, !PT ;  /* 0x0000ffff0a0a7812 */ /* 0x000fc400078ec0ff */
[----:B------:R-:W-:Y:S02]  /*19b180*/  LOP3.LUT R0, R14, 0xffff, RZ, 0xc0, !PT ;  /* 0x0000ffff0e007812 */ /* 0x000fe400078ec0ff */
[----:B------:R-:W-:Y:S02]  /*19b190*/  LOP3.LUT R9, R17, 0xffff, RZ, 0xc0, !PT ;  /* 0x0000ffff11097812 */ /* 0x000fe400078ec0ff */
[----:B------:R-:W-:Y:S02]  /*19b1a0*/  PRMT R22, R13, 0x3340, R12 ;  /* 0x000033400d167816 */ /* 0x000fe4000000000c */
[----:B0-----:R-:W-:Y:S02]  /*19b1b0*/  LOP3.LUT R8, R15, 0xffff, RZ, 0xc0, !PT ;  /* 0x0000ffff0f087812 */ /* 0x001fe400078ec0ff */
[----:B-1----:R-:W-:Y:S02]  /*19b1c0*/  LOP3.LUT R2, R16, 0xffff, RZ, 0xc0, !PT ;  /* 0x0000ffff10027812 */ /* 0x002fe400078ec0ff */
[----:B------:R-:W-:-:S02]  /*19b1d0*/  PRMT R23, R11, 0x3340, R10 ;  /* 0x000033400b177816 */ /* 0x000fc4000000000a */
[----:B------:R-:W-:Y:S02]  /*19b1e0*/  PRMT R8, R9, 0x3340, R8 ;  /* 0x0000334009087816 */ /* 0x000fe40000000008 */
[----:B------:R-:W-:Y:S01]  /*19b1f0*/  PRMT R47, R2, 0x3340, R0 ;  /* 0x00003340022f7816 */ /* 0x000fe20000000000 */
[----:B------:R-:W-:Y:S04]  /*19b200*/  STL [R1+0x7d78], R22 ;  /* 0x007d781601007387 */ /* 0x000fe80000100800 */
[----:B------:R-:W-:Y:S01]  /*19b210*/  STL [R1+0x7d7c], R23 ;  /* 0x007d7c1701007387 */ /* 0x000fe20000100800 */
[----:B------:R-:W-:-:S03]  /*19b220*/  LOP3.LUT R9, R49, 0xffff, RZ, 0xc0, !PT ;  /* 0x0000ffff31097812 */ /* 0x000fc600078ec0ff */
[----:B------:R-:W-:Y:S04]  /*19b230*/  STL [R1+0x7d80], R47 ;  /* 0x007d802f01007387 */ /* 0x000fe80000100800 */
[----:B------:R0:W-:Y:S01]  /*19b240*/  STL [R1+0x20], R8 ;  /* 0x0000200801007387 */ /* 0x0001e20000100800 */
[----:B------:R-:W-:Y:S02]  /*19b250*/  LOP3.LUT R0, R40, 0xffff, RZ, 0xc0, !PT ;  /* 0x0000ffff28007812 */ /* 0x000fe400078ec0ff */
[----:B------:R-:W-:Y:S02]  /*19b260*/  LOP3.LUT R2, R43, 0xffff, RZ, 0xc0, !PT ;  /* 0x0000ffff2b027812 */ /* 0x000fe400078ec0ff */
[----:B------:R-:W-:Y:S02]  /*19b270*/  SHF.R.U32.HI R14, RZ, 0x8, R9 ;  /* 0x00000008ff0e7819 */ /* 0x000fe40000011609 */
[----:B0-----:R-:W-:-:S04]  /*19b280*/  LOP3.LUT R8, R46, 0xffff, RZ, 0xc0, !PT ;  /* 0x0000ffff2e087812 */ /* 0x001fc800078ec0ff */
[----:B------:R-:W-:Y:S02]  /*19b290*/  SHF.R.U32.HI R15, RZ, 0x8, R8 ;  /* 0x00000008ff0f7819 */ /* 0x000fe40000011608 */
[----:B---3--:R-:W-:Y:S02]  /*19b2a0*/  LOP3.LUT R13, R57, 0xffff, RZ, 0xc0, !PT ;  /* 0x0000ffff390d7812 */ /* 0x008fe400078ec0ff */
[----:B----4-:R-:W-:Y:S02]  /*19b2b0*/  LOP3.LUT R12, R56, 0xffff, RZ, 0xc0, !PT ;  /* 0x0000ffff380c7812 */ /* 0x010fe400078ec0ff */
[----:B-----5:R-:W-:Y:S02]  /*19b2c0*/  LOP3.LUT R11, R54, 0xffff, RZ, 0xc0, !PT ;  /* 0x0000ffff360b7812 */ /* 0x020fe400078ec0ff */
[----:B------:R-:W-:Y:S02]  /*19b2d0*/  LOP3.LUT R10, R53, 0xffff, RZ, 0xc0, !PT ;  /* 0x0000ffff350a7812 */ /* 0x000fe400078ec0ff */
[----:B------:R-:W-:-:S02]  /*19b2e0*/  SHF.R.U32.HI R16, RZ, 0x8, R13 ;  /* 0x00000008ff107819 */ /* 0x000fc4000001160d */
[----:B------:R-:W-:Y:S02]  /*19b2f0*/  PRMT R43, R13, 0x3340, R9 ;  /* 0x000033400d2b7816 */ /* 0x000fe40000000009 */
[----:B------:R-:W-:Y:S02]  /*19b300*/  SHF.R.U32.HI R17, RZ, 0x8, R12 ;  /* 0x00000008ff117819 */ /* 0x000fe4000001160c */
[----:B------:R-:W-:Y:S02]  /*19b310*/  PRMT R61, R12, 0x3340, R8 ;  /* 0x000033400c3d7816 */ /* 0x000fe40000000008 */
[----:B------:R-:W-:Y:S02]  /*19b320*/  SHF.R.U32.HI R13, RZ, 0x8, R10 ;  /* 0x00000008ff0d7819 */ /* 0x000fe4000001160a */
[--C-:B------:R-:W-:Y:S01]  /*19b330*/  SHF.R.U32.HI R12, RZ, 0x8, R0.reuse ;  /* 0x00000008ff0c7819 */ /* 0x100fe20000011600 */
[----:B------:R-:W2:Y:S04]  /*19b340*/  LDL.LU R57, [R1+0x2e08] ;  /* 0x002e080001397983 */ /* 0x000ea80000300800 */
[----:B------:R-:W3:Y:S01]  /*19b350*/  LDL.LU R56, [R1+0x2e04] ;  /* 0x002e040001387983 */ /* 0x000ee20000300800 */
[----:B------:R-:W-:-:S03]  /*19b360*/  PRMT R50, R10, 0x3340, R0 ;  /* 0x000033400a327816 */ /* 0x000fc60000000000 */
[----:B------:R-:W4:Y:S01]  /*19b370*/  LDL.LU R54, [R1+0x2d80] ;  /* 0x002d800001367983 */ /* 0x000f220000300800 */
[----:B------:R-:W-:Y:S02]  /*19b380*/  SHF.R.U32.HI R9, RZ, 0x8, R11 ;  /* 0x00000008ff097819 */ /* 0x000fe4000001160b */
[--C-:B------:R-:W-:Y:S01]  /*19b390*/  SHF.R.U32.HI R0, RZ, 0x8, R2.reuse ;  /* 0x00000008ff007819 */ /* 0x100fe20000011602 */
[----:B------:R-:W5:Y:S01]  /*19b3a0*/  LDL.LU R53, [R1+0x2d7c] ;  /* 0x002d7c0001357983 */ /* 0x000f620000300800 */
[----:B------:R-:W-:Y:S02]  /*19b3b0*/  PRMT R58, R11, 0x3340, R2 ;  /* 0x000033400b3a7816 */ /* 0x000fe40000000002 */
[----:B------:R-:W-:Y:S02]  /*19b3c0*/  LOP3.LUT R13, R13, 0xffff, RZ, 0xc0, !PT ;  /* 0x0000ffff0d0d7812 */ /* 0x000fe400078ec0ff */
[----:B------:R-:W-:Y:S02]  /*19b3d0*/  LOP3.LUT R12, R12, 0xffff, RZ, 0xc0, !PT ;  /* 0x0000ffff0c0c7812 */ /* 0x000fe400078ec0ff */
[----:B------:R-:W-:-:S02]  /*19b3e0*/  LOP3.LUT R11, R16, 0xffff, RZ, 0xc0, !PT ;  /* 0x0000ffff100b7812 */ /* 0x000fc400078ec0ff */
[----:B------:R-:W-:Y:S02]  /*19b3f0*/  LOP3.LUT R10, R14, 0xffff, RZ, 0xc0, !PT ;  /* 0x0000ffff0e0a7812 */ /* 0x000fe400078ec0ff */
[----:B------:R-:W-:Y:S02]  /*19b400*/  LOP3.LUT R8, R17, 0xffff, RZ, 0xc0, !PT ;  /* 0x0000ffff11087812 */ /* 0x000fe400078ec0ff */
[----:B------:R-:W-:Y:S02]  /*19b410*/  LOP3.LUT R2, R15, 0xffff, RZ, 0xc0, !PT ;  /* 0x0000ffff0f027812 */ /* 0x000fe400078ec0ff */
[----:B------:R-:W-:Y:S02]  /*19b420*/  LOP3.LUT R9, R9, 0xffff, RZ, 0xc0, !PT ;  /* 0x0000ffff09097812 */ /* 0x000fe400078ec0ff */
[----:B------:R-:W-:Y:S02]  /*19b430*/  LOP3.LUT R0, R0, 0xffff, RZ, 0xc0, !PT ;  /* 0x0000ffff00007812 */ /* 0x000fe400078ec0ff */
[----:B------:R-:W-:Y:S01]  /*19b440*/  PRMT R51, R13, 0x3340, R12 ;  /* 0x000033400d337816 */ /* 0x000fe2000000000c */
[----:B------:R-:W-:Y:S01]  /*19b450*/  STL [R1+0x7d84], R43 ;  /* 0x007d842b01007387 */ /* 0x000fe20000100800 */
[----:B------:R-:W-:-:S03]  /*19b460*/  PRMT R49, R11, 0x3340, R10 ;  /* 0x000033400b317816 */ /* 0x000fc6000000000a */
[----:B------:R-:W-:Y:S01]  /*19b470*/  STL [R1+0x7d88], R61 ;  /* 0x007d883d01007387 */ /* 0x000fe20000100800 */
[----:B------:R-:W-:-:S03]  /*19b480*/  PRMT R52, R8, 0x3340, R2 ;  /* 0x0000334008347816 */ /* 0x000fc60000000002 */
[----:B------:R-:W-:Y:S01]  /*19b490*/  STL [R1+0x7d8c], R50 ;  /* 0x007d8c3201007387 */ /* 0x000fe20000100800 */
[----:B------:R-:W-:-:S03]  /*19b4a0*/  PRMT R60, R9, 0x3340, R0 ;  /* 0x00003340093c7816 */ /* 0x000fc60000000000 */
[----:B------:R-:W-:Y:S04]  /*19b4b0*/  STL [R1+0x7d90], R58 ;  /* 0x007d903a01007387 */ /* 0x000fe80000100800 */
[----:B------:R-:W-:Y:S04]  /*19b4c0*/  STL [R1+0x7d94], R51 ;  /* 0x007d943301007387 */ /* 0x000fe80000100800 */
[----:B------:R-:W-:Y:S04]  /*19b4d0*/  STL [R1+0x7d98], R49 ;  /* 0x007d983101007387 */ /* 0x000fe80000100800 */
[----:B------:R-:W-:Y:S04]  /*19b4e0*/  STL [R1+0x7d9c], R52 ;  /* 0x007d9c3401007387 */ /* 0x000fe80000100800 */
[----:B------:R-:W-:Y:S04]  /*19b4f0*/  STL [R1+0x7da0], R60 ;  /* 0x007da03c01007387 */ /* 0x000fe80000100800 */
[----:B------:R-:W4:Y:S04]  /*19b500*/  LDL.LU R20, [R1+0x2e18] ;  /* 0x002e180001147983 */ /* 0x000f280000300800 */
[----:B------:R-:W4:Y:S01]  /*19b510*/  LDL.LU R19, [R1+0x2e14] ;  /* 0x002e140001137983 */ /* 0x000f220000300800 */
[----:B------:R-:W-:-:S02]  /*19b520*/  LOP3.LUT R9, R39, 0xffff, RZ, 0xc0, !PT ;  /* 0x0000ffff27097812 */ /* 0x000fc400078ec0ff */
[----:B------:R-:W-:Y:S02]  /*19b530*/  LOP3.LUT R8, R44, 0xffff, RZ, 0xc0, !PT ;  /* 0x0000ffff2c087812 */ /* 0x000fe400078ec0ff */
[----:B------:R-:W-:Y:S01]  /*19b540*/  LOP3.LUT R0, R41, 0xffff, RZ, 0xc0, !PT ;  /* 0x0000ffff29007812 */ /* 0x000fe200078ec0ff */
[----:B------:R-:W4:Y:S04]  /*19b550*/  LDL.LU R39, [R1+0x2d90] ;  /* 0x002d900001277983 */ /* 0x000f280000300800 */
[----:B------:R-:W4:Y:S01]  /*19b560*/  LDL.LU R40, [R1+0x2d8c] ;  /* 0x002d8c0001287983 */ /* 0x000f220000300800 */
[----:B------:R-:W-:Y:S02]  /*19b570*/  LOP3.LUT R2, R42, 0xffff, RZ, 0xc0, !PT ;  /* 0x0000ffff2a027812 */ /* 0x000fe400078ec0ff */
[----:B------:R-:W-:Y:S01]  /*19b580*/  SHF.R.U32.HI R16, RZ, 0x8, R9 ;  /* 0x00000008ff107819 */ /* 0x000fe20000011609 */
[----:B------:R-:W4:Y:S04]  /*19b590*/  LDL.LU R25, [R1+0x2e28] ;  /* 0x002e280001197983 */ /* 0x000f280000300800 */
[----:B------:R-:W4:Y:S01]  /*19b5a0*/  LDL.LU R21, [R1+0x2e24] ;  /* 0x002e240001157983 */ /* 0x000f220000300800 */
[----:B--2---:R-:W-:-:S02]  /*19b5b0*/  LOP3.LUT R13, R57, 0xffff, RZ, 0xc0, !PT ;  /* 0x0000ffff390d7812 */ /* 0x004fc400078ec0ff */
[----:B---3--:R-:W-:Y:S02]  /*19b5c0*/  LOP3.LUT R12, R56, 0xffff, RZ, 0xc0, !PT ;  /* 0x0000ffff380c7812 */ /* 0x008fe400078ec0ff */
[----:B-----5:R-:W-:Y:S02]  /*19b5d0*/  LOP3.LUT R10, R53, 0xffff, RZ, 0xc0, !PT ;  /* 0x0000ffff350a7812 */ /* 0x020fe400078ec0ff */
[----:B----4-:R-:W-:Y:S02]  /*19b5e0*/  LOP3.LUT R11, R54, 0xffff, RZ, 0xc0, !PT ;  /* 0x0000ffff360b7812 */ /* 0x010fe400078ec0ff */
[----:B------:R-:W-:Y:S02]  /*19b5f0*/  SHF.R.U32.HI R15, RZ, 0x8, R13 ;  /* 0x00000008ff0f7819 */ /* 0x000fe4000001160d */
[----:B------:R-:W-:Y:S02]  /*19b600*/  SHF.R.U32.HI R18, RZ, 0x8, R12 ;  /* 0x00000008ff127819 */ /* 0x000fe4000001160c */
[----:B------:R-:W-:-:S02]  /*19b610*/  PRMT R44, R12, 0x3340, R8 ;  /* 0x000033400c2c7816 */ /* 0x000fc40000000008 */
[----:B------:R-:W-:Y:S02]  /*19b620*/  PRMT R56, R10, 0x3340, R0 ;  /* 0x000033400a387816 */ /* 0x000fe40000000000 */
[----:B------:R-:W-:Y:S02]  /*19b630*/  SHF.R.U32.HI R12, RZ, 0x8, R10 ;  /* 0x00000008ff0c7819 */ /* 0x000fe4000001160a */
[----:B------:R-:W-:Y:S02]  /*19b640*/  SHF.R.U32.HI R0, RZ, 0x8, R0 ;  /* 0x00000008ff007819 */ /* 0x000fe40000011600 */
[----:B------:R-:W-:Y:S02]  /*19b650*/  PRMT R53, R13, 0x3340, R9 ;  /* 0x000033400d357816 */ /* 0x000fe40000000009 */
[----:B------:R-:W-:Y:S02]  /*19b660*/  SHF.R.U32.HI R9, RZ, 0x8, R11 ;  /* 0x00000008ff097819 */ /* 0x000fe4000001160b */
[----:B------:R-:W-:-:S02]  /*19b670*/  PRMT R41, R11, 0x3340, R2 ;  /* 0x000033400b297816 */ /* 0x000fc40000000002 */
[----:B------:R-:W-:Y:S02]  /*19b680*/  LOP3.LUT R13, R15, 0xffff, RZ, 0xc0, !PT ;  /* 0x0000ffff0f0d7812 */ /* 0x000fe400078ec0ff */
[----:B------:R-:W-:Y:S02]  /*19b690*/  LOP3.LUT R10, R16, 0xffff, RZ, 0xc0, !PT ;  /* 0x0000ffff100a7812 */ /* 0x000fe400078ec0ff */
[----:B------:R-:W-:Y:S02]  /*19b6a0*/  LOP3.LUT R12, R12, 0xffff, RZ, 0xc0, !PT ;  /* 0x0000ffff0c0c7812 */ /* 0x000fe400078ec0ff */
[----:B------:R-:W-:Y:S02]  /*19b6b0*/  LOP3.LUT R11, R0, 0xffff, RZ, 0xc0, !PT ;  /* 0x0000ffff000b7812 */ /* 0x000fe400078ec0ff */
[----:B------:R-:W-:Y:S02]  /*19b6c0*/  PRMT R54, R13, 0x3340, R10 ;  /* 0x000033400d367816 */ /* 0x000fe4000000000a */
[----:B------:R-:W-:-:S02]  /*19b6d0*/  PRMT R57, R12, 0x3340, R11 ;  /* 0x000033400c397816 */ /* 0x000fc4000000000b */
[----:B------:R-:W-:Y:S02]  /*19b6e0*/  LOP3.LUT R13, R20, 0xffff, RZ, 0xc0, !PT ;  /* 0x0000ffff140d7812 */ /* 0x000fe400078ec0ff */
[----:B------:R-:W-:Y:S01]  /*19b6f0*/  LOP3.LUT R12, R19, 0xffff, RZ, 0xc0, !PT ;  /* 0x0000ffff130c7812 */ /* 0x000fe200078ec0ff */
[----:B------:R-:W2:Y:S04]  /*19b700*/  LDL.LU R20, [R1+0x2e20] ;  /* 0x002e200001147983 */ /* 0x000ea80000300800 */
[----:B------:R-:W3:Y:S04]  /*19b710*/  LDL.LU R19, [R1+0x2d9c] ;  /* 0x002d9c0001137983 */ /* 0x000ee80000300800 */
[----:B------:R-:W4:Y:S01]  /*19b720*/  LDL.LU R28, [R1+0x2e38] ;  /* 0x002e3800011c7983 */ /* 0x000f220000300800 */
[----:B------:R-:W-:-:S02]  /*19b730*/  SHF.R.U32.HI R14, RZ, 0x8, R2 ;  /* 0x00000008ff0e7819 */ /* 0x000fc40000011602 */
[----:B------:R-:W-:Y:S02]  /*19b740*/  SHF.R.U32.HI R17, RZ, 0x8, R8 ;  /* 0x00000008ff117819 */ /* 0x000fe40000011608 */
[----:B------:R-:W-:Y:S02]  /*19b750*/  LOP3.LUT R9, R9, 0xffff, RZ, 0xc0, !PT ;  /* 0x0000ffff09097812 */ /* 0x000fe400078ec0ff */
[----:B------:R-:W-:Y:S02]  /*19b760*/  LOP3.LUT R11, R39, 0xffff, RZ, 0xc0, !PT ;  /* 0x0000ffff270b7812 */ /* 0x000fe400078ec0ff */
[----:B------:R-:W-:Y:S02]  /*19b770*/  LOP3.LUT R0, R14, 0xffff, RZ, 0xc0, !PT ;  /* 0x0000ffff0e007812 */ /* 0x000fe400078ec0ff */
[----:B------:R-:W-:Y:S02]  /*19b780*/  LOP3.LUT R8, R18, 0xffff, RZ, 0xc0, !PT ;  /* 0x0000ffff12087812 */ /* 0x000fe400078ec0ff */
[----:B------:R-:W-:-:S02]  /*19b790*/  LOP3.LUT R2, R17, 0xffff, RZ, 0xc0, !PT ;  /* 0x0000ffff11027812 */ /* 0x000fc400078ec0ff */
[----:B------:R-:W-:Y:S02]  /*19b7a0*/  LOP3.LUT R10, R40, 0xffff, RZ, 0xc0, !PT ;  /* 0x0000ffff280a7812 */ /* 0x000fe400078ec0ff */
[----:B------:R-:W-:Y:S02]  /*19b7b0*/  PRMT R42, R9, 0x3340, R0 ;  /* 0x00003340092a7816 */ /* 0x000fe40000000000 */
[----:B------:R-:W-:Y:S02]  /*19b7c0*/  LOP3.LUT R9, R38, 0xffff, RZ, 0xc0, !PT ;  /* 0x0000ffff26097812 */ /* 0x000fe400078ec0ff */
[----:B------:R-:W-:Y:S02]  /*19b7d0*/  PRMT R46, R8, 0x3340, R2 ;  /* 0x00003340082e7816 */ /* 0x000fe40000000002 */
[----:B------:R-:W-:Y:S02]  /*19b7e0*/  LOP3.LUT R8, R37, 0xffff, RZ, 0xc0, !PT ;  /* 0x0000ffff25087812 */ /* 0x000fe400078ec0ff */
[----:B------:R-:W-:-:S02]  /*19b7f0*/  SHF.R.U32.HI R17, RZ, 0x8, R13 ;  /* 0x00000008ff117819 */ /* 0x000fc4000001160d */
[--C-:B------:R-:W-:Y:S02]  /*19b800*/  SHF.R.U32.HI R14, RZ, 0x8, R9.reuse ;  /* 0x00000008ff0e7819 */ /* 0x100fe40000011609 */
[----:B------:R-:W-:Y:S02]  /*19b810*/  LOP3.LUT R2, R36, 0xffff, RZ, 0xc0, !PT ;  /* 0x0000ffff24027812 */ /* 0x000fe400078ec0ff */
[----:B------:R-:W-:Y:S02]  /*19b820*/  LOP3.LUT R0, R7, 0xffff, RZ, 0xc0, !PT ;  /* 0x0000ffff07007812 */ /* 0x000fe400078ec0ff */
[----:B------:R-:W-:Y:S02]  /*19b830*/  PRMT R39, R13, 0x3340, R9 ;  /* 0x000033400d277816 */ /* 0x000fe40000000009 */
[----:B------:R-:W-:Y:S02]  /*19b840*/  SHF.R.U32.HI R16, RZ, 0x8, R12 ;  /* 0x00000008ff107819 */ /* 0x000fe4000001160c */
[----:B------:R-:W-:-:S02]  /*19b850*/  PRMT R37, R12, 0x3340, R8 ;  /* 0x000033400c257816 */ /* 0x000fc40000000008 */
[----:B------:R-:W-:Y:S02]  /*19b860*/  SHF.R.U32.HI R9, RZ, 0x8, R8 ;  /* 0x00000008ff097819 */ /* 0x000fe40000011608 */
[----:B------:R-:W-:Y:S02]  /*19b870*/  LOP3.LUT R13, R17, 0xffff, RZ, 0xc0, !PT ;  /* 0x0000ffff110d7812 */ /* 0x000fe400078ec0ff */
[----:B------:R-:W-:Y:S02]  /*19b880*/  LOP3.LUT R12, R14, 0xffff, RZ, 0xc0, !PT ;  /* 0x0000ffff0e0c7812 */ /* 0x000fe400078ec0ff */
[--C-:B------:R-:W-:Y:S02]  /*19b890*/  PRMT R36, R11, 0x3340, R2.reuse ;  /* 0x000033400b247816 */ /* 0x100fe40000000002 */
[----:B------:R-:W-:Y:S02]  /*19b8a0*/  SHF.R.U32.HI R8, RZ, 0x8, R2 ;  /* 0x00000008ff087819 */ /* 0x000fe40000011602 */
[----:B------:R-:W-:-:S02]  /*19b8b0*/  SHF.R.U32.HI R15, RZ, 0x8, R11 ;  /* 0x00000008ff0f7819 */ /* 0x000fc4000001160b */
[----:B------:R-:W-:Y:S02]  /*19b8c0*/  SHF.R.U32.HI R2, RZ, 0x8, R10 ;  /* 0x00000008ff027819 */ /* 0x000fe4000001160a */
[----:B------:R-:W-:Y:S01]  /*19b8d0*/  PRMT R7, R10, 0x3340, R0 ;  /* 0x000033400a077816 */ /* 0x000fe20000000000 */
[----:B------:R-:W5:Y:S01]  /*19b8e0*/  LDL.LU R35, [R1+0x2e34] ;  /* 0x002e340001237983 */ /* 0x000f620000300800 */
[----:B------:R-:W-:Y:S02]  /*19b8f0*/  LOP3.LUT R11, R16, 0xffff, RZ, 0xc0, !PT ;  /* 0x0000ffff100b7812 */ /* 0x000fe400078ec0ff */
[----:B------:R-:W-:Y:S02]  /*19b900*/  LOP3.LUT R10, R9, 0xffff, RZ, 0xc0, !PT ;  /* 0x0000ffff090a7812 */ /* 0x000fe400078ec0ff */
[----:B------:R-:W-:Y:S01]  /*19b910*/  PRMT R40, R13, 0x3340, R12 ;  /* 0x000033400d287816 */ /* 0x000fe2000000000c */
[----:B------:R-:W5:Y:S01]  /*19b920*/  LDL.LU R27, [R1+0x2db4] ;  /* 0x002db400011b7983 */ /* 0x000f620000300800 */
[----:B------:R-:W-:-:S03]  /*19b930*/  LOP3.LUT R13, R25, 0xffff, RZ, 0xc0, !PT ;  /* 0x0000ffff190d7812 */ /* 0x000fc600078ec0ff */
[----:B------:R-:W5:Y:S01]  /*19b940*/  LDL.LU R26, [R1+0x2db0] ;  /* 0x002db000011a7983 */ /* 0x000f620000300800 */
[----:B------:R-:W-:-:S03]  /*19b950*/  LOP3.LUT R12, R21, 0xffff, RZ, 0xc0, !PT ;  /* 0x0000ffff150c7812 */ /* 0x000fc600078ec0ff */
[----:B------:R-:W5:Y:S04]  /*19b960*/  LDL.LU R25, [R1+0x220] ;  /* 0x0002200001197983 */ /* 0x000f680000300800 */
[----:B------:R-:W5:Y:S01]  /*19b970*/  LDL.LU R21, [R1+0x214] ;  /* 0x0002140001157983 */ /* 0x000f620000300800 */
[----:B------:R-:W-:Y:S02]  /*19b980*/  PRMT R38, R11, 0x3340, R10 ;  /* 0x000033400b267816 */ /* 0x000fe4000000000a */
[----:B------:R-:W-:Y:S02]  /*19b990*/  SHF.R.U32.HI R0, RZ, 0x8, R0 ;  /* 0x00000008ff007819 */ /* 0x000fe40000011600 */
[----:B------:R-:W-:Y:S02]  /*19b9a0*/  LOP3.LUT R9, R15, 0xffff, RZ, 0xc0, !PT ;  /* 0x0000ffff0f097812 */ /* 0x000fe400078ec0ff */
[----:B------:R-:W-:-:S02]  /*19b9b0*/  LOP3.LUT R8, R8, 0xffff, RZ, 0xc0, !PT ;  /* 0x0000ffff08087812 */ /* 0x000fc400078ec0ff */
[----:B------:R-:W-:Y:S02]  /*19b9c0*/  LOP3.LUT R2, R2, 0xffff, RZ, 0xc0, !PT ;  /* 0x0000ffff02027812 */ /* 0x000fe400078ec0ff */
[----:B------:R-:W-:Y:S02]  /*19b9d0*/  LOP3.LUT R0, R0, 0xffff, RZ, 0xc0, !PT ;  /* 0x0000ffff00007812 */ /* 0x000fe400078ec0ff */
[----:B------:R-:W-:Y:S02]  /*19b9e0*/  PRMT R59, R9, 0x3340, R8 ;  /* 0x00003340093b7816 */ /* 0x000fe40000000008 */
[----:B------:R-:W-:Y:S02]  /*19b9f0*/  LOP3.LUT R9, R6, 0xffff, RZ, 0xc0, !PT ;  /* 0x0000ffff06097812 */ /* 0x000fe400078ec0ff */
[----:B------:R-:W-:Y:S02]  /*19ba00*/  LOP3.LUT R8, R5, 0xffff, RZ, 0xc0, !PT ;  /* 0x0000ffff05087812 */ /* 0x000fe400078ec0ff */
[----:B------:R-:W-:-:S02]  /*19ba10*/  PRMT R55, R2, 0x3340, R0 ;  /* 0x0000334002377816 */ /* 0x000fc40000000000 */
[----:B------:R-:W-:Y:S02]  /*19ba20*/  LOP3.LUT R0, R3, 0xffff, RZ, 0xc0, !PT ;  /* 0x0000ffff03007812 */ /* 0x000fe400078ec0ff */
[----:B------:R-:W-:Y:S02]  /*19ba30*/  SHF.R.U32.HI R16, RZ, 0x8, R13 ;  /* 0x00000008ff107819 */ /* 0x000fe4000001160d */
[----:B------:R-:W-:Y:S02]  /*19ba40*/  PRMT R3, R13, 0x3340, R9 ;  /* 0x000033400d037816 */ /* 0x000fe40000000009 */
[----:B------:R-:W-:Y:S02]  /*19ba50*/  SHF.R.U32.HI R13, RZ, 0x8, R12 ;  /* 0x00000008ff0d7819 */ /* 0x000fe4000001160c */
[--C-:B------:R-:W-:Y:S02]  /*19ba60*/  PRMT R6, R12, 0x3340, R8.reuse ;  /* 0x000033400c067816 */ /* 0x100fe40000000008 */
[----:B------:R-:W-:-:S02]  /*19ba70*/  SHF.R.U32.HI R12, RZ, 0x8, R8 ;  /* 0x00000008ff0c7819 */ /* 0x000fc40000011608 */
[----:B------:R-:W-:Y:S02]  /*19ba80*/  LOP3.LUT R13, R13, 0xffff, RZ, 0xc0, !PT ;  /* 0x0000ffff0d0d7812 */ /* 0x000fe400078ec0ff */
[----:B------:R-:W-:-:S04]  /*19ba90*/  LOP3.LUT R12, R12, 0xffff, RZ, 0xc0, !PT ;  /* 0x0000ffff0c0c7812 */ /* 0x000fc800078ec0ff */
[----:B------:R-:W-:Y:S02]  /*19baa0*/  PRMT R32, R13, 0x3340, R12 ;  /* 0x000033400d207816 */ /* 0x000fe4000000000c */
[----:B--2---:R-:W-:Y:S02]  /*19bab0*/  LOP3.LUT R11, R20, 0xffff, RZ, 0xc0, !PT ;  /* 0x0000ffff140b7812 */ /* 0x004fe400078ec0ff */
[----:B---3--:R-:W-:Y:S01]  /*19bac0*/  LOP3.LUT R10, R19, 0xffff, RZ, 0xc0, !PT ;  /* 0x0000ffff130a7812 */ /* 0x008fe200078ec0ff */
[----:B------:R-:W2:Y:S04]  /*19bad0*/  LDL.LU R20, [R1+0x5c] ;  /* 0x00005c0001147983 */ /* 0x000ea80000300800 */
[----:B------:R-:W3:Y:S01]  /*19bae0*/  LDL.LU R19, [R1+0x58] ;  /* 0x0000580001137983 */ /* 0x000ee20000300800 */
[----:B----4-:R-:W-:-:S03]  /*19baf0*/  LOP3.LUT R13, R28, 0xffff, RZ, 0xc0, !PT ;  /* 0x0000ffff1c0d7812 */ /* 0x010fc600078ec0ff */
[----:B------:R-:W4:Y:S01]  /*19bb00*/  LDL.LU R28, [R1+0x2e48] ;  /* 0x002e4800011c7983 */ /* 0x000f220000300800 */
[----:B------:R-:W-:Y:S02]  /*19bb10*/  LOP3.LUT R2, R4, 0xffff, RZ, 0xc0, !PT ;  /* 0x0000ffff04027812 */ /* 0x000fe400078ec0ff */
[----:B------:R-:W-:Y:S02]  /*19bb20*/  SHF.R.U32.HI R14, RZ, 0x8, R11 ;  /* 0x00000008ff0e7819 */ /* 0x000fe4000001160b */
[----:B------:R-:W-:Y:S02]  /*19bb30*/  SHF.R.U32.HI R15, RZ, 0x8, R9 ;  /* 0x00000008ff0f7819 */ /* 0x000fe40000011609 */
[--C-:B------:R-:W-:Y:S02]  /*19bb40*/  PRMT R5, R11, 0x3340, R2.reuse ;  /* 0x000033400b057816 */ /* 0x100fe40000000002 */
[----:B------:R-:W-:Y:S02]  /*19bb50*/  SHF.R.U32.HI R2, RZ, 0x8, R2 ;  /* 0x00000008ff027819 */ /* 0x000fe40000011602 */
[----:B------:R-:W-:-:S02]  /*19bb60*/  SHF.R.U32.HI R9, RZ, 0x8, R10 ;  /* 0x00000008ff097819 */ /* 0x000fc4000001160a */
[--C-:B------:R-:W-:Y:S02]  /*19bb70*/  SHF.R.U32.HI R8, RZ, 0x8, R0.reuse ;  /* 0x00000008ff087819 */ /* 0x100fe40000011600 */
[----:B------:R-:W-:Y:S02]  /*19bb80*/  PRMT R4, R10, 0x3340, R0 ;  /* 0x000033400a047816 */ /* 0x000fe40000000000 */
[----:B------:R-:W-:Y:S02]  /*19bb90*/  LOP3.LUT R11, R14, 0xffff, RZ, 0xc0, !PT ;  /* 0x0000ffff0e0b7812 */ /* 0x000fe400078ec0ff */
[----:B------:R-:W-:Y:S02]  /*19bba0*/  LOP3.LUT R10, R2, 0xffff, RZ, 0xc0, !PT ;  /* 0x0000ffff020a7812 */ /* 0x000fe400078ec0ff */
[----:B------:R-:W-:Y:S02]  /*19bbb0*/  LOP3.LUT R9, R9, 0xffff, RZ, 0xc0, !PT ;  /* 0x0000ffff09097812 */ /* 0x000fe400078ec0ff */
[----:B------:R-:W-:-:S02]  /*19bbc0*/  LOP3.LUT R8, R8, 0xffff, RZ, 0xc0, !PT ;  /* 0x0000ffff08087812 */ /* 0x000fc400078ec0ff */
[----:B------:R-:W-:Y:S02]  /*19bbd0*/  PRMT R33, R11, 0x3340, R10 ;  /* 0x000033400b217816 */ /* 0x000fe4000000000a */
[----:B------:R-:W-:Y:S02]  /*19bbe0*/  LOP3.LUT R2, R16, 0xffff, RZ, 0xc0, !PT ;  /* 0x0000ffff10027812 */ /* 0x000fe400078ec0ff */
[----:B------:R-:W-:Y:S02]  /*19bbf0*/  LOP3.LUT R0, R15, 0xffff, RZ, 0xc0, !PT ;  /* 0x0000ffff0f007812 */ /* 0x000fe400078ec0ff */
[----:B------:R-:W-:Y:S02]  /*19bc00*/  PRMT R34, R9, 0x3340, R8 ;  /* 0x0000334009227816 */ /* 0x000fe40000000008 */
[----:B-----5:R-:W-:Y:S02]  /*19bc10*/  LOP3.LUT R12, R35, 0xffff, RZ, 0xc0, !PT ;  /* 0x0000ffff230c7812 */ /* 0x020fe400078ec0ff */
[----:B------:R-:W5:Y:S01]  /*19bc20*/  LDL.LU R35, [R1+0x2e44] ;  /* 0x002e440001237983 */ /* 0x000f620000300800 */
[----:B------:R-:W-:-:S02]  /*19bc30*/  LOP3.LUT R11, R27, 0xffff, RZ, 0xc0, !PT ;  /* 0x0000ffff1b0b7812 */ /* 0x000fc400078ec0ff */
[----:B------:R-:W-:Y:S01]  /*19bc40*/  LOP3.LUT R10, R26, 0xffff, RZ, 0xc0, !PT ;  /* 0x0000ffff1a0a7812 */ /* 0x000fe200078ec0ff */
        /* <DEDUP_REMOVED lines=8> */
[--C-:B------:R-:W-:Y:S02]  /*19bcd0*/  PRMT R13, R13, 0x3340, R9.reuse ;  /* 0x000033400d0d7816 */ /* 0x100fe40000000009 */
[----:B------:R-:W-:-:S02]  /*19bce0*/  SHF.R.U32.HI R16, RZ, 0x8, R9 ;  /* 0x00000008ff107819 */ /* 0x000fc40000011609 */
[----:B------:R-:W-:Y:S02]  /*19bcf0*/  SHF.R.U32.HI R9, RZ, 0x8, R12 ;  /* 0x00000008ff097819 */ /* 0x000fe4000001160c */
[----:B------:R-:W-:Y:S02]  /*19bd00*/  PRMT R12, R12, 0x3340, R8 ;  /* 0x000033400c0c7816 */ /* 0x000fe40000000008 */
[----:B------:R-:W-:Y:S02]  /*19bd10*/  SHF.R.U32.HI R14, RZ, 0x8, R10 ;  /* 0x00000008ff0e7819 */ /* 0x000fe4000001160a */
[----:B------:R-:W-:Y:S02]  /*19bd20*/  SHF.R.U32.HI R8, RZ, 0x8, R8 ;  /* 0x00000008ff087819 */ /* 0x000fe40000011608 */
[----:B--2---:R-:W-:Y:S02]  /*19bd30*/  LOP3.LUT R2, R20, 0xffff, RZ, 0xc0, !PT ;  /* 0x0000ffff14027812 */ /* 0x004fe400078ec0ff */
[----:B---3--:R-:W-:Y:S01]  /*19bd40*/  LOP3.LUT R0, R19, 0xffff, RZ, 0xc0, !PT ;  /* 0x0000ffff13007812 */ /* 0x008fe200078ec0ff */
[----:B------:R-:W2:Y:S04]  /*19bd50*/  LDL.LU R20, [R1+0x21c] ;  /* 0x00021c0001147983 */ /* 0x000ea80000300800 */
[----:B------:R-:W3:Y:S04]  /*19bd60*/  LDL.LU R19, [R1+0x60] ;  /* 0x0000600001137983 */ /* 0x000ee80000300800 */
[----:B------:R0:W-:Y:S01]  /*19bd70*/  STL [R1+0xf68], R13 ;  /* 0x000f680d01007387 */ /* 0x0001e20000100800 */
[----:B------:R-:W-:-:S03]  /*19bd80*/  PRMT R10, R10, 0x3340, R0 ;  /* 0x000033400a0a7816 */ /* 0x000fc60000000000 */
[----:B------:R1:W-:Y:S01]  /*19bd90*/  STL [R1+0xf74], R12 ;  /* 0x000f740c01007387 */ /* 0x0003e20000100800 */
[----:B------:R-:W-:Y:S02]  /*19bda0*/  SHF.R.U32.HI R0, RZ, 0x8, R0 ;  /* 0x00000008ff007819 */ /* 0x000fe40000011600 */
[----:B0-----:R-:W-:Y:S02]  /*19bdb0*/  SHF.R.U32.HI R13, RZ, 0x8, R11 ;  /* 0x00000008ff0d7819 */ /* 0x001fe4000001160b */
[--C-:B------:R-:W-:Y:S02]  /*19bdc0*/  PRMT R11, R11, 0x3340, R2.reuse ;  /* 0x000033400b0b7816 */ /* 0x100fe40000000002 */
[----:B------:R-:W-:Y:S02]  /*19bdd0*/  SHF.R.U32.HI R2, RZ, 0x8, R2 ;  /* 0x00000008ff027819 */ /* 0x000fe40000011602 */
[----:B-1----:R-:W-:Y:S02]  /*19bde0*/  LOP3.LUT R12, R9, 0xffff, RZ, 0xc0, !PT ;  /* 0x0000ffff090c7812 */ /* 0x002fe400078ec0ff */
[----:B------:R-:W-:Y:S01]  /*19bdf0*/  LOP3.LUT R13, R13, 0xffff, RZ, 0xc0, !PT ;  /* 0x0000ffff0d0d7812 */ /* 0x000fe200078ec0ff */
[----:B------:R0:W-:Y:S04]  /*19be00*/  STL [R1+0xf70], R11 ;  /* 0x000f700b01007387 */ /* 0x0001e80000100800 */
[----:B------:R1:W-:Y:S01]  /*19be10*/  STL [R1+0xf6c], R10 ;  /* 0x000f6c0a01007387 */ /* 0x0003e20000100800 */
[----:B------:R-:W-:-:S02]  /*19be20*/  LOP3.LUT R9, R15, 0xffff, RZ, 0xc0, !PT ;  /* 0x0000ffff0f097812 */ /* 0x000fc400078ec0ff */
[----:B0-----:R-:W-:Y:S02]  /*19be30*/  LOP3.LUT R11, R8, 0xffff, RZ, 0xc0, !PT ;  /* 0x0000ffff080b7812 */ /* 0x001fe400078ec0ff */
[----:B-1----:R-:W-:Y:S02]  /*19be40*/  LOP3.LUT R10, R2, 0xffff, RZ, 0xc0, !PT ;  /* 0x0000ffff020a7812 */ /* 0x002fe400078ec0ff */
[----:B------:R-:W-:Y:S02]  /*19be50*/  LOP3.LUT R8, R14, 0xffff, RZ, 0xc0, !PT ;  /* 0x0000ffff0e087812 */ /* 0x000fe400078ec0ff */
[----:B------:R-:W-:Y:S02]  /*19be60*/  LOP3.LUT R2, R0, 0xffff, RZ, 0xc0, !PT ;  /* 0x0000ffff00027812 */ /* 0x000fe400078ec0ff */
[----:B------:R-:W-:Y:S02]  /*19be70*/  LOP3.LUT R0, R16, 0xffff, RZ, 0xc0, !PT ;  /* 0x0000ffff10007812 */ /* 0x000fe400078ec0ff */
[----:B------:R-:W-:-:S02]  /*19be80*/  PRMT R11, R12, 0x3340, R11 ;  /* 0x000033400c0b7816 */ /* 0x000fc4000000000b */
[----:B------:R-:W-:Y:S02]  /*19be90*/  PRMT R10, R13, 0x3340, R10 ;  /* 0x000033400d0a7816 */ /* 0x000fe4000000000a */
[----:B------:R-:W-:Y:S02]  /*19bea0*/  PRMT R2, R8, 0x3340, R2 ;  /* 0x0000334008027816 */ /* 0x000fe40000000002 */
[----:B------:R-:W-:Y:S01]  /*19beb0*/  PRMT R0, R9, 0x3340, R0 ;  /* 0x0000334009007816 */ /* 0x000fe20000000000 */
[----:B------:R0:W-:Y:S04]  /*19bec0*/  STL [R1+0xcf0], R11 ;  /* 0x000cf00b01007387 */ /* 0x0001e80000100800 */
[----:B------:R1:W-:Y:S04]  /*19bed0*/  STL [R1+0xcec], R10 ;  /* 0x000cec0a01007387 */ /* 0x0003e80000100800 */
[----:B------:R2:W-:Y:S01]  /*19bee0*/  STL [R1+0xce8], R2 ;  /* 0x000ce80201007387 */ /* 0x0005e20000100800 */
[----:B----4-:R-:W-:-:S03]  /*19bef0*/  LOP3.LUT R13, R28, 0xffff, RZ, 0xc0, !PT ;  /* 0x0000ffff1c0d7812 */ /* 0x010fc600078ec0ff */
[----:B------:R3:W-:Y:S04]  /*19bf00*/  STL [R1+0xcd4], R0 ;  /* 0x000cd40001007387 */ /* 0x0007e80000100800 */
[----:B------:R-:W4:Y:S01]  /*19bf10*/  LDL.LU R28, [R1+0x2e58] ;  /* 0x002e5800011c7983 */ /* 0x000f220000300800 */
[----:B-----5:R-:W-:-:S03]  /*19bf20*/  LOP3.LUT R12, R35, 0xffff, RZ, 0xc0, !PT ;  /* 0x0000ffff230c7812 */ /* 0x020fc600078ec0ff */
[----:B------:R-:W5:Y:S01]  /*19bf30*/  LDL.LU R35, [R1+0x2e54] ;  /* 0x002e540001237983 */ /* 0x000f620000300800 */
[----:B0-----:R-:W-:Y:S02]  /*19bf40*/  LOP3.LUT R11, R27, 0xffff, RZ, 0xc0, !PT ;  /* 0x0000ffff1b0b7812 */ /* 0x001fe400078ec0ff */
[----:B-1----:R-:W-:Y:S01]  /*19bf50*/  LOP3.LUT R10, R26, 0xffff, RZ, 0xc0, !PT ;  /* 0x0000ffff1a0a7812 */ /* 0x002fe200078ec0ff */
[----:B------:R-:W5:Y:S01]  /*19bf60*/  LDL.LU R27, [R1+0x2de0] ;  /* 0x002de000011b7983 */ /* 0x000f620000300800 */
[----:B------:R-:W-:-:S03]  /*19bf70*/  LOP3.LUT R9, R25, 0xffff, RZ, 0xc0, !PT ;  /* 0x0000ffff19097812 */ /* 0x000fc600078ec0ff */
[----:B------:R-:W5:Y:S01]  /*19bf80*/  LDL.LU R26, [R1+0x2ddc] ;  /* 0x002ddc00011a7983 */ /* 0x000f620000300800 */
[----:B------:R-:W-:-:S03]  /*19bf90*/  LOP3.LUT R8, R21, 0xffff, RZ, 0xc0, !PT ;  /* 0x0000ffff15087812 */ /* 0x000fc600078ec0ff */
[----:B------:R-:W5:Y:S04]  /*19bfa0*/  LDL.LU R25, [R1+0x230] ;  /* 0x0002300001197983 */ /* 0x000f680000300800 */
[----:B------:R-:W5:Y:S01]  /*19bfb0*/  LDL.LU R21, [R1+0x22c] ;  /* 0x00022c0001157983 */ /* 0x000f620000300800 */
[----:B------:R-:W-:Y:S02]  /*19bfc0*/  SHF.R.U32.HI R17, RZ, 0x8, R13 ;  /* 0x00000008ff117819 */ /* 0x000fe4000001160d */
[--C-:B------:R-:W-:Y:S02]  /*19bfd0*/  PRMT R13, R13, 0x3340, R9.reuse ;  /* 0x000033400d0d7816 */ /* 0x100fe40000000009 */
[----:B------:R-:W-:Y:S02]  /*19bfe0*/  SHF.R.U32.HI R15, RZ, 0x8, R9 ;  /* 0x00000008ff0f7819 */ /* 0x000fe40000011609 */
[----:B------:R-:W-:-:S02]  /*19bff0*/  SHF.R.U32.HI R16, RZ, 0x8, R12 ;  /* 0x00000008ff107819 */ /* 0x000fc4000001160c */
[--C-:B------:R-:W-:Y:S02]  /*19c000*/  PRMT R9, R12, 0x3340, R8.reuse ;  /* 0x000033400c097816 */ /* 0x100fe40000000008 */
[----:B------:R-:W-:Y:S02]  /*19c010*/  SHF.R.U32.HI R14, RZ, 0x8, R8 ;  /* 0x00000008ff0e7819 */ /* 0x000fe40000011608 */
[----:B------:R-:W-:-:S04]  /*19c020*/  SHF.R.U32.HI R12, RZ, 0x8, R11 ;  /* 0x00000008ff0c7819 */ /* 0x000fc8000001160b */
[----:B------:R-:W-:Y:S02]  /*19c030*/  LOP3.LUT R12, R12, 0xffff, RZ, 0xc0, !PT ;  /* 0x0000ffff0c0c7812 */ /* 0x000fe400078ec0ff */
[----:B--2---:R-:W-:Y:S02]  /*19c040*/  LOP3.LUT R2, R20, 0xffff, RZ, 0xc0, !PT ;  /* 0x0000ffff14027812 */ /* 0x004fe400078ec0ff */
[----:B---3--:R-:W-:Y:S01]  /*19c050*/  LOP3.LUT R0, R19, 0xffff, RZ, 0xc0, !PT ;  /* 0x0000ffff13007812 */ /* 0x008fe200078ec0ff */
[----:B------:R-:W2:Y:S04]  /*19c060*/  LDL.LU R20, [R1+0x68] ;  /* 0x0000680001147983 */ /* 0x000ea80000300800 */
[----:B------:R-:W3:Y:S01]  /*19c070*/  LDL.LU R19, [R1+0x64] ;  /* 0x0000640001137983 */ /* 0x000ee20000300800 */
[----:B------:R-:W-:-:S03]  /*19c080*/  PRMT R8, R11, 0x3340, R2 ;  /* 0x000033400b087816 */ /* 0x000fc60000000002 */
[----:B------:R0:W-:Y:S01]  /*19c090*/  STL [R1+0xf44], R13 ;  /* 0x000f440d01007387 */ /* 0x0001e20000100800 */
[----:B------:R-:W-:Y:S02]  /*19c0a0*/  SHF.R.U32.HI R11, RZ, 0x8, R2 ;  /* 0x00000008ff0b7819 */ /* 0x000fe40000011602 */
[----:B------:R-:W-:Y:S01]  /*19c0b0*/  PRMT R2, R10, 0x3340, R0 ;  /* 0x000033400a027816 */ /* 0x000fe20000000000 */
[----:B------:R1:W-:Y:S04]  /*19c0c0*/  STL [R1+0xf40], R9 ;  /* 0x000f400901007387 */ /* 0x0003e80000100800 */
[----:B------:R1:W-:Y:S01]  /*19c0d0*/  STL [R1+0xf4c], R8 ;  /* 0x000f4c0801007387 */ /* 0x0003e20000100800 */
[----:B------:R-:W-:Y:S02]  /*19c0e0*/  LOP3.LUT R11, R11, 0xffff, RZ, 0xc0, !PT ;  /* 0x0000ffff0b0b7812 */ /* 0x000fe400078ec0ff */
[----:B0-----:R-:W-:-:S02]  /*19c0f0*/  SHF.R.U32.HI R13, RZ, 0x8, R10 ;  /* 0x00000008ff0d7819 */ /* 0x001fc4000001160a */
[----:B------:R-:W-:Y:S01]  /*19c100*/  SHF.R.U32.HI R10, RZ, 0x8, R0 ;  /* 0x00000008ff0a7819 */ /* 0x000fe20000011600 */
[----:B------:R0:W-:Y:S01]  /*19c110*/  STL [R1+0xf48], R2 ;  /* 0x000f480201007387 */ /* 0x0001e20000100800 */
[----:B-1----:R-:W-:Y:S02]  /*19c120*/  LOP3.LUT R9, R17, 0xffff, RZ, 0xc0, !PT ;  /* 0x0000ffff11097812 */ /* 0x002fe400078ec0ff */
[----:B------:R-:W-:Y:S02]  /*19c130*/  LOP3.LUT R13, R13, 0xffff, RZ, 0xc0, !PT ;  /* 0x0000ffff0d0d7812 */ /* 0x000fe400078ec0ff */
[----:B------:R-:W-:Y:S02]  /*19c140*/  LOP3.LUT R10, R10, 0xffff, RZ, 0xc0, !PT ;  /* 0x0000ffff0a0a7812 */ /* 0x000fe400078ec0ff */
[----:B------:R-:W-:Y:S02]  /*19c150*/  LOP3.LUT R8, R15, 0xffff, RZ, 0xc0, !PT ;  /* 0x0000ffff0f087812 */ /* 0x000fe400078ec0ff */
[----:B------:R-:W-:-:S02]  /*19c160*/  LOP3.LUT R0, R14, 0xffff, RZ, 0xc0, !PT ;  /* 0x0000ffff0e007812 */ /* 0x000fc400078ec0ff */
[----:B------:R-:W-:Y:S02]  /*19c170*/  PRMT R11, R12, 0x3340, R11 ;  /* 0x000033400c0b7816 */ /* 0x000fe4000000000b */
[----:B------:R-:W-:Y:S02]  /*19c180*/  PRMT R10, R13, 0x3340, R10 ;  /* 0x000033400d0a7816 */ /* 0x000fe4000000000a */
[----:B0-----:R-:W-:Y:S02]  /*19c190*/  LOP3.LUT R2, R16, 0xffff, RZ, 0xc0, !PT ;  /* 0x0000ffff10027812 */ /* 0x001fe400078ec0ff */
[----:B------:R-:W-:Y:S01]  /*19c1a0*/  PRMT R8, R9, 0x3340, R8 ;  /* 0x0000334009087816 */ /* 0x000fe20000000008 */
[----:B------:R0:W-:Y:S01]  /*19c1b0*/  STL [R1+0xcc8], R11 ;  /* 0x000cc80b01007387 */ /* 0x0001e20000100800 */
[----:B------:R-:W-:-:S03]  /*19c1c0*/  PRMT R0, R2, 0x3340, R0 ;  /* 0x0000334002007816 */ /* 0x000fc60000000000 */
[----:B------:R1:W-:Y:S04]  /*19c1d0*/  STL [R1+0xcc4], R10 ;  /* 0x000cc40a01007387 */ /* 0x0003e80000100800 */
[----:B------:R1:W-:Y:S04]  /*19c1e0*/  STL [R1+0xcb8], R8 ;  /* 0x000cb80801007387 */ /* 0x0003e80000100800 */
[----:B------:R3:W-:Y:S01]  /*19c1f0*/  STL [R1+0xcb4], R0 ;  /* 0x000cb40001007387 */ /* 0x0007e20000100800 */
[----:B----4-:R-:W-:-:S03]  /*19c200*/  LOP3.LUT R13, R28, 0xffff, RZ, 0xc0, !PT ;  /* 0x0000ffff1c0d7812 */ /* 0x010fc600078ec0ff */
        /* <DEDUP_REMOVED lines=17> */
[----:B--2---:R-:W-:Y:S02]  /*19c320*/  LOP3.LUT R2, R20, 0xffff, RZ, 0xc0, !PT ;  /* 0x0000ffff14027812 */ /* 0x004fe400078ec0ff */
[----:B---3--:R-:W-:Y:S01]  /*19c330*/  LOP3.LUT R0, R19, 0xffff, RZ, 0xc0, !PT ;  /* 0x0000ffff13007812 */ /* 0x008fe200078ec0ff */
[----:B------:R-:W2:Y:S04]  /*19c340*/  LDL.LU R20, [R1+0x74] ;  /* 0x0000740001147983 */ /* 0x000ea80000300800 */
[----:B------:R-:W3:Y:S04]  /*19c350*/  LDL.LU R19, [R1+0x6c] ;  /* 0x00006c0001137983 */ /* 0x000ee80000300800 */
[----:B------:R0:W-:Y:S01]  /*19c360*/  STL [R1+0xf1c], R13 ;  /* 0x000f1c0d01007387 */ /* 0x0001e20000100800 */
[----:B------:R-:W-:-:S02]  /*19c370*/  PRMT R8, R11, 0x3340, R2 ;  /* 0x000033400b087816 */ /* 0x000fc40000000002 */
[----:B------:R-:W-:Y:S02]  /*19c380*/  SHF.R.U32.HI R12, RZ, 0x8, R2 ;  /* 0x00000008ff0c7819 */ /* 0x000fe40000011602 */
[----:B------:R-:W-:Y:S01]  /*19c390*/  PRMT R2, R10, 0x3340, R0 ;  /* 0x000033400a027816 */ /* 0x000fe20000000000 */
[----:B------:R1:W-:Y:S01]  /*19c3a0*/  STL [R1+0xf18], R9 ;  /* 0x000f180901007387 */ /* 0x0003e20000100800 */
[----:B0-----:R-:W-:Y:S02]  /*19c3b0*/  SHF.R.U32.HI R13, RZ, 0x8, R11 ;  /* 0x00000008ff0d7819 */ /* 0x001fe4000001160b */
[----:B------:R-:W-:Y:S02]  /*19c3c0*/  SHF.R.U32.HI R11, RZ, 0x8, R10 ;  /* 0x00000008ff0b7819 */ /* 0x000fe4000001160a */
[----:B------:R-:W-:Y:S02]  /*19c3d0*/  SHF.R.U32.HI R10, RZ, 0x8, R0 ;  /* 0x00000008ff0a7819 */ /* 0x000fe40000011600 */
[----:B------:R-:W-:-:S02]  /*19c3e0*/  LOP3.LUT R12, R12, 0xffff, RZ, 0xc0, !PT ;  /* 0x0000ffff0c0c7812 */ /* 0x000fc400078ec0ff */
[----:B------:R-:W-:Y:S01]  /*19c3f0*/  LOP3.LUT R13, R13, 0xffff, RZ, 0xc0, !PT ;  /* 0x0000ffff0d0d7812 */ /* 0x000fe200078ec0ff */
[----:B------:R0:W-:Y:S01]  /*19c400*/  STL [R1+0xf24], R8 ;  /* 0x000f240801007387 */ /* 0x0001e20000100800 */
[----:B------:R-:W-:Y:S02]  /*19c410*/  LOP3.LUT R11, R11, 0xffff, RZ, 0xc0, !PT ;  /* 0x0000ffff0b0b7812 */ /* 0x000fe400078ec0ff */
[----:B------:R-:W-:Y:S01]  /*19c420*/  LOP3.LUT R10, R10, 0xffff, RZ, 0xc0, !PT ;  /* 0x0000ffff0a0a7812 */ /* 0x000fe200078ec0ff */
[----:B------:R0:W-:Y:S01]  /*19c430*/  STL [R1+0xf20], R2 ;  /* 0x000f200201007387 */ /* 0x0001e20000100800 */
[----:B-1----:R-:W-:Y:S02]  /*19c440*/  LOP3.LUT R9, R17, 0xffff, RZ, 0xc0, !PT ;  /* 0x0000ffff11097812 */ /* 0x002fe400078ec0ff */
[----:B------:R-:W-:Y:S02]  /*19c450*/  LOP3.LUT R0, R14, 0xffff, RZ, 0xc0, !PT ;  /* 0x0000ffff0e007812 */ /* 0x000fe400078ec0ff */
[----:B------:R-:W-:-:S02]  /*19c460*/  PRMT R12, R13, 0x3340, R12 ;  /* 0x000033400d0c7816 */ /* 0x000fc4000000000c */
[----:B------:R-:W-:Y:S02]  /*19c470*/  PRMT R10, R11, 0x3340, R10 ;  /* 0x000033400b0a7816 */ /* 0x000fe4000000000a */
[----:B0-----:R-:W-:Y:S02]  /*19c480*/  LOP3.LUT R8, R15, 0xffff, RZ, 0xc0, !PT ;  /* 0x0000ffff0f087812 */ /* 0x001fe400078ec0ff */
[----:B------:R-:W-:Y:S02]  /*19c490*/  LOP3.LUT R2, R16, 0xffff, RZ, 0xc0, !PT ;  /* 0x0000ffff10027812 */ /* 0x000fe400078ec0ff */
        /* <DEDUP_REMOVED lines=10> */
[----:B------:R-:W-:Y:S02]  /*19c540*/  LOP3.LUT R11, R27, 0xffff, RZ, 0xc0, !PT ;  /* 0x0000ffff1b0b7812 */ /* 0x000fe400078ec0ff */
[----:B0-----:R-:W-:Y:S01]  /*19c550*/  LOP3.LUT R10, R26, 0xffff, RZ, 0xc0, !PT ;  /* 0x0000ffff1a0a7812 */ /* 0x001fe200078ec0ff */
[----:B------:R-:W5:Y:S01]  /*19c560*/  LDL.LU R27, [R1+0x2e00] ;  /* 0x002e0000011b7983 */ /* 0x000f620000300800 */
[----:B------:R-:W-:-:S03]  /*19c570*/  LOP3.LUT R9, R25, 0xffff, RZ, 0xc0, !PT ;  /* 0x0000ffff19097812 */ /* 0x000fc600078ec0ff */
[----:B------:R-:W5:Y:S01]  /*19c580*/  LDL.LU R26, [R1+0x2dfc] ;  /* 0x002dfc00011a7983 */ /* 0x000f620000300800 */
[----:B-1----:R-:W-:-:S03]  /*19c590*/  LOP3.LUT R8, R21, 0xffff, RZ, 0xc0, !PT ;  /* 0x0000ffff15087812 */ /* 0x002fc600078ec0ff */
[----:B------:R-:W5:Y:S04]  /*19c5a0*/  LDL.LU R25, [R1+0x240] ;  /* 0x0002400001197983 */ /* 0x000f680000300800 */
[----:B------:R-:W5:Y:S01]  /*19c5b0*/  LDL.LU R21, [R1+0x23c] ;  /* 0x00023c0001157983 */ /* 0x000f620000300800 */
[----:B------:R-:W-:Y:S02]  /*19c5c0*/  SHF.R.U32.HI R16, RZ, 0x8, R13 ;  /* 0x00000008ff107819 */ /* 0x000fe4000001160d */
[--C-:B------:R-:W-:Y:S02]  /*19c5d0*/  PRMT R13, R13, 0x3340, R9.reuse ;  /* 0x000033400d0d7816 */ /* 0x100fe40000000009 */
[----:B------:R-:W-:Y:S02]  /*19c5e0*/  SHF.R.U32.HI R14, RZ, 0x8, R9 ;  /* 0x00000008ff0e7819 */ /* 0x000fe40000011609 */
[----:B------:R-:W-:-:S02]  /*19c5f0*/  PRMT R9, R12, 0x3340, R8 ;  /* 0x000033400c097816 */ /* 0x000fc40000000008 */
[----:B------:R-:W-:Y:S02]  /*19c600*/  SHF.R.U32.HI R15, RZ, 0x8, R8 ;  /* 0x00000008ff0f7819 */ /* 0x000fe40000011608 */
[----:B------:R-:W-:Y:S02]  /*19c610*/  SHF.R.U32.HI R17, RZ, 0x8, R12 ;  /* 0x00000008ff117819 */ /* 0x000fe4000001160c */
[----:B--2---:R-:W-:Y:S02]  /*19c620*/  LOP3.LUT R2, R20, 0xffff, RZ, 0xc0, !PT ;  /* 0x0000ffff14027812 */ /* 0x004fe400078ec0ff */
[----:B---3--:R-:W-:Y:S01]  /*19c630*/  LOP3.LUT R0, R19, 0xffff, RZ, 0xc0, !PT ;  /* 0x0000ffff13007812 */ /* 0x008fe200078ec0ff */
[----:B------:R-:W2:Y:S04]  /*19c640*/  LDL.LU R20, [R1+0x78] ;  /* 0x0000780001147983 */ /* 0x000ea80000300800 */
[----:B------:R-:W3:Y:S01]  /*19c650*/  LDL.LU R19, [R1+0x70] ;  /* 0x0000700001137983 */ /* 0x000ee20000300800 */
[----:B------:R-:W-:-:S03]  /*19c660*/  PRMT R8, R10, 0x3340, R0 ;  /* 0x000033400a087816 */ /* 0x000fc60000000000 */
[----:B------:R0:W-:Y:S04]  /*19c670*/  STL [R1+0xf00], R13 ;  /* 0x000f000d01007387 */ /* 0x0001e80000100800 */
[----:B------:R1:W-:Y:S01]  /*19c680*/  STL [R1+0xefc], R9 ;  /* 0x000efc0901007387 */ /* 0x0003e20000100800 */
[----:B------:R-:W-:-:S03]  /*19c690*/  SHF.R.U32.HI R12, RZ, 0x8, R0 ;  /* 0x00000008ff0c7819 */ /* 0x000fc60000011600 */
[----:B------:R1:W-:Y:S01]  /*19c6a0*/  STL [R1+0xf04], R8 ;  /* 0x000f040801007387 */ /* 0x0003e20000100800 */
[----:B------:R-:W-:Y:S02]  /*19c6b0*/  SHF.R.U32.HI R0, RZ, 0x8, R2 ;  /* 0x00000008ff007819 */ /* 0x000fe40000011602 */
[----:B------:R-:W-:Y:S02]  /*19c6c0*/  LOP3.LUT R12, R12, 0xffff, RZ, 0xc0, !PT ;  /* 0x0000ffff0c0c7812 */ /* 0x000fe400078ec0ff */
[----:B0-----:R-:W-:Y:S02]  /*19c6d0*/  SHF.R.U32.HI R13, RZ, 0x8, R10 ;  /* 0x00000008ff0d7819 */ /* 0x001fe4000001160a */
[----:B-1----:R-:W-:Y:S02]  /*19c6e0*/  SHF.R.U32.HI R9, RZ, 0x8, R11 ;  /* 0x00000008ff097819 */ /* 0x002fe4000001160b */
[----:B------:R-:W-:Y:S02]  /*19c6f0*/  PRMT R8, R11, 0x3340, R2 ;  /* 0x000033400b087816 */ /* 0x000fe40000000002 */
[----:B------:R-:W-:-:S02]  /*19c700*/  LOP3.LUT R13, R13, 0xffff, RZ, 0xc0, !PT ;  /* 0x0000ffff0d0d7812 */ /* 0x000fc400078ec0ff */
        /* <DEDUP_REMOVED lines=8> */
[----:B0-----:R-:W-:Y:S02]  /*19c790*/  LOP3.LUT R8, R17, 0xffff, RZ, 0xc0, !PT ;  /* 0x0000ffff11087812 */ /* 0x001fe400078ec0ff */
[----:B------:R-:W-:Y:S02]  /*19c7a0*/  PRMT R0, R9, 0x3340, R0 ;  /* 0x0000334009007816 */ /* 0x000fe40000000000 */
[----:B------:R-:W-:Y:S01]  /*19c7b0*/  PRMT R2, R8, 0x3340, R2 ;  /* 0x0000334008027816 */ /* 0x000fe20000000002 */
[----:B------:R5:W-:Y:S04]  /*19c7c0*/  STL [R1+0xc74], R12 ;  /* 0x000c740c01007387 */ /* 0x000be80000100800 */
[----:B------:R0:W-:Y:S01]  /*19c7d0*/  STL [R1+0xc6c], R10 ;  /* 0x000c6c0a01007387 */ /* 0x0001e20000100800 */
[----:B----4-:R-:W-:-:S03]  /*19c7e0*/  LOP3.LUT R13, R28, 0xffff, RZ, 0xc0, !PT ;  /* 0x0000ffff1c0d7812 */ /* 0x010fc600078ec0ff */
[----:B------:R2:W-:Y:S04]  /*19c7f0*/  STL [R1+0xc68], R2 ;  /* 0x000c680201007387 */ /* 0x0005e80000100800 */
[----:B------:R3:W-:Y:S04]  /*19c800*/  STL [R1+0xc60], R0 ;  /* 0x000c600001007387 */ /* 0x0007e80000100800 */
[----:B------:R-:W4:Y:S01]  /*19c810*/  LDL.LU R28, [R1+0x2e80] ;  /* 0x002e8000011c7983 */ /* 0x000f220000300800 */
[----:B-----5:R-:W-:Y:S02]  /*19c820*/  LOP3.LUT R12, R35, 0xffff, RZ, 0xc0, !PT ;  /* 0x0000ffff230c7812 */ /* 0x020fe400078ec0ff */
[----:B------:R-:W-:Y:S01]  /*19c830*/  LOP3.LUT R11, R27, 0xffff, RZ, 0xc0, !PT ;  /* 0x0000ffff1b0b7812 */ /* 0x000fe200078ec0ff */
[----:B------:R-:W5:Y:S01]  /*19c840*/  LDL.LU R35, [R1+0x2e7c] ;  /* 0x002e7c0001237983 */ /* 0x000f620000300800 */
[----:B0-----:R-:W-:-:S03]  /*19c850*/  LOP3.LUT R10, R26, 0xffff, RZ, 0xc0, !PT ;  /* 0x0000ffff1a0a7812 */ /* 0x001fc600078ec0ff */
        /* <DEDUP_REMOVED lines=19> */
[----:B------:R-:W-:Y:S04]  /*19c990*/  STL [R1+0xee0], R13 ;  /* 0x000ee00d01007387 */ /* 0x000fe80000100800 */
[----:B------:R0:W-:Y:S01]  /*19c9a0*/  STL [R1+0xedc], R9 ;  /* 0x000edc0901007387 */ /* 0x0001e20000100800 */
[----:B------:R-:W-:-:S03]  /*19c9b0*/  SHF.R.U32.HI R0, RZ, 0x8, R0 ;  /* 0x00000008ff007819 */ /* 0x000fc60000011600 */
[----:B------:R1:W-:Y:S01]  /*19c9c0*/  STL [R1+0xee4], R8 ;  /* 0x000ee40801007387 */ /* 0x0003e20000100800 */
[--C-:B------:R-:W-:Y:S02]  /*19c9d0*/  SHF.R.U32.HI R14, RZ, 0x8, R2.reuse ;  /* 0x00000008ff0e7819 */ /* 0x100fe40000011602 */
[----:B------:R-:W-:Y:S02]  /*19c9e0*/  LOP3.LUT R10, R16, 0xffff, RZ, 0xc0, !PT ;  /* 0x0000ffff100a7812 */ /* 0x000fe400078ec0ff */
[----:B0-----:R-:W-:Y:S02]  /*19c9f0*/  SHF.R.U32.HI R9, RZ, 0x8, R11 ;  /* 0x00000008ff097819 */ /* 0x001fe4000001160b */
[----:B-1----:R-:W-:Y:S02]  /*19ca00*/  PRMT R8, R11, 0x3340, R2 ;  /* 0x000033400b087816 */ /* 0x002fe40000000002 */
[----:B------:R-:W-:Y:S02]  /*19ca10*/  LOP3.LUT R11, R0, 0xffff, RZ, 0xc0, !PT ;  /* 0x0000ffff000b7812 */ /* 0x000fe400078ec0ff */
[----:B------:R-:W-:-:S02]  /*19ca20*/  LOP3.LUT R13, R15, 0xffff, RZ, 0xc0, !PT ;  /* 0x0000ffff0f0d7812 */ /* 0x000fc400078ec0ff */
[----:B------:R-:W-:Y:S01]  /*19ca30*/  LOP3.LUT R2, R17, 0xffff, RZ, 0xc0, !PT ;  /* 0x0000ffff11027812 */ /* 0x000fe200078ec0ff */
[----:B------:R0:W-:Y:S01]  /*19ca40*/  STL [R1+0xed8], R8 ;  /* 0x000ed80801007387 */ /* 0x0001e20000100800 */
[----:B------:R-:W-:Y:S02]  /*19ca50*/  LOP3.LUT R9, R9, 0xffff, RZ, 0xc0, !PT ;  /* 0x0000ffff09097812 */ /* 0x000fe400078ec0ff */
[----:B------:R-:W-:Y:S02]  /*19ca60*/  LOP3.LUT R0, R14, 0xffff, RZ, 0xc0, !PT ;  /* 0x0000ffff0e007812 */ /* 0x000fe400078ec0ff */
[----:B------:R-:W-:Y:S02]  /*19ca70*/  PRMT R11, R12, 0x3340, R11 ;  /* 0x000033400c0b7816 */ /* 0x000fe4000000000b */
[----:B------:R-:W-:Y:S02]  /*19ca80*/  PRMT R10, R13, 0x3340, R10 ;  /* 0x000033400d0a7816 */ /* 0x000fe4000000000a */
[----:B0-----:R-:W-:-:S02]  /*19ca90*/  LOP3.LUT R8, R18, 0xffff, RZ, 0xc0, !PT ;  /* 0x0000ffff12087812 */ /* 0x001fc400078ec0ff */
        /* <DEDUP_REMOVED lines=8> */
[----:B-----5:R-:W-:Y:S02]  /*19cb20*/  LOP3.LUT R12, R35, 0xffff, RZ, 0xc0, !PT ;  /* 0x0000ffff230c7812 */ /* 0x020fe400078ec0ff */
[----:B0-----:R-:W-:Y:S01]  /*19cb30*/  LOP3.LUT R11, R27, 0xffff, RZ, 0xc0, !PT ;  /* 0x0000ffff1b0b7812 */ /* 0x001fe200078ec0ff */
[----:B------:R-:W5:Y:S01]  /*19cb40*/  LDL.LU R35, [R1+0x2e90] ;  /* 0x002e900001237983 */ /* 0x000f620000300800 */
[----:B-1----:R-:W-:-:S03]  /*19cb50*/  LOP3.LUT R10, R26, 0xffff, RZ, 0xc0, !PT ;  /* 0x0000ffff1a0a7812 */ /* 0x002fc600078ec0ff */
        /* <DEDUP_REMOVED lines=12> */
[----:B------:R-:W-:Y:S02]  /*19cc20*/  SHF.R.U32.HI R15, RZ, 0x8, R11 ;  /* 0x00000008ff0f7819 */ /* 0x000fe4000001160b */
[----:B--2---:R-:W-:Y:S02]  /*19cc30*/  LOP3.LUT R2, R20, 0xffff, RZ, 0xc0, !PT ;  /* 0x0000ffff14027812 */ /* 0x004fe400078ec0ff */
[----:B---3--:R-:W-:Y:S01]  /*19cc40*/  LOP3.LUT R0, R19, 0xffff, RZ, 0xc0, !PT ;  /* 0x0000ffff13007812 */ /* 0x008fe200078ec0ff */
[----:B------:R-:W2:Y:S04]  /*19cc50*/  LDL.LU R20, [R1+0x24c] ;  /* 0x00024c0001147983 */ /* 0x000ea80000300800 */
[----:B------:R-:W3:Y:S01]  /*19cc60*/  LDL.LU R19, [R1+0x84] ;  /* 0x0000840001137983 */ /* 0x000ee20000300800 */
[----:B------:R-:W-:-:S02]  /*19cc70*/  PRMT R11, R11, 0x3340, R2 ;  /* 0x000033400b0b7816 */ /* 0x000fc40000000002 */
[----:B------:R-:W-:Y:S02]  /*19cc80*/  SHF.R.U32.HI R8, RZ, 0x8, R2 ;  /* 0x00000008ff087819 */ /* 0x000fe40000011602 */
[----:B------:R-:W-:Y:S02]  /*19cc90*/  SHF.R.U32.HI R2, RZ, 0x8, R10 ;  /* 0x00000008ff027819 */ /* 0x000fe4000001160a */
[--C-:B------:R-:W-:Y:S01]  /*19cca0*/  PRMT R10, R10, 0x3340, R0.reuse ;  /* 0x000033400a0a7816 */ /* 0x100fe20000000000 */
        /* <DEDUP_REMOVED lines=17> */
[----:B------:R5:W-:Y:S04]  /*19cdc0*/  STL [R1+0xc1c], R12 ;  /* 0x000c1c0c01007387 */ /* 0x000be80000100800 */
[----:B------:R0:W-:Y:S04]  /*19cdd0*/  STL [R1+0xc18], R10 ;  /* 0x000c180a01007387 */ /* 0x0001e80000100800 */
[----:B------:R1:W-:Y:S04]  /*19cde0*/  STL [R1+0xc10], R8 ;  /* 0x000c100801007387 */ /* 0x0003e80000100800 */
[----:B------:R3:W-:Y:S01]  /*19cdf0*/  STL [R1+0xc0c], R0 ;  /* 0x000c0c0001007387 */ /* 0x0007e20000100800 */
[----:B----4-:R-:W-:-:S03]  /*19ce00*/  LOP3.LUT R13, R28, 0xffff, RZ, 0xc0, !PT ;  /* 0x0000ffff1c0d7812 */ /* 0x010fc600078ec0ff */
        /* <DEDUP_REMOVED lines=8> */
[----:B-1----:R-:W-:-:S03]  /*19ce90*/  LOP3.LUT R8, R21, 0xffff, RZ, 0xc0, !PT ;  /* 0x0000ffff15087812 */ /* 0x002fc600078ec0ff */
[----:B------:R-:W5:Y:S04]  /*19cea0*/  LDL.LU R25, [R1+0x260] ;  /* 0x0002600001197983 */ /* 0x000f680000300800 */
[----:B------:R-:W5:Y:S01]  /*19ceb0*/  LDL.LU R21, [R1+0x254] ;  /* 0x0002540001157983 */ /* 0x000f620000300800 */
[--C-:B------:R-:W-:Y:S02]  /*19cec0*/  PRMT R14, R13, 0x3340, R9.reuse ;  /* 0x000033400d0e7816 */ /* 0x100fe40000000009 */
[----:B------:R-:W-:Y:S02]  /*19ced0*/  SHF.R.U32.HI R15, RZ, 0x8, R9 ;  /* 0x00000008ff0f7819 */ /* 0x000fe40000011609 */
[----:B------:R-:W-:Y:S02]  /*19cee0*/  PRMT R9, R12, 0x3340, R8 ;  /* 0x000033400c097816 */ /* 0x000fe40000000008 */
[----:B------:R-:W-:-:S02]  /*19cef0*/  SHF.R.U32.HI R16, RZ, 0x8, R13 ;  /* 0x00000008ff107819 */ /* 0x000fc4000001160d */
[----:B------:R-:W-:Y:S02]  /*19cf00*/  SHF.R.U32.HI R13, RZ, 0x8, R12 ;  /* 0x00000008ff0d7819 */ /* 0x000fe4000001160c */
[----:B------:R-:W-:Y:S02]  /*19cf10*/  SHF.R.U32.HI R12, RZ, 0x8, R8 ;  /* 0x00000008ff0c7819 */ /* 0x000fe40000011608 */
[----:B------:R-:W-:Y:S02]  /*19cf20*/  LOP3.LUT R13, R13, 0xffff, RZ, 0xc0, !PT ;  /* 0x0000ffff0d0d7812 */ /* 0x000fe400078ec0ff */
[----:B------:R-:W-:-:S04]  /*19cf30*/  LOP3.LUT R12, R12, 0xffff, RZ, 0xc0, !PT ;  /* 0x0000ffff0c0c7812 */ /* 0x000fc800078ec0ff */
[----:B------:R-:W-:Y:S02]  /*19cf40*/  PRMT R12, R13, 0x3340, R12 ;  /* 0x000033400d0c7816 */ /* 0x000fe4000000000c */
[----:B--2---:R-:W-:Y:S02]  /*19cf50*/  LOP3.LUT R2, R20, 0xffff, RZ, 0xc0, !PT ;  /* 0x0000ffff14027812 */ /* 0x004fe400078ec0ff */
[----:B---3--:R-:W-:Y:S01]  /*19cf60*/  LOP3.LUT R0, R19, 0xffff, RZ, 0xc0, !PT ;  /* 0x0000ffff13007812 */ /* 0x008fe200078ec0ff */
[----:B------:R-:W2:Y:S04]  /*19cf70*/  LDL.LU R20, [R1+0x8c] ;  /* 0x00008c0001147983 */ /* 0x000ea80000300800 */
[----:B------:R-:W3:Y:S04]  /*19cf80*/  LDL.LU R19, [R1+0x88] ;  /* 0x0000880001137983 */ /* 0x000ee80000300800 */
[----:B------:R-:W-:Y:S01]  /*19cf90*/  STL [R1+0xe98], R14 ;  /* 0x000e980e01007387 */ /* 0x000fe20000100800 */
[----:B------:R-:W-:-:S03]  /*19cfa0*/  PRMT R8, R11, 0x3340, R2 ;  /* 0x000033400b087816 */ /* 0x000fc60000000002 */
[----:B------:R0:W-:Y:S01]  /*19cfb0*/  STL [R1+0xea4], R9 ;  /* 0x000ea40901007387 */ /* 0x0001e20000100800 */
[----:B------:R-:W-:-:S03]  /*19cfc0*/  SHF.R.U32.HI R2, RZ, 0x8, R2 ;  /* 0x00000008ff027819 */ /* 0x000fc60000011602 */
[----:B------:R1:W-:Y:S01]  /*19cfd0*/  STL [R1+0xea0], R8 ;  /* 0x000ea00801007387 */ /* 0x0003e20000100800 */
[----:B0-----:R-:W-:Y:S02]  /*19cfe0*/  SHF.R.U32.HI R9, RZ, 0x8, R10 ;  /* 0x00000008ff097819 */ /* 0x001fe4000001160a */
[--C-:B------:R-:W-:Y:S02]  /*19cff0*/  PRMT R10, R10, 0x3340, R0.reuse ;  /* 0x000033400a0a7816 */ /* 0x100fe40000000000 */
[----:B------:R-:W-:Y:S02]  /*19d000*/  SHF.R.U32.HI R14, RZ, 0x8, R11 ;  /* 0x00000008ff0e7819 */ /* 0x000fe4000001160b */
[----:B-1----:R-:W-:Y:S01]  /*19d010*/  SHF.R.U32.HI R8, RZ, 0x8, R0 ;  /* 0x00000008ff087819 */ /* 0x002fe20000011600 */
[----:B------:R0:W-:Y:S01]  /*19d020*/  STL [R1+0xe9c], R10 ;  /* 0x000e9c0a01007387 */ /* 0x0001e20000100800 */
[----:B------:R-:W-:Y:S02]  /*19d030*/  LOP3.LUT R11, R14, 0xffff, RZ, 0xc0, !PT ;  /* 0x0000ffff0e0b7812 */ /* 0x000fe400078ec0ff */
[----:B------:R-:W-:-:S02]  /*19d040*/  LOP3.LUT R9, R9, 0xffff, RZ, 0xc0, !PT ;  /* 0x0000ffff09097812 */ /* 0x000fc400078ec0ff */
[----:B------:R-:W-:Y:S02]  /*19d050*/  LOP3.LUT R8, R8, 0xffff, RZ, 0xc0, !PT ;  /* 0x0000ffff08087812 */ /* 0x000fe400078ec0ff */
[----:B------:R-:W-:Y:S02]  /*19d060*/  LOP3.LUT R0, R15, 0xffff, RZ, 0xc0, !PT ;  /* 0x0000ffff0f007812 */ /* 0x000fe400078ec0ff */
[----:B0-----:R-:W-:Y:S02]  /*19d070*/  LOP3.LUT R10, R2, 0xffff, RZ, 0xc0, !PT ;  /* 0x0000ffff020a7812 */ /* 0x001fe400078ec0ff */
[----:B------:R-:W-:Y:S02]  /*19d080*/  LOP3.LUT R2, R16, 0xffff, RZ, 0xc0, !PT ;  /* 0x0000ffff10027812 */ /* 0x000fe400078ec0ff */
[----:B------:R-:W-:Y:S02]  /*19d090*/  PRMT R8, R9, 0x3340, R8 ;  /* 0x0000334009087816 */ /* 0x000fe40000000008 */
[----:B------:R-:W-:-:S02]  /*19d0a0*/  PRMT R10, R11, 0x3340, R10 ;  /* 0x000033400b0a7816 */ /* 0x000fc4000000000a */
        /* <DEDUP_REMOVED lines=20> */
[----:B------:R-:W-:-:S02]  /*19d1f0*/  SHF.R.U32.HI R9, RZ, 0x8, R12 ;  /* 0x00000008ff097819 */ /* 0x000fc4000001160c */
        /* <DEDUP_REMOVED lines=130> */
[----:B------:R-:W-:Y:S02]  /*19da20*/  SHF.R.U32.HI R16, RZ, 0x8, R13 ;  /* 0x00000008ff107819 */ /* 0x000fe4000001160d */
        /* <DEDUP_REMOVED lines=12> */
[----:B------:R-:W-:Y:S02]  /*19daf0*/  SHF.R.U32.HI R9, RZ, 0x8, R12 ;  /* 0x00000008ff097819 */ /* 0x000fe4000001160c */
[----:B------:R-:W-:-:S02]  /*19db00*/  PRMT R12, R12, 0x3340, R8 ;  /* 0x000033400c0c7816 */ /* 0x000fc40000000008 */
[----:B------:R-:W-:Y:S02]  /*19db10*/  SHF.R.U32.HI R8, RZ, 0x8, R8 ;  /* 0x00000008ff087819 */ /* 0x000fe40000011608 */
[----:B------:R-:W-:Y:S02]  /*19db20*/  SHF.R.U32.HI R14, RZ, 0x8, R11 ;  /* 0x00000008ff0e7819 */ /* 0x000fe4000001160b */
[----:B------:R-:W-:Y:S02]  /*19db30*/  LOP3.LUT R8, R8, 0xffff, RZ, 0xc0, !PT ;  /* 0x0000ffff08087812 */ /* 0x000fe400078ec0ff */
[----:B--2---:R-:W-:Y:S02]  /*19db40*/  LOP3.LUT R2, R20, 0xffff, RZ, 0xc0, !PT ;  /* 0x0000ffff14027812 */ /* 0x004fe400078ec0ff */
[----:B---3--:R-:W-:Y:S01]  /*19db50*/  LOP3.LUT R0, R19, 0xffff, RZ, 0xc0, !PT ;  /* 0x0000ffff13007812 */ /* 0x008fe200078ec0ff */
[----:B------:R-:W2:Y:S04]  /*19db60*/  LDL.LU R20, [R1+0xa8] ;  /* 0x0000a80001147983 */ /* 0x000ea80000300800 */
[----:B------:R-:W3:Y:S04]  /*19db70*/  LDL.LU R19, [R1+0xa0] ;  /* 0x0000a00001137983 */ /* 0x000ee80000300800 */
[----:B------:R0:W-:Y:S04]  /*19db80*/  STL [R1+0xe20], R13 ;  /* 0x000e200d01007387 */ /* 0x0001e80000100800 */
[----:B------:R1:W-:Y:S01]  /*19db90*/  STL [R1+0xe1c], R12 ;  /* 0x000e1c0c01007387 */ /* 0x0003e20000100800 */
[----:B0-----:R-:W-:-:S02]  /*19dba0*/  SHF.R.U32.HI R13, RZ, 0x8, R10 ;  /* 0x00000008ff0d7819 */ /* 0x001fc4000001160a */
[--C-:B------:R-:W-:Y:S02]  /*19dbb0*/  PRMT R10, R10, 0x3340, R0.reuse ;  /* 0x000033400a0a7816 */ /* 0x100fe40000000000 */
[----:B-1----:R-:W-:-:S03]  /*19dbc0*/  SHF.R.U32.HI R12, RZ, 0x8, R0 ;  /* 0x00000008ff0c7819 */ /* 0x002fc60000011600 */
[----:B------:R0:W-:Y:S01]  /*19dbd0*/  STL [R1+0xe24], R10 ;  /* 0x000e240a01007387 */ /* 0x0001e20000100800 */
[--C-:B------:R-:W-:Y:S02]  /*19dbe0*/  SHF.R.U32.HI R0, RZ, 0x8, R2.reuse ;  /* 0x00000008ff007819 */ /* 0x100fe40000011602 */
[----:B------:R-:W-:Y:S02]  /*19dbf0*/  LOP3.LUT R13, R13, 0xffff, RZ, 0xc0, !PT ;  /* 0x0000ffff0d0d7812 */ /* 0x000fe400078ec0ff */
[----:B------:R-:W-:Y:S02]  /*19dc00*/  LOP3.LUT R12, R12, 0xffff, RZ, 0xc0, !PT ;  /* 0x0000ffff0c0c7812 */ /* 0x000fe400078ec0ff */
[----:B0-----:R-:W-:Y:S02]  /*19dc10*/  PRMT R10, R11, 0x3340, R2 ;  /* 0x000033400b0a7816 */ /* 0x001fe40000000002 */
[----:B------:R-:W-:Y:S02]  /*19dc20*/  LOP3.LUT R11, R9, 0xffff, RZ, 0xc0, !PT ;  /* 0x0000ffff090b7812 */ /* 0x000fe400078ec0ff */
[----:B------:R-:W-:Y:S01]  /*19dc30*/  LOP3.LUT R9, R15, 0xffff, RZ, 0xc0, !PT ;  /* 0x0000ffff0f097812 */ /* 0x000fe200078ec0ff */
[----:B------:R0:W-:Y:S01]  /*19dc40*/  STL [R1+0xe18], R10 ;  /* 0x000e180a01007387 */ /* 0x0001e20000100800 */
[----:B------:R-:W-:-:S02]  /*19dc50*/  LOP3.LUT R2, R14, 0xffff, RZ, 0xc0, !PT ;  /* 0x0000ffff0e027812 */ /* 0x000fc400078ec0ff */
[----:B------:R-:W-:Y:S02]  /*19dc60*/  LOP3.LUT R0, R0, 0xffff, RZ, 0xc0, !PT ;  /* 0x0000ffff00007812 */ /* 0x000fe400078ec0ff */
[----:B------:R-:W-:Y:S02]  /*19dc70*/  PRMT R12, R13, 0x3340, R12 ;  /* 0x000033400d0c7816 */ /* 0x000fe4000000000c */
[----:B------:R-:W-:Y:S02]  /*19dc80*/  PRMT R8, R11, 0x3340, R8 ;  /* 0x000033400b087816 */ /* 0x000fe40000000008 */
[----:B0-----:R-:W-:Y:S02]  /*19dc90*/  LOP3.LUT R10, R16, 0xffff, RZ, 0xc0, !PT ;  /* 0x0000ffff100a7812 */ /* 0x001fe400078ec0ff */
[----:B------:R-:W-:Y:S02]  /*19dca0*/  PRMT R0, R2, 0x3340, R0 ;  /* 0x0000334002007816 */ /* 0x000fe40000000000 */
[----:B------:R-:W-:Y:S01]  /*19dcb0*/  PRMT R9, R10, 0x3340, R9 ;  /* 0x000033400a097816 */ /* 0x000fe20000000009 */
[----:B------:R0:W-:Y:S01]  /*19dcc0*/  STL [R1+0xb8c], R12 ;  /* 0x000b8c0c01007387 */ /* 0x0001e20000100800 */
[----:B----4-:R-:W-:-:S03]  /*19dcd0*/  LOP3.LUT R13, R28, 0xffff, RZ, 0xc0, !PT ;  /* 0x0000ffff1c0d7812 */ /* 0x010fc600078ec0ff */
[----:B------:R1:W-:Y:S04]  /*19dce0*/  STL [R1+0xb88], R9 ;  /* 0x000b880901007387 */ /* 0x0003e80000100800 */
[----:B------:R4:W-:Y:S04]  /*19dcf0*/  STL [R1+0xb84], R8 ;  /* 0x000b840801007387 */ /* 0x0009e80000100800 */
[----:B------:R3:W-:Y:S04]  /*19dd00*/  STL [R1+0xb80], R0 ;  /* 0x000b800001007387 */ /* 0x0007e80000100800 */
[----:B------:R-:W3:Y:S01]  /*19dd10*/  LDL.LU R28, [R1+0x2ef0] ;  /* 0x002ef000011c7983 */ /* 0x000ee20000300800 */
[----:B-----5:R-:W-:-:S02]  /*19dd20*/  LOP3.LUT R11, R27, 0xffff, RZ, 0xc0, !PT ;  /* 0x0000ffff1b0b7812 */ /* 0x020fc400078ec0ff */
[----:B0-----:R-:W-:Y:S02]  /*19dd30*/  LOP3.LUT R12, R35, 0xffff, RZ, 0xc0, !PT ;  /* 0x0000ffff230c7812 */ /* 0x001fe400078ec0ff */
[----:B------:R-:W-:Y:S01]  /*19dd40*/  LOP3.LUT R10, R26, 0xffff, RZ, 0xc0, !PT ;  /* 0x0000ffff1a0a7812 */ /* 0x000fe200078ec0ff */
[----:B------:R-:W5:Y:S04]  /*19dd50*/  LDL.LU R35, [R1+0x2eec] ;  /* 0x002eec0001237983 */ /* 0x000f680000300800 */
[----:B------:R-:W5:Y:S01]  /*19dd60*/  LDL.LU R27, [R1+0x2e88] ;  /* 0x002e8800011b7983 */ /* 0x000f620000300800 */
[----:B-1----:R-:W-:-:S03]  /*19dd70*/  LOP3.LUT R9, R25, 0xffff, RZ, 0xc0, !PT ;  /* 0x0000ffff19097812 */ /* 0x002fc600078ec0ff */
[----:B------:R-:W5:Y:S01]  /*19dd80*/  LDL.LU R26, [R1+0x2e84] ;  /* 0x002e8400011a7983 */ /* 0x000f620000300800 */
[----:B----4-:R-:W-:-:S03]  /*19dd90*/  LOP3.LUT R8, R21, 0xffff, RZ, 0xc0, !PT ;  /* 0x0000ffff15087812 */ /* 0x010fc600078ec0ff */
[----:B------:R-:W4:Y:S04]  /*19dda0*/  LDL.LU R25, [R1+0x2bc] ;  /* 0x0002bc0001197983 */ /* 0x000f280000300800 */
[----:B------:R-:W4:Y:S01]  /*19ddb0*/  LDL.LU R21, [R1+0x2b8] ;  /* 0x0002b80001157983 */ /* 0x000f220000300800 */
        /* <DEDUP_REMOVED lines=33> */
[----:B------:R0:W-:Y:S04]  /*19dfd0*/  STL [R1+0xb5c], R10 ;  /* 0x000b5c0a01007387 */ /* 0x0001e80000100800 */
[----:B------:R2:W-:Y:S04]  /*19dfe0*/  STL [R1+0xb58], R2 ;  /* 0x000b580201007387 */ /* 0x0005e80000100800 */
[----:B------:R3:W-:Y:S01]  /*19dff0*/  STL [R1+0xb54], R0 ;  /* 0x000b540001007387 */ /* 0x0007e20000100800 */
[----:B------:R-:W-:-:S03]  /*19e000*/  LOP3.LUT R13, R28, 0xffff, RZ, 0xc0, !PT ;  /* 0x0000ffff1c0d7812 */ /* 0x000fc600078ec0ff */
[----:B------:R-:W3:Y:S01]  /*19e010*/  LDL.LU R28, [R1+0x2f08] ;  /* 0x002f0800011c7983 */ /* 0x000ee20000300800 */
[----:B-----5:R-:W-:Y:S02]  /*19e020*/  LOP3.LUT R12, R35, 0xffff, RZ, 0xc0, !PT ;  /* 0x0000ffff230c7812 */ /* 0x020fe400078ec0ff */
[----:B------:R-:W-:Y:S01]  /*19e030*/  LOP3.LUT R11, R27, 0xffff, RZ, 0xc0, !PT ;  /* 0x0000ffff1b0b7812 */ /* 0x000fe200078ec0ff */
[----:B------:R-:W5:Y:S01]  /*19e040*/  LDL.LU R35, [R1+0x2f00] ;  /* 0x002f000001237983 */ /* 0x000f620000300800 */
[----:B0-----:R-:W-:-:S03]  /*19e050*/  LOP3.LUT R10, R26, 0xffff, RZ, 0xc0, !PT ;  /* 0x0000ffff1a0a7812 */ /* 0x001fc600078ec0ff */
[----:B------:R-:W5:Y:S01]  /*19e060*/  LDL.LU R27, [R1+0x2efc] ;  /* 0x002efc00011b7983 */ /* 0x000f620000300800 */
[----:B----4-:R-:W-:-:S03]  /*19e070*/  LOP3.LUT R9, R25, 0xffff, RZ, 0xc0, !PT ;  /* 0x0000ffff19097812 */ /* 0x010fc600078ec0ff */
[----:B------:R-:W4:Y:S01]  /*19e080*/  LDL.LU R26, [R1+0x2e94] ;  /* 0x002e9400011a7983 */ /* 0x000f220000300800 */
[----:B------:R-:W-:-:S03]  /*19e090*/  LOP3.LUT R8, R21, 0xffff, RZ, 0xc0, !PT ;  /* 0x0000ffff15087812 */ /* 0x000fc600078ec0ff */
[----:B------:R-:W4:Y:S04]  /*19e0a0*/  LDL.LU R25, [R1+0x2d8] ;  /* 0x0002d80001197983 */ /* 0x000f280000300800 */
[----:B------:R-:W4:Y:S01]  /*19e0b0*/  LDL.LU R21, [R1+0x2d4] ;  /* 0x0002d40001157983 */ /* 0x000f220000300800 */
[----:B------:R-:W-:Y:S02]  /*19e0c0*/  PRMT R15, R13, 0x3340, R9 ;  /* 0x000033400d0f7816 */ /* 0x000fe40000000009 */
[----:B------:R-:W-:Y:S02]  /*19e0d0*/  SHF.R.U32.HI R16, RZ, 0x8, R13 ;  /* 0x00000008ff107819 */ /* 0x000fe4000001160d */
[----:B------:R-:W-:Y:S02]  /*19e0e0*/  SHF.R.U32.HI R14, RZ, 0x8, R9 ;  /* 0x00000008ff0e7819 */ /* 0x000fe40000011609 */
[----:B------:R-:W-:-:S02]  /*19e0f0*/  SHF.R.U32.HI R13, RZ, 0x8, R12 ;  /* 0x00000008ff0d7819 */ /* 0x000fc4000001160c */
[--C-:B------:R-:W-:Y:S02]  /*19e100*/  PRMT R12, R12, 0x3340, R8.reuse ;  /* 0x000033400c0c7816 */ /* 0x100fe40000000008 */
[----:B------:R-:W-:Y:S02]  /*19e110*/  SHF.R.U32.HI R9, RZ, 0x8, R8 ;  /* 0x00000008ff097819 */ /* 0x000fe40000011608 */
[----:B------:R-:W-:Y:S02]  /*19e120*/  LOP3.LUT R13, R13, 0xffff, RZ, 0xc0, !PT ;  /* 0x0000ffff0d0d7812 */ /* 0x000fe400078ec0ff */
[----:B--2---:R-:W-:Y:S02]  /*19e130*/  LOP3.LUT R2, R20, 0xffff, RZ, 0xc0, !PT ;  /* 0x0000ffff14027812 */ /* 0x004fe400078ec0ff */
[----:B---3--:R-:W-:Y:S01]  /*19e140*/  LOP3.LUT R0, R19, 0xffff, RZ, 0xc0, !PT ;  /* 0x0000ffff13007812 */ /* 0x008fe200078ec0ff */
[----:B------:R-:W2:Y:S04]  /*19e150*/  LDL.LU R20, [R1+0x2d0] ;  /* 0x0002d00001147983 */ /* 0x000ea80000300800 */
[----:B------:R-:W3:Y:S04]  /*19e160*/  LDL.LU R19, [R1+0xb4] ;  /* 0x0000b40001137983 */ /* 0x000ee80000300800 */
[----:B------:R0:W-:Y:S01]  /*19e170*/  STL [R1+0xe04], R15 ;  /* 0x000e040f01007387 */ /* 0x0001e20000100800 */
[----:B------:R-:W-:-:S03]  /*19e180*/  SHF.R.U32.HI R8, RZ, 0x8, R2 ;  /* 0x00000008ff087819 */ /* 0x000fc60000011602 */
[----:B------:R1:W-:Y:S01]  /*19e190*/  STL [R1+0xe00], R12 ;  /* 0x000e000c01007387 */ /* 0x0003e20000100800 */
[----:B0-----:R-:W-:Y:S02]  /*19e1a0*/  SHF.R.U32.HI R15, RZ, 0x8, R11 ;  /* 0x00000008ff0f7819 */ /* 0x001fe4000001160b */
[----:B------:R-:W-:Y:S02]  /*19e1b0*/  PRMT R11, R11, 0x3340, R2 ;  /* 0x000033400b0b7816 */ /* 0x000fe40000000002 */
[----:B------:R-:W-:Y:S02]  /*19e1c0*/  SHF.R.U32.HI R2, RZ, 0x8, R10 ;  /* 0x00000008ff027819 */ /* 0x000fe4000001160a */
[--C-:B------:R-:W-:Y:S02]  /*19e1d0*/  PRMT R10, R10, 0x3340, R0.reuse ;  /* 0x000033400a0a7816 */ /* 0x100fe40000000000 */
[----:B------:R-:W-:Y:S02]  /*19e1e0*/  SHF.R.U32.HI R0, RZ, 0x8, R0 ;  /* 0x00000008ff007819 */ /* 0x000fe40000011600 */
[----:B-1----:R-:W-:Y:S01]  /*19e1f0*/  LOP3.LUT R12, R16, 0xffff, RZ, 0xc0, !PT ;  /* 0x0000ffff100c7812 */ /* 0x002fe200078ec0ff */
[----:B------:R0:W-:Y:S04]  /*19e200*/  STL [R1+0xdfc], R11 ;  /* 0x000dfc0b01007387 */ /* 0x0001e80000100800 */
[----:B------:R1:W-:Y:S01]  /*19e210*/  STL [R1+0xdf8], R10 ;  /* 0x000df80a01007387 */ /* 0x0003e20000100800 */
[----:B------:R-:W-:-:S02]  /*19e220*/  LOP3.LUT R8, R8, 0xffff, RZ, 0xc0, !PT ;  /* 0x0000ffff08087812 */ /* 0x000fc400078ec0ff */
[----:B------:R-:W-:Y:S02]  /*19e230*/  LOP3.LUT R2, R2, 0xffff, RZ, 0xc0, !PT ;  /* 0x0000ffff02027812 */ /* 0x000fe400078ec0ff */
[----:B------:R-:W-:Y:S02]  /*19e240*/  LOP3.LUT R0, R0, 0xffff, RZ, 0xc0, !PT ;  /* 0x0000ffff00007812 */ /* 0x000fe400078ec0ff */
[----:B0-----:R-:W-:Y:S02]  /*19e250*/  LOP3.LUT R11, R14, 0xffff, RZ, 0xc0, !PT ;  /* 0x0000ffff0e0b7812 */ /* 0x001fe400078ec0ff */
[----:B-1----:R-:W-:Y:S02]  /*19e260*/  LOP3.LUT R10, R9, 0xffff, RZ, 0xc0, !PT ;  /* 0x0000ffff090a7812 */ /* 0x002fe400078ec0ff */
        /* <DEDUP_REMOVED lines=12> */
[----:B0-----:R-:W-:Y:S01]  /*19e330*/  LOP3.LUT R11, R27, 0xffff, RZ, 0xc0, !PT ;  /* 0x0000ffff1b0b7812 */ /* 0x001fe200078ec0ff */
[----:B------:R-:W5:Y:S01]  /*19e340*/  LDL.LU R35, [R1+0x2f0c] ;  /* 0x002f0c0001237983 */ /* 0x000f620000300800 */
[----:B----4-:R-:W-:-:S03]  /*19e350*/  LOP3.LUT R10, R26, 0xffff, RZ, 0xc0, !PT ;  /* 0x0000ffff1a0a7812 */ /* 0x010fc600078ec0ff */
[----:B------:R-:W4:Y:S01]  /*19e360*/  LDL.LU R27, [R1+0x2ea4] ;  /* 0x002ea400011b7983 */ /* 0x000f220000300800 */
[----:B------:R-:W-:-:S03]  /*19e370*/  LOP3.LUT R9, R25, 0xffff, RZ, 0xc0, !PT ;  /* 0x0000ffff19097812 */ /* 0x000fc600078ec0ff */
[----:B------:R-:W4:Y:S01]  /*19e380*/  LDL.LU R26, [R1+0x2ea0] ;  /* 0x002ea000011a7983 */ /* 0x000f220000300800 */
[----:B-1----:R-:W-:-:S03]  /*19e390*/  LOP3.LUT R8, R21, 0xffff, RZ, 0xc0, !PT ;  /* 0x0000ffff15087812 */ /* 0x002fc600078ec0ff */
[----:B------:R-:W4:Y:S04]  /*19e3a0*/  LDL.LU R25, [R1+0x2e8] ;  /* 0x0002e80001197983 */ /* 0x000f280000300800 */
[----:B------:R-:W4:Y:S01]  /*19e3b0*/  LDL.LU R21, [R1+0x2e0] ;  /* 0x0002e00001157983 */ /* 0x000f220000300800 */
[----:B------:R-:W-:Y:S02]  /*19e3c0*/  SHF.R.U32.HI R16, RZ, 0x8, R13 ;  /* 0x00000008ff107819 */ /* 0x000fe4000001160d */
[--C-:B------:R-:W-:Y:S02]  /*19e3d0*/  PRMT R14, R13, 0x3340, R9.reuse ;  /* 0x000033400d0e7816 */ /* 0x100fe40000000009 */
[----:B------:R-:W-:Y:S02]  /*19e3e0*/  SHF.R.U32.HI R15, RZ, 0x8, R9 ;  /* 0x00000008ff0f7819 */ /* 0x000fe40000011609 */
[----:B------:R-:W-:-:S02]  /*19e3f0*/  SHF.R.U32.HI R13, RZ, 0x8, R12 ;  /* 0x00000008ff0d7819 */ /* 0x000fc4000001160c */
[--C-:B------:R-:W-:Y:S02]  /*19e400*/  PRMT R9, R12, 0x3340, R8.reuse ;  /* 0x000033400c097816 */ /* 0x100fe40000000008 */
[----:B------:R-:W-:Y:S02]  /*19e410*/  SHF.R.U32.HI R12, RZ, 0x8, R8 ;  /* 0x00000008ff0c7819 */ /* 0x000fe40000011608 */
[----:B------:R-:W-:Y:S02]  /*19e420*/  LOP3.LUT R13, R13, 0xffff, RZ, 0xc0, !PT ;  /* 0x0000ffff0d0d7812 */ /* 0x000fe400078ec0ff */
[----:B------:R-:W-:-:S04]  /*19e430*/  LOP3.LUT R12, R12, 0xffff, RZ, 0xc0, !PT ;  /* 0x0000ffff0c0c7812 */ /* 0x000fc800078ec0ff */
[----:B------:R-:W-:Y:S02]  /*19e440*/  PRMT R12, R13, 0x3340, R12 ;  /* 0x000033400d0c7816 */ /* 0x000fe4000000000c */
[----:B--2---:R-:W-:Y:S02]  /*19e450*/  LOP3.LUT R2, R20, 0xffff, RZ, 0xc0, !PT ;  /* 0x0000ffff14027812 */ /* 0x004fe400078ec0ff */
[----:B---3--:R-:W-:Y:S01]  /*19e460*/  LOP3.LUT R0, R19, 0xffff, RZ, 0xc0, !PT ;  /* 0x0000ffff13007812 */ /* 0x008fe200078ec0ff */
[----:B------:R-:W2:Y:S04]  /*19e470*/  LDL.LU R20, [R1+0xbc] ;  /* 0x0000bc0001147983 */ /* 0x000ea80000300800 */
[----:B------:R-:W3:Y:S01]  /*19e480*/  LDL.LU R19, [R1+0xb8] ;  /* 0x0000b80001137983 */ /* 0x000ee20000300800 */
[----:B------:R-:W-:-:S03]  /*19e490*/  PRMT R8, R11, 0x3340, R2 ;  /* 0x000033400b087816 */ /* 0x000fc60000000002 */
[----:B------:R0:W-:Y:S04]  /*19e4a0*/  STL [R1+0xd58], R14 ;  /* 0x000d580e01007387 */ /* 0x0001e80000100800 */
[----:B------:R1:W-:Y:S04]  /*19e4b0*/  STL [R1+0xdf4], R9 ;  /* 0x000df40901007387 */ /* 0x0003e80000100800 */
[----:B------:R1:W-:Y:S01]  /*19e4c0*/  STL [R1+0xdf0], R8 ;  /* 0x000df00801007387 */ /* 0x0003e20000100800 */
[----:B0-----:R-:W-:Y:S02]  /*19e4d0*/  SHF.R.U32.HI R14, RZ, 0x8, R11 ;  /* 0x00000008ff0e7819 */ /* 0x001fe4000001160b */
[----:B-1----:R-:W-:-:S02]  /*19e4e0*/  SHF.R.U32.HI R9, RZ, 0x8, R2 ;  /* 0x00000008ff097819 */ /* 0x002fc40000011602 */
[----:B------:R-:W-:Y:S02]  /*19e4f0*/  PRMT R2, R10, 0x3340, R0 ;  /* 0x000033400a027816 */ /* 0x000fe40000000000 */
[----:B------:R-:W-:Y:S02]  /*19e500*/  SHF.R.U32.HI R11, RZ, 0x8, R10 ;  /* 0x00000008ff0b7819 */ /* 0x000fe4000001160a */
[----:B------:R-:W-:Y:S02]  /*19e510*/  SHF.R.U32.HI R8, RZ, 0x8, R0 ;  /* 0x00000008ff087819 */ /* 0x000fe40000011600 */
[----:B------:R-:W-:Y:S02]  /*19e520*/  LOP3.LUT R10, R14, 0xffff, RZ, 0xc0, !PT ;  /* 0x0000ffff0e0a7812 */ /* 0x000fe400078ec0ff */
[----:B------:R-:W-:Y:S01]  /*19e530*/  LOP3.LUT R9, R9, 0xffff, RZ, 0xc0, !PT ;  /* 0x0000ffff09097812 */ /* 0x000fe200078ec0ff */
[----:B------:R0:W-:Y:S01]  /*19e540*/  STL [R1+0xd5c], R2 ;  /* 0x000d5c0201007387 */ /* 0x0001e20000100800 */
[----:B------:R-:W-:-:S02]  /*19e550*/  LOP3.LUT R11, R11, 0xffff, RZ, 0xc0, !PT ;  /* 0x0000ffff0b0b7812 */ /* 0x000fc400078ec0ff */
[----:B------:R-:W-:Y:S02]  /*19e560*/  LOP3.LUT R8, R8, 0xffff, RZ, 0xc0, !PT ;  /* 0x0000ffff08087812 */ /* 0x000fe400078ec0ff */
[----:B------:R-:W-:Y:S02]  /*19e570*/  LOP3.LUT R0, R15, 0xffff, RZ, 0xc0, !PT ;  /* 0x0000ffff0f007812 */ /* 0x000fe400078ec0ff */
        /* <DEDUP_REMOVED lines=8> */
[----:B------:R-:W-:-:S03]  /*19e600*/  LOP3.LUT R13, R28, 0xffff, RZ, 0xc0, !PT ;  /* 0x0000ffff1c0d7812 */ /* 0x000fc600078ec0ff */
[----:B------:R-:W3:Y:S01]  /*19e610*/  LDL.LU R28, [R1+0x2f28] ;  /* 0x002f2800011c7983 */ /* 0x000ee20000300800 */
[----:B-----5:R-:W-:Y:S02]  /*19e620*/  LOP3.LUT R12, R35, 0xffff, RZ, 0xc0, !PT ;  /* 0x0000ffff230c7812 */ /* 0x020fe400078ec0ff */
[----:B----4-:R-:W-:Y:S01]  /*19e630*/  LOP3.LUT R11, R27, 0xffff, RZ, 0xc0, !PT ;  /* 0x0000ffff1b0b7812 */ /* 0x010fe200078ec0ff */
[----:B------:R-:W4:Y:S01]  /*19e640*/  LDL.LU R35, [R1+0x2f24] ;  /* 0x002f240001237983 */ /* 0x000f220000300800 */
[----:B------:R-:W-:-:S03]  /*19e650*/  LOP3.LUT R10, R26, 0xffff, RZ, 0xc0, !PT ;  /* 0x0000ffff1a0a7812 */ /* 0x000fc600078ec0ff */
[----:B------:R-:W5:Y:S01]  /*19e660*/  LDL.LU R27, [R1+0x2f1c] ;  /* 0x002f1c00011b7983 */ /* 0x000f620000300800 */
[----:B0-----:R-:W-:-:S03]  /*19e670*/  LOP3.LUT R9, R25, 0xffff, RZ, 0xc0, !PT ;  /* 0x0000ffff19097812 */ /* 0x001fc600078ec0ff */
        /* <DEDUP_REMOVED lines=40> */
[----:B------:R-:W-:-:S03]  /*19e900*/  LOP3.LUT R13, R28, 0xffff, RZ, 0xc0, !PT ;  /* 0x0000ffff1c0d7812 */ /* 0x000fc600078ec0ff */
[----:B------:R-:W3:Y:S01]  /*19e910*/  LDL.LU R28, [R1+0x2f8c] ;  /* 0x002f8c00011c7983 */ /* 0x000ee20000300800 */
[----:B----4-:R-:W-:Y:S02]  /*19e920*/  LOP3.LUT R12, R35, 0xffff, RZ, 0xc0, !PT ;  /* 0x0000ffff230c7812 */ /* 0x010fe400078ec0ff */
[----:B-----5:R-:W-:Y:S01]  /*19e930*/  LOP3.LUT R11, R27, 0xffff, RZ, 0xc0, !PT ;  /* 0x0000ffff1b0b7812 */ /* 0x020fe200078ec0ff */
[----:B------:R-:W4:Y:S01]  /*19e940*/  LDL.LU R35, [R1+0x2f88] ;  /* 0x002f880001237983 */ /* 0x000f220000300800 */
        /* <DEDUP_REMOVED lines=11> */
[--C-:B------:R-:W-:Y:S02]  /*19ea00*/  SHF.R.U32.HI R14, RZ, 0x8, R8.reuse ;  /* 0x00000008ff0e7819 */ /* 0x100fe40000011608 */
[----:B------:R-:W-:Y:S02]  /*19ea10*/  LOP3.LUT R9, R9, 0xffff, RZ, 0xc0, !PT ;  /* 0x0000ffff09097812 */ /* 0x000fe400078ec0ff */
[----:B--2---:R-:W-:Y:S02]  /*19ea20*/  LOP3.LUT R2, R20, 0xffff, RZ, 0xc0, !PT ;  /* 0x0000ffff14027812 */ /* 0x004fe400078ec0ff */
[----:B---3--:R-:W-:Y:S01]  /*19ea30*/  LOP3.LUT R0, R19, 0xffff, RZ, 0xc0, !PT ;  /* 0x0000ffff13007812 */ /* 0x008fe200078ec0ff */
[----:B------:R-:W2:Y:S04]  /*19ea40*/  LDL.LU R20, [R1+0xc8] ;  /* 0x0000c80001147983 */ /* 0x000ea80000300800 */
[----:B------:R-:W3:Y:S04]  /*19ea50*/  LDL.LU R19, [R1+0xc4] ;  /* 0x0000c40001137983 */ /* 0x000ee80000300800 */
[----:B------:R0:W-:Y:S02]  /*19ea60*/  STL [R1+0xd14], R13 ;  /* 0x000d140d01007387 */ /* 0x0001e40000100800 */
        /* <DEDUP_REMOVED lines=117> */
[----:B------:R4:W-:Y:S04]  /*19f1c0*/  STL [R1+0x358], R12 ;  /* 0x0003580c01007387 */ /* 0x0009e80000100800 */
[----:B------:R0:W-:Y:S04]  /*19f1d0*/  STL [R1+0x350], R9 ;  /* 0x0003500901007387 */ /* 0x0001e80000100800 */
[----:B------:R1:W-:Y:S01]  /*19f1e0*/  STL [R1+0x34c], R8 ;  /* 0x00034c0801007387 */ /* 0x0003e20000100800 */
[----:B------:R-:W-:-:S03]  /*19f1f0*/  LOP3.LUT R13, R28, 0xffff, RZ, 0xc0, !PT ;  /* 0x0000ffff1c0d7812 */ /* 0x000fc600078ec0ff */
[----:B------:R3:W-:Y:S04]  /*19f200*/  STL [R1+0x348], R0 ;  /* 0x0003480001007387 */ /* 0x0007e80000100800 */
[----:B------:R-:W3:Y:S01]  /*19f210*/  LDL.LU R28, [R1+0x2fc0] ;  /* 0x002fc000011c7983 */ /* 0x000ee20000300800 */
[----:B----4-:R-:W-:Y:S02]  /*19f220*/  LOP3.LUT R12, R35, 0xffff, RZ, 0xc0, !PT ;  /* 0x0000ffff230c7812 */ /* 0x010fe400078ec0ff */
[----:B-----5:R-:W-:Y:S01]  /*19f230*/  LOP3.LUT R11, R27, 0xffff, RZ, 0xc0, !PT ;  /* 0x0000ffff1b0b7812 */ /* 0x020fe200078ec0ff */
        /* <DEDUP_REMOVED lines=71> */
[----:B------:R0:W-:Y:S01]  /*19f6b0*/  STL [R1+0xc88], R13 ;  /* 0x000c880d01007387 */ /* 0x0001e20000100800 */
[----:B------:R-:W-:-:S03]  /*19f6c0*/  PRMT R11, R11, 0x3340, R2 ;  /* 0x000033400b0b7816 */ /* 0x000fc60000000002 */
[----:B------:R1:W-:Y:S01]  /*19f6d0*/  STL [R1+0xc84], R12 ;  /* 0x000c840c01007387 */ /* 0x0003e20000100800 */
[----:B0-----:R-:W-:Y:S02]  /*19f6e0*/  SHF.R.U32.HI R13, RZ, 0x8, R2 ;  /* 0x00000008ff0d7819 */ /* 0x001fe40000011602 */
[--C-:B------:R-:W-:Y:S01]  /*19f6f0*/  PRMT R2, R10, 0x3340, R0.reuse ;  /* 0x000033400a027816 */ /* 0x100fe20000000000 */
[----:B------:R-:W-:Y:S01]  /*19f700*/  STL [R1+0xc80], R11 ;  /* 0x000c800b01007387 */ /* 0x000fe20000100800 */
[----:B-1----:R-:W-:Y:S02]  /*19f710*/  SHF.R.U32.HI R12, RZ, 0x8, R0 ;  /* 0x00000008ff0c7819 */ /* 0x002fe40000011600 */
[----:B------:R-:W-:Y:S01]  /*19f720*/  LOP3.LUT R0, R14, 0xffff, RZ, 0xc0, !PT ;  /* 0x0000ffff0e007812 */ /* 0x000fe200078ec0ff */
[----:B------:R0:W-:Y:S01]  /*19f730*/  STL [R1+0xc7c], R2 ;  /* 0x000c7c0201007387 */ /* 0x0001e20000100800 */
[----:B------:R-:W-:Y:S02]  /*19f740*/  LOP3.LUT R10, R13, 0xffff, RZ, 0xc0, !PT ;  /* 0x0000ffff0d0a7812 */ /* 0x000fe400078ec0ff */
[----:B------:R-:W-:-:S02]  /*19f750*/  LOP3.LUT R13, R15, 0xffff, RZ, 0xc0, !PT ;  /* 0x0000ffff0f0d7812 */ /* 0x000fc400078ec0ff */
[----:B------:R-:W-:Y:S02]  /*19f760*/  LOP3.LUT R12, R12, 0xffff, RZ, 0xc0, !PT ;  /* 0x0000ffff0c0c7812 */ /* 0x000fe400078ec0ff */
[----:B0-----:R-:W-:Y:S02]  /*19f770*/  LOP3.LUT R2, R17, 0xffff, RZ, 0xc0, !PT ;  /* 0x0000ffff11027812 */ /* 0x001fe400078ec0ff */
[----:B------:R-:W-:Y:S02]  /*19f780*/  LOP3.LUT R11, R16, 0xffff, RZ, 0xc0, !PT ;  /* 0x0000ffff100b7812 */ /* 0x000fe400078ec0ff */
[----:B------:R-:W-:Y:S02]  /*19f790*/  PRMT R0, R2, 0x3340, R0 ;  /* 0x0000334002007816 */ /* 0x000fe40000000000 */
[----:B------:R-:W-:-:S03]  /*19f7a0*/  PRMT R2, R11, 0x3340, R10 ;  /* 0x000033400b027816 */ /* 0x000fc6000000000a */
[----:B------:R0:W-:Y:S04]  /*19f7b0*/  STL [R1+0x300], R0 ;  /* 0x0003000001007387 */ /* 0x0001e80000100800 */
[----:B------:R1:W-:Y:S04]  /*19f7c0*/  STL [R1+0x304], R8 ;  /* 0x0003040801007387 */ /* 0x0003e80000100800 */
[----:B------:R2:W-:Y:S01]  /*19f7d0*/  STL [R1+0x308], R2 ;  /* 0x0003080201007387 */ /* 0x0005e20000100800 */
[----:B0-----:R-:W-:-:S05]  /*19f7e0*/  PRMT R0, R13, 0x3340, R12 ;  /* 0x000033400d007816 */ /* 0x001fca000000000c */
[----:B------:R3:W-:Y:S01]  /*19f7f0*/  STL [R1+0x30c], R0 ;  /* 0x00030c0001007387 */ /* 0x0007e20000100800 */
[----:B------:R-:W-:-:S03]  /*19f800*/  LOP3.LUT R13, R28, 0xffff, RZ, 0xc0, !PT ;  /* 0x0000ffff1c0d7812 */ /* 0x000fc600078ec0ff */
[----:B------:R-:W3:Y:S01]  /*19f810*/  LDL.LU R28, [R1+0x2fd4] ;  /* 0x002fd400011c7983 */ /* 0x000ee20000300800 */
[----:B----4-:R-:W-:Y:S02]  /*19f820*/  LOP3.LUT R12, R35, 0xffff, RZ, 0xc0, !PT ;  /* 0x0000ffff230c7812 */ /* 0x010fe400078ec0ff */
[----:B-----5:R-:W-:Y:S01]  /*19f830*/  LOP3.LUT R11, R27, 0xffff, RZ, 0xc0, !PT ;  /* 0x0000ffff1b0b7812 */ /* 0x020fe200078ec0ff */
[----:B------:R-:W4:Y:S01]  /*19f840*/  LDL.LU R35, [R1+0x2fd0] ;  /* 0x002fd00001237983 */ /* 0x000f220000300800 */
[----:B------:R-:W-:-:S03]  /*19f850*/  LOP3.LUT R10, R26, 0xffff, RZ, 0xc0, !PT ;  /* 0x0000ffff1a0a7812 */ /* 0x000fc600078ec0ff */
        /* <DEDUP_REMOVED lines=15> */
[----:B------:R-:W3:Y:S01]  /*19f950*/  LDL.LU R19, [R1+0x2dc] ;  /* 0x0002dc0001137983 */ /* 0x000ee20000300800 */
[----:B------:R-:W-:-:S03]  /*19f960*/  PRMT R16, R11, 0x3340, R2 ;  /* 0x000033400b107816 */ /* 0x000fc60000000002 */
[----:B------:R0:W-:Y:S04]  /*19f970*/  STL [R1+0xc38], R13 ;  /* 0x000c380d01007387 */ /* 0x0001e80000100800 */
[----:B------:R-:W-:Y:S04]  /*19f980*/  STL [R1+0xc48], R12 ;  /* 0x000c480c01007387 */ /* 0x000fe80000100800 */
[----:B------:R1:W-:Y:S01]  /*19f990*/  STL [R1+0xc44], R16 ;  /* 0x000c441001007387 */ /* 0x0003e20000100800 */
[----:B0-----:R-:W-:Y:S02]  /*19f9a0*/  SHF.R.U32.HI R13, RZ, 0x8, R11 ;  /* 0x00000008ff0d7819 */ /* 0x001fe4000001160b */
[----:B------:R-:W-:-:S02]  /*19f9b0*/  SHF.R.U32.HI R11, RZ, 0x8, R10 ;  /* 0x00000008ff0b7819 */ /* 0x000fc4000001160a */
[----:B-1----:R-:W-:Y:S02]  /*19f9c0*/  PRMT R16, R10, 0x3340, R0 ;  /* 0x000033400a107816 */ /* 0x002fe40000000000 */
[----:B------:R-:W-:Y:S02]  /*19f9d0*/  SHF.R.U32.HI R12, RZ, 0x8, R2 ;  /* 0x00000008ff0c7819 */ /* 0x000fe40000011602 */
[----:B------:R-:W-:Y:S02]  /*19f9e0*/  SHF.R.U32.HI R10, RZ, 0x8, R0 ;  /* 0x00000008ff0a7819 */ /* 0x000fe40000011600 */
[----:B------:R-:W-:Y:S02]  /*19f9f0*/  LOP3.LUT R2, R9, 0xffff, RZ, 0xc0, !PT ;  /* 0x0000ffff09027812 */ /* 0x000fe400078ec0ff */
[----:B------:R-:W-:Y:S02]  /*19fa00*/  LOP3.LUT R0, R8, 0xffff, RZ, 0xc0, !PT ;  /* 0x0000ffff08007812 */ /* 0x000fe400078ec0ff */
[----:B------:R-:W-:-:S02]  /*19fa10*/  LOP3.LUT R9, R13, 0xffff, RZ, 0xc0, !PT ;  /* 0x0000ffff0d097812 */ /* 0x000fc400078ec0ff */
[----:B------:R-:W-:Y:S02]  /*19fa20*/  LOP3.LUT R8, R12, 0xffff, RZ, 0xc0, !PT ;  /* 0x0000ffff0c087812 */ /* 0x000fe400078ec0ff */
[----:B------:R-:W-:Y:S02]  /*19fa30*/  LOP3.LUT R11, R11, 0xffff, RZ, 0xc0, !PT ;  /* 0x0000ffff0b0b7812 */ /* 0x000fe400078ec0ff */
[----:B------:R-:W-:Y:S02]  /*19fa40*/  PRMT R0, R2, 0x3340, R0 ;  /* 0x0000334002007816 */ /* 0x000fe40000000000 */
[----:B------:R-:W-:Y:S02]  /*19fa50*/  LOP3.LUT R10, R10, 0xffff, RZ, 0xc0, !PT ;  /* 0x0000ffff0a0a7812 */ /* 0x000fe400078ec0ff */
[----:B------:R-:W-:Y:S02]  /*19fa60*/  LOP3.LUT R13, R15, 0xffff, RZ, 0xc0, !PT ;  /* 0x0000ffff0f0d7812 */ /* 0x000fe400078ec0ff */
[----:B------:R-:W-:Y:S01]  /*19fa70*/  LOP3.LUT R12, R14, 0xffff, RZ, 0xc0, !PT ;  /* 0x0000ffff0e0c7812 */ /* 0x000fe200078ec0ff */
[----:B------:R-:W-:Y:S01]  /*19fa80*/  STL [R1+0xc40], R16 ;  /* 0x000c401001007387 */ /* 0x000fe20000100800 */
[----:B------:R-:W-:-:S02]  /*19fa90*/  PRMT R8, R9, 0x3340, R8 ;  /* 0x0000334009087816 */ /* 0x000fc40000000008 */
[----:B------:R-:W-:Y:S01]  /*19faa0*/  PRMT R2, R11, 0x3340, R10 ;  /* 0x000033400b027816 */ /* 0x000fe2000000000a */
[----:B------:R0:W-:Y:S04]  /*19fab0*/  STL [R1+0x2f0], R0 ;  /* 0x0002f00001007387 */ /* 0x0001e80000100800 */
[----:B------:R1:W-:Y:S04]  /*19fac0*/  STL [R1+0x2f4], R8 ;  /* 0x0002f40801007387 */ /* 0x0003e80000100800 */
[----:B------:R2:W-:Y:S01]  /*19fad0*/  STL [R1+0x2f8], R2 ;  /* 0x0002f80201007387 */ /* 0x0005e20000100800 */
[----:B0-----:R-:W-:-:S05]  /*19fae0*/  PRMT R0, R13, 0x3340, R12 ;  /* 0x000033400d007816 */ /* 0x001fca000000000c */
[----:B------:R3:W-:Y:S01]  /*19faf0*/  STL [R1+0x2e0], R0 ;  /* 0x0002e00001007387 */ /* 0x0007e20000100800 */
[----:B------:R-:W-:-:S03]  /*19fb00*/  LOP3.LUT R13, R28, 0xffff, RZ, 0xc0, !PT ;  /* 0x0000ffff1c0d7812 */ /* 0x000fc600078ec0ff */
[----:B------:R-:W3:Y:S01]  /*19fb10*/  LDL.LU R28, [R1+0x2fe0] ;  /* 0x002fe000011c7983 */ /* 0x000ee20000300800 */
[----:B------:R-:W-:Y:S02]  /*19fb20*/  SHF.R.U32.HI R15, RZ, 0x8, R13 ;  /* 0x00000008ff0f7819 */ /* 0x000fe4000001160d */
        /* <DEDUP_REMOVED lines=44> */
[----:B------:R3:W-:Y:S04]  /*19fdf0*/  STL [R1+0x2d0], R0 ;  /* 0x0002d00001007387 */ /* 0x0007e80000100800 */
[----:B------:R-:W3:Y:S04]  /*19fe00*/  LDL.LU R30, [R1+0x2f68] ;  /* 0x002f6800011e7983 */ /* 0x000ee80000300800 */
[----:B------:R-:W3:Y:S01]  /*19fe10*/  LDL.LU R29, [R1+0x2f64] ;  /* 0x002f6400011d7983 */ /* 0x000ee20000300800 */
[----:B------:R-:W-:-:S03]  /*19fe20*/  LOP3.LUT R13, R28, 0xffff, RZ, 0xc0, !PT ;  /* 0x0000ffff1c0d7812 */ /* 0x000fc600078ec0ff */
[----:B------:R-:W3:Y:S01]  /*19fe30*/  LDL.LU R28, [R1+0x2f60] ;  /* 0x002f6000011c7983 */ /* 0x000ee20000300800 */
[----:B------:R-:W-:Y:S02]  /*19fe40*/  SHF.R.U32.HI R16, RZ, 0x8, R13 ;  /* 0x00000008ff107819 */ /* 0x000fe4000001160d */
[----:B----4-:R-:W-:Y:S02]  /*19fe50*/  LOP3.LUT R12, R35, 0xffff, RZ, 0xc0, !PT ;  /* 0x0000ffff230c7812 */ /* 0x010fe400078ec0ff */
[----:B-----5:R-:W-:Y:S02]  /*19fe60*/  LOP3.LUT R10, R26, 0xffff, RZ, 0xc0, !PT ;  /* 0x0000ffff1a0a7812 */ /* 0x020fe400078ec0ff */
[----:B------:R-:W-:Y:S01]  /*19fe70*/  LOP3.LUT R9, R25, 0xffff, RZ, 0xc0, !PT ;  /* 0x0000ffff19097812 */ /* 0x000fe200078ec0ff */
[----:B------:R-:W4:Y:S01]  /*19fe80*/  LDL.LU R26, [R1+0x2f44] ;  /* 0x002f4400011a7983 */ /* 0x000f220000300800 */
[----:B-1----:R-:W-:-:S03]  /*19fe90*/  LOP3.LUT R8, R21, 0xffff, RZ, 0xc0, !PT ;  /* 0x0000ffff15087812 */ /* 0x002fc600078ec0ff */
[----:B------:R-:W5:Y:S04]  /*19fea0*/  LDL.LU R25, [R1+0xb7c] ;  /* 0x000b7c0001197983 */ /* 0x000f680000300800 */
[----:B------:R-:W4:Y:S01]  /*19feb0*/  LDL.LU R21, [R1+0x32c] ;  /* 0x00032c0001157983 */ /* 0x000f220000300800 */
[----:B------:R-:W-:Y:S02]  /*19fec0*/  LOP3.LUT R11, R27, 0xffff, RZ, 0xc0, !PT ;  /* 0x0000ffff1b0b7812 */ /* 0x000fe400078ec0ff */
[--C-:B------:R-:W-:Y:S02]  /*19fed0*/  PRMT R27, R12, 0x3340, R8.reuse ;  /* 0x000033400c1b7816 */ /* 0x100fe40000000008 */
[----:B------:R-:W-:Y:S02]  /*19fee0*/  SHF.R.U32.HI R14, RZ, 0x8, R8 ;  /* 0x00000008ff0e7819 */ /* 0x000fe40000011608 */
[----:B------:R-:W-:-:S02]  /*19fef0*/  PRMT R35, R13, 0x3340, R9 ;  /* 0x000033400d237816 */ /* 0x000fc40000000009 */
[----:B------:R-:W-:Y:S02]  /*19ff00*/  SHF.R.U32.HI R15, RZ, 0x8, R9 ;  /* 0x00000008ff0f7819 */ /* 0x000fe40000011609 */
[----:B------:R-:W-:Y:S02]  /*19ff10*/  SHF.R.U32.HI R13, RZ, 0x8, R12 ;  /* 0x00000008ff0d7819 */ /* 0x000fe4000001160c */
[----:B------:R-:W-:Y:S02]  /*19ff20*/  SHF.R.U32.HI R12, RZ, 0x8, R11 ;  /* 0x00000008ff0c7819 */ /* 0x000fe4000001160b */
[----:B------:R-:W-:Y:S02]  /*19ff30*/  LOP3.LUT R13, R13, 0xffff, RZ, 0xc0, !PT ;  /* 0x0000ffff0d0d7812 */ /* 0x000fe400078ec0ff */
[----:B--2---:R-:W-:Y:S02]  /*19ff40*/  LOP3.LUT R2, R20, 0xffff, RZ, 0xc0, !PT ;  /* 0x0000ffff14027812 */ /* 0x004fe400078ec0ff */
[----:B---3--:R-:W-:Y:S01]  /*19ff50*/  LOP3.LUT R0, R19, 0xffff, RZ, 0xc0, !PT ;  /* 0x0000ffff13007812 */ /* 0x008fe200078ec0ff */
[----:B------:R-:W2:Y:S04]  /*19ff60*/  LDL.LU R20, [R1+0x31c] ;  /* 0x00031c0001147983 */ /* 0x000ea80000300800 */
[----:B------:R-:W3:Y:S01]  /*19ff70*/  LDL.LU R19, [R1+0x314] ;  /* 0x0003140001137983 */ /* 0x000ee20000300800 */
[----:B------:R-:W-:-:S02]  /*19ff80*/  PRMT R8, R11, 0x3340, R2 ;  /* 0x000033400b087816 */ /* 0x000fc40000000002 */
[----:B------:R-:W-:Y:S02]  /*19ff90*/  SHF.R.U32.HI R9, RZ, 0x8, R2 ;  /* 0x00000008ff097819 */ /* 0x000fe40000011602 */
[----:B------:R-:W-:Y:S01]  /*19ffa0*/  SHF.R.U32.HI R11, RZ, 0x8, R10 ;  /* 0x00000008ff0b7819 */ /* 0x000fe2000001160a */
[----:B------:R0:W-:Y:S01]  /*19ffb0*/  STL [R1+0xbe4], R8 ;  /* 0x000be40801007387 */ /* 0x0001e20000100800 */
[--C-:B------:R-:W-:Y:S02]  /*19ffc0*/  PRMT R10, R10, 0x3340, R0.reuse ;  /* 0x000033400a0a7816 */ /* 0x100fe40000000000 */
[----:B------:R-:W-:Y:S02]  /*19ffd0*/  LOP3.LUT R2, R12, 0xffff, RZ, 0xc0, !PT ;  /* 0x0000ffff0c027812 */ /* 0x000fe400078ec0ff */
[----:B0-----:R-:W-:Y:S02]  /*19ffe0*/  SHF.R.U32.HI R8, RZ, 0x8, R0 ;  /* 0x00000008ff087819 */ /* 0x001fe40000011600 */
[----:B------:R-:W-:-:S02]  /*19fff0*/  LOP3.LUT R0, R9, 0xffff, RZ, 0xc0, !PT ;  /* 0x0000ffff09007812 */ /* 0x000fc400078ec0ff */
[----:B------:R-:W-:Y:S02]  /*1a0000*/  LOP3.LUT R9, R11, 0xffff, RZ, 0xc0, !PT ;  /* 0x0000ffff0b097812 */ /* 0x000fe400078ec0ff */
[----:B------:R-:W-:Y:S02]  /*1a0010*/  LOP3.LUT R8, R8, 0xffff, RZ, 0xc0, !PT ;  /* 0x0000ffff08087812 */ /* 0x000fe400078ec0ff */
[----:B------:R-:W-:Y:S02]  /*1a0020*/  PRMT R2, R2, 0x3340, R0 ;  /* 0x0000334002027816 */ /* 0x000fe40000000000 */
[----:B------:R-:W-:Y:S01]  /*1a0030*/  PRMT R0, R9, 0x3340, R8 ;  /* 0x0000334009007816 */ /* 0x000fe20000000008 */
[----:B------:R0:W-:Y:S04]  /*1a0040*/  STL [R1+0xbe0], R10 ;  /* 0x000be00a01007387 */ /* 0x0001e80000100800 */
[----:B------:R2:W-:Y:S04]  /*1a0050*/  STL [R1+0x2d4], R2 ;  /* 0x0002d40201007387 */ /* 0x0005e80000100800 */
[----:B------:R3:W-:Y:S04]  /*1a0060*/  STL [R1+0x2d8], R0 ;  /* 0x0002d80001007387 */ /* 0x0007e80000100800 */
[----:B------:R-:W3:Y:S04]  /*1a0070*/  LDL.LU R22, [R1+0x2fa8] ;  /* 0x002fa80001167983 */ /* 0x000ee80000300800 */
[----:B------:R-:W3:Y:S01]  /*1a0080*/  LDL.LU R45, [R1+0x2f84] ;  /* 0x002f8400012d7983 */ /* 0x000ee20000300800 */
[----:B------:R-:W-:-:S03]  /*1a0090*/  LOP3.LUT R12, R14, 0xffff, RZ, 0xc0, !PT ;  /* 0x0000ffff0e0c7812 */ /* 0x000fc600078ec0ff */
[----:B------:R-:W3:Y:S04]  /*1a00a0*/  LDL.LU R48, [R1+0x2f5c] ;  /* 0x002f5c0001307983 */ /* 0x000ee80000300800 */
[----:B------:R-:W3:Y:S01]  /*1a00b0*/  LDL.LU R31, [R1+0x2f40] ;  /* 0x002f4000011f7983 */ /* 0x000ee20000300800 */
[----:B0-----:R-:W-:Y:S02]  /*1a00c0*/  LOP3.LUT R10, R15, 0xffff, RZ, 0xc0, !PT ;  /* 0x0000ffff0f0a7812 */ /* 0x001fe400078ec0ff */
[----:B------:R-:W-:Y:S02]  /*1a00d0*/  PRMT R9, R13, 0x3340, R12 ;  /* 0x000033400d097816 */ /* 0x000fe4000000000c */
[----:B------:R-:W-:Y:S02]  /*1a00e0*/  LOP3.LUT R15, R30, 0xffff, RZ, 0xc0, !PT ;  /* 0x0000ffff1e0f7812 */ /* 0x000fe400078ec0ff */
[----:B------:R-:W-:Y:S01]  /*1a00f0*/  LOP3.LUT R14, R29, 0xffff, RZ, 0xc0, !PT ;  /* 0x0000ffff1d0e7812 */ /* 0x000fe200078ec0ff */
[----:B------:R-:W3:Y:S04]  /*1a0100*/  LDL.LU R30, [R1+0xb98] ;  /* 0x000b9800011e7983 */ /* 0x000ee80000300800 */
[----:B------:R-:W3:Y:S01]  /*1a0110*/  LDL.LU R29, [R1+0xb90] ;  /* 0x000b9000011d7983 */ /* 0x000ee20000300800 */
[----:B------:R-:W-:-:S03]  /*1a0120*/  LOP3.LUT R13, R28, 0xffff, RZ, 0xc0, !PT ;  /* 0x0000ffff1c0d7812 */ /* 0x000fc600078ec0ff */
[----:B------:R-:W3:Y:S01]  /*1a0130*/  LDL.LU R28, [R1+0x318] ;  /* 0x00031800011c7983 */ /* 0x000ee20000300800 */
[----:B------:R-:W-:-:S04]  /*1a0140*/  LOP3.LUT R11, R16, 0xffff, RZ, 0xc0, !PT ;  /* 0x0000ffff100b7812 */ /* 0x000fc800078ec0ff */
[----:B------:R-:W-:Y:S02]  /*1a0150*/  PRMT R8, R11, 0x3340, R10 ;  /* 0x000033400b087816 */ /* 0x000fe4000000000a */
[----:B------:R-:W-:Y:S02]  /*1a0160*/  SHF.R.U32.HI R18, RZ, 0x8, R13 ;  /* 0x00000008ff127819 */ /* 0x000fe4000001160d */
[----:B-----5:R-:W-:Y:S02]  /*1a0170*/  LOP3.LUT R11, R25, 0xffff, RZ, 0xc0, !PT ;  /* 0x0000ffff190b7812 */ /* 0x020fe400078ec0ff */
[----:B----4-:R-:W-:Y:S02]  /*1a0180*/  LOP3.LUT R10, R21, 0xffff, RZ, 0xc0, !PT ;  /* 0x0000ffff150a7812 */ /* 0x010fe400078ec0ff */
[----:B------:R-:W4:Y:S01]  /*1a0190*/  LDL.LU R21, [R1+0x310] ;  /* 0x0003100001157983 */ /* 0x000f220000300800 */
[----:B------:R-:W-:Y:S02]  /*1a01a0*/  LOP3.LUT R12, R26, 0xffff, RZ, 0xc0, !PT ;  /* 0x0000ffff1a0c7812 */ /* 0x000fe400078ec0ff */
[----:B------:R-:W-:-:S02]  /*1a01b0*/  PRMT R26, R15, 0x3340, R11 ;  /* 0x000033400f1a7816 */ /* 0x000fc4000000000b */
[----:B------:R-:W-:Y:S02]  /*1a01c0*/  SHF.R.U32.HI R16, RZ, 0x8, R11 ;  /* 0x00000008ff107819 */ /* 0x000fe4000001160b */
[--C-:B------:R-:W-:Y:S02]  /*1a01d0*/  PRMT R25, R14, 0x3340, R10.reuse ;  /* 0x000033400e197816 */ /* 0x100fe4000000000a */
[----:B------:R-:W-:Y:S02]  /*1a01e0*/  SHF.R.U32.HI R11, RZ, 0x8, R10 ;  /* 0x00000008ff0b7819 */ /* 0x000fe4000001160a */
[----:B------:R-:W-:Y:S02]  /*1a01f0*/  SHF.R.U32.HI R17, RZ, 0x8, R12 ;  /* 0x00000008ff117819 */ /* 0x000fe4000001160c */
[----:B------:R-:W-:Y:S02]  /*1a0200*/  LOP3.LUT R11, R11, 0xffff, RZ, 0xc0, !PT ;  /* 0x0000ffff0b0b7812 */ /* 0x000fe400078ec0ff */
[----:B--2---:R-:W-:-:S02]  /*1a0210*/  LOP3.LUT R2, R20, 0xffff, RZ, 0xc0, !PT ;  /* 0x0000ffff14027812 */ /* 0x004fc400078ec0ff */
[----:B---3--:R-:W-:Y:S02]  /*1a0220*/  LOP3.LUT R0, R19, 0xffff, RZ, 0xc0, !PT ;  /* 0x0000ffff13007812 */ /* 0x008fe400078ec0ff */
[----:B------:R-:W-:Y:S02]  /*1a0230*/  SHF.R.U32.HI R20, RZ, 0x8, R15 ;  /* 0x00000008ff147819 */ /* 0x000fe4000001160f */
[--C-:B------:R-:W-:Y:S02]  /*1a0240*/  PRMT R10, R13, 0x3340, R2.reuse ;  /* 0x000033400d0a7816 */ /* 0x100fe40000000002 */
[----:B------:R-:W-:Y:S02]  /*1a0250*/  SHF.R.U32.HI R15, RZ, 0x8, R2 ;  /* 0x00000008ff0f7819 */ /* 0x000fe40000011602 */
[----:B------:R-:W-:Y:S02]  /*1a0260*/  PRMT R2, R12, 0x3340, R0 ;  /* 0x000033400c027816 */ /* 0x000fe40000000000 */
[----:B------:R-:W-:-:S02]  /*1a0270*/  SHF.R.U32.HI R19, RZ, 0x8, R14 ;  /* 0x00000008ff137819 */ /* 0x000fc4000001160e */
[----:B------:R-:W-:Y:S01]  /*1a0280*/  SHF.R.U32.HI R14, RZ, 0x8, R0 ;  /* 0x00000008ff0e7819 */ /* 0x000fe20000011600 */
[----:B------:R0:W-:Y:S04]  /*1a0290*/  STL [R1+0xb7c], R10 ;  /* 0x000b7c0a01007387 */ /* 0x0001e80000100800 */
[----:B------:R1:W-:Y:S01]  /*1a02a0*/  STL [R1+0xbd8], R2 ;  /* 0x000bd80201007387 */ /* 0x0003e20000100800 */
[----:B------:R-:W-:Y:S02]  /*1a02b0*/  LOP3.LUT R0, R20, 0xffff, RZ, 0xc0, !PT ;  /* 0x0000ffff14007812 */ /* 0x000fe400078ec0ff */
[----:B------:R-:W-:Y:S02]  /*1a02c0*/  LOP3.LUT R13, R18, 0xffff, RZ, 0xc0, !PT ;  /* 0x0000ffff120d7812 */ /* 0x000fe400078ec0ff */
[----:B------:R-:W-:-:S02]  /*1a02d0*/  LOP3.LUT R12, R15, 0xffff, RZ, 0xc0, !PT ;  /* 0x0000ffff0f0c7812 */ /* 0x000fc400078ec0ff */
[----:B------:R-:W-:Y:S02]  /*1a02e0*/  LOP3.LUT R15, R17, 0xffff, RZ, 0xc0, !PT ;  /* 0x0000ffff110f7812 */ /* 0x000fe400078ec0ff */
[----:B------:R-:W-:Y:S02]  /*1a02f0*/  LOP3.LUT R14, R14, 0xffff, RZ, 0xc0, !PT ;  /* 0x0000ffff0e0e7812 */ /* 0x000fe400078ec0ff */
[----:B0-----:R-:W-:Y:S02]  /*1a0300*/  LOP3.LUT R10, R16, 0xffff, RZ, 0xc0, !PT ;  /* 0x0000ffff100a7812 */ /* 0x001fe400078ec0ff */
[----:B-1----:R-:W-:Y:S02]  /*1a0310*/  LOP3.LUT R2, R19, 0xffff, RZ, 0xc0, !PT ;  /* 0x0000ffff13027812 */ /* 0x002fe400078ec0ff */
[----:B------:R-:W-:Y:S02]  /*1a0320*/  PRMT R10, R0, 0x3340, R10 ;  /* 0x00003340000a7816 */ /* 0x000fe4000000000a */
[----:B------:R-:W-:-:S02]  /*1a0330*/  PRMT R11, R2, 0x3340, R11 ;  /* 0x00003340020b7816 */ /* 0x000fc4000000000b */
[----:B------:R-:W-:Y:S02]  /*1a0340*/  PRMT R2, R13, 0x3340, R12 ;  /* 0x000033400d027816 */ /* 0x000fe4000000000c */
[----:B------:R-:W-:-:S03]  /*1a0350*/  PRMT R0, R15, 0x3340, R14 ;  /* 0x000033400f007816 */ /* 0x000fc6000000000e */
[----:B------:R0:W-:Y:S04]  /*1a0360*/  STL [R1+0x2dc], R2 ;  /* 0x0002dc0201007387 */ /* 0x0001e80000100800 */
[----:B------:R4:W-:Y:S01]  /*1a0370*/  STL [R1+0x2fc], R0 ;  /* 0x0002fc0001007387 */ /* 0x0009e20000100800 */
[----:B------:R-:W-:-:S03]  /*1a0380*/  LOP3.LUT R17, R22, 0xffff, RZ, 0xc0, !PT ;  /* 0x0000ffff16117812 */ /* 0x000fc600078ec0ff */
[----:B------:R-:W2:Y:S01]  /*1a0390*/  LDL.LU R23, [R1+0x2fa4] ;  /* 0x002fa40001177983 */ /* 0x000ea20000300800 */
[----:B------:R-:W-:-:S03]  /*1a03a0*/  LOP3.LUT R16, R45, 0xffff, RZ, 0xc0, !PT ;  /* 0x0000ffff2d107812 */ /* 0x000fc600078ec0ff */
[----:B------:R-:W3:Y:S01]  /*1a03b0*/  LDL.LU R22, [R1+0x2f80] ;  /* 0x002f800001167983 */ /* 0x000ee20000300800 */
[----:B------:R-:W-:-:S03]  /*1a03c0*/  LOP3.LUT R15, R48, 0xffff, RZ, 0xc0, !PT ;  /* 0x0000ffff300f7812 */ /* 0x000fc600078ec0ff */
[----:B------:R-:W5:Y:S01]  /*1a03d0*/  LDL.LU R45, [R1+0x2f58] ;  /* 0x002f5800012d7983 */ /* 0x000f620000300800 */
[----:B------:R-:W-:-:S03]  /*1a03e0*/  LOP3.LUT R14, R31, 0xffff, RZ, 0xc0, !PT ;  /* 0x0000ffff1f0e7812 */ /* 0x000fc600078ec0ff */
[----:B------:R-:W5:Y:S04]  /*1a03f0*/  LDL.LU R48, [R1+0x2f3c] ;  /* 0x002f3c0001307983 */ /* 0x000f680000300800 */
[----:B------:R-:W5:Y:S01]  /*1a0400*/  LDL.LU R31, [R1+0xb94] ;  /* 0x000b9400011f7983 */ /* 0x000f620000300800 */
[----:B------:R-:W-:Y:S02]  /*1a0410*/  LOP3.LUT R13, R30, 0xffff, RZ, 0xc0, !PT ;  /* 0x0000ffff1e0d7812 */ /* 0x000fe400078ec0ff */
[----:B------:R-:W-:Y:S01]  /*1a0420*/  LOP3.LUT R12, R29, 0xffff, RZ, 0xc0, !PT ;  /* 0x0000ffff1d0c7812 */ /* 0x000fe200078ec0ff */
[----:B------:R-:W5:Y:S04]  /*1a0430*/  LDL.LU R30, [R1+0x328] ;  /* 0x00032800011e7983 */ /* 0x000f680000300800 */
[----:B------:R-:W5:Y:S01]  /*1a0440*/  LDL.LU R29, [R1+0x324] ;  /* 0x00032400011d7983 */ /* 0x000f620000300800 */
[----:B0-----:R-:W-:-:S03]  /*1a0450*/  LOP3.LUT R2, R28, 0xffff, RZ, 0xc0, !PT ;  /* 0x0000ffff1c027812 */ /* 0x001fc600078ec0ff */
[----:B------:R-:W5:Y:S01]  /*1a0460*/  LDL.LU R28, [R1+0x320] ;  /* 0x00032000011c7983 */ /* 0x000f620000300800 */
[----:B------:R-:W-:Y:S02]  /*1a0470*/  SHF.R.U32.HI R20, RZ, 0x8, R16 ;  /* 0x00000008ff147819 */ /* 0x000fe40000011610 */
[----:B------:R-:W-:Y:S02]  /*1a0480*/  PRMT R16, R16, 0x3340, R12 ;  /* 0x0000334010107816 */ /* 0x000fe4000000000c */
[----:B------:R-:W-:Y:S02]  /*1a0490*/  SHF.R.U32.HI R19, RZ, 0x8, R15 ;  /* 0x00000008ff137819 */ /* 0x000fe4000001160f */
[----:B------:R-:W-:Y:S02]  /*1a04a0*/  PRMT R15, R15, 0x3340, R2 ;  /* 0x000033400f0f7816 */ /* 0x000fe40000000002 */
[----:B------:R-:W-:Y:S02]  /*1a04b0*/  SHF.R.U32.HI R18, RZ, 0x8, R14 ;  /* 0x00000008ff127819 */ /* 0x000fe4000001160e */
[----:B------:R-:W-:-:S02]  /*1a04c0*/  SHF.R.U32.HI R12, RZ, 0x8, R12 ;  /* 0x00000008ff0c7819 */ /* 0x000fc4000001160c */
[----:B----4-:R-:W-:Y:S02]  /*1a04d0*/  LOP3.LUT R0, R21, 0xffff, RZ, 0xc0, !PT ;  /* 0x0000ffff15007812 */ /* 0x010fe400078ec0ff */
[----:B------:R-:W-:Y:S02]  /*1a04e0*/  SHF.R.U32.HI R21, RZ, 0x8, R17 ;  /* 0x00000008ff157819 */ /* 0x000fe40000011611 */
[--C-:B------:R-:W-:Y:S02]  /*1a04f0*/  PRMT R17, R17, 0x3340, R13.reuse ;  /* 0x0000334011117816 */ /* 0x100fe4000000000d */
[----:B------:R-:W-:Y:S02]  /*1a0500*/  SHF.R.U32.HI R13, RZ, 0x8, R13 ;  /* 0x00000008ff0d7819 */ /* 0x000fe4000001160d */
[----:B------:R-:W-:Y:S01]  /*1a0510*/  PRMT R14, R14, 0x3340, R0 ;  /* 0x000033400e0e7816 */ /* 0x000fe20000000000 */
[----:B------:R0:W-:Y:S04]  /*1a0520*/  STL [R1+0xb90], R17 ;  /* 0x000b901101007387 */ /* 0x0001e80000100800 */
[----:B------:R1:W-:Y:S04]  /*1a0530*/  STL [R1+0xb98], R16 ;  /* 0x000b981001007387 */ /* 0x0003e80000100800 */
[----:B------:R4:W-:Y:S04]  /*1a0540*/  STL [R1+0xbf4], R15 ;  /* 0x000bf40f01007387 */ /* 0x0009e80000100800 */
[----:B------:R4:W-:Y:S01]  /*1a0550*/  STL [R1+0xbf8], R14 ;  /* 0x000bf80e01007387 */ /* 0x0009e20000100800 */
[----:B------:R-:W-:-:S02]  /*1a0560*/  LOP3.LUT R12, R12, 0xffff, RZ, 0xc0, !PT ;  /* 0x0000ffff0c0c7812 */ /* 0x000fc400078ec0ff */
[----:B0-----:R-:W-:Y:S02]  /*1a0570*/  SHF.R.U32.HI R17, RZ, 0x8, R2 ;  /* 0x00000008ff117819 */ /* 0x001fe40000011602 */
[----:B-1----:R-:W-:Y:S02]  /*1a0580*/  SHF.R.U32.HI R16, RZ, 0x8, R0 ;  /* 0x00000008ff107819 */ /* 0x002fe40000011600 */
[----:B------:R-:W-:Y:S02]  /*1a0590*/  LOP3.LUT R2, R21, 0xffff, RZ, 0xc0, !PT ;  /* 0x0000ffff15027812 */ /* 0x000fe400078ec0ff */
[----:B------:R-:W-:Y:S02]  /*1a05a0*/  LOP3.LUT R0, R13, 0xffff, RZ, 0xc0, !PT ;  /* 0x0000ffff0d007812 */ /* 0x000fe400078ec0ff */
[----:B------:R-:W-:Y:S02]  /*1a05b0*/  LOP3.LUT R13, R20, 0xffff, RZ, 0xc0, !PT ;  /* 0x0000ffff140d7812 */ /* 0x000fe400078ec0ff */
[----:B----4-:R-:W-:-:S02]  /*1a05c0*/  LOP3.LUT R15, R19, 0xffff, RZ, 0xc0, !PT ;  /* 0x0000ffff130f7812 */ /* 0x010fc400078ec0ff */
[----:B------:R-:W-:Y:S02]  /*1a05d0*/  LOP3.LUT R14, R17, 0xffff, RZ, 0xc0, !PT ;  /* 0x0000ffff110e7812 */ /* 0x000fe400078ec0ff */
[----:B------:R-:W-:Y:S02]  /*1a05e0*/  PRMT R0, R2, 0x3340, R0 ;  /* 0x0000334002007816 */ /* 0x000fe40000000000 */
[----:B------:R-:W-:Y:S02]  /*1a05f0*/  LOP3.LUT R17, R18, 0xffff, RZ, 0xc0, !PT ;  /* 0x0000ffff12117812 */ /* 0x000fe400078ec0ff */
[----:B------:R-:W-:Y:S02]  /*1a0600*/  LOP3.LUT R16, R16, 0xffff, RZ, 0xc0, !PT ;  /* 0x0000ffff10107812 */ /* 0x000fe400078ec0ff */
[----:B------:R-:W-:Y:S02]  /*1a0610*/  PRMT R12, R13, 0x3340, R12 ;  /* 0x000033400d0c7816 */ /* 0x000fe4000000000c */
[----:B------:R-:W-:Y:S01]  /*1a0620*/  PRMT R2, R15, 0x3340, R14 ;  /* 0x000033400f027816 */ /* 0x000fe2000000000e */
[----:B------:R0:W-:Y:S04]  /*1a0630*/  STL [R1+0x310], R0 ;  /* 0x0003100001007387 */ /* 0x0001e80000100800 */
[----:B------:R1:W-:Y:S04]  /*1a0640*/  STL [R1+0x314], R12 ;  /* 0x0003140c01007387 */ /* 0x0003e80000100800 */
[----:B------:R4:W-:Y:S01]  /*1a0650*/  STL [R1+0x318], R2 ;  /* 0x0003180201007387 */ /* 0x0009e20000100800 */
[----:B0-----:R-:W-:-:S05]  /*1a0660*/  PRMT R0, R17, 0x3340, R16 ;  /* 0x0000334011007816 */ /* 0x001fca0000000010 */
[----:B------:R0:W-:Y:S01]  /*1a0670*/  STL [R1+0x31c], R0 ;  /* 0x00031c0001007387 */ /* 0x0001e20000100800 */
[----:B--2---:R-:W-:Y:S02]  /*1a0680*/  LOP3.LUT R17, R23, 0xffff, RZ, 0xc0, !PT ;  /* 0x0000ffff17117812 */ /* 0x004fe400078ec0ff */
[----:B---3--:R-:W-:Y:S01]  /*1a0690*/  LOP3.LUT R16, R22, 0xffff, RZ, 0xc0, !PT ;  /* 0x0000ffff16107812 */ /* 0x008fe200078ec0ff */
[----:B------:R-:W2:Y:S01]  /*1a06a0*/  LDL.LU R23, [R1+0x2fa0] ;  /* 0x002fa00001177983 */ /* 0x000ea20000300800 */
[----:B-----5:R-:W-:-:S03]  /*1a06b0*/  LOP3.LUT R15, R45, 0xffff, RZ, 0xc0, !PT ;  /* 0x0000ffff2d0f7812 */ /* 0x020fc600078ec0ff */
[----:B------:R-:W3:Y:S01]  /*1a06c0*/  LDL.LU R22, [R1+0x2f7c] ;  /* 0x002f7c0001167983 */ /* 0x000ee20000300800 */
[----:B------:R-:W-:-:S03]  /*1a06d0*/  LOP3.LUT R14, R48, 0xffff, RZ, 0xc0, !PT ;  /* 0x0000ffff300e7812 */ /* 0x000fc600078ec0ff */
[----:B------:R-:W5:Y:S01]  /*1a06e0*/  LDL.LU R45, [R1+0x2f54] ;  /* 0x002f5400012d7983 */ /* 0x000f620000300800 */
[----:B------:R-:W-:-:S03]  /*1a06f0*/  LOP3.LUT R13, R31, 0xffff, RZ, 0xc0, !PT ;  /* 0x0000ffff1f0d7812 */ /* 0x000fc600078ec0ff */
[----:B------:R-:W5:Y:S04]  /*1a0700*/  LDL.LU R48, [R1+0x2f38] ;  /* 0x002f380001307983 */ /* 0x000f680000300800 */
[----:B------:R-:W5:Y:S01]  /*1a0710*/  LDL.LU R31, [R1+0x360] ;  /* 0x00036000011f7983 */ /* 0x000f620000300800 */
[----:B-1----:R-:W-:Y:S02]  /*1a0720*/  LOP3.LUT R12, R30, 0xffff, RZ, 0xc0, !PT ;  /* 0x0000ffff1e0c7812 */ /* 0x002fe400078ec0ff */
[----:B----4-:R-:W-:Y:S01]  /*1a0730*/  LOP3.LUT R2, R29, 0xffff, RZ, 0xc0, !PT ;  /* 0x0000ffff1d027812 */ /* 0x010fe200078ec0ff */
[----:B------:R-:W4:Y:S04]  /*1a0740*/  LDL.LU R30, [R1+0x354] ;  /* 0x00035400011e7983 */ /* 0x000f280000300800 */
[----:B------:R-:W4:Y:S01]  /*1a0750*/  LDL.LU R29, [R1+0x344] ;  /* 0x00034400011d7983 */ /* 0x000f220000300800 */
[----:B0-----:R-:W-:-:S03]  /*1a0760*/  LOP3.LUT R0, R28, 0xffff, RZ, 0xc0, !PT ;  /* 0x0000ffff1c007812 */ /* 0x001fc600078ec0ff */
[----:B------:R-:W4:Y:S01]  /*1a0770*/  LDL.LU R28, [R1+0x33c] ;  /* 0x00033c00011c7983 */ /* 0x000f220000300800 */
[----:B------:R-:W-:Y:S02]  /*1a0780*/  SHF.R.U32.HI R21, RZ, 0x8, R17 ;  /* 0x00000008ff157819 */ /* 0x000fe40000011611 */
[--C-:B------:R-:W-:Y:S02]  /*1a0790*/  PRMT R17, R17, 0x3340, R13.reuse ;  /* 0x0000334011117816 */ /* 0x100fe4000000000d */
[----:B------:R-:W-:Y:S02]  /*1a07a0*/  SHF.R.U32.HI R20, RZ, 0x8, R16 ;  /* 0x00000008ff147819 */ /* 0x000fe40000011610 */
[----:B------:R-:W-:Y:S02]  /*1a07b0*/  PRMT R16, R16, 0x3340, R12 ;  /* 0x0000334010107816 */ /* 0x000fe4000000000c */
[----:B------:R-:W-:Y:S02]  /*1a07c0*/  SHF.R.U32.HI R13, RZ, 0x8, R13 ;  /* 0x00000008ff0d7819 */ /* 0x000fe4000001160d */
[----:B------:R-:W-:Y:S01]  /*1a07d0*/  SHF.R.U32.HI R19, RZ, 0x8, R15 ;  /* 0x00000008ff137819 */ /* 0x000fe2000001160f */
[----:B------:R0:W-:Y:S04]  /*1a07e0*/  STL [R1+0xb94], R17 ;  /* 0x000b941101007387 */ /* 0x0001e80000100800 */
[----:B------:R1:W-:Y:S01]  /*1a07f0*/  STL [R1+0xc00], R16 ;  /* 0x000c001001007387 */ /* 0x0003e20000100800 */
[----:B------:R-:W-:-:S02]  /*1a0800*/  PRMT R15, R15, 0x3340, R2 ;  /* 0x000033400f0f7816 */ /* 0x000fc40000000002 */
[----:B------:R-:W-:Y:S02]  /*1a0810*/  SHF.R.U32.HI R18, RZ, 0x8, R14 ;  /* 0x00000008ff127819 */ /* 0x000fe4000001160e */
[----:B------:R-:W-:Y:S02]  /*1a0820*/  PRMT R14, R14, 0x3340, R0 ;  /* 0x000033400e0e7816 */ /* 0x000fe40000000000 */
[----:B------:R-:W-:Y:S02]  /*1a0830*/  SHF.R.U32.HI R12, RZ, 0x8, R12 ;  /* 0x00000008ff0c7819 */ /* 0x000fe4000001160c */
[----:B0-----:R-:W-:Y:S02]  /*1a0840*/  SHF.R.U32.HI R17, RZ, 0x8, R2 ;  /* 0x00000008ff117819 */ /* 0x001fe40000011602 */
[----:B-1----:R-:W-:Y:S02]  /*1a0850*/  SHF.R.U32.HI R16, RZ, 0x8, R0 ;  /* 0x00000008ff107819 */ /* 0x002fe40000011600 */
[----:B------:R-:W-:-:S02]  /*1a0860*/  LOP3.LUT R2, R21, 0xffff, RZ, 0xc0, !PT ;  /* 0x0000ffff15027812 */ /* 0x000fc400078ec0ff */
[----:B------:R-:W-:Y:S01]  /*1a0870*/  LOP3.LUT R0, R13, 0xffff, RZ, 0xc0, !PT ;  /* 0x0000ffff0d007812 */ /* 0x000fe200078ec0ff */
[----:B------:R0:W-:Y:S04]  /*1a0880*/  STL [R1+0xc20], R15 ;  /* 0x000c200f01007387 */ /* 0x0001e80000100800 */
[----:B------:R1:W-:Y:S01]  /*1a0890*/  STL [R1+0xc28], R14 ;  /* 0x000c280e01007387 */ /* 0x0003e20000100800 */
[----:B------:R-:W-:Y:S02]  /*1a08a0*/  LOP3.LUT R13, R20, 0xffff, RZ, 0xc0, !PT ;  /* 0x0000ffff140d7812 */ /* 0x000fe400078ec0ff */
[----:B------:R-:W-:Y:S02]  /*1a08b0*/  LOP3.LUT R12, R12, 0xffff, RZ, 0xc0, !PT ;  /* 0x0000ffff0c0c7812 */ /* 0x000fe400078ec0ff */
[----:B------:R-:W-:-:S02]  /*1a08c0*/  PRMT R0, R2, 0x3340, R0 ;  /* 0x0000334002007816 */ /* 0x000fc40000000000 */
[----:B------:R-:W-:Y:S02]  /*1a08d0*/  LOP3.LUT R16, R16, 0xffff, RZ, 0xc0, !PT ;  /* 0x0000ffff10107812 */ /* 0x000fe400078ec0ff */
[----:B------:R-:W-:Y:S02]  /*1a08e0*/  PRMT R12, R13, 0x3340, R12 ;  /* 0x000033400d0c7816 */ /* 0x000fe4000000000c */
[----:B0-----:R-:W-:Y:S02]  /*1a08f0*/  LOP3.LUT R15, R19, 0xffff, RZ, 0xc0, !PT ;  /* 0x0000ffff130f7812 */ /* 0x001fe400078ec0ff */
[----:B-1----:R-:W-:Y:S02]  /*1a0900*/  LOP3.LUT R14, R17, 0xffff, RZ, 0xc0, !PT ;  /* 0x0000ffff110e7812 */ /* 0x002fe400078ec0ff */
[----:B------:R-:W-:Y:S01]  /*1a0910*/  LOP3.LUT R17, R18, 0xffff, RZ, 0xc0, !PT ;  /* 0x0000ffff12117812 */ /* 0x000fe200078ec0ff */
[----:B------:R0:W-:Y:S01]  /*1a0920*/  STL [R1+0x320], R0 ;  /* 0x0003200001007387 */ /* 0x0001e20000100800 */
[----:B------:R-:W-:-:S03]  /*1a0930*/  PRMT R2, R15, 0x3340, R14 ;  /* 0x000033400f027816 */ /* 0x000fc6000000000e */
[----:B------:R4:W-:Y:S01]  /*1a0940*/  STL [R1+0x324], R12 ;  /* 0x0003240c01007387 */ /* 0x0009e20000100800 */
[----:B0-----:R-:W-:-:S03]  /*1a0950*/  PRMT R0, R17, 0x3340, R16 ;  /* 0x0000334011007816 */ /* 0x001fc60000000010 */
[----:B------:R0:W-:Y:S04]  /*1a0960*/  STL [R1+0x328], R2 ;  /* 0x0003280201007387 */ /* 0x0001e80000100800 */
        /* <DEDUP_REMOVED lines=11> */
[----:B----4-:R-:W-:Y:S02]  /*1a0a20*/  LOP3.LUT R12, R30, 0xffff, RZ, 0xc0, !PT ;  /* 0x0000ffff1e0c7812 */ /* 0x010fe400078ec0ff */
[----:B0-----:R-:W-:Y:S01]  /*1a0a30*/  LOP3.LUT R2, R29, 0xffff, RZ, 0xc0, !PT ;  /* 0x0000ffff1d027812 */ /* 0x001fe200078ec0ff */
[----:B------:R-:W4:Y:S04]  /*1a0a40*/  LDL.LU R30, [R1+0x390] ;  /* 0x00039000011e7983 */ /* 0x000f280000300800 */
[----:B------:R-:W4:Y:S01]  /*1a0a50*/  LDL.LU R29, [R1+0x364] ;  /* 0x00036400011d7983 */ /* 0x000f220000300800 */
[----:B-1----:R-:W-:-:S03]  /*1a0a60*/  LOP3.LUT R0, R28, 0xffff, RZ, 0xc0, !PT ;  /* 0x0000ffff1c007812 */ /* 0x002fc600078ec0ff */
[----:B------:R-:W4:Y:S01]  /*1a0a70*/  LDL.LU R28, [R1+0x35c] ;  /* 0x00035c00011c7983 */ /* 0x000f220000300800 */
[----:B------:R-:W-:Y:S02]  /*1a0a80*/  SHF.R.U32.HI R21, RZ, 0x8, R17 ;  /* 0x00000008ff157819 */ /* 0x000fe40000011611 */
[--C-:B------:R-:W-:Y:S02]  /*1a0a90*/  PRMT R17, R17, 0x3340, R13.reuse ;  /* 0x0000334011117816 */ /* 0x100fe4000000000d */
[----:B------:R-:W-:Y:S02]  /*1a0aa0*/  SHF.R.U32.HI R18, RZ, 0x8, R13 ;  /* 0x00000008ff127819 */ /* 0x000fe4000001160d */
[----:B------:R-:W-:Y:S02]  /*1a0ab0*/  SHF.R.U32.HI R20, RZ, 0x8, R16 ;  /* 0x00000008ff147819 */ /* 0x000fe40000011610 */
[--C-:B------:R-:W-:Y:S02]  /*1a0ac0*/  PRMT R16, R16, 0x3340, R12.reuse ;  /* 0x0000334010107816 */ /* 0x100fe4000000000c */
[----:B------:R-:W-:-:S02]  /*1a0ad0*/  SHF.R.U32.HI R13, RZ, 0x8, R12 ;  /* 0x00000008ff0d7819 */ /* 0x000fc4000001160c */
[----:B------:R-:W-:Y:S02]  /*1a0ae0*/  SHF.R.U32.HI R19, RZ, 0x8, R15 ;  /* 0x00000008ff137819 */ /* 0x000fe4000001160f */
[--C-:B------:R-:W-:Y:S02]  /*1a0af0*/  PRMT R15, R15, 0x3340, R2.reuse ;  /* 0x000033400f0f7816 */ /* 0x100fe40000000002 */
        /* <DEDUP_REMOVED lines=27> */
[----:B-----5:R-:W-:-:S03]  /*1a0cb0*/  LOP3.LUT R15, R45, 0xffff, RZ, 0xc0, !PT ;  /* 0x0000ffff2d0f7812 */ /* 0x020fc600078ec0ff */
[----:B------:R-:W3:Y:S01]  /*1a0cc0*/  LDL.LU R22, [R1+0x2f74] ;  /* 0x002f740001167983 */ /* 0x000ee20000300800 */
[----:B0-----:R-:W-:-:S03]  /*1a0cd0*/  LOP3.LUT R14, R48, 0xffff, RZ, 0xc0, !PT ;  /* 0x0000ffff300e7812 */ /* 0x001fc600078ec0ff */
[----:B------:R-:W5:Y:S01]  /*1a0ce0*/  LDL.LU R45, [R1+0x2f4c] ;  /* 0x002f4c00012d7983 */ /* 0x000f620000300800 */
[----:B------:R-:W-:-:S03]  /*1a0cf0*/  LOP3.LUT R13, R31, 0xffff, RZ, 0xc0, !PT ;  /* 0x0000ffff1f0d7812 */ /* 0x000fc600078ec0ff */
[----:B------:R-:W5:Y:S04]  /*1a0d00*/  LDL.LU R48, [R1+0x2f30] ;  /* 0x002f300001307983 */ /* 0x000f680000300800 */
[----:B------:R-:W5:Y:S01]  /*1a0d10*/  LDL.LU R31, [R1+0xb78] ;  /* 0x000b7800011f7983 */ /* 0x000f620000300800 */
[----:B----4-:R-:W-:Y:S02]  /*1a0d20*/  LOP3.LUT R12, R30, 0xffff, RZ, 0xc0, !PT ;  /* 0x0000ffff1e0c7812 */ /* 0x010fe400078ec0ff */
[----:B------:R-:W-:Y:S01]  /*1a0d30*/  LOP3.LUT R2, R29, 0xffff, RZ, 0xc0, !PT ;  /* 0x0000ffff1d027812 */ /* 0x000fe200078ec0ff */
        /* <DEDUP_REMOVED lines=113> */
[----:B------:R1:W-:Y:S04]  /*1a1450*/  STL [R1+0xcc0], R15 ;  /* 0x000cc00f01007387 */ /* 0x0003e80000100800 */
[----:B------:R1:W-:Y:S01]  /*1a1460*/  STL [R1+0xcd0], R14 ;  /* 0x000cd00e01007387 */ /* 0x0003e20000100800 */
[----:B------:R-:W-:-:S02]  /*1a1470*/  SHF.R.U32.HI R0, RZ, 0x8, R0 ;  /* 0x00000008ff007819 */ /* 0x000fc40000011600 */
[----:B------:R-:W-:Y:S02]  /*1a1480*/  LOP3.LUT R12, R12, 0xffff, RZ, 0xc0, !PT ;  /* 0x0000ffff0c0c7812 */ /* 0x000fe400078ec0ff */
[----:B0-----:R-:W-:Y:S02]  /*1a1490*/  LOP3.LUT R17, R21, 0xffff, RZ, 0xc0, !PT ;  /* 0x0000ffff15117812 */ /* 0x001fe400078ec0ff */
[----:B-1----:R-:W-:Y:S02]  /*1a14a0*/  LOP3.LUT R16, R18, 0xffff, RZ, 0xc0, !PT ;  /* 0x0000ffff12107812 */ /* 0x002fe400078ec0ff */
[----:B------:R-:W-:Y:S02]  /*1a14b0*/  LOP3.LUT R15, R20, 0xffff, RZ, 0xc0, !PT ;  /* 0x0000ffff140f7812 */ /* 0x000fe400078ec0ff */
[----:B------:R-:W-:Y:S02]  /*1a14c0*/  LOP3.LUT R14, R13, 0xffff, RZ, 0xc0, !PT ;  /* 0x0000ffff0d0e7812 */ /* 0x000fe400078ec0ff */
[----:B------:R-:W-:-:S02]  /*1a14d0*/  LOP3.LUT R13, R19, 0xffff, RZ, 0xc0, !PT ;  /* 0x0000ffff130d7812 */ /* 0x000fc400078ec0ff */
[----:B------:R-:W-:Y:S02]  /*1a14e0*/  PRMT R16, R17, 0x3340, R16 ;  /* 0x0000334011107816 */ /* 0x000fe40000000010 */
[----:B------:R-:W-:Y:S02]  /*1a14f0*/  LOP3.LUT R2, R2, 0xffff, RZ, 0xc0, !PT ;  /* 0x0000ffff02027812 */ /* 0x000fe400078ec0ff */
[----:B------:R-:W-:Y:S02]  /*1a1500*/  PRMT R14, R15, 0x3340, R14 ;  /* 0x000033400f0e7816 */ /* 0x000fe4000000000e */
[----:B------:R-:W-:Y:S02]  /*1a1510*/  LOP3.LUT R0, R0, 0xffff, RZ, 0xc0, !PT ;  /* 0x0000ffff00007812 */ /* 0x000fe400078ec0ff */
[----:B------:R-:W-:Y:S01]  /*1a1520*/  PRMT R12, R13, 0x3340, R12 ;  /* 0x000033400d0c7816 */ /* 0x000fe2000000000c */
[----:B------:R3:W-:Y:S04]  /*1a1530*/  STL [R1+0xa2c], R16 ;  /* 0x000a2c1001007387 */ /* 0x0007e80000100800 */
[----:B------:R-:W-:Y:S01]  /*1a1540*/  STL [R1+0xa50], R14 ;  /* 0x000a500e01007387 */ /* 0x000fe20000100800 */
[----:B------:R-:W-:-:S03]  /*1a1550*/  PRMT R0, R2, 0x3340, R0 ;  /* 0x0000334002007816 */ /* 0x000fc60000000000 */
[----:B------:R4:W-:Y:S04]  /*1a1560*/  STL [R1+0xa54], R12 ;  /* 0x000a540c01007387 */ /* 0x0009e80000100800 */
[----:B------:R0:W-:Y:S01]  /*1a1570*/  STL [R1+0xa58], R0 ;  /* 0x000a580001007387 */ /* 0x0001e20000100800 */
[----:B--2---:R-:W-:Y:S02]  /*1a1580*/  LOP3.LUT R17, R23, 0xffff, RZ, 0xc0, !PT ;  /* 0x0000ffff17117812 */ /* 0x004fe400078ec0ff */
[----:B---3--:R-:W-:Y:S02]  /*1a1590*/  LOP3.LUT R16, R22, 0xffff, RZ, 0xc0, !PT ;  /* 0x0000ffff16107812 */ /* 0x008fe400078ec0ff */
[----:B-----5:R-:W-:Y:S02]  /*1a15a0*/  LOP3.LUT R15, R45, 0xffff, RZ, 0xc0, !PT ;  /* 0x0000ffff2d0f7812 */ /* 0x020fe400078ec0ff */
[----:B------:R-:W-:-:S02]  /*1a15b0*/  LOP3.LUT R13, R31, 0xffff, RZ, 0xc0, !PT ;  /* 0x0000ffff1f0d7812 */ /* 0x000fc400078ec0ff */
[----:B------:R-:W-:Y:S02]  /*1a15c0*/  SHF.R.U32.HI R21, RZ, 0x8, R17 ;  /* 0x00000008ff157819 */ /* 0x000fe40000011611 */
[----:B----4-:R-:W-:Y:S02]  /*1a15d0*/  LOP3.LUT R12, R30, 0xffff, RZ, 0xc0, !PT ;  /* 0x0000ffff1e0c7812 */ /* 0x010fe400078ec0ff */
[----:B------:R-:W-:Y:S02]  /*1a15e0*/  LOP3.LUT R2, R29, 0xffff, RZ, 0xc0, !PT ;  /* 0x0000ffff1d027812 */ /* 0x000fe400078ec0ff */
[----:B------:R-:W-:Y:S02]  /*1a15f0*/  LOP3.LUT R14, R48, 0xffff, RZ, 0xc0, !PT ;  /* 0x0000ffff300e7812 */ /* 0x000fe400078ec0ff */
[----:B------:R-:W-:Y:S02]  /*1a1600*/  PRMT R17, R17, 0x3340, R13 ;  /* 0x0000334011117816 */ /* 0x000fe4000000000d */
[----:B------:R-:W-:-:S02]  /*1a1610*/  SHF.R.U32.HI R20, RZ, 0x8, R16 ;  /* 0x00000008ff147819 */ /* 0x000fc40000011610 */
[----:B------:R-:W-:Y:S02]  /*1a1620*/  SHF.R.U32.HI R18, RZ, 0x8, R13 ;  /* 0x00000008ff127819 */ /* 0x000fe4000001160d */
[--C-:B------:R-:W-:Y:S02]  /*1a1630*/  PRMT R16, R16, 0x3340, R12.reuse ;  /* 0x0000334010107816 */ /* 0x100fe4000000000c */
[----:B------:R-:W-:Y:S02]  /*1a1640*/  SHF.R.U32.HI R19, RZ, 0x8, R15 ;  /* 0x00000008ff137819 */ /* 0x000fe4000001160f */
[----:B------:R-:W-:Y:S02]  /*1a1650*/  SHF.R.U32.HI R13, RZ, 0x8, R12 ;  /* 0x00000008ff0d7819 */ /* 0x000fe4000001160c */
[----:B------:R-:W-:Y:S02]  /*1a1660*/  PRMT R15, R15, 0x3340, R2 ;  /* 0x000033400f0f7816 */ /* 0x000fe40000000002 */
[----:B0-----:R-:W-:-:S02]  /*1a1670*/  LOP3.LUT R0, R28, 0xffff, RZ, 0xc0, !PT ;  /* 0x0000ffff1c007812 */ /* 0x001fc400078ec0ff */
[----:B------:R-:W-:Y:S02]  /*1a1680*/  SHF.R.U32.HI R12, RZ, 0x8, R2 ;  /* 0x00000008ff0c7819 */ /* 0x000fe40000011602 */
[----:B------:R-:W-:Y:S01]  /*1a1690*/  SHF.R.U32.HI R2, RZ, 0x8, R14 ;  /* 0x00000008ff027819 */ /* 0x000fe2000001160e */
[----:B------:R0:W-:Y:S01]  /*1a16a0*/  STL [R1+0xccc], R17 ;  /* 0x000ccc1101007387 */ /* 0x0001e20000100800 */
[----:B------:R-:W-:-:S03]  /*1a16b0*/  PRMT R14, R14, 0x3340, R0 ;  /* 0x000033400e0e7816 */ /* 0x000fc60000000000 */
[----:B------:R1:W-:Y:S04]  /*1a16c0*/  STL [R1+0xcd8], R16 ;  /* 0x000cd81001007387 */ /* 0x0003e80000100800 */
[----:B------:R2:W-:Y:S04]  /*1a16d0*/  STL [R1+0xcf4], R15 ;  /* 0x000cf40f01007387 */ /* 0x0005e80000100800 */
[----:B------:R-:W3:Y:S04]  /*1a16e0*/  LDL.LU R60, [R1] ;  /* 0x00000000013c7983 */ /* 0x000ee80000300800 */
[----:B------:R-:W3:Y:S04]  /*1a16f0*/  LDL.LU R52, [R1+0x19c] ;  /* 0x00019c0001347983 */ /* 0x000ee80000300800 */
        /* <DEDUP_REMOVED lines=13> */
[----:B0-----:R-:W-:-:S02]  /*1a17d0*/  LOP3.LUT R17, R21, 0xffff, RZ, 0xc0, !PT ;  /* 0x0000ffff15117812 */ /* 0x001fc400078ec0ff */
[----:B-1----:R-:W-:Y:S01]  /*1a17e0*/  LOP3.LUT R16, R18, 0xffff, RZ, 0xc0, !PT ;  /* 0x0000ffff12107812 */ /* 0x002fe200078ec0ff */
[----:B------:R-:W5:Y:S04]  /*1a17f0*/  LDL.LU R29, [R1+0x18c] ;  /* 0x00018c00011d7983 */ /* 0x000f680000300800 */
[----:B------:R-:W5:Y:S04]  /*1a1800*/  LDL.LU R30, [R1+0x178] ;  /* 0x00017800011e7983 */ /* 0x000f680000300800 */
[----:B------:R-:W5:Y:S01]  /*1a1810*/  LDL.LU R31, [R1+0x174] ;  /* 0x00017400011f7983 */ /* 0x000f620000300800 */
[----:B--2---:R-:W-:-:S02]  /*1a1820*/  LOP3.LUT R15, R20, 0xffff, RZ, 0xc0, !PT ;  /* 0x0000ffff140f7812 */ /* 0x004fc400078ec0ff */
[----:B----4-:R-:W-:Y:S01]  /*1a1830*/  LOP3.LUT R14, R13, 0xffff, RZ, 0xc0, !PT ;  /* 0x0000ffff0d0e7812 */ /* 0x010fe200078ec0ff */
[----:B------:R-:W2:Y:S01]  /*1a1840*/  LDL.LU R21, [R1+0x168] ;  /* 0x0001680001157983 */ /* 0x000ea20000300800 */
[----:B------:R-:W-:Y:S02]  /*1a1850*/  PRMT R16, R17, 0x3340, R16 ;  /* 0x0000334011107816 */ /* 0x000fe40000000010 */
[----:B------:R-:W-:Y:S01]  /*1a1860*/  SHF.R.U32.HI R0, RZ, 0x8, R0 ;  /* 0x00000008ff007819 */ /* 0x000fe20000011600 */
[----:B------:R-:W4:Y:S04]  /*1a1870*/  LDL.LU R18, [R1+0x20] ;  /* 0x0000200001127983 */ /* 0x000f280000300800 */
[----:B------:R-:W2:Y:S01]  /*1a1880*/  LDL.LU R20, [R1+0x16c] ;  /* 0x00016c0001147983 */ /* 0x000ea20000300800 */
[----:B------:R-:W-:-:S02]  /*1a1890*/  LOP3.LUT R13, R19, 0xffff, RZ, 0xc0, !PT ;  /* 0x0000ffff130d7812 */ /* 0x000fc400078ec0ff */
[----:B------:R-:W-:Y:S01]  /*1a18a0*/  LOP3.LUT R12, R12, 0xffff, RZ, 0xc0, !PT ;  /* 0x0000ffff0c0c7812 */ /* 0x000fe200078ec0ff */
[----:B------:R-:W4:Y:S01]  /*1a18b0*/  LDL.LU R19, [R1+0x150] ;  /* 0x0001500001137983 */ /* 0x000f220000300800 */
[----:B------:R-:W-:-:S03]  /*1a18c0*/  PRMT R14, R15, 0x3340, R14 ;  /* 0x000033400f0e7816 */ /* 0x000fc6000000000e */
[----:B------:R-:W4:Y:S01]  /*1a18d0*/  LDL.LU R17, [R1+0xf0] ;  /* 0x0000f00001117983 */ /* 0x000f220000300800 */
[----:B------:R-:W-:Y:S02]  /*1a18e0*/  LOP3.LUT R2, R2, 0xffff, RZ, 0xc0, !PT ;  /* 0x0000ffff02027812 */ /* 0x000fe400078ec0ff */
[----:B------:R-:W-:Y:S01]  /*1a18f0*/  LOP3.LUT R0, R0, 0xffff, RZ, 0xc0, !PT ;  /* 0x0000ffff00007812 */ /* 0x000fe200078ec0ff */
[----:B------:R0:W-:Y:S01]  /*1a1900*/  STL [R1+0xa5c], R16 ;  /* 0x000a5c1001007387 */ /* 0x0001e20000100800 */
[----:B------:R-:W-:Y:S02]  /*1a1910*/  PRMT R12, R13, 0x3340, R12 ;  /* 0x000033400d0c7816 */ /* 0x000fe4000000000c */
[----:B------:R-:W-:Y:S01]  /*1a1920*/  PRMT R0, R2, 0x3340, R0 ;  /* 0x0000334002007816 */ /* 0x000fe20000000000 */
[----:B0-----:R-:W4:Y:S04]  /*1a1930*/  LDL.LU R16, [R1+0x154] ;  /* 0x0001540001107983 */ /* 0x001f280000300800 */
[----:B------:R-:W4:Y:S04]  /*1a1940*/  LDL.LU R15, [R1+0x160] ;  /* 0x00016000010f7983 */ /* 0x000f280000300800 */
[----:B------:R0:W-:Y:S04]  /*1a1950*/  STL [R1+0xa70], R14 ;  /* 0x000a700e01007387 */ /* 0x0001e80000100800 */
[----:B0-----:R-:W2:Y:S04]  /*1a1960*/  LDL.LU R14, [R1+0xf4] ;  /* 0x0000f400010e7983 */ /* 0x001ea80000300800 */
[----:B------:R-:W4:Y:S04]  /*1a1970*/  LDL.LU R13, [R1+0x164] ;  /* 0x00016400010d7983 */ /* 0x000f280000300800 */
[----:B------:R0:W-:Y:S04]  /*1a1980*/  STL [R1+0xa7c], R12 ;  /* 0x000a7c0c01007387 */ /* 0x0001e80000100800 */
[----:B0-----:R-:W2:Y:S04]  /*1a1990*/  LDL.LU R12, [R1+0xf8] ;  /* 0x0000f800010c7983 */ /* 0x001ea80000300800 */
[----:B------:R-:W4:Y:S04]  /*1a19a0*/  LDL.LU R2, [R1+0x17c] ;  /* 0x00017c0001027983 */ /* 0x000f280000300800 */
[----:B------:R0:W-:Y:S04]  /*1a19b0*/  STL [R1+0xaa8], R0 ;  /* 0x000aa80001007387 */ /* 0x0001e80000100800 */
[----:B0-----:R-:W2:Y:S01]  /*1a19c0*/  LDL.LU R0, [R1+0xfc] ;  /* 0x0000fc0001007983 */ /* 0x001ea20000300800 */
[----:B---3--:R-:W-:-:S03]  /*1a19d0*/  PRMT R52, R52, 0x5410, R60 ;  /* 0x0000541034347816 */ /* 0x008fc6000000003c */
[----:B------:R-:W3:Y:S01]  /*1a19e0*/  LDL.LU R60, [R1+0x7da0] ;  /* 0x007da000013c7983 */ /* 0x000ee20000300800 */
[----:B-----5:R-:W-:-:S03]  /*1a19f0*/  PRMT R51, R51, 0x5410, R49 ;  /* 0x0000541033337816 */ /* 0x020fc60000000031 */
[----:B------:R0:W-:Y:S01]  /*1a1a00*/  STL [R1], R52 ;  /* 0x0000003401007387 */ /* 0x0001e20000100800 */
[----:B------:R-:W-:Y:S02]  /*1a1a10*/  PRMT R50, R50, 0x5410, R58 ;  /* 0x0000541032327816 */ /* 0x000fe4000000003a */
[----:B------:R-:W-:Y:S01]  /*1a1a20*/  PRMT R43, R43, 0x5410, R61 ;  /* 0x000054102b2b7816 */ /* 0x000fe2000000003d */
[----:B0-----:R-:W5:Y:S04]  /*1a1a30*/  LDL.LU R52, [R1+0x7d9c] ;  /* 0x007d9c0001347983 */ /* 0x001f680000300800 */
[----:B------:R-:W3:Y:S04]  /*1a1a40*/  LDL.LU R49, [R1+0x7d98] ;  /* 0x007d980001317983 */ /* 0x000ee80000300800 */
[----:B------:R0:W-:Y:S01]  /*1a1a50*/  STL [R1+0x4], R51 ;  /* 0x0000043301007387 */ /* 0x0001e20000100800 */
[----:B------:R-:W-:-:S02]  /*1a1a60*/  PRMT R23, R23, 0x5410, R47 ;  /* 0x0000541017177816 */ /* 0x000fc4000000002f */
[----:B------:R-:W-:Y:S01]  /*1a1a70*/  PRMT R45, R45, 0x5410, R22 ;  /* 0x000054102d2d7816 */ /* 0x000fe20000000016 */
[----:B0-----:R-:W5:Y:S04]  /*1a1a80*/  LDL.LU R51, [R1+0x7d94] ;  /* 0x007d940001337983 */ /* 0x001f680000300800 */
[----:B------:R-:W5:Y:S04]  /*1a1a90*/  LDL.LU R58, [R1+0x7d90] ;  /* 0x007d9000013a7983 */ /* 0x000f680000300800 */
[----:B------:R0:W-:Y:S01]  /*1a1aa0*/  STL [R1+0x8], R50 ;  /* 0x0000083201007387 */ /* 0x0001e20000100800 */
[----:B------:R-:W-:-:S03]  /*1a1ab0*/  PRMT R28, R28, 0x5410, R48 ;  /* 0x000054101c1c7816 */ /* 0x000fc60000000030 */
[----:B0-----:R-:W5:Y:S04]  /*1a1ac0*/  LDL.LU R50, [R1+0x7d8c] ;  /* 0x007d8c0001327983 */ /* 0x001f680000300800 */
[----:B------:R-:W5:Y:S04]  /*1a1ad0*/  LDL.LU R61, [R1+0x7d88] ;  /* 0x007d8800013d7983 */ /* 0x000f680000300800 */
[----:B------:R0:W-:Y:S04]  /*1a1ae0*/  STL [R1+0xc], R43 ;  /* 0x00000c2b01007387 */ /* 0x0001e80000100800 */
[----:B0-----:R-:W3:Y:S04]  /*1a1af0*/  LDL.LU R43, [R1+0x7d84] ;  /* 0x007d8400012b7983 */ /* 0x001ee80000300800 */
[----:B------:R-:W5:Y:S04]  /*1a1b00*/  LDL.LU R47, [R1+0x7d80] ;  /* 0x007d8000012f7983 */ /* 0x000f680000300800 */
[----:B------:R0:W-:Y:S04]  /*1a1b10*/  STL [R1+0x40], R23 ;  /* 0x0000401701007387 */ /* 0x0001e80000100800 */
[----:B0-----:R-:W3:Y:S04]  /*1a1b20*/  LDL.LU R23, [R1+0x7d7c] ;  /* 0x007d7c0001177983 */ /* 0x001ee80000300800 */
[----:B------:R-:W5:Y:S04]  /*1a1b30*/  LDL.LU R22, [R1+0x7d78] ;  /* 0x007d780001167983 */ /* 0x000f680000300800 */
[----:B------:R0:W-:Y:S04]  /*1a1b40*/  STL [R1+0x44], R45 ;  /* 0x0000442d01007387 */ /* 0x0001e80000100800 */
[----:B0-----:R-:W3:Y:S04]  /*1a1b50*/  LDL.LU R45, [R1+0x7d74] ;  /* 0x007d7400012d7983 */ /* 0x001ee80000300800 */
[----:B------:R-:W3:Y:S04]  /*1a1b60*/  LDL.LU R48, [R1+0x7d70] ;  /* 0x007d700001307983 */ /* 0x000ee80000300800 */
[----:B------:R0:W-:Y:S04]  /*1a1b70*/  STL [R1+0x48], R28 ;  /* 0x0000481c01007387 */ /* 0x0001e80000100800 */
[----:B0-----:R-:W4:Y:S02]  /*1a1b80*/  LDL.LU R28, [R1+0x7d6c] ;  /* 0x007d6c00011c7983 */ /* 0x001f240000300800 */
[----:B----4-:R-:W-:-:S02]  /*1a1b90*/  PRMT R28, R29, 0x5410, R28 ;  /* 0x000054101d1c7816 */ /* 0x010fc4000000001c */
[----:B------:R-:W4:Y:S04]  /*1a1ba0*/  LDL.LU R29, [R1+0x7d68] ;  /* 0x007d6800011d7983 */ /* 0x000f280000300800 */
[----:B------:R0:W-:Y:S04]  /*1a1bb0*/  STL [R1+0x7b84], R28 ;  /* 0x007b841c01007387 */ /* 0x0001e80000100800 */
[----:B0-----:R-:W2:Y:S01]  /*1a1bc0*/  LDL.LU R28, [R1+0x100] ;  /* 0x00010000011c7983 */ /* 0x001ea20000300800 */
[----:B----4-:R-:W-:-:S03]  /*1a1bd0*/  PRMT R29, R30, 0x5410, R29 ;  /* 0x000054101e1d7816 */ /* 0x010fc6000000001d */
[----:B------:R-:W4:Y:S04]  /*1a1be0*/  LDL.LU R30, [R1+0x7d64] ;  /* 0x007d6400011e7983 */ /* 0x000f280000300800 */
[----:B------:R0:W-:Y:S04]  /*1a1bf0*/  STL [R1+0x7b88], R29 ;  /* 0x007b881d01007387 */ /* 0x0001e80000100800 */
[----:B0-----:R-:W3:Y:S01]  /*1a1c00*/  LDL.LU R29, [R1+0x170] ;  /* 0x00017000011d7983 */ /* 0x001ee20000300800 */
[----:B----4-:R-:W-:-:S03]  /*1a1c10*/  PRMT R30, R31, 0x5410, R30 ;  /* 0x000054101f1e7816 */ /* 0x010fc6000000001e */
[----:B------:R-:W4:Y:S01]  /*1a1c20*/  LDL.LU R31, [R1+0x7d60] ;  /* 0x007d6000011f7983 */ /* 0x000f220000300800 */
[----:B--2---:R-:W-:Y:S02]  /*1a1c30*/  PRMT R28, R2, 0x5410, R28 ;  /* 0x00005410021c7816 */ /* 0x004fe4000000001c */
[----:B------:R-:W-:Y:S02]  /*1a1c40*/  PRMT R2, R13, 0x5410, R0 ;  /* 0x000054100d027816 */ /* 0x000fe40000000000 */
[----:B------:R-:W-:Y:S01]  /*1a1c50*/  PRMT R20, R20, 0x5410, R14 ;  /* 0x0000541014147816 */ /* 0x000fe2000000000e */
[----:B------:R-:W-:Y:S01]  /*1a1c60*/  STL [R1+0x7b8c], R30 ;  /* 0x007b8c1e01007387 */ /* 0x000fe20000100800 */
[----:B------:R-:W-:Y:S02]  /*1a1c70*/  PRMT R0, R15, 0x5410, R12 ;  /* 0x000054100f007816 */ /* 0x000fe4000000000c */
[----:B------:R-:W-:Y:S02]  /*1a1c80*/  PRMT R21, R21, 0x5410, R17 ;  /* 0x0000541015157816 */ /* 0x000fe40000000011 */
[----:B-----5:R-:W-:-:S02]  /*1a1c90*/  PRMT R22, R16, 0x5410, R22 ;  /* 0x0000541010167816 */ /* 0x020fc40000000016 */
[----:B---3--:R-:W-:Y:S02]  /*1a1ca0*/  PRMT R23, R19, 0x5410, R23 ;  /* 0x0000541013177816 */ /* 0x008fe40000000017 */
[----:B------:R-:W-:Y:S02]  /*1a1cb0*/  PRMT R16, R43, 0x5410, R49 ;  /* 0x000054102b107816 */ /* 0x000fe40000000031 */
[----:B------:R-:W-:Y:S02]  /*1a1cc0*/  PRMT R17, R61, 0x5410, R52 ;  /* 0x000054103d117816 */ /* 0x000fe40000000034 */
[----:B----4-:R-:W-:-:S05]  /*1a1cd0*/  PRMT R31, R29, 0x5410, R31 ;  /* 0x000054101d1f7816 */ /* 0x010fca000000001f */
[----:B------:R-:W-:Y:S04]  /*1a1ce0*/  STL [R1+0x7b90], R31 ;  /* 0x007b901f01007387 */ /* 0x000fe80000100800 */
[----:B------:R-:W-:Y:S04]  /*1a1cf0*/  STL [R1+0x30], R28 ;  /* 0x0000301c01007387 */ /* 0x000fe80000100800 */
[----:B------:R-:W-:Y:S04]  /*1a1d00*/  STL [R1+0x34], R2 ;  /* 0x0000340201007387 */ /* 0x000fe80000100800 */
[----:B------:R-:W-:Y:S04]  /*1a1d10*/  STL [R1+0x7b94], R20 ;  /* 0x007b941401007387 */ /* 0x000fe80000100800 */
[----:B------:R0:W-:Y:S04]  /*1a1d20*/  STL [R1+0x38], R0 ;  /* 0x0000380001007387 */ /* 0x0001e80000100800 */
[----:B------:R-:W-:Y:S04]  /*1a1d30*/  STL [R1+0x7b98], R21 ;  /* 0x007b981501007387 */ /* 0x000fe80000100800 */
[----:B------:R-:W-:Y:S04]  /*1a1d40*/  STL [R1+0x7b9c], R22 ;  /* 0x007b9c1601007387 */ /* 0x000fe80000100800 */
[----:B------:R-:W-:Y:S01]  /*1a1d50*/  STL [R1+0x7ba0], R23 ;  /* 0x007ba01701007387 */ /* 0x000fe20000100800 */
[----:B0-----:R-:W-:-:S02]  /*1a1d60*/  PRMT R0, R48, 0x5410, R18 ;  /* 0x0000541030007816 */ /* 0x001fc40000000012 */
[----:B------:R-:W-:Y:S01]  /*1a1d70*/  PRMT R2, R45, 0x5410, R47 ;  /* 0x000054102d027816 */ /* 0x000fe2000000002f */
[----:B------:R-:W2:Y:S04]  /*1a1d80*/  LDL.LU R48, [R1+0x7d5c] ;  /* 0x007d5c0001307983 */ /* 0x000ea80000300800 */
[----:B------:R-:W3:Y:S04]  /*1a1d90*/  LDL.LU R47, [R1+0x7d58] ;  /* 0x007d5800012f7983 */ /* 0x000ee80000300800 */
[----:B------:R0:W-:Y:S04]  /*1a1da0*/  STL [R1+0x20], R0 ;  /* 0x0000200001007387 */ /* 0x0001e80000100800 */
[----:B------:R-:W4:Y:S01]  /*1a1db0*/  LDL.LU R45, [R1+0x7d54] ;  /* 0x007d5400012d7983 */ /* 0x000f220000300800 */
[----:B0-----:R-:W-:-:S03]  /*1a1dc0*/  PRMT R0, R50, 0x5410, R51 ;  /* 0x0000541032007816 */ /* 0x001fc60000000033 */
[----:B------:R-:W5:Y:S04]  /*1a1dd0*/  LDL.LU R51, [R1+0x7d50] ;  /* 0x007d500001337983 */ /* 0x000f680000300800 */
[----:B------:R0:W-:Y:S04]  /*1a1de0*/  STL [R1+0x24], R2 ;  /* 0x0000240201007387 */ /* 0x0001e80000100800 */
[----:B------:R-:W3:Y:S04]  /*1a1df0*/  LDL.LU R50, [R1+0x7d4c] ;  /* 0x007d4c0001327983 */ /* 0x000ee80000300800 */
[----:B------:R-:W2:Y:S04]  /*1a1e00*/  LDL.LU R49, [R1+0x7d48] ;  /* 0x007d480001317983 */ /* 0x000ea80000300800 */
[----:B------:R1:W-:Y:S04]  /*1a1e10*/  STL [R1+0x28], R0 ;  /* 0x0000280001007387 */ /* 0x0003e80000100800 */
[----:B------:R-:W5:Y:S04]  /*1a1e20*/  LDL.LU R43, [R1+0x7d44] ;  /* 0x007d4400012b7983 */ /* 0x000f680000300800 */
[----:B------:R-:W-:Y:S04]  /*1a1e30*/  STL [R1+0x7ba4], R16 ;  /* 0x007ba41001007387 */ /* 0x000fe80000100800 */
[----:B------:R-:W4:Y:S01]  /*1a1e40*/  LDL.LU R52, [R1+0x7d40] ;  /* 0x007d400001347983 */ /* 0x000f220000300800 */
[----:B------:R-:W-:-:S02]  /*1a1e50*/  PRMT R18, R58, 0x5410, R60 ;  /* 0x000054103a127816 */ /* 0x000fc4000000003c */
[----:B------:R-:W-:Y:S02]  /*1a1e60*/  PRMT R19, R56, 0x5410, R57 ;  /* 0x0000541038137816 */ /* 0x000fe40000000039 */
[----:B------:R-:W-:Y:S01]  /*1a1e70*/  PRMT R12, R53, 0x5410, R54 ;  /* 0x00005410350c7816 */ /* 0x000fe20000000036 */
[----:B------:R-:W-:Y:S04]  /*1a1e80*/  STL [R1+0x7ba8], R17 ;  /* 0x007ba81101007387 */ /* 0x000fe80000100800 */
[----:B------:R-:W-:Y:S04]  /*1a1e90*/  STL [R1+0x7bac], R18 ;  /* 0x007bac1201007387 */ /* 0x000fe80000100800 */
[----:B------:R-:W-:Y:S01]  /*1a1ea0*/  STL [R1+0x7bb0], R19 ;  /* 0x007bb01301007387 */ /* 0x000fe20000100800 */
[----:B0-----:R-:W-:-:S03]  /*1a1eb0*/  PRMT R2, R44, 0x5410, R46 ;  /* 0x000054102c027816 */ /* 0x001fc6000000002e */
[----:B------:R0:W-:Y:S01]  /*1a1ec0*/  STL [R1+0x10], R12 ;  /* 0x0000100c01007387 */ /* 0x0001e20000100800 */
[----:B-1----:R-:W-:Y:S02]  /*1a1ed0*/  PRMT R0, R41, 0x5410, R42 ;  /* 0x0000541029007816 */ /* 0x002fe4000000002a */
[----:B------:R-:W-:Y:S02]  /*1a1ee0*/  PRMT R13, R37, 0x5410, R38 ;  /* 0x00005410250d7816 */ /* 0x000fe40000000026 */
[----:B------:R-:W-:Y:S01]  /*1a1ef0*/  PRMT R14, R36, 0x5410, R59 ;  /* 0x00005410240e7816 */ /* 0x000fe2000000003b */
[----:B------:R-:W-:Y:S01]  /*1a1f00*/  STL [R1+0x14], R2 ;  /* 0x0000140201007387 */ /* 0x000fe20000100800 */
[----:B------:R-:W-:Y:S02]  /*1a1f10*/  PRMT R15, R7, 0x5410, R55 ;  /* 0x00005410070f7816 */ /* 0x000fe40000000037 */
[----:B0-----:R-:W-:Y:S02]  /*1a1f20*/  PRMT R12, R39, 0x5410, R40 ;  /* 0x00005410270c7816 */ /* 0x001fe40000000028 */
[----:B------:R-:W-:-:S02]  /*1a1f30*/  PRMT R32, R6, 0x5410, R32 ;  /* 0x0000541006207816 */ /* 0x000fc40000000020 */
[----:B------:R-:W-:Y:S02]  /*1a1f40*/  PRMT R33, R5, 0x5410, R33 ;  /* 0x0000541005217816 */ /* 0x000fe40000000021 */
[----:B------:R-:W-:Y:S01]  /*1a1f50*/  PRMT R34, R4, 0x5410, R34 ;  /* 0x0000541004227816 */ /* 0x000fe20000000022 */
[----:B------:R-:W-:Y:S04]  /*1a1f60*/  STL [R1+0x7bb4], R12 ;  /* 0x007bb40c01007387 */ /* 0x000fe80000100800 */
[----:B------:R4:W-:Y:S04]  /*1a1f70*/  STL [R1+0x18], R0 ;  /* 0x0000180001007387 */ /* 0x0009e80000100800 */
[----:B------:R-:W-:Y:S04]  /*1a1f80*/  STL [R1+0x7bb8], R13 ;  /* 0x007bb80d01007387 */ /* 0x000fe80000100800 */
[----:B------:R-:W-:Y:S01]  /*1a1f90*/  STL [R1+0x7bbc], R14 ;  /* 0x007bbc0e01007387 */ /* 0x000fe20000100800 */
[----:B------:R-:W-:-:S03]  /*1a1fa0*/  PRMT R24, R3, 0x5410, R24 ;  /* 0x0000541003187816 */ /* 0x000fc60000000018 */
        /* <DEDUP_REMOVED lines=12> */
[----:B------:R-:W-:Y:S01]  /*1a2070*/  STL [R1+0x7be0], R11 ;  /* 0x007be00b01007387 */ /* 0x000fe20000100800 */
[----:B----4-:R-:W-:-:S02]  /*1a2080*/  VIADD R0, R52, 0x7 ;  /* 0x0000000734007836 */ /* 0x010fc40000000000 */
[C---:B------:R-:W-:Y:S02]  /*1a2090*/  VIADD R3, R52.reuse, 0x8 ;  /* 0x0000000834037836 */ /* 0x040fe40000000000 */
[C---:B------:R-:W-:Y:S01]  /*1a20a0*/  VIADD R2, R52.reuse, 0x9 ;  /* 0x0000000934027836 */ /* 0x040fe20000000000 */
[----:B------:R0:W-:Y:S04]  /*1a20b0*/  STL [R1+0x2cc], R0 ;  /* 0x0002cc0001007387 */ /* 0x0001e80000100800 */
[----:B------:R1:W-:Y:S04]  /*1a20c0*/  STL [R1+0x2c8], R3 ;  /* 0x0002c80301007387 */ /* 0x0003e80000100800 */
[----:B------:R4:W-:Y:S01]  /*1a20d0*/  STL [R1+0x2c4], R2 ;  /* 0x0002c40201007387 */ /* 0x0009e20000100800 */
[----:B0-----:R-:W-:-:S02]  /*1a20e0*/  VIADD R0, R52, 0xa ;  /* 0x0000000a34007836 */ /* 0x001fc40000000000 */
[C---:B-1----:R-:W-:Y:S02]  /*1a20f0*/  VIADD R3, R52.reuse, 0xb ;  /* 0x0000000b34037836 */ /* 0x042fe40000000000 */
[C---:B----4-:R-:W-:Y:S01]  /*1a2100*/  VIADD R2, R52.reuse, 0xc ;  /* 0x0000000c34027836 */ /* 0x050fe20000000000 */
[----:B------:R0:W-:Y:S04]  /*1a2110*/  STL [R1+0x2c0], R0 ;  /* 0x0002c00001007387 */ /* 0x0001e80000100800 */
[----:B------:R1:W-:Y:S04]  /*1a2120*/  STL [R1+0x2bc], R3 ;  /* 0x0002bc0301007387 */ /* 0x0003e80000100800 */
[----:B------:R4:W-:Y:S01]  /*1a2130*/  STL [R1+0x2b8], R2 ;  /* 0x0002b80201007387 */ /* 0x0009e20000100800 */
[----:B------:R-:W-:-:S02]  /*1a2140*/  VIADD R37, R52, 0x11 ;  /* 0x0000001134257836 */ /* 0x000fc40000000000 */
[C---:B0-----:R-:W-:Y:S02]  /*1a2150*/  VIADD R0, R52.reuse, 0xd ;  /* 0x0000000d34007836 */ /* 0x041fe40000000000 */
[C---:B-1----:R-:W-:Y:S02]  /*1a2160*/  VIADD R3, R52.reuse, 0xe ;  /* 0x0000000e34037836 */ /* 0x042fe40000000000 */
[C---:B----4-:R-:W-:Y:S01]  /*1a2170*/  VIADD R2, R52.reuse, 0xf ;  /* 0x0000000f34027836 */ /* 0x050fe20000000000 */
[----:B------:R0:W-:Y:S04]  /*1a2180*/  STL [R1+0x2b4], R0 ;  /* 0x0002b40001007387 */ /* 0x0001e80000100800 */
[----:B------:R-:W-:Y:S04]  /*1a2190*/  STL [R1+0x2b0], R3 ;  /* 0x0002b00301007387 */ /* 0x000fe80000100800 */
[----:B------:R-:W-:Y:S04]  /*1a21a0*/  STL [R1+0x2ac], R2 ;  /* 0x0002ac0201007387 */ /* 0x000fe80000100800 */
[----:B------:R1:W-:Y:S01]  /*1a21b0*/  STL [R1+0x7c2c], R37 ;  /* 0x007c2c2501007387 */ /* 0x0003e20000100800 */
[----:B0-----:R-:W-:-:S02]  /*1a21c0*/  VIADD R0, R52, 0x10 ;  /* 0x0000001034007836 */ /* 0x001fc40000000000 */
[----:B-1----:R-:W-:-:S03]  /*1a21d0*/  VIADD R37, R52, 0x13 ;  /* 0x0000001334257836 */ /* 0x002fc60000000000 */
[----:B------:R0:W-:Y:S04]  /*1a21e0*/  STL [R1+0x2a8], R0 ;  /* 0x0002a80001007387 */ /* 0x0001e80000100800 */
        /* <DEDUP_REMOVED lines=8> */
[----:B------:R1:W-:Y:S01]  /*1a2270*/  STL [R1+0x7c3c], R37 ;  /* 0x007c3c2501007387 */ /* 0x0003e20000100800 */
[C---:B------:R-:W-:Y:S02]  /*1a2280*/  VIADD R36, R52.reuse, 0x19 ;  /* 0x0000001934247836 */ /* 0x040fe40000000000 */
        /* <DEDUP_REMOVED lines=10> */
[----:B-1----:R-:W-:-:S02]  /*1a2330*/  VIADD R37, R52, 0x1d ;  /* 0x0000001d34257836 */ /* 0x002fc40000000000 */
        /* <DEDUP_REMOVED lines=16> */
[----:B------:R4:W-:Y:S04]  /*1a2440*/  STL [R1+0x7c64], R37 ;  /* 0x007c642501007387 */ /* 0x0009e80000100800 */
[----:B------:R3:W-:Y:S01]  /*1a2450*/  STL [R1+0x7c68], R7 ;  /* 0x007c680701007387 */ /* 0x0007e20000100800 */
[----:B0-----:R-:W-:-:S02]  /*1a2460*/  VIADD R0, R52, 0x25 ;  /* 0x0000002534007836 */ /* 0x001fc40000000000 */
[C---:B-1----:R-:W-:Y:S02]  /*1a2470*/  VIADD R36, R52.reuse, 0x27 ;  /* 0x0000002734247836 */ /* 0x042fe40000000000 */
[C---:B----4-:R-:W-:Y:S02]  /*1a2480*/  VIADD R37, R52.reuse, 0x28 ;  /* 0x0000002834257836 */ /* 0x050fe40000000000 */
[C---:B---3--:R-:W-:Y:S01]  /*1a2490*/  VIADD R7, R52.reuse, 0x2a ;  /* 0x0000002a34077836 */ /* 0x048fe20000000000 */
[----:B------:R0:W-:Y:S04]  /*1a24a0*/  STL [R1+0x254], R0 ;  /* 0x0002540001007387 */ /* 0x0001e80000100800 */
[----:B------:R1:W-:Y:S01]  /*1a24b0*/  STL [R1+0x7c70], R36 ;  /* 0x007c702401007387 */ /* 0x0003e20000100800 */
[----:B------:R-:W-:-:S03]  /*1a24c0*/  VIADD R6, R52, 0x2b ;  /* 0x0000002b34067836 */ /* 0x000fc60000000000 */
[----:B------:R3:W-:Y:S04]  /*1a24d0*/  STL [R1+0x7c74], R37 ;  /* 0x007c742501007387 */ /* 0x0007e80000100800 */
[----:B------:R4:W-:Y:S01]  /*1a24e0*/  STL [R1+0x7c78], R7 ;  /* 0x007c780701007387 */ /* 0x0009e20000100800 */
[C---:B0-----:R-:W-:Y:S02]  /*1a24f0*/  VIADD R0, R52.reuse, 0x29 ;  /* 0x0000002934007836 */ /* 0x041fe40000000000 */
[C---:B-1----:R-:W-:Y:S02]  /*1a2500*/  VIADD R36, R52.reuse, 0x2c ;  /* 0x0000002c34247836 */ /* 0x042fe40000000000 */
[C---:B---3--:R-:W-:Y:S02]  /*1a2510*/  VIADD R37, R52.reuse, 0x2d ;  /* 0x0000002d34257836 */ /* 0x048fe40000000000 */
[C---:B----4-:R-:W-:Y:S01]  /*1a2520*/  VIADD R7, R52.reuse, 0x2f ;  /* 0x0000002f34077836 */ /* 0x050fe20000000000 */
[----:B------:R0:W-:Y:S04]  /*1a2530*/  STL [R1+0x244], R0 ;  /* 0x0002440001007387 */ /* 0x0001e80000100800 */
[----:B------:R1:W-:Y:S04]  /*1a2540*/  STL [R1+0x7c7c], R6 ;  /* 0x007c7c0601007387 */ /* 0x0003e80000100800 */
[----:B------:R3:W-:Y:S04]  /*1a2550*/  STL [R1+0x7c80], R36 ;  /* 0x007c802401007387 */ /* 0x0007e80000100800 */
[----:B------:R4:W-:Y:S04]  /*1a2560*/  STL [R1+0x7c84], R37 ;  /* 0x007c842501007387 */ /* 0x0009e80000100800 */
[----:B------:R-:W-:Y:S01]  /*1a2570*/  STL [R1+0x7c8c], R7 ;  /* 0x007c8c0701007387 */ /* 0x000fe20000100800 */
[----:B0-----:R-:W-:-:S02]  /*1a2580*/  VIADD R0, R52, 0x2e ;  /* 0x0000002e34007836 */ /* 0x001fc40000000000 */
[C---:B-1----:R-:W-:Y:S02]  /*1a2590*/  VIADD R6, R52.reuse, 0x30 ;  /* 0x0000003034067836 */ /* 0x042fe40000000000 */
[C---:B---3--:R-:W-:Y:S02]  /*1a25a0*/  VIADD R36, R52.reuse, 0x31 ;  /* 0x0000003134247836 */ /* 0x048fe40000000000 */
[----:B----4-:R-:W-:Y:S01]  /*1a25b0*/  VIADD R37, R52, 0x32 ;  /* 0x0000003234257836 */ /* 0x010fe20000000000 */
[----:B------:R-:W-:Y:S04]  /*1a25c0*/  STL [R1+0x230], R0 ;  /* 0x0002300001007387 */ /* 0x000fe80000100800 */
[----:B------:R-:W-:Y:S04]  /*1a25d0*/  STL [R1+0x7c90], R6 ;  /* 0x007c900601007387 */ /* 0x000fe80000100800 */
[----:B------:R-:W-:Y:S04]  /*1a25e0*/  STL [R1+0x7c94], R36 ;  /* 0x007c942401007387 */ /* 0x000fe80000100800 */
[----:B------:R0:W-:Y:S04]  /*1a25f0*/  STL [R1+0x7c98], R37 ;  /* 0x007c982501007387 */ /* 0x0001e80000100800 */
[----:B0-----:R-:W3:Y:S01]  /*1a2600*/  LDL R37, [R1+0x14c] ;  /* 0x00014c0001257983 */ /* 0x001ee20000100800 */
[----:B--2---:R-:W-:-:S02]  /*1a2610*/  LOP3.LUT R49, R49, 0xffff, RZ, 0xc0, !PT ;  /* 0x0000ffff31317812 */ /* 0x004fc400078ec0ff */
[----:B------:R-:W-:Y:S02]  /*1a2620*/  LOP3.LUT R45, R45, 0xffff, RZ, 0xc0, !PT ;  /* 0x0000ffff2d2d7812 */ /* 0x000fe400078ec0ff */
[----:B------:R-:W-:Y:S02]  /*1a2630*/  LOP3.LUT R2, R48, 0xffff, RZ, 0xc0, !PT ;  /* 0x0000ffff30027812 */ /* 0x000fe400078ec0ff */
[----:B------:R-:W-:Y:S02]  /*1a2640*/  SHF.R.U32.HI R48, RZ, 0x8, R49 ;  /* 0x00000008ff307819 */ /* 0x000fe40000011631 */
[----:B------:R-:W-:Y:S02]  /*1a2650*/  PRMT R49, R49, 0x3340, R45 ;  /* 0x0000334031317816 */ /* 0x000fe4000000002d */
[----:B------:R-:W-:Y:S02]  /*1a2660*/  LOP3.LUT R50, R50, 0xffff, RZ, 0xc0, !PT ;  /* 0x0000ffff32327812 */ /* 0x000fe400078ec0ff */
[----:B------:R-:W-:-:S02]  /*1a2670*/  LOP3.LUT R25, R47, 0xffff, RZ, 0xc0, !PT ;  /* 0x0000ffff2f197812 */ /* 0x000fc400078ec0ff */
[----:B-----5:R-:W-:Y:S02]  /*1a2680*/  LOP3.LUT R51, R51, 0xffff, RZ, 0xc0, !PT ;  /* 0x0000ffff33337812 */ /* 0x020fe400078ec0ff */
[----:B------:R-:W-:Y:S02]  /*1a2690*/  SHF.R.U32.HI R45, RZ, 0x8, R45 ;  /* 0x00000008ff2d7819 */ /* 0x000fe4000001162d */
[----:B------:R-:W-:Y:S02]  /*1a26a0*/  LOP3.LUT R48, R48, 0xffff, RZ, 0xc0, !PT ;  /* 0x0000ffff30307812 */ /* 0x000fe400078ec0ff */
[----:B------:R-:W-:Y:S01]  /*1a26b0*/  LOP3.LUT R45, R45, 0xffff, RZ, 0xc0, !PT ;  /* 0x0000ffff2d2d7812 */ /* 0x000fe200078ec0ff */
[C---:B---3--:R-:W-:Y:S02]  /*1a26c0*/  VIADD R5, R37.reuse, 0x34 ;  /* 0x0000003425057836 */ /* 0x048fe40000000000 */
[C---:B------:R-:W-:Y:S02]  /*1a26d0*/  VIADD R0, R37.reuse, 0x33 ;  /* 0x0000003325007836 */ /* 0x040fe40000000000 */
[----:B------:R-:W-:-:S02]  /*1a26e0*/  VIADD R7, R37, 0x35 ;  /* 0x0000003525077836 */ /* 0x000fc40000000000 */
[C---:B------:R-:W-:Y:S02]  /*1a26f0*/  VIADD R6, R37.reuse, 0x36 ;  /* 0x0000003625067836 */ /* 0x040fe40000000000 */
[C---:B------:R-:W-:Y:S01]  /*1a2700*/  VIADD R36, R37.reuse, 0x37 ;  /* 0x0000003725247836 */ /* 0x040fe20000000000 */
[----:B------:R0:W-:Y:S04]  /*1a2710*/  STL [R1+0x7c9c], R5 ;  /* 0x007c9c0501007387 */ /* 0x0001e80000100800 */
[----:B------:R-:W-:Y:S04]  /*1a2720*/  STL [R1+0x21c], R0 ;  /* 0x00021c0001007387 */ /* 0x000fe80000100800 */
[----:B------:R1:W-:Y:S04]  /*1a2730*/  STL [R1+0x7ca0], R7 ;  /* 0x007ca00701007387 */ /* 0x0003e80000100800 */
[----:B------:R2:W-:Y:S04]  /*1a2740*/  STL [R1+0x7ca4], R6 ;  /* 0x007ca40601007387 */ /* 0x0005e80000100800 */
[----:B------:R3:W-:Y:S01]  /*1a2750*/  STL [R1+0x7ca8], R36 ;  /* 0x007ca82401007387 */ /* 0x0007e20000100800 */
[----:B0-----:R-:W-:-:S02]  /*1a2760*/  VIADD R5, R37, 0x39 ;  /* 0x0000003925057836 */ /* 0x001fc40000000000 */
[C---:B-1----:R-:W-:Y:S02]  /*1a2770*/  VIADD R7, R37.reuse, 0x3a ;  /* 0x0000003a25077836 */ /* 0x042fe40000000000 */
[C---:B--2---:R-:W-:Y:S02]  /*1a2780*/  VIADD R6, R37.reuse, 0x3b ;  /* 0x0000003b25067836 */ /* 0x044fe40000000000 */
[C---:B---3--:R-:W-:Y:S01]  /*1a2790*/  VIADD R36, R37.reuse, 0x3c ;  /* 0x0000003c25247836 */ /* 0x048fe20000000000 */
[----:B------:R0:W-:Y:S04]  /*1a27a0*/  STL [R1+0x7cac], R5 ;  /* 0x007cac0501007387 */ /* 0x0001e80000100800 */
[----:B------:R1:W-:Y:S01]  /*1a27b0*/  STL [R1+0x7cb0], R7 ;  /* 0x007cb00701007387 */ /* 0x0003e20000100800 */
[----:B------:R-:W-:-:S03]  /*1a27c0*/  VIADD R57, R37, 0x40 ;  /* 0x0000004025397836 */ /* 0x000fc60000000000 */
[----:B------:R-:W-:Y:S01]  /*1a27d0*/  STL [R1+0x7cc0], R6 ;  /* 0x007cc00601007387 */ /* 0x000fe20000100800 */
[----:B------:R-:W-:-:S03]  /*1a27e0*/  VIADD R56, R37, 0x41 ;  /* 0x0000004125387836 */ /* 0x000fc60000000000 */
[----:B------:R2:W-:Y:S01]  /*1a27f0*/  STL [R1+0x7cc4], R36 ;  /* 0x007cc42401007387 */ /* 0x0005e20000100800 */
[C---:B------:R-:W-:Y:S02]  /*1a2800*/  VIADD R61, R37.reuse, 0x42 ;  /* 0x00000042253d7836 */ /* 0x040fe40000000000 */
[C---:B0-----:R-:W-:Y:S02]  /*1a2810*/  VIADD R5, R37.reuse, 0x3e ;  /* 0x0000003e25057836 */ /* 0x041fe40000000000 */
[C---:B-1----:R-:W-:Y:S02]  /*1a2820*/  VIADD R7, R37.reuse, 0x3f ;  /* 0x0000003f25077836 */ /* 0x042fe40000000000 */
[C---:B------:R-:W-:Y:S02]  /*1a2830*/  VIADD R60, R37.reuse, 0x43 ;  /* 0x00000043253c7836 */ /* 0x040fe40000000000 */
[C---:B------:R-:W-:Y:S01]  /*1a2840*/  VIADD R3, R37.reuse, 0x44 ;  /* 0x0000004425037836 */ /* 0x040fe20000000000 */
[----:B------:R-:W-:Y:S04]  /*1a2850*/  STL [R1+0x7cc8], R5 ;  /* 0x007cc80501007387 */ /* 0x000fe80000100800 */
[----:B------:R0:W-:Y:S04]  /*1a2860*/  STL [R1+0x7ccc], R7 ;  /* 0x007ccc0701007387 */ /* 0x0001e80000100800 */
[----:B------:R-:W-:Y:S01]  /*1a2870*/  STL [R1+0x7cd0], R57 ;  /* 0x007cd03901007387 */ /* 0x000fe20000100800 */
[----:B------:R-:W-:-:S03]  /*1a2880*/  VIADD R40, R37, 0x45 ;  /* 0x0000004525287836 */ /* 0x000fc60000000000 */
        /* <DEDUP_REMOVED lines=30> */
[----:B------:R-:W-:Y:S04]  /*1a2a70*/  STL [R1+0x7d14], R31 ;  /* 0x007d141f01007387 */ /* 0x000fe80000100800 */
[----:B------:R-:W-:Y:S04]  /*1a2a80*/  STL [R1+0x7d18], R20 ;  /* 0x007d181401007387 */ /* 0x000fe80000100800 */
[----:B------:R-:W-:Y:S04]  /*1a2a90*/  STL [R1+0x7d1c], R21 ;  /* 0x007d1c1501007387 */ /* 0x000fe80000100800 */
[----:B------:R-:W-:Y:S04]  /*1a2aa0*/  STL [R1+0x7d20], R22 ;  /* 0x007d201601007387 */ /* 0x000fe80000100800 */
[----:B------:R-:W-:Y:S04]  /*1a2ab0*/  STL [R1+0x7d24], R23 ;  /* 0x007d241701007387 */ /* 0x000fe80000100800 */
[----:B--2---:R-:W2:Y:S04]  /*1a2ac0*/  LDL R36, [R1+0x1e30] ;  /* 0x001e300001247983 */ /* 0x004ea80000100800 */
[----:B0-----:R-:W3:Y:S04]  /*1a2ad0*/  LDL R7, [R1+0x1e34] ;  /* 0x001e340001077983 */ /* 0x001ee80000100800 */
[----:B------:R-:W4:Y:S04]  /*1a2ae0*/  LDL.LU R47, [R1+0x7d3c] ;  /* 0x007d3c00012f7983 */ /* 0x000f280000300800 */
[----:B------:R0:W-:Y:S02]  /*1a2af0*/  STL [R1+0xbbc], R49 ;  /* 0x000bbc3101007387 */ /* 0x0001e40000100800 */
[----:B0-----:R-:W-:-:S02]  /*1a2b00*/  SHF.R.U32.HI R49, RZ, 0x8, R50 ;  /* 0x00000008ff317819 */ /* 0x001fc40000011632 */
[----:B------:R-:W-:-:S05]  /*1a2b10*/  PRMT R50, R50, 0x3340, R25 ;  /* 0x0000334032327816 */ /* 0x000fca0000000019 */
[----:B------:R0:W-:Y:S01]  /*1a2b20*/  STL [R1+0xbc0], R50 ;  /* 0x000bc03201007387 */ /* 0x0001e20000100800 */
[----:B------:R-:W-:Y:S02]  /*1a2b30*/  LOP3.LUT R49, R49, 0xffff, RZ, 0xc0, !PT ;  /* 0x0000ffff31317812 */ /* 0x000fe400078ec0ff */
[----:B0-----:R-:W-:Y:S02]  /*1a2b40*/  SHF.R.U32.HI R50, RZ, 0x8, R51 ;  /* 0x00000008ff327819 */ /* 0x001fe40000011633 */
[----:B------:R-:W-:Y:S02]  /*1a2b50*/  PRMT R51, R51, 0x3340, R2 ;  /* 0x0000334033337816 */ /* 0x000fe40000000002 */
[----:B------:R-:W-:-:S03]  /*1a2b60*/  LOP3.LUT R50, R50, 0xffff, RZ, 0xc0, !PT ;  /* 0x0000ffff32327812 */ /* 0x000fc600078ec0ff */
[----:B------:R0:W-:Y:S04]  /*1a2b70*/  STL [R1+0xbc4], R51 ;  /* 0x000bc43301007387 */ /* 0x0001e80000100800 */
[----:B0-----:R-:W5:Y:S04]  /*1a2b80*/  LDL.LU R51, [R1+0x7d38] ;  /* 0x007d380001337983 */ /* 0x001f680000300800 */
[----:B------:R0:W-:Y:S04]  /*1a2b90*/  STL [R1+0x384], R50 ;  /* 0x0003843201007387 */ /* 0x0001e80000100800 */
[----:B0-----:R-:W5:Y:S04]  /*1a2ba0*/  LDL.LU R50, [R1+0x7d34] ;  /* 0x007d340001327983 */ /* 0x001f680000300800 */
[----:B------:R0:W-:Y:S04]  /*1a2bb0*/  STL [R1+0x380], R49 ;  /* 0x0003803101007387 */ /* 0x0001e80000100800 */
[----:B0-----:R-:W5:Y:S04]  /*1a2bc0*/  LDL.LU R49, [R1+0x7d30] ;  /* 0x007d300001317983 */ /* 0x001f680000300800 */
[----:B------:R0:W-:Y:S04]  /*1a2bd0*/  STL [R1+0x37c], R48 ;  /* 0x00037c3001007387 */ /* 0x0001e80000100800 */
[----:B0-----:R-:W5:Y:S04]  /*1a2be0*/  LDL.LU R48, [R1+0x7d2c] ;  /* 0x007d2c0001307983 */ /* 0x001f680000300800 */
[----:B------:R0:W-:Y:S04]  /*1a2bf0*/  STL [R1+0x378], R45 ;  /* 0x0003782d01007387 */ /* 0x0001e80000100800 */
[----:B0-----:R-:W4:Y:S01]  /*1a2c00*/  LDL.LU R45, [R1+0x7d28] ;  /* 0x007d2800012d7983 */ /* 0x001f220000300800 */
[----:B------:R-:W-:-:S05]  /*1a2c10*/  VIADD R0, R37, 0xf9 ;  /* 0x000000f925007836 */ /* 0x000fca0000000000 */
[----:B------:R-:W-:Y:S02]  /*1a2c20*/  ISETP.GE.AND P0, PT, R0, UR34, PT ;  /* 0x0000002200007c0c */ /* 0x000fe4000bf06270 */
[----:B------:R-:W-:Y:S02]  /*1a2c30*/  SHF.R.U32.HI R25, RZ, 0x8, R25 ;  /* 0x00000008ff197819 */ /* 0x000fe40000011619 */
[----:B------:R-:W-:Y:S02]  /*1a2c40*/  LOP3.LUT R43, R43, 0xffffbfff, RZ, 0xc0, !PT ;  /* 0xffffbfff2b2b7812 */ /* 0x000fe400078ec0ff */
[----:B------:R-:W-:Y:S02]  /*1a2c50*/  SHF.R.U32.HI R2, RZ, 0x8, R2 ;  /* 0x00000008ff027819 */ /* 0x000fe40000011602 */
[----:B------:R-:W-:-:S05]  /*1a2c60*/  LOP3.LUT R25, R25, 0xffff, RZ, 0xc0, !PT ;  /* 0x0000ffff19197812 */ /* 0x000fca00078ec0ff */
[----:B------:R0:W-:Y:S02]  /*1a2c70*/  STL [R1+0x374], R25 ;  /* 0x0003741901007387 */ /* 0x0001e40000100800 */
[----:B0-----:R-:W-:Y:S01]  /*1a2c80*/  LOP3.LUT R25, R2, 0xffff, RZ, 0xc0, !PT ;  /* 0x0000ffff02197812 */ /* 0x001fe200078ec0ff */
[----:B------:R-:W-:-:S04]  /*1a2c90*/  VIADD R2, R37, 0xf7 ;  /* 0x000000f725027836 */ /* 0x000fc80000000000 */
[----:B------:R0:W-:Y:S01]  /*1a2ca0*/  STL [R1+0x370], R25 ;  /* 0x0003701901007387 */ /* 0x0001e20000100800 */
[----:B------:R-:W-:Y:S01]  /*1a2cb0*/  UMOV UR34, UR30 ;  /* 0x0000001e00227c82 */ /* 0x000fe20008000000 */
[----:B------:R-:W-:Y:S01]  /*1a2cc0*/  UMOV UR30, UR10 ;  /* 0x0000000a001e7c82 */ /* 0x000fe20008000000 */
[----:B------:R-:W-:Y:S01]  /*1a2cd0*/  ULDC UR10, c[0x0][0x228] ;  /* 0x00008a00000a7ab9 */ /* 0x000fe20000000800 */
[C---:B0-----:R-:W-:Y:S02]  /*1a2ce0*/  VIADD R25, R37.reuse, 0xf5 ;  /* 0x000000f525197836 */ /* 0x041fe40000000000 */
[----:B------:R-:W-:Y:S01]  /*1a2cf0*/  VIADD R0, R37, 0xf3 ;  /* 0x000000f325007836 */ /* 0x000fe20000000000 */
[----:B--2---:R-:W-:Y:S02]  /*1a2d00*/  ISETP.LT.AND P1, PT, R36, UR6, !P0 ;  /* 0x0000000624007c0c */ /* 0x004fe4000c721270 */
[----:B---3--:R-:W-:Y:S01]  /*1a2d10*/  ISETP.LT.AND P0, PT, R7, UR4, !P0 ;  /* 0x0000000407007c0c */ /* 0x008fe2000c701270 */
[----:B------:R-:W-:Y:S01]  /*1a2d20*/  ULDC UR6, c[0x0][0x228] ;  /* 0x00008a0000067ab9 */ /* 0x000fe20000000800 */
[----:B------:R-:W-:-:S09]  /*1a2d30*/  ULDC UR4, c[0x0][0x228] ;  /* 0x00008a0000047ab9 */ /* 0x000fd20000000800 */
[----:B------:R-:W-:-:S04]  /*1a2d40*/  @P1 LOP3.LUT R43, R43, 0x4000, RZ, 0xfc, !PT ;  /* 0x000040002b2b1812 */ /* 0x000fc800078efcff */
[----:B------:R-:W-:-:S04]  /*1a2d50*/  LOP3.LUT R43, R43, 0xffffdfff, RZ, 0xc0, !PT ;  /* 0xffffdfff2b2b7812 */ /* 0x000fc800078ec0ff */
[----:B------:R-:W-:Y:S02]  /*1a2d60*/  @P0 LOP3.LUT R43, R43, 0x2000, RZ, 0xfc, !PT ;  /* 0x000020002b2b0812 */ /* 0x000fe400078efcff */
[----:B------:R-:W-:-:S04]  /*1a2d70*/  ISETP.GE.AND P0, PT, R2, UR32, PT ;  /* 0x0000002002007c0c */ /* 0x000fc8000bf06270 */
[----:B------:R-:W-:Y:S02]  /*1a2d80*/  ISETP.LT.AND P1, PT, R36, UR6, !P0 ;  /* 0x0000000624007c0c */ /* 0x000fe4000c721270 */
[----:B------:R-:W-:Y:S02]  /*1a2d90*/  ISETP.LT.AND P0, PT, R7, UR4, !P0 ;  /* 0x0000000407007c0c */ /* 0x000fe4000c701270 */
[----:B------:R-:W-:Y:S01]  /*1a2da0*/  LOP3.LUT R43, R43, 0xffffefff, RZ, 0xc0, !PT ;  /* 0xffffefff2b2b7812 */ /* 0x000fe200078ec0ff */
[----:B------:R-:W-:Y:S01]  /*1a2db0*/  ULDC UR4, c[0x0][0x228] ;  /* 0x00008a0000047ab9 */ /* 0x000fe20000000800 */
[----:B------:R-:W-:Y:S01]  /*1a2dc0*/  UMOV UR32, UR28 ;  /* 0x0000001c00207c82 */ /* 0x000fe20008000000 */
[----:B------:R-:W-:-:S06]  /*1a2dd0*/  ULDC UR6, c[0x0][0x228] ;  /* 0x00008a0000067ab9 */ /* 0x000fcc0000000800 */
[----:B------:R-:W-:-:S04]  /*1a2de0*/  @P1 LOP3.LUT R43, R43, 0x1000, RZ, 0xfc, !PT ;  /* 0x000010002b2b1812 */ /* 0x000fc800078efcff */
[----:B------:R-:W-:-:S04]  /*1a2df0*/  LOP3.LUT R43, R43, 0xfffff7ff, RZ, 0xc0, !PT ;  /* 0xfffff7ff2b2b7812 */ /* 0x000fc800078ec0ff */
[----:B------:R-:W-:Y:S02]  /*1a2e00*/  @P0 LOP3.LUT R43, R43, 0x800, RZ, 0xfc, !PT ;  /* 0x000008002b2b0812 */ /* 0x000fe400078efcff */
[----:B------:R-:W-:-:S04]  /*1a2e10*/  ISETP.GE.AND P0, PT, R25, UR34, PT ;  /* 0x0000002219007c0c */ /* 0x000fc8000bf06270 */
[----:B------:R-:W-:Y:S02]  /*1a2e20*/  ISETP.LT.AND P1, PT, R36, UR10, !P0 ;  /* 0x0000000a24007c0c */ /* 0x000fe4000c721270 */
[----:B------:R-:W-:Y:S02]  /*1a2e30*/  ISETP.LT.AND P0, PT, R7, UR4, !P0 ;  /* 0x0000000407007c0c */ /* 0x000fe4000c701270 */
[----:B------:R-:W-:Y:S01]  /*1a2e40*/  LOP3.LUT R43, R43, 0xfffffbff, RZ, 0xc0, !PT ;  /* 0xfffffbff2b2b7812 */ /* 0x000fe200078ec0ff */
[----:B------:R-:W-:Y:S01]  /*1a2e50*/  UMOV UR28, UR26 ;  /* 0x0000001a001c7c82 */ /* 0x000fe20008000000 */
[----:B------:R-:W-:Y:S01]  /*1a2e60*/  VIADD R2, R37, 0xf1 ;  /* 0x000000f125027836 */ /* 0x000fe20000000000 */
[----:B------:R-:W-:Y:S01]  /*1a2e70*/  ULDC UR10, c[0x0][0x228] ;  /* 0x00008a00000a7ab9 */ /* 0x000fe20000000800 */
[----:B------:R-:W-:-:S05]  /*1a2e80*/  ULDC UR4, c[0x0][0x228] ;  /* 0x00008a0000047ab9 */ /* 0x000fca0000000800 */
[----:B------:R-:W-:-:S04]  /*1a2e90*/  @P1 LOP3.LUT R43, R43, 0x400, RZ, 0xfc, !PT ;  /* 0x000004002b2b1812 */ /* 0x000fc800078efcff */
[----:B------:R-:W-:-:S04]  /*1a2ea0*/  LOP3.LUT R43, R43, 0xfffffdff, RZ, 0xc0, !PT ;  /* 0xfffffdff2b2b7812 */ /* 0x000fc800078ec0ff */
[----:B------:R-:W-:Y:S02]  /*1a2eb0*/  @P0 LOP3.LUT R43, R43, 0x200, RZ, 0xfc, !PT ;  /* 0x000002002b2b0812 */ /* 0x000fe400078efcff */
[----:B------:R-:W-:-:S04]  /*1a2ec0*/  ISETP.GE.AND P0, PT, R0, UR32, PT ;  /* 0x0000002000007c0c */ /* 0x000fc8000bf06270 */
[----:B------:R-:W-:Y:S01]  /*1a2ed0*/  ISETP.LT.AND P1, PT, R36, UR6, !P0 ;  /* 0x0000000624007c0c */ /* 0x000fe2000c721270 */
[----:B------:R-:W-:Y:S01]  /*1a2ee0*/  UMOV UR26, UR24 ;  /* 0x00000018001a7c82 */ /* 0x000fe20008000000 */
[----:B------:R-:W-:Y:S01]  /*1a2ef0*/  UMOV UR24, UR8 ;  /* 0x0000000800187c82 */ /* 0x000fe20008000000 */
[----:B------:R-:W-:Y:S01]  /*1a2f00*/  ULDC UR8, c[0x0][0x228] ;  /* 0x00008a0000087ab9 */ /* 0x000fe20000000800 */
[----:B------:R-:W-:Y:S02]  /*1a2f10*/  LOP3.LUT R43, R43, 0xfffffeff, RZ, 0xc0, !PT ;  /* 0xfffffeff2b2b7812 */ /* 0x000fe400078ec0ff */
[----:B------:R-:W-:Y:S01]  /*1a2f20*/  ISETP.LT.AND P0, PT, R7, UR8, !P0 ;  /* 0x0000000807007c0c */ /* 0x000fe2000c701270 */
[----:B------:R-:W-:Y:S01]  /*1a2f30*/  VIADD R0, R37, 0xef ;  /* 0x000000ef25007836 */ /* 0x000fe20000000000 */
[----:B------:R-:W-:Y:S01]  /*1a2f40*/  UMOV UR34, UR14 ;  /* 0x0000000e00227c82 */ /* 0x000fe20008000000 */
[----:B------:R-:W-:Y:S01]  /*1a2f50*/  ULDC UR14, c[0x0][0x228] ;  /* 0x00008a00000e7ab9 */ /* 0x000fe20000000800 */
[----:B------:R-:W-:Y:S01]  /*1a2f60*/  ULDC UR8, c[0x0][0x228] ;  /* 0x00008a0000087ab9 */ /* 0x000fe20000000800 */
[----:B------:R-:W-:Y:S01]  /*1a2f70*/  UMOV UR32, UR18 ;  /* 0x0000001200207c82 */ /* 0x000fe20008000000 */
[----:B------:R-:W-:Y:S01]  /*1a2f80*/  ULDC UR18, c[0x0][0x228] ;  /* 0x00008a0000127ab9 */ /* 0x000fe20000000800 */
[----:B------:R-:W-:Y:S01]  /*1a2f90*/  ULDC UR6, c[0x0][0x228] ;  /* 0x00008a0000067ab9 */ /* 0x000fe20000000800 */
[----:B------:R-:W-:-:S04]  /*1a2fa0*/  @P1 LOP3.LUT R43, R43, 0x100, RZ, 0xfc, !PT ;  /* 0x000001002b2b1812 */ /* 0x000fc800078efcff */
[----:B------:R-:W-:-:S04]  /*1a2fb0*/  LOP3.LUT R43, R43, 0xffffff7f, RZ, 0xc0, !PT ;  /* 0xffffff7f2b2b7812 */ /* 0x000fc800078ec0ff */
[----:B------:R-:W-:Y:S02]  /*1a2fc0*/  @P0 LOP3.LUT R43, R43, 0x80, RZ, 0xfc, !PT ;  /* 0x000000802b2b0812 */ /* 0x000fe400078efcff */
[----:B------:R-:W-:-:S04]  /*1a2fd0*/  ISETP.GE.AND P0, PT, R2, UR26, PT ;  /* 0x0000001a02007c0c */ /* 0x000fc8000bf06270 */
[----:B------:R-:W-:Y:S02]  /*1a2fe0*/  ISETP.LT.AND P1, PT, R36, UR10, !P0 ;  /* 0x0000000a24007c0c */ /* 0x000fe4000c721270 */
[----:B------:R-:W-:Y:S02]  /*1a2ff0*/  ISETP.LT.AND P0, PT, R7, UR4, !P0 ;  /* 0x0000000407007c0c */ /* 0x000fe4000c701270 */
[----:B------:R-:W-:Y:S01]  /*1a3000*/  LOP3.LUT R43, R43, 0xffffffbf, RZ, 0xc0, !PT ;  /* 0xffffffbf2b2b7812 */ /* 0x000fe200078ec0ff */
[----:B------:R-:W-:Y:S01]  /*1a3010*/  VIADD R2, R37, 0xed ;  /* 0x000000ed25027836 */ /* 0x000fe20000000000 */
[----:B------:R-:W-:Y:S01]  /*1a3020*/  UMOV UR26, UR20 ;  /* 0x00000014001a7c82 */ /* 0x000fe20008000000 */
[----:B------:R-:W-:Y:S01]  /*1a3030*/  ULDC UR4, c[0x0][0x228] ;  /* 0x00008a0000047ab9 */ /* 0x000fe20000000800 */
[----:B------:R-:W-:-:S05]  /*1a3040*/  ULDC UR10, c[0x0][0x228] ;  /* 0x00008a00000a7ab9 */ /* 0x000fca0000000800 */
        /* <DEDUP_REMOVED lines=8> */
[----:B----4-:R-:W-:Y:S01]  /*1a30d0*/  LOP3.LUT R45, R45, 0x7fffffff, RZ, 0xc0, !PT ;  /* 0x7fffffff2d2d7812 */ /* 0x010fe200078ec0ff */
[----:B------:R-:W-:Y:S01]  /*1a30e0*/  UMOV UR34, UR16 ;  /* 0x0000001000227c82 */ /* 0x000fe20008000000 */
[----:B------:R-:W-:Y:S01]  /*1a30f0*/  UMOV UR20, UR12 ;  /* 0x0000000c00147c82 */ /* 0x000fe20008000000 */
[----:B------:R-:W-:Y:S01]  /*1a3100*/  ULDC UR12, c[0x0][0x228] ;  /* 0x00008a00000c7ab9 */ /* 0x000fe20000000800 */
[----:B------:R-:W-:Y:S01]  /*1a3110*/  ULDC UR8, c[0x0][0x228] ;  /* 0x00008a0000087ab9 */ /* 0x000fe20000000800 */
        /* <DEDUP_REMOVED lines=10> */
[----:B------:R-:W-:Y:S01]  /*1a31c0*/  ULDC UR18, c[0x0][0x228] ;  /* 0x00008a0000127ab9 */ /* 0x000fe20000000800 */
[----:B------:R-:W-:-:S06]  /*1a31d0*/  ULDC UR6, c[0x0][0x228] ;  /* 0x00008a0000067ab9 */ /* 0x000fcc0000000800 */
[----:B------:R-:W-:-:S04]  /*1a31e0*/  @P1 LOP3.LUT R43, R43, 0x4, RZ, 0xfc, !PT ;  /* 0x000000042b2b1812 */ /* 0x000fc800078efcff */
[----:B------:R-:W-:-:S04]  /*1a31f0*/  LOP3.LUT R43, R43, 0xfffffffd, RZ, 0xc0, !PT ;  /* 0xfffffffd2b2b7812 */ /* 0x000fc800078ec0ff */
[----:B------:R-:W-:Y:S02]  /*1a3200*/  @P0 LOP3.LUT R43, R43, 0x2, RZ, 0xfc, !PT ;  /* 0x000000022b2b0812 */ /* 0x000fe400078efcff */
[----:B------:R-:W-:Y:S02]  /*1a3210*/  ISETP.GE.AND P0, PT, R0, UR26, PT ;  /* 0x0000001a00007c0c */ /* 0x000fe4000bf06270 */
[----:B------:R-:W-:Y:S02]  /*1a3220*/  LOP3.LUT R43, R43, 0xfffffffe, RZ, 0xc0, !PT ;  /* 0xfffffffe2b2b7812 */ /* 0x000fe400078ec0ff */
[----:B------:R-:W-:Y:S02]  /*1a3230*/  ISETP.LT.AND P1, PT, R36, UR4, !P0 ;  /* 0x0000000424007c0c */ /* 0x000fe4000c721270 */
[----:B------:R-:W-:Y:S01]  /*1a3240*/  ISETP.LT.AND P0, PT, R7, UR10, !P0 ;  /* 0x0000000a07007c0c */ /* 0x000fe2000c701270 */
[----:B------:R-:W-:Y:S01]  /*1a3250*/  VIADD R0, R37, 0xe7 ;  /* 0x000000e725007836 */ /* 0x000fe20000000000 */
[----:B------:R-:W-:Y:S01]  /*1a3260*/  ULDC UR4, c[0x0][0x228] ;  /* 0x00008a0000047ab9 */ /* 0x000fe20000000800 */
[----:B------:R-:W-:Y:S01]  /*1a3270*/  UMOV UR32, UR28 ;  /* 0x0000001c00207c82 */ /* 0x000fe20008000000 */
[----:B------:R-:W-:Y:S01]  /*1a3280*/  ULDC UR28, c[0x0][0x228] ;  /* 0x00008a00001c7ab9 */ /* 0x000fe20000000800 */
[----:B------:R-:W-:Y:S01]  /*1a3290*/  ULDC UR26, c[0x0][0x228] ;  /* 0x00008a00001a7ab9 */ /* 0x000fe20000000800 */
[----:B------:R-:W-:-:S07]  /*1a32a0*/  ULDC UR10, c[0x0][0x228] ;  /* 0x00008a00000a7ab9 */ /* 0x000fce0000000800 */
[----:B------:R-:W-:Y:S02]  /*1a32b0*/  @P0 LOP3.LUT R45, R45, 0x80000000, RZ, 0xfc, !PT ;  /* 0x800000002d2d0812 */ /* 0x000fe400078efcff */
[----:B------:R-:W-:Y:S02]  /*1a32c0*/  ISETP.GE.AND P0, PT, R2, UR34, PT ;  /* 0x0000002202007c0c */ /* 0x000fe4000bf06270 */
[----:B------:R-:W-:Y:S02]  /*1a32d0*/  @P1 LOP3.LUT R43, R43, 0x1, RZ, 0xfc, !PT ;  /* 0x000000012b2b1812 */ /* 0x000fe400078efcff */
[----:B------:R-:W-:Y:S02]  /*1a32e0*/  ISETP.LT.AND P1, PT, R36, UR12, !P0 ;  /* 0x0000000c24007c0c */ /* 0x000fe4000c721270 */
[----:B------:R-:W-:Y:S02]  /*1a32f0*/  ISETP.LT.AND P0, PT, R7, UR8, !P0 ;  /* 0x0000000807007c0c */ /* 0x000fe4000c701270 */
[----:B------:R-:W-:Y:S01]  /*1a3300*/  LOP3.LUT R45, R45, 0xbfffffff, RZ, 0xc0, !PT ;  /* 0xbfffffff2d2d7812 */ /* 0x000fe200078ec0ff */
[----:B------:R-:W-:Y:S01]  /*1a3310*/  VIADD R2, R37, 0xe5 ;  /* 0x000000e525027836 */ /* 0x000fe20000000000 */
[----:B------:R-:W-:Y:S01]  /*1a3320*/  UMOV UR34, UR30 ;  /* 0x0000001e00227c82 */ /* 0x000fe20008000000 */
[----:B------:R-:W-:Y:S01]  /*1a3330*/  ULDC UR8, c[0x0][0x228] ;  /* 0x00008a0000087ab9 */ /* 0x000fe20000000800 */
[----:B------:R-:W-:Y:S01]  /*1a3340*/  ULDC UR30, c[0x0][0x228] ;  /* 0x00008a00001e7ab9 */ /* 0x000fe20000000800 */
[----:B------:R-:W-:-:S04]  /*1a3350*/  ULDC UR12, c[0x0][0x228] ;  /* 0x00008a00000c7ab9 */ /* 0x000fc80000000800 */
        /* <DEDUP_REMOVED lines=19> */
[----:B------:R-:W-:Y:S01]  /*1a3490*/  ULDC UR20, c[0x0][0x228] ;  /* 0x00008a0000147ab9 */ /* 0x000fe20000000800 */
[----:B------:R-:W-:Y:S01]  /*1a34a0*/  UMOV UR36, UR60 ;  /* 0x0000003c00247c82 */ /* 0x000fe20008000000 */
[----:B------:R-:W-:Y:S01]  /*1a34b0*/  ULDC UR6, c[0x0][0x228] ;  /* 0x00008a0000067ab9 */ /* 0x000fe20000000800 */
[----:B------:R-:W-:Y:S01]  /*1a34c0*/  LOP3.LUT R47, R47, 0x7fffffff, RZ, 0xc0, !PT ;  /* 0x7fffffff2f2f7812 */ /* 0x000fe200078ec0ff */
[----:B------:R-:W-:-:S04]  /*1a34d0*/  ULDC UR60, c[0x0][0x228] ;  /* 0x00008a00003c7ab9 */ /* 0x000fc80000000800 */
        /* <DEDUP_REMOVED lines=10> */
[----:B------:R-:W-:-:S07]  /*1a3580*/  ULDC UR22, c[0x0][0x228] ;  /* 0x00008a0000167ab9 */ /* 0x000fce0000000800 */
        /* <DEDUP_REMOVED lines=56> */
[----:B-----5:R-:W-:Y:S01]  /*1a3910*/  LOP3.LUT R48, R48, 0x7fffffff, RZ, 0xc0, !PT ;  /* 0x7fffffff30307812 */ /* 0x020fe200078ec0ff */
        /* <DEDUP_REMOVED lines=77> */
[----:B------:R-:W-:-:S09]  /*1a3df0*/  ULDC UR16, c[0x0][0x228] ;  /* 0x00008a0000107ab9 */ /* 0x000fd20000000800 */
[----:B------:R-:W-:Y:S02]  /*1a3e00*/  @P0 LOP3.LUT R47, R47, 0x80000000, RZ, 0xfc, !PT ;  /* 0x800000002f2f0812 */ /* 0x000fe400078efcff */
[----:B------:R-:W-:Y:S02]  /*1a3e10*/  ISETP.GE.AND P0, PT, R2, UR55, PT ;  /* 0x0000003702007c0c */ /* 0x000fe4000bf06270 */
[----:B------:R-:W-:Y:S02]  /*1a3e20*/  @P1 LOP3.LUT R45, R45, 0x1, RZ, 0xfc, !PT ;  /* 0x000000012d2d1812 */ /* 0x000fe400078efcff */
        /* <DEDUP_REMOVED lines=27> */
[----:B------:R-:W-:-:S08]  /*1a3fe0*/  ULDC UR59, c[0x0][0x228] ;  /* 0x00008a00003b7ab9 */ /* 0x000fd00000000800 */
        /* <DEDUP_REMOVED lines=8> */
[----:B------:R-:W-:Y:S01]  /*1a4070*/  LOP3.LUT R49, R49, 0x7fffffff, RZ, 0xc0, !PT ;  /* 0x7fffffff31317812 */ /* 0x000fe200078ec0ff */
[----:B------:R-:W-:-:S08]  /*1a4080*/  ULDC UR61, c[0x0][0x228] ;  /* 0x00008a00003d7ab9 */ /* 0x000fd00000000800 */
        /* <DEDUP_REMOVED lines=18> */
[----:B------:R-:W-:Y:S01]  /*1a41b0*/  ULDC.64 UR6, c[0x0][0x228] ;  /* 0x00008a0000067ab9 */ /* 0x000fe20000000a00 */
[----:B------:R-:W-:Y:S01]  /*1a41c0*/  ULDC UR30, c[0x0][0x228] ;  /* 0x00008a00001e7ab9 */ /* 0x000fe20000000800 */
[----:B------:R-:W-:Y:S01]  /*1a41d0*/  LOP3.LUT R50, R50, 0x7fffffff, RZ, 0xc0, !PT ;  /* 0x7fffffff32327812 */ /* 0x000fe200078ec0ff */
[----:B------:R-:W-:-:S06]  /*1a41e0*/  ULDC UR34, c[0x0][0x228] ;  /* 0x00008a0000227ab9 */ /* 0x000fcc0000000800 */
[----:B------:R-:W-:-:S04]  /*1a41f0*/  @P1 LOP3.LUT R47, R47, 0x100000, RZ, 0xfc, !PT ;  /* 0x001000002f2f1812 */ /* 0x000fc800078efcff */
[----:B------:R-:W-:-:S04]  /*1a4200*/  LOP3.LUT R47, R47, 0xfff7ffff, RZ, 0xc0, !PT ;  /* 0xfff7ffff2f2f7812 */ /* 0x000fc800078ec0ff */
[----:B------:R-:W-:Y:S02]  /*1a4210*/  @P0 LOP3.LUT R47, R47, 0x80000, RZ, 0xfc, !PT ;  /* 0x000800002f2f0812 */ /* 0x000fe400078efcff */
[----:B------:R-:W-:-:S04]  /*1a4220*/  ISETP.GE.AND P0, PT, R2, UR9, PT ;  /* 0x0000000902007c0c */ /* 0x000fc8000bf06270 */
[----:B------:R-:W-:Y:S02]  /*1a4230*/  ISETP.LT.AND P2, PT, R36, UR38, !P0 ;  /* 0x0000002624007c0c */ /* 0x000fe4000c741270 */
[----:B------:R-:W-:Y:S02]  /*1a4240*/  ISETP.LT.AND P1, PT, R7, UR36, !P0 ;  /* 0x0000002407007c0c */ /* 0x000fe4000c721270 */
[----:B------:R-:W-:Y:S02]  /*1a4250*/  LOP3.LUT R47, R47, 0xfffbffff, RZ, 0xc0, !PT ;  /* 0xfffbffff2f2f7812 */ /* 0x000fe400078ec0ff */
[----:B------:R-:W-:Y:S01]  /*1a4260*/  ISETP.GE.AND P0, PT, R0, UR11, PT ;  /* 0x0000000b00007c0c */ /* 0x000fe2000bf06270 */
[C---:B------:R-:W-:Y:S01]  /*1a4270*/  VIADD R2, R37.reuse, 0xb9 ;  /* 0x000000b925027836 */ /* 0x040fe20000000000 */
[----:B------:R-:W-:Y:S01]  /*1a4280*/  ULDC UR38, c[0x0][0x228] ;  /* 0x00008a0000267ab9 */ /* 0x000fe20000000800 */
[C---:B------:R-:W-:Y:S02]  /*1a4290*/  VIADD R26, R37.reuse, 0x85 ;  /* 0x00000085251a7836 */ /* 0x040fe40000000000 */
[----:B------:R-:W-:-:S02]  /*1a42a0*/  VIADD R27, R37, 0x84 ;  /* 0x00000084251b7836 */ /* 0x000fc40000000000 */
[C---:B------:R-:W-:Y:S02]  /*1a42b0*/  VIADD R35, R37.reuse, 0x83 ;  /* 0x0000008325237836 */ /* 0x040fe40000000000 */
[C---:B------:R-:W-:Y:S02]  /*1a42c0*/  VIADD R55, R37.reuse, 0x82 ;  /* 0x0000008225377836 */ /* 0x040fe40000000000 */
[----:B------:R-:W-:Y:S01]  /*1a42d0*/  VIADD R59, R37, 0x81 ;  /* 0x00000081253b7836 */ /* 0x000fe20000000000 */
[----:B------:R-:W-:Y:S01]  /*1a42e0*/  LOP3.LUT R51, R51, 0x7fffffff, RZ, 0xc0, !PT ;  /* 0x7fffffff33337812 */ /* 0x000fe200078ec0ff */
[----:B------:R-:W-:Y:S01]  /*1a42f0*/  VIADD R23, R37, 0x80 ;  /* 0x0000008025177836 */ /* 0x000fe20000000000 */
[----:B------:R-:W-:Y:S02]  /*1a4300*/  @P2 LOP3.LUT R47, R47, 0x40000, RZ, 0xfc, !PT ;  /* 0x000400002f2f2812 */ /* 0x000fe400078efcff */
[----:B------:R-:W-:Y:S01]  /*1a4310*/  ISETP.LT.AND P2, PT, R36, UR42, !P0 ;  /* 0x0000002a24007c0c */ /* 0x000fe2000c741270 */
[----:B------:R-:W-:Y:S01]  /*1a4320*/  VIADD R0, R37, 0xb8 ;  /* 0x000000b825007836 */ /* 0x000fe20000000000 */
[----:B------:R-:W-:Y:S01]  /*1a4330*/  ULDC.64 UR10, c[0x0][0x228] ;  /* 0x00008a00000a7ab9 */ /* 0x000fe20000000a00 */
[----:B------:R-:W-:Y:S01]  /*1a4340*/  LOP3.LUT R47, R47, 0xfffdffff, RZ, 0xc0, !PT ;  /* 0xfffdffff2f2f7812 */ /* 0x000fe200078ec0ff */
[----:B------:R-:W-:Y:S01]  /*1a4350*/  ULDC UR42, c[0x0][0x228] ;  /* 0x00008a00002a7ab9 */ /* 0x000fe20000000800 */
[----:B------:R-:W-:Y:S01]  /*1a4360*/  VIADD R22, R37, 0x7f ;  /* 0x0000007f25167836 */ /* 0x000fe20000000000 */
[----:B------:R-:W-:Y:S01]  /*1a4370*/  ULDC UR36, c[0x0][0x228] ;  /* 0x00008a0000247ab9 */ /* 0x000fe20000000800 */
[----:B------:R-:W-:-:S02]  /*1a4380*/  @P1 LOP3.LUT R47, R47, 0x20000, RZ, 0xfc, !PT ;  /* 0x000200002f2f1812 */ /* 0x000fc400078efcff */
[----:B------:R-:W-:Y:S02]  /*1a4390*/  ISETP.LT.AND P1, PT, R7, UR44, !P0 ;  /* 0x0000002c07007c0c */ /* 0x000fe4000c721270 */
[----:B------:R-:W-:Y:S01]  /*1a43a0*/  LOP3.LUT R47, R47, 0xfffeffff, RZ, 0xc0, !PT ;  /* 0xfffeffff2f2f7812 */ /* 0x000fe200078ec0ff */
[----:B------:R-:W-:-:S03]  /*1a43b0*/  ULDC UR44, c[0x0][0x228] ;  /* 0x00008a00002c7ab9 */ /* 0x000fc60000000800 */
[----:B------:R-:W-:Y:S02]  /*1a43c0*/  @P2 LOP3.LUT R47, R47, 0x10000, RZ, 0xfc, !PT ;  /* 0x000100002f2f2812 */ /* 0x000fe400078efcff */
[----:B------:R-:W-:Y:S02]  /*1a43d0*/  ISETP.GE.AND P0, PT, R2, UR13, PT ;  /* 0x0000000d02007c0c */ /* 0x000fe4000bf06270 */
[----:B------:R-:W-:Y:S01]  /*1a43e0*/  LOP3.LUT R47, R47, 0xffff7fff, RZ, 0xc0, !PT ;  /* 0xffff7fff2f2f7812 */ /* 0x000fe200078ec0ff */
[----:B------:R-:W-:Y:S01]  /*1a43f0*/  VIADD R2, R37, 0xb7 ;  /* 0x000000b725027836 */ /* 0x000fe20000000000 */
[----:B------:R-:W-:Y:S02]  /*1a4400*/  ULDC.64 UR12, c[0x0][0x228] ;  /* 0x00008a00000c7ab9 */ /* 0x000fe40000000a00 */
[----:B------:R-:W-:Y:S02]  /*1a4410*/  @P1 LOP3.LUT R47, R47, 0x8000, RZ, 0xfc, !PT ;  /* 0x000080002f2f1812 */ /* 0x000fe400078efcff */
[----:B------:R-:W-:-:S02]  /*1a4420*/  ISETP.LT.AND P1, PT, R36, UR48, !P0 ;  /* 0x0000003024007c0c */ /* 0x000fc4000c721270 */
[----:B------:R-:W-:Y:S01]  /*1a4430*/  ISETP.LT.AND P0, PT, R7, UR49, !P0 ;  /* 0x0000003107007c0c */ /* 0x000fe2000c701270 */
[----:B------:R-:W-:Y:S01]  /*1a4440*/  ULDC.64 UR48, c[0x0][0x228] ;  /* 0x00008a0000307ab9 */ /* 0x000fe20000000a00 */
[----:B------:R-:W-:-:S09]  /*1a4450*/  LOP3.LUT R47, R47, 0xffffbfff, RZ, 0xc0, !PT ;  /* 0xffffbfff2f2f7812 */ /* 0x000fd200078ec0ff */
        /* <DEDUP_REMOVED lines=35> */
[----:B------:R-:W-:Y:S01]  /*1a4690*/  ULDC.64 UR8, c[0x0][0x228] ;  /* 0x00008a0000087ab9 */ /* 0x000fe20000000a00 */
[----:B------:R-:W-:Y:S01]  /*1a46a0*/  VIADD R2, R37, 0xb3 ;  /* 0x000000b325027836 */ /* 0x000fe20000000000 */
        /* <DEDUP_REMOVED lines=25> */
[----:B------:R-:W-:Y:S01]  /*1a4840*/  ISETP.GE.AND P0, PT, R0, UR7, PT ;  /* 0x0000000700007c0c */ /* 0x000fe2000bf06270 */
[----:B------:R-:W-:-:S03]  /*1a4850*/  ULDC.64 UR6, c[0x0][0x228] ;  /* 0x00008a0000067ab9 */ /* 0x000fc60000000a00 */
[----:B------:R-:W-:Y:S02]  /*1a4860*/  ISETP.LT.AND P1, PT, R36, UR14, !P0 ;  /* 0x0000000e24007c0c */ /* 0x000fe4000c721270 */
[----:B------:R-:W-:Y:S02]  /*1a4870*/  ISETP.LT.AND P0, PT, R7, UR16, !P0 ;  /* 0x0000001007007c0c */ /* 0x000fe4000c701270 */
[----:B------:R-:W-:Y:S01]  /*1a4880*/  LOP3.LUT R47, R47, 0xfffffffe, RZ, 0xc0, !PT ;  /* 0xfffffffe2f2f7812 */ /* 0x000fe200078ec0ff */
[----:B------:R-:W-:Y:S01]  /*1a4890*/  VIADD R0, R37, 0xb0 ;  /* 0x000000b025007836 */ /* 0x000fe20000000000 */
[----:B------:R-:W-:-:S09]  /*1a48a0*/  ULDC.64 UR16, c[0x0][0x228] ;  /* 0x00008a0000107ab9 */ /* 0x000fd20000000a00 */
[----:B------:R-:W-:Y:S02]  /*1a48b0*/  @P0 LOP3.LUT R48, R48, 0x80000000, RZ, 0xfc, !PT ;  /* 0x8000000030300812 */ /* 0x000fe400078efcff */
[----:B------:R-:W-:Y:S02]  /*1a48c0*/  ISETP.GE.AND P0, PT, R2, UR11, PT ;  /* 0x0000000b02007c0c */ /* 0x000fe4000bf06270 */
[----:B------:R-:W-:Y:S01]  /*1a48d0*/  @P1 LOP3.LUT R47, R47, 0x1, RZ, 0xfc, !PT ;  /* 0x000000012f2f1812 */ /* 0x000fe200078efcff */
[----:B------:R-:W-:Y:S01]  /*1a48e0*/  ULDC.64 UR10, c[0x0][0x228] ;  /* 0x00008a00000a7ab9 */ /* 0x000fe20000000a00 */
        /* <DEDUP_REMOVED lines=33> */
[C---:B------:R-:W-:Y:S02]  /*1a4b00*/  VIADD R0, R37.reuse, 0xac ;  /* 0x000000ac25007836 */ /* 0x040fe40000000000 */
[C---:B------:R-:W-:Y:S02]  /*1a4b10*/  VIADD R21, R37.reuse, 0x7e ;  /* 0x0000007e25157836 */ /* 0x040fe40000000000 */
[C---:B------:R-:W-:Y:S02]  /*1a4b20*/  VIADD R20, R37.reuse, 0x7d ;  /* 0x0000007d25147836 */ /* 0x040fe40000000000 */
[----:B------:R-:W-:-:S02]  /*1a4b30*/  VIADD R31, R37, 0x7c ;  /* 0x0000007c251f7836 */ /* 0x000fc40000000000 */
[C---:B------:R-:W-:Y:S02]  /*1a4b40*/  VIADD R30, R37.reuse, 0x7b ;  /* 0x0000007b251e7836 */ /* 0x040fe40000000000 */
[C---:B------:R-:W-:Y:S02]  /*1a4b50*/  VIADD R29, R37.reuse, 0x7a ;  /* 0x0000007a251d7836 */ /* 0x040fe40000000000 */
[C---:B------:R-:W-:Y:S02]  /*1a4b60*/  VIADD R28, R37.reuse, 0x79 ;  /* 0x00000079251c7836 */ /* 0x040fe40000000000 */
[C---:B------:R-:W-:Y:S01]  /*1a4b70*/  VIADD R58, R37.reuse, 0x78 ;  /* 0x00000078253a7836 */ /* 0x040fe20000000000 */
[----:B------:R-:W-:Y:S01]  /*1a4b80*/  STL [R1+0x7be4], R43 ;  /* 0x007be42b01007387 */ /* 0x000fe20000100800 */
[C---:B------:R-:W-:Y:S01]  /*1a4b90*/  VIADD R41, R37.reuse, 0x77 ;  /* 0x0000007725297836 */ /* 0x040fe20000000000 */
[----:B------:R-:W-:Y:S01]  /*1a4ba0*/  @P1 LOP3.LUT R48, R48, 0x1000000, RZ, 0xfc, !PT ;  /* 0x0100000030301812 */ /* 0x000fe200078efcff */
[----:B------:R-:W-:-:S02]  /*1a4bb0*/  VIADD R39, R37, 0x76 ;  /* 0x0000007625277836 */ /* 0x000fc40000000000 */
[C---:B------:R-:W-:Y:S02]  /*1a4bc0*/  VIADD R38, R37.reuse, 0x75 ;  /* 0x0000007525267836 */ /* 0x040fe40000000000 */
[C---:B------:R-:W-:Y:S01]  /*1a4bd0*/  VIADD R46, R37.reuse, 0x74 ;  /* 0x00000074252e7836 */ /* 0x040fe20000000000 */
[----:B------:R-:W-:Y:S01]  /*1a4be0*/  LOP3.LUT R48, R48, 0xff7fffff, RZ, 0xc0, !PT ;  /* 0xff7fffff30307812 */ /* 0x000fe200078ec0ff */
[C---:B------:R-:W-:Y:S02]  /*1a4bf0*/  VIADD R52, R37.reuse, 0x73 ;  /* 0x0000007325347836 */ /* 0x040fe40000000000 */
[C---:B------:R-:W-:Y:S02]  /*1a4c00*/  VIADD R44, R37.reuse, 0x72 ;  /* 0x00000072252c7836 */ /* 0x040fe40000000000 */
[C---:B------:R-:W-:Y:S01]  /*1a4c10*/  VIADD R42, R37.reuse, 0x71 ;  /* 0x00000071252a7836 */ /* 0x040fe20000000000 */
[----:B------:R-:W-:Y:S02]  /*1a4c20*/  @P0 LOP3.LUT R48, R48, 0x800000, RZ, 0xfc, !PT ;  /* 0x0080000030300812 */ /* 0x000fe400078efcff */
[----:B------:R-:W-:Y:S01]  /*1a4c30*/  ISETP.GE.AND P0, PT, R2, UR5, PT ;  /* 0x0000000502007c0c */ /* 0x000fe2000bf06270 */
[----:B------:R-:W-:Y:S01]  /*1a4c40*/  ULDC.64 UR4, c[0x0][0x228] ;  /* 0x00008a0000047ab9 */ /* 0x000fe20000000a00 */
[----:B------:R-:W-:-:S02]  /*1a4c50*/  VIADD R40, R37, 0x70 ;  /* 0x0000007025287836 */ /* 0x000fc40000000000 */
[----:B------:R-:W-:Y:S01]  /*1a4c60*/  VIADD R3, R37, 0x6f ;  /* 0x0000006f25037836 */ /* 0x000fe20000000000 */
[----:B------:R-:W-:Y:S02]  /*1a4c70*/  ISETP.LT.AND P1, PT, R36, UR8, !P0 ;  /* 0x0000000824007c0c */ /* 0x000fe4000c721270 */
[----:B------:R-:W-:Y:S02]  /*1a4c80*/  ISETP.LT.AND P0, PT, R7, UR50, !P0 ;  /* 0x0000003207007c0c */ /* 0x000fe4000c701270 */
[----:B------:R-:W-:Y:S01]  /*1a4c90*/  LOP3.LUT R48, R48, 0xffbfffff, RZ, 0xc0, !PT ;  /* 0xffbfffff30307812 */ /* 0x000fe200078ec0ff */
[C---:B------:R-:W-:Y:S01]  /*1a4ca0*/  VIADD R2, R37.reuse, 0xab ;  /* 0x000000ab25027836 */ /* 0x040fe20000000000 */
[----:B------:R-:W-:Y:S01]  /*1a4cb0*/  ULDC UR50, c[0x0][0x228] ;  /* 0x00008a0000327ab9 */ /* 0x000fe20000000800 */
[C---:B------:R-:W-:Y:S02]  /*1a4cc0*/  VIADD R60, R37.reuse, 0x6e ;  /* 0x0000006e253c7836 */ /* 0x040fe40000000000 */
[----:B------:R-:W-:-:S02]  /*1a4cd0*/  VIADD R61, R37, 0x6d ;  /* 0x0000006d253d7836 */ /* 0x000fc40000000000 */
[----:B------:R-:W-:Y:S01]  /*1a4ce0*/  VIADD R56, R37, 0x6c ;  /* 0x0000006c25387836 */ /* 0x000fe20000000000 */
[----:B------:R-:W-:Y:S01]  /*1a4cf0*/  ULDC UR51, c[0x0][0x228] ;  /* 0x00008a0000337ab9 */ /* 0x000fe20000000800 */
        /* <DEDUP_REMOVED lines=9> */
[----:B------:R-:W-:Y:S01]  /*1a4d90*/  STL [R1+0x7be8], R45 ;  /* 0x007be82d01007387 */ /* 0x000fe20000100800 */
[----:B------:R-:W-:-:S06]  /*1a4da0*/  ULDC UR52, c[0x0][0x228] ;  /* 0x00008a0000347ab9 */ /* 0x000fcc0000000800 */
        /* <DEDUP_REMOVED lines=19> */
[----:B------:R0:W-:Y:S01]  /*1a4ee0*/  STL [R1+0x7bec], R47 ;  /* 0x007bec2f01007387 */ /* 0x0001e20000100800 */
        /* <DEDUP_REMOVED lines=76> */
[C---:B0-----:R-:W-:Y:S02]  /*1a53b0*/  VIADD R47, R37.reuse, 0x179 ;  /* 0x00000179252f7836 */ /* 0x041fe40000000000 */
[C---:B------:R-:W-:Y:S02]  /*1a53c0*/  VIADD R53, R37.reuse, 0x65 ;  /* 0x0000006525357836 */ /* 0x040fe40000000000 */
[----:B------:R-:W-:Y:S01]  /*1a53d0*/  VIADD R45, R37, 0x17a ;  /* 0x0000017a252d7836 */ /* 0x000fe20000000000 */
[----:B------:R-:W-:Y:S01]  /*1a53e0*/  @P1 LOP3.LUT R48, R48, 0x4, RZ, 0xfc, !PT ;  /* 0x0000000430301812 */ /* 0x000fe200078efcff */
[----:B------:R-:W-:-:S03]  /*1a53f0*/  ULDC UR32, c[0x0][0x228] ;  /* 0x00008a0000207ab9 */ /* 0x000fc60000000800 */
        /* <DEDUP_REMOVED lines=8> */
[----:B------:R-:W-:-:S09]  /*1a5480*/  ULDC UR60, c[0x0][0x228] ;  /* 0x00008a00003c7ab9 */ /* 0x000fd20000000800 */
        /* <DEDUP_REMOVED lines=37> */
[----:B------:R-:W-:-:S08]  /*1a56e0*/  ULDC UR49, c[0x0][0x228] ;  /* 0x00008a0000317ab9 */ /* 0x000fd00000000800 */
[----:B------:R-:W-:-:S04]  /*1a56f0*/  @P1 LOP3.LUT R49, R49, 0x1000000, RZ, 0xfc, !PT ;  /* 0x0100000031311812 */ /* 0x000fc800078efcff */
[----:B------:R-:W-:-:S04]  /*1a5700*/  LOP3.LUT R49, R49, 0xff7fffff, RZ, 0xc0, !PT ;  /* 0xff7fffff31317812 */ /* 0x000fc800078ec0ff */
[----:B------:R-:W-:Y:S02]  /*1a5710*/  @P0 LOP3.LUT R49, R49, 0x800000, RZ, 0xfc, !PT ;  /* 0x0080000031310812 */ /* 0x000fe400078efcff */
[----:B------:R-:W-:Y:S01]  /*1a5720*/  ISETP.GE.AND P0, PT, R2, UR7, PT ;  /* 0x0000000702007c0c */ /* 0x000fe2000bf06270 */
[----:B------:R-:W-:Y:S01]  /*1a5730*/  VIADD R0, R37, 0x9c ;  /* 0x0000009c25007836 */ /* 0x000fe20000000000 */
[----:B------:R-:W-:Y:S02]  /*1a5740*/  ULDC.64 UR6, c[0x0][0x228] ;  /* 0x00008a0000067ab9 */ /* 0x000fe40000000a00 */
        /* <DEDUP_REMOVED lines=113> */
[----:B------:R-:W-:-:S10]  /*1a5e60*/  ULDC UR49, c[0x0][0x228] ;  /* 0x00008a0000317ab9 */ /* 0x000fd40000000800 */
[----:B------:R-:W-:Y:S02]  /*1a5e70*/  @P0 LOP3.LUT R50, R50, 0x80000000, RZ, 0xfc, !PT ;  /* 0x8000000032320812 */ /* 0x000fe400078efcff */
[----:B------:R-:W-:Y:S02]  /*1a5e80*/  ISETP.GE.AND P0, PT, R2, UR5, PT ;  /* 0x0000000502007c0c */ /* 0x000fe4000bf06270 */
[----:B------:R-:W-:Y:S01]  /*1a5e90*/  @P1 LOP3.LUT R49, R49, 0x1, RZ, 0xfc, !PT ;  /* 0x0000000131311812 */ /* 0x000fe200078efcff */
[----:B------:R-:W-:Y:S01]  /*1a5ea0*/  VIADD R0, R37, 0x90 ;  /* 0x0000009025007836 */ /* 0x000fe20000000000 */
[----:B------:R-:W-:Y:S02]  /*1a5eb0*/  LOP3.LUT R50, R50, 0xbfffffff, RZ, 0xc0, !PT ;  /* 0xbfffffff32327812 */ /* 0x000fe400078ec0ff */
[----:B------:R-:W-:Y:S02]  /*1a5ec0*/  ISETP.LT.AND P1, PT, R36, UR8, !P0 ;  /* 0x0000000824007c0c */ /* 0x000fe4000c721270 */
[----:B------:R-:W-:Y:S01]  /*1a5ed0*/  ISETP.LT.AND P0, PT, R7, UR49, !P0 ;  /* 0x0000003107007c0c */ /* 0x000fe2000c701270 */
[----:B------:R-:W-:Y:S01]  /*1a5ee0*/  ULDC.64 UR4, c[0x0][0x228] ;  /* 0x00008a0000047ab9 */ /* 0x000fe20000000a00 */
[----:B------:R-:W-:-:S09]  /*1a5ef0*/  ULDC UR49, c[0x0][0x228] ;  /* 0x00008a0000317ab9 */ /* 0x000fd20000000800 */
        /* <DEDUP_REMOVED lines=32> */
[----:B0-----:R-:W-:Y:S01]  /*1a6100*/  VIADD R49, R37, 0x177 ;  /* 0x0000017725317836 */ /* 0x001fe20000000000 */
[----:B------:R-:W-:-:S05]  /*1a6110*/  ULDC UR42, c[0x0][0x228] ;  /* 0x00008a00002a7ab9 */ /* 0x000fca0000000800 */
        /* <DEDUP_REMOVED lines=40> */
[----:B------:R-:W-:Y:S01]  /*1a63a0*/  VIADD R11, R37, 0x64 ;  /* 0x00000064250b7836 */ /* 0x000fe20000000000 */
[----:B------:R-:W-:-:S03]  /*1a63b0*/  ULDC UR28, c[0x0][0x228] ;  /* 0x00008a00001c7ab9 */ /* 0x000fc60000000800 */
        /* <DEDUP_REMOVED lines=9> */
[----:B------:R-:W-:Y:S01]  /*1a6450*/  VIADD R10, R37, 0x63 ;  /* 0x00000063250a7836 */ /* 0x000fe20000000000 */
        /* <DEDUP_REMOVED lines=47> */
[----:B------:R0:W-:Y:S01]  /*1a6750*/  STL [R1+0x164], R0 ;  /* 0x0001640001007387 */ /* 0x0001e20000100800 */
        /* <DEDUP_REMOVED lines=9> */
[----:B0-----:R-:W-:Y:S01]  /*1a67f0*/  VIADD R0, R37, 0x15b ;  /* 0x0000015b25007836 */ /* 0x001fe20000000000 */
        /* <DEDUP_REMOVED lines=19> */
[----:B------:R-:W-:-:S10]  /*1a6930*/  ULDC UR23, c[0x0][0x228] ;  /* 0x00008a0000177ab9 */ /* 0x000fd40000000800 */
[----:B------:R-:W-:Y:S02]  /*1a6940*/  @P0 LOP3.LUT R51, R51, 0x80000000, RZ, 0xfc, !PT ;  /* 0x8000000033330812 */ /* 0x000fe400078efcff */
[----:B------:R-:W-:Y:S02]  /*1a6950*/  ISETP.GE.AND P0, PT, R59, UR7, PT ;  /* 0x000000073b007c0c */ /* 0x000fe4000bf06270 */
[----:B------:R-:W-:Y:S01]  /*1a6960*/  @P1 LOP3.LUT R50, R50, 0x1, RZ, 0xfc, !PT ;  /* 0x0000000132321812 */ /* 0x000fe200078efcff */
[----:B------:R-:W-:Y:S01]  /*1a6970*/  ULDC.64 UR6, c[0x0][0x228] ;  /* 0x00008a0000067ab9 */ /* 0x000fe20000000a00 */
        /* <DEDUP_REMOVED lines=62> */
[----:B0-----:R-:W-:Y:S01]  /*1a6d60*/  VIADD R50, R37, 0x176 ;  /* 0x0000017625327836 */ /* 0x001fe20000000000 */
        /* <DEDUP_REMOVED lines=9> */
[----:B-1----:R-:W-:Y:S01]  /*1a6e00*/  VIADD R0, R37, 0x15f ;  /* 0x0000015f25007836 */ /* 0x002fe20000000000 */
        /* <DEDUP_REMOVED lines=9> */
[----:B------:R0:W-:Y:S04]  /*1a6ea0*/  STL [R1+0x150], R0 ;  /* 0x0001500001007387 */ /* 0x0001e80000100800 */
[----:B------:R-:W2:Y:S01]  /*1a6eb0*/  LDL.LU R23, [R1+0x7d24] ;  /* 0x007d240001177983 */ /* 0x000ea20000300800 */
        /* <DEDUP_REMOVED lines=23> */
[----:B0-----:R-:W-:Y:S01]  /*1a7030*/  VIADD R0, R37, 0x160 ;  /* 0x0000016025007836 */ /* 0x001fe20000000000 */
[----:B------:R-:W-:Y:S02]  /*1a7040*/  ULDC.64 UR16, c[0x0][0x228] ;  /* 0x00008a0000107ab9 */ /* 0x000fe40000000a00 */
[----:B------:R-:W-:Y:S02]  /*1a7050*/  ISETP.LT.AND P1, PT, R36, UR12, !P0 ;  /* 0x0000000c24007c0c */ /* 0x000fe4000c721270 */
[----:B------:R-:W-:Y:S02]  /*1a7060*/  ISETP.LT.AND P0, PT, R7, UR23, !P0 ;  /* 0x0000001707007c0c */ /* 0x000fe4000c701270 */
[----:B------:R-:W-:Y:S01]  /*1a7070*/  LOP3.LUT R51, R51, 0xfffffbff, RZ, 0xc0, !PT ;  /* 0xfffffbff33337812 */ /* 0x000fe200078ec0ff */
[----:B------:R0:W-:Y:S01]  /*1a7080*/  STL [R1+0x148], R0 ;  /* 0x0001480001007387 */ /* 0x0001e20000100800 */
[----:B------:R-:W-:-:S03]  /*1a7090*/  ULDC UR23, c[0x0][0x228] ;  /* 0x00008a0000177ab9 */ /* 0x000fc60000000800 */
[----:B------:R-:W3:Y:S04]  /*1a70a0*/  LDL.LU R22, [R1+0x7d20] ;  /* 0x007d200001167983 */ /* 0x000ee80000300800 */
[----:B------:R-:W-:-:S04]  /*1a70b0*/  @P1 LOP3.LUT R51, R51, 0x400, RZ, 0xfc, !PT ;  /* 0x0000040033331812 */ /* 0x000fc800078efcff */
[----:B------:R-:W-:-:S04]  /*1a70c0*/  LOP3.LUT R51, R51, 0xfffffdff, RZ, 0xc0, !PT ;  /* 0xfffffdff33337812 */ /* 0x000fc800078ec0ff */
[----:B------:R-:W-:Y:S02]  /*1a70d0*/  @P0 LOP3.LUT R51, R51, 0x200, RZ, 0xfc, !PT ;  /* 0x0000020033330812 */ /* 0x000fe400078efcff */
[----:B------:R-:W-:Y:S01]  /*1a70e0*/  ISETP.GE.AND P0, PT, R39, UR9, PT ;  /* 0x0000000927007c0c */ /* 0x000fe2000bf06270 */
[----:B0-----:R-:W-:Y:S01]  /*1a70f0*/  VIADD R0, R37, 0x161 ;  /* 0x0000016125007836 */ /* 0x001fe20000000000 */
[----:B------:R-:W-:Y:S02]  /*1a7100*/  ULDC.64 UR8, c[0x0][0x228] ;  /* 0x00008a0000087ab9 */ /* 0x000fe40000000a00 */
[----:B------:R-:W-:Y:S02]  /*1a7110*/  ISETP.LT.AND P1, PT, R36, UR16, !P0 ;  /* 0x0000001024007c0c */ /* 0x000fe4000c721270 */
[----:B------:R-:W-:Y:S01]  /*1a7120*/  ISETP.LT.AND P0, PT, R7, UR23, !P0 ;  /* 0x0000001707007c0c */ /* 0x000fe2000c701270 */
[----:B------:R0:W-:Y:S01]  /*1a7130*/  STL [R1+0x13c], R0 ;  /* 0x00013c0001007387 */ /* 0x0001e20000100800 */
[----:B------:R-:W-:-:S03]  /*1a7140*/  LOP3.LUT R51, R51, 0xfffffeff, RZ, 0xc0, !PT ;  /* 0xfffffeff33337812 */ /* 0x000fc600078ec0ff */
[----:B------:R-:W4:Y:S01]  /*1a7150*/  LDL.LU R21, [R1+0x7d1c] ;  /* 0x007d1c0001157983 */ /* 0x000f220000300800 */
[----:B------:R-:W-:Y:S01]  /*1a7160*/  ULDC UR23, c[0x0][0x228] ;  /* 0x00008a0000177ab9 */ /* 0x000fe20000000800 */
[----:B0-----:R-:W-:-:S04]  /*1a7170*/  VIADD R0, R37, 0x162 ;  /* 0x0000016225007836 */ /* 0x001fc80000000000 */
[----:B------:R-:W-:Y:S01]  /*1a7180*/  @P1 LOP3.LUT R51, R51, 0x100, RZ, 0xfc, !PT ;  /* 0x0000010033331812 */ /* 0x000fe200078efcff */
[----:B------:R0:W-:Y:S03]  /*1a7190*/  STL [R1+0x138], R0 ;  /* 0x0001380001007387 */ /* 0x0001e60000100800 */
[----:B------:R-:W-:Y:S01]  /*1a71a0*/  LOP3.LUT R51, R51, 0xffffff7f, RZ, 0xc0, !PT ;  /* 0xffffff7f33337812 */ /* 0x000fe200078ec0ff */
[----:B------:R-:W5:Y:S01]  /*1a71b0*/  LDL.LU R20, [R1+0x7d18] ;  /* 0x007d180001147983 */ /* 0x000f620000300800 */
[----:B0-----:R-:W-:Y:S02]  /*1a71c0*/  VIADD R0, R37, 0x163 ;  /* 0x0000016325007836 */ /* 0x001fe40000000000 */
[----:B------:R-:W-:Y:S02]  /*1a71d0*/  @P0 LOP3.LUT R51, R51, 0x80, RZ, 0xfc, !PT ;  /* 0x0000008033330812 */ /* 0x000fe400078efcff */
[----:B------:R-:W-:Y:S01]  /*1a71e0*/  ISETP.GE.AND P0, PT, R38, UR5, PT ;  /* 0x0000000526007c0c */ /* 0x000fe2000bf06270 */
[----:B------:R-:W-:Y:S01]  /*1a71f0*/  ULDC.64 UR4, c[0x0][0x228] ;  /* 0x00008a0000047ab9 */ /* 0x000fe20000000a00 */
[----:B------:R0:W-:Y:S04]  /*1a7200*/  STL [R1+0x134], R0 ;  /* 0x0001340001007387 */ /* 0x0001e80000100800 */
[----:B------:R-:W5:Y:S01]  /*1a7210*/  LDL.LU R31, [R1+0x7d14] ;  /* 0x007d1400011f7983 */ /* 0x000f620000300800 */
[----:B------:R-:W-:Y:S01]  /*1a7220*/  ISETP.LT.AND P1, PT, R36, UR8, !P0 ;  /* 0x0000000824007c0c */ /* 0x000fe2000c721270 */
[----:B0-----:R-:W-:-:S05]  /*1a7230*/  VIADD R0, R37, 0x164 ;  /* 0x0000016425007836 */ /* 0x001fca0000000000 */
[----:B------:R0:W-:Y:S04]  /*1a7240*/  STL [R1+0x130], R0 ;  /* 0x0001300001007387 */ /* 0x0001e80000100800 */
[----:B------:R-:W5:Y:S01]  /*1a7250*/  LDL.LU R30, [R1+0x7d10] ;  /* 0x007d1000011e7983 */ /* 0x000f620000300800 */
[----:B------:R-:W-:Y:S02]  /*1a7260*/  ISETP.LT.AND P0, PT, R7, UR23, !P0 ;  /* 0x0000001707007c0c */ /* 0x000fe4000c701270 */
[----:B------:R-:W-:Y:S01]  /*1a7270*/  LOP3.LUT R51, R51, 0xffffffbf, RZ, 0xc0, !PT ;  /* 0xffffffbf33337812 */ /* 0x000fe200078ec0ff */
[----:B------:R-:W-:Y:S01]  /*1a7280*/  ULDC UR23, c[0x0][0x228] ;  /* 0x00008a0000177ab9 */ /* 0x000fe20000000800 */
[----:B0-----:R-:W-:-:S05]  /*1a7290*/  VIADD R0, R37, 0x165 ;  /* 0x0000016525007836 */ /* 0x001fca0000000000 */
[----:B------:R0:W-:Y:S04]  /*1a72a0*/  STL [R1+0x12c], R0 ;  /* 0x00012c0001007387 */ /* 0x0001e80000100800 */
[----:B------:R-:W5:Y:S01]  /*1a72b0*/  LDL.LU R29, [R1+0x7d0c] ;  /* 0x007d0c00011d7983 */ /* 0x000f620000300800 */
[----:B------:R-:W-:Y:S01]  /*1a72c0*/  @P1 LOP3.LUT R51, R51, 0x40, RZ, 0xfc, !PT ;  /* 0x0000004033331812 */ /* 0x000fe200078efcff */
[----:B0-----:R-:W-:-:S05]  /*1a72d0*/  VIADD R0, R37, 0x166 ;  /* 0x0000016625007836 */ /* 0x001fca0000000000 */
[----:B------:R0:W-:Y:S04]  /*1a72e0*/  STL [R1+0x128], R0 ;  /* 0x0001280001007387 */ /* 0x0001e80000100800 */
[----:B------:R-:W5:Y:S01]  /*1a72f0*/  LDL.LU R28, [R1+0x7d08] ;  /* 0x007d0800011c7983 */ /* 0x000f620000300800 */
[----:B------:R-:W-:Y:S01]  /*1a7300*/  LOP3.LUT R51, R51, 0xffffffdf, RZ, 0xc0, !PT ;  /* 0xffffffdf33337812 */ /* 0x000fe200078ec0ff */
[----:B0-----:R-:W-:-:S03]  /*1a7310*/  VIADD R0, R37, 0x167 ;  /* 0x0000016725007836 */ /* 0x001fc60000000000 */
[----:B------:R-:W-:Y:S02]  /*1a7320*/  @P0 LOP3.LUT R51, R51, 0x20, RZ, 0xfc, !PT ;  /* 0x0000002033330812 */ /* 0x000fe400078efcff */
[----:B------:R0:W-:Y:S01]  /*1a7330*/  STL [R1+0x124], R0 ;  /* 0x0001240001007387 */ /* 0x0001e20000100800 */
[----:B------:R-:W-:-:S03]  /*1a7340*/  ISETP.GE.AND P0, PT, R46, UR15, PT ;  /* 0x0000000f2e007c0c */ /* 0x000fc6000bf06270 */
[----:B------:R-:W5:Y:S01]  /*1a7350*/  LDL.LU R58, [R1+0x7d04] ;  /* 0x007d0400013a7983 */ /* 0x000f620000300800 */
[----:B------:R-:W-:Y:S01]  /*1a7360*/  LOP3.LUT R51, R51, 0xffffffef, RZ, 0xc0, !PT ;  /* 0xffffffef33337812 */ /* 0x000fe200078ec0ff */
[----:B------:R-:W-:Y:S01]  /*1a7370*/  ULDC.64 UR14, c[0x0][0x228] ;  /* 0x00008a00000e7ab9 */ /* 0x000fe20000000a00 */
[----:B0-----:R-:W-:Y:S01]  /*1a7380*/  VIADD R0, R37, 0x168 ;  /* 0x0000016825007836 */ /* 0x001fe20000000000 */
[----:B------:R-:W-:-:S04]  /*1a7390*/  ISETP.LT.AND P1, PT, R36, UR4, !P0 ;  /* 0x0000000424007c0c */ /* 0x000fc8000c721270 */
[----:B------:R0:W-:Y:S04]  /*1a73a0*/  STL [R1+0x120], R0 ;  /* 0x0001200001007387 */ /* 0x0001e80000100800 */
[----:B------:R-:W5:Y:S01]  /*1a73b0*/  LDL.LU R41, [R1+0x7d00] ;  /* 0x007d000001297983 */ /* 0x000f620000300800 */
[----:B0-----:R-:W-:Y:S01]  /*1a73c0*/  VIADD R0, R37, 0x169 ;  /* 0x0000016925007836 */ /* 0x001fe20000000000 */
[----:B------:R-:W-:-:S03]  /*1a73d0*/  ISETP.LT.AND P0, PT, R7, UR23, !P0 ;  /* 0x0000001707007c0c */ /* 0x000fc6000c701270 */
[----:B------:R-:W-:Y:S01]  /*1a73e0*/  @P1 LOP3.LUT R51, R51, 0x10, RZ, 0xfc, !PT ;  /* 0x0000001033331812 */ /* 0x000fe200078efcff */
[C---:B------:R-:W-:Y:S01]  /*1a73f0*/  VIADD R43, R37.reuse, 0x17b ;  /* 0x0000017b252b7836 */ /* 0x040fe20000000000 */
[----:B------:R-:W-:Y:S01]  /*1a7400*/  ULDC UR23, c[0x0][0x228] ;  /* 0x00008a0000177ab9 */ /* 0x000fe20000000800 */
[----:B------:R0:W-:Y:S04]  /*1a7410*/  STL [R1+0x11c], R0 ;  /* 0x00011c0001007387 */ /* 0x0001e80000100800 */
[----:B------:R-:W5:Y:S01]  /*1a7420*/  LDL.LU R39, [R1+0x7cfc] ;  /* 0x007cfc0001277983 */ /* 0x000f620000300800 */
[----:B0-----:R-:W-:-:S05]  /*1a7430*/  VIADD R0, R37, 0x16a ;  /* 0x0000016a25007836 */ /* 0x001fca0000000000 */
[----:B------:R0:W-:Y:S04]  /*1a7440*/  STL [R1+0x118], R0 ;  /* 0x0001180001007387 */ /* 0x0001e80000100800 */
[----:B------:R-:W5:Y:S01]  /*1a7450*/  LDL.LU R38, [R1+0x7cf8] ;  /* 0x007cf80001267983 */ /* 0x000f620000300800 */
[----:B------:R-:W-:Y:S01]  /*1a7460*/  LOP3.LUT R51, R51, 0xfffffff7, RZ, 0xc0, !PT ;  /* 0xfffffff733337812 */ /* 0x000fe200078ec0ff */
[----:B0-----:R-:W-:-:S05]  /*1a7470*/  VIADD R0, R37, 0x16b ;  /* 0x0000016b25007836 */ /* 0x001fca0000000000 */
[----:B------:R0:W-:Y:S04]  /*1a7480*/  STL [R1+0x114], R0 ;  /* 0x0001140001007387 */ /* 0x0001e80000100800 */
[----:B------:R-:W5:Y:S01]  /*1a7490*/  LDL.LU R46, [R1+0x7cf4] ;  /* 0x007cf400012e7983 */ /* 0x000f620000300800 */
[----:B------:R-:W-:Y:S02]  /*1a74a0*/  @P0 LOP3.LUT R51, R51, 0x8, RZ, 0xfc, !PT ;  /* 0x0000000833330812 */ /* 0x000fe400078efcff */
[----:B------:R-:W-:Y:S01]  /*1a74b0*/  ISETP.GE.AND P0, PT, R52, UR7, PT ;  /* 0x0000000734007c0c */ /* 0x000fe2000bf06270 */
[----:B------:R-:W-:Y:S01]  /*1a74c0*/  ULDC.64 UR6, c[0x0][0x228] ;  /* 0x00008a0000067ab9 */ /* 0x000fe20000000a00 */
[----:B0-----:R-:W-:-:S05]  /*1a74d0*/  VIADD R0, R37, 0x16c ;  /* 0x0000016c25007836 */ /* 0x001fca0000000000 */
[----:B------:R0:W-:Y:S04]  /*1a74e0*/  STL [R1+0x110], R0 ;  /* 0x0001100001007387 */ /* 0x0001e80000100800 */
[----:B------:R-:W2:Y:S01]  /*1a74f0*/  LDL.LU R52, [R1+0x7cf0] ;  /* 0x007cf00001347983 */ /* 0x000ea20000300800 */
        /* <DEDUP_REMOVED lines=14> */
[----:B------:R-:W-:Y:S01]  /*1a75e0*/  @P1 LOP3.LUT R51, R51, 0x1, RZ, 0xfc, !PT ;  /* 0x0000000133331812 */ /* 0x000fe200078efcff */
[----:B------:R0:W-:Y:S04]  /*1a75f0*/  STL [R1+0x10c], R0 ;  /* 0x00010c0001007387 */ /* 0x0001e80000100800 */
[----:B------:R-:W5:Y:S04]  /*1a7600*/  LDL.LU R44, [R1+0x7cec] ;  /* 0x007cec00012c7983 */ /* 0x000f680000300800 */
[----:B------:R-:W-:Y:S01]  /*1a7610*/  STL [R1+0x7bfc], R51 ;  /* 0x007bfc3301007387 */ /* 0x000fe20000100800 */
[----:B0-----:R-:W-:-:S05]  /*1a7620*/  VIADD R0, R37, 0x16e ;  /* 0x0000016e25007836 */ /* 0x001fca0000000000 */
[----:B------:R0:W-:Y:S02]  /*1a7630*/  STL [R1+0x108], R0 ;  /* 0x0001080001007387 */ /* 0x0001e40000100800 */
[C---:B0-----:R-:W-:Y:S02]  /*1a7640*/  VIADD R0, R37.reuse, 0x16f ;  /* 0x0000016f25007836 */ /* 0x041fe40000000000 */
[----:B------:R-:W-:Y:S01]  /*1a7650*/  VIADD R51, R37, 0x175 ;  /* 0x0000017525337836 */ /* 0x000fe20000000000 */
[----:B--2---:R-:W-:-:S04]  /*1a7660*/  LOP3.LUT R52, R52, 0x7fffffff, RZ, 0xc0, !PT ;  /* 0x7fffffff34347812 */ /* 0x004fc800078ec0ff */
[----:B------:R-:W-:Y:S02]  /*1a7670*/  @P0 LOP3.LUT R52, R52, 0x80000000, RZ, 0xfc, !PT ;  /* 0x8000000034340812 */ /* 0x000fe400078efcff */
[----:B------:R-:W-:Y:S01]  /*1a7680*/  ISETP.GE.AND P0, PT, R42, UR13, PT ;  /* 0x0000000d2a007c0c */ /* 0x000fe2000bf06270 */
[----:B------:R-:W-:Y:S01]  /*1a7690*/  ULDC.64 UR12, c[0x0][0x228] ;  /* 0x00008a00000c7ab9 */ /* 0x000fe20000000a00 */
[----:B------:R-:W2:Y:S02]  /*1a76a0*/  LDL.LU R42, [R1+0x7ce8] ;  /* 0x007ce800012a7983 */ /* 0x000ea40000300800 */
        /* <DEDUP_REMOVED lines=9> */
[----:B------:R-:W-:Y:S01]  /*1a7740*/  ULDC.64 UR16, c[0x0][0x228] ;  /* 0x00008a0000107ab9 */ /* 0x000fe20000000a00 */
[----:B0-----:R-:W-:Y:S01]  /*1a7750*/  VIADD R0, R37, 0x170 ;  /* 0x0000017025007836 */ /* 0x001fe20000000000 */
[----:B------:R-:W-:Y:S02]  /*1a7760*/  LOP3.LUT R52, R52, 0xefffffff, RZ, 0xc0, !PT ;  /* 0xefffffff34347812 */ /* 0x000fe400078ec0ff */
[----:B------:R-:W-:Y:S02]  /*1a7770*/  ISETP.LT.AND P1, PT, R36, UR12, !P0 ;  /* 0x0000000c24007c0c */ /* 0x000fe4000c721270 */
[----:B------:R-:W-:Y:S01]  /*1a7780*/  ISETP.LT.AND P0, PT, R7, UR56, !P0 ;  /* 0x0000003807007c0c */ /* 0x000fe2000c701270 */
[----:B------:R-:W2:Y:S10]  /*1a7790*/  LDL.LU R40, [R1+0x7ce4] ;  /* 0x007ce40001287983 */ /* 0x000eb40000300800 */
        /* <DEDUP_REMOVED lines=42> */
[----:B------:R0:W-:Y:S04]  /*1a7a40*/  STL [R1+0xf8], R0 ;  /* 0x0000f80001007387 */ /* 0x0001e80000100800 */
[----:B------:R-:W2:Y:S01]  /*1a7a50*/  LDL.LU R61, [R1+0x7cd8] ;  /* 0x007cd800013d7983 */ /* 0x000ea20000300800 */
[----:B------:R-:W-:-:S03]  /*1a7a60*/  ULDC UR51, c[0x0][0x228] ;  /* 0x00008a0000337ab9 */ /* 0x000fc60000000800 */
[----:B------:R-:W-:Y:S01]  /*1a7a70*/  @P1 LOP3.LUT R52, R52, 0x100000, RZ, 0xfc, !PT ;  /* 0x0010000034341812 */ /* 0x000fe200078efcff */
[----:B0-----:R-:W-:-:S03]  /*1a7a80*/  VIADD R0, R37, 0x173 ;  /* 0x0000017325007836 */ /* 0x001fc60000000000 */
[----:B------:R-:W-:Y:S02]  /*1a7a90*/  LOP3.LUT R52, R52, 0xfff7ffff, RZ, 0xc0, !PT ;  /* 0xfff7ffff34347812 */ /* 0x000fe400078ec0ff */
[----:B------:R0:W-:Y:S04]  /*1a7aa0*/  STL [R1+0xf4], R0 ;  /* 0x0000f40001007387 */ /* 0x0001e80000100800 */
[----:B------:R-:W2:Y:S01]  /*1a7ab0*/  LDL.LU R56, [R1+0x7cd4] ;  /* 0x007cd40001387983 */ /* 0x000ea20000300800 */
[----:B------:R-:W-:Y:S02]  /*1a7ac0*/  @P0 LOP3.LUT R52, R52, 0x80000, RZ, 0xfc, !PT ;  /* 0x0008000034340812 */ /* 0x000fe400078efcff */
[----:B------:R-:W-:Y:S01]  /*1a7ad0*/  ISETP.GE.AND P0, PT, R57, UR11, PT ;  /* 0x0000000b39007c0c */ /* 0x000fe2000bf06270 */
[----:B------:R-:W-:Y:S01]  /*1a7ae0*/  ULDC.64 UR10, c[0x0][0x228] ;  /* 0x00008a00000a7ab9 */ /* 0x000fe20000000a00 */
[----:B0-----:R-:W-:-:S02]  /*1a7af0*/  VIADD R0, R37, 0x174 ;  /* 0x0000017425007836 */ /* 0x001fc40000000000 */
[----:B------:R-:W-:Y:S02]  /*1a7b00*/  ISETP.LT.AND P1, PT, R36, UR6, !P0 ;  /* 0x0000000624007c0c */ /* 0x000fe4000c721270 */
[----:B------:R-:W-:Y:S02]  /*1a7b10*/  ISETP.LT.AND P0, PT, R7, UR49, !P0 ;  /* 0x0000003107007c0c */ /* 0x000fe4000c701270 */
[----:B------:R-:W-:Y:S01]  /*1a7b20*/  LOP3.LUT R52, R52, 0xfffbffff, RZ, 0xc0, !PT ;  /* 0xfffbffff34347812 */ /* 0x000fe200078ec0ff */
[----:B------:R-:W-:Y:S01]  /*1a7b30*/  ULDC UR49, c[0x0][0x228] ;  /* 0x00008a0000317ab9 */ /* 0x000fe20000000800 */
[----:B------:R-:W-:Y:S04]  /*1a7b40*/  STL [R1+0xf0], R0 ;  /* 0x0000f00001007387 */ /* 0x000fe80000100800 */
[----:B------:R-:W2:Y:S04]  /*1a7b50*/  LDL.LU R57, [R1+0x7cd0] ;  /* 0x007cd00001397983 */ /* 0x000ea80000300800 */
[----:B------:R-:W2:Y:S04]  /*1a7b60*/  LDL.LU R7, [R1+0x7ccc] ;  /* 0x007ccc0001077983 */ /* 0x000ea80000300800 */
[----:B------:R0:W-:Y:S04]  /*1a7b70*/  STL [R1+0x7c00], R51 ;  /* 0x007c003301007387 */ /* 0x0001e80000100800 */
[----:B0-----:R-:W3:Y:S01]  /*1a7b80*/  LDL R51, [R1+0x1e34] ;  /* 0x001e340001337983 */ /* 0x001ee20000100800 */
[----:B------:R-:W-:-:S04]  /*1a7b90*/  @P1 LOP3.LUT R52, R52, 0x40000, RZ, 0xfc, !PT ;  /* 0x0004000034341812 */ /* 0x000fc800078efcff */
[----:B------:R-:W-:-:S04]  /*1a7ba0*/  LOP3.LUT R52, R52, 0xfffdffff, RZ, 0xc0, !PT ;  /* 0xfffdffff34347812 */ /* 0x000fc800078ec0ff */
[----:B------:R-:W-:Y:S02]  /*1a7bb0*/  @P0 LOP3.LUT R52, R52, 0x20000, RZ, 0xfc, !PT ;  /* 0x0002000034340812 */ /* 0x000fe400078efcff */
[----:B------:R-:W-:Y:S01]  /*1a7bc0*/  ISETP.GE.AND P0, PT, R5, UR13, PT ;  /* 0x0000000d05007c0c */ /* 0x000fe2000bf06270 */
[----:B------:R-:W-:Y:S01]  /*1a7bd0*/  ULDC.64 UR12, c[0x0][0x228] ;  /* 0x00008a00000c7ab9 */ /* 0x000fe20000000a00 */
[----:B------:R-:W2:Y:S02]  /*1a7be0*/  LDL.LU R5, [R1+0x7cc8] ;  /* 0x007cc80001057983 */ /* 0x000ea40000300800 */
[----:B------:R-:W-:Y:S02]  /*1a7bf0*/  ISETP.LT.AND P1, PT, R36, UR10, !P0 ;  /* 0x0000000a24007c0c */ /* 0x000fe4000c721270 */
[----:B------:R-:W-:-:S11]  /*1a7c00*/  LOP3.LUT R52, R52, 0xfffeffff, RZ, 0xc0, !PT ;  /* 0xfffeffff34347812 */ /* 0x000fd600078ec0ff */
[----:B------:R-:W-:-:S04]  /*1a7c10*/  @P1 LOP3.LUT R52, R52, 0x10000, RZ, 0xfc, !PT ;  /* 0x0001000034341812 */ /* 0x000fc800078efcff */
[----:B------:R-:W-:Y:S01]  /*1a7c20*/  LOP3.LUT R52, R52, 0xffff7fff, RZ, 0xc0, !PT ;  /* 0xffff7fff34347812 */ /* 0x000fe200078ec0ff */
[----:B------:R-:W-:Y:S01]  /*1a7c30*/  STL [R1+0x7c04], R50 ;  /* 0x007c043201007387 */ /* 0x000fe20000100800 */
[----:B---3--:R-:W-:Y:S01]  /*1a7c40*/  ISETP.LT.AND P0, PT, R51, UR48, !P0 ;  /* 0x0000003033007c0c */ /* 0x008fe2000c701270 */
[----:B------:R-:W-:-:S12]  /*1a7c50*/  ULDC UR48, c[0x0][0x228] ;  /* 0x00008a0000307ab9 */ /* 0x000fd80000000800 */
[----:B------:R-:W-:Y:S02]  /*1a7c60*/  @P0 LOP3.LUT R52, R52, 0x8000, RZ, 0xfc, !PT ;  /* 0x0000800034340812 */ /* 0x000fe400078efcff */
[----:B------:R-:W-:Y:S01]  /*1a7c70*/  ISETP.GE.AND P0, PT, R25, UR17, PT ;  /* 0x0000001119007c0c */ /* 0x000fe2000bf06270 */
[----:B------:R-:W-:-:S03]  /*1a7c80*/  ULDC.64 UR16, c[0x0][0x228] ;  /* 0x00008a0000107ab9 */ /* 0x000fc60000000a00 */
[----:B------:R-:W-:Y:S02]  /*1a7c90*/  ISETP.LT.AND P1, PT, R36, UR12, !P0 ;  /* 0x0000000c24007c0c */ /* 0x000fe4000c721270 */
[----:B------:R-:W3:Y:S04]  /*1a7ca0*/  LDL.LU R36, [R1+0x7cc4] ;  /* 0x007cc40001247983 */ /* 0x000ee80000300800 */
[----:B------:R0:W-:Y:S04]  /*1a7cb0*/  STL [R1+0x7c08], R49 ;  /* 0x007c083101007387 */ /* 0x0001e80000100800 */
[----:B0-----:R-:W4:Y:S01]  /*1a7cc0*/  LDL R49, [R1+0x1e30] ;  /* 0x001e300001317983 */ /* 0x001f220000100800 */
[----:B------:R-:W-:-:S02]  /*1a7cd0*/  ISETP.LT.AND P0, PT, R51, UR42, !P0 ;  /* 0x0000002a33007c0c */ /* 0x000fc4000c701270 */
[----:B------:R-:W-:Y:S01]  /*1a7ce0*/  LOP3.LUT R52, R52, 0xffffbfff, RZ, 0xc0, !PT ;  /* 0xffffbfff34347812 */ /* 0x000fe200078ec0ff */
[----:B------:R-:W-:-:S03]  /*1a7cf0*/  ULDC UR42, c[0x0][0x228] ;  /* 0x00008a00002a7ab9 */ /* 0x000fc60000000800 */
[----:B------:R-:W-:-:S04]  /*1a7d00*/  @P1 LOP3.LUT R52, R52, 0x4000, RZ, 0xfc, !PT ;  /* 0x0000400034341812 */ /* 0x000fc800078efcff */
[----:B------:R-:W-:-:S04]  /*1a7d10*/  LOP3.LUT R52, R52, 0xffffdfff, RZ, 0xc0, !PT ;  /* 0xffffdfff34347812 */ /* 0x000fc800078ec0ff */
[----:B------:R-:W-:Y:S02]  /*1a7d20*/  @P0 LOP3.LUT R52, R52, 0x2000, RZ, 0xfc, !PT ;  /* 0x0000200034340812 */ /* 0x000fe400078efcff */
[----:B------:R-:W-:Y:S01]  /*1a7d30*/  ISETP.GE.AND P0, PT, R6, UR9, PT ;  /* 0x0000000906007c0c */ /* 0x000fe2000bf06270 */
[----:B------:R-:W-:Y:S01]  /*1a7d40*/  ULDC.64 UR8, c[0x0][0x228] ;  /* 0x00008a0000087ab9 */ /* 0x000fe20000000a00 */
[----:B------:R-:W3:Y:S01]  /*1a7d50*/  LDL.LU R6, [R1+0x7cc0] ;  /* 0x007cc00001067983 */ /* 0x000ee20000300800 */
[----:B------:R-:W-:-:S03]  /*1a7d60*/  LOP3.LUT R52, R52, 0xffffefff, RZ, 0xc0, !PT ;  /* 0xffffefff34347812 */ /* 0x000fc600078ec0ff */
[----:B------:R0:W-:Y:S01]  /*1a7d70*/  STL [R1+0x7c0c], R48 ;  /* 0x007c0c3001007387 */ /* 0x0001e20000100800 */
[----:B----4-:R-:W-:Y:S02]  /*1a7d80*/  ISETP.LT.AND P1, PT, R49, UR16, !P0 ;  /* 0x0000001031007c0c */ /* 0x010fe4000c721270 */
[----:B------:R-:W-:Y:S01]  /*1a7d90*/  ISETP.LT.AND P0, PT, R51, UR40, !P0 ;  /* 0x0000002833007c0c */ /* 0x000fe2000c701270 */
[----:B------:R-:W-:-:S10]  /*1a7da0*/  ULDC UR40, c[0x0][0x228] ;  /* 0x00008a0000287ab9 */ /* 0x000fd40000000800 */
[----:B------:R-:W-:-:S04]  /*1a7db0*/  @P1 LOP3.LUT R52, R52, 0x1000, RZ, 0xfc, !PT ;  /* 0x0000100034341812 */ /* 0x000fc800078efcff */
[----:B------:R-:W-:-:S04]  /*1a7dc0*/  LOP3.LUT R52, R52, 0xfffff7ff, RZ, 0xc0, !PT ;  /* 0xfffff7ff34347812 */ /* 0x000fc800078ec0ff */
[----:B------:R-:W-:Y:S02]  /*1a7dd0*/  @P0 LOP3.LUT R52, R52, 0x800, RZ, 0xfc, !PT ;  /* 0x0000080034340812 */ /* 0x000fe400078efcff */
[----:B------:R-:W-:Y:S01]  /*1a7de0*/  ISETP.GE.AND P0, PT, R4, UR5, PT ;  /* 0x0000000504007c0c */ /* 0x000fe2000bf06270 */
[----:B------:R-:W-:Y:S01]  /*1a7df0*/  ULDC.64 UR4, c[0x0][0x228] ;  /* 0x00008a0000047ab9 */ /* 0x000fe20000000a00 */
[----:B------:R-:W4:Y:S02]  /*1a7e00*/  LDL.LU R4, [R1+0x7cbc] ;  /* 0x007cbc0001047983 */ /* 0x000f240000300800 */
        /* <DEDUP_REMOVED lines=10> */
[----:B------:R-:W5:Y:S02]  /*1a7eb0*/  LDL.LU R54, [R1+0x7cb8] ;  /* 0x007cb80001367983 */ /* 0x000f640000300800 */
[----:B------:R-:W-:Y:S02]  /*1a7ec0*/  ISETP.LT.AND P1, PT, R49, UR4, !P0 ;  /* 0x0000000431007c0c */ /* 0x000fe4000c721270 */
[----:B------:R-:W-:Y:S02]  /*1a7ed0*/  ISETP.LT.AND P0, PT, R51, UR34, !P0 ;  /* 0x0000002233007c0c */ /* 0x000fe4000c701270 */
[----:B------:R-:W-:Y:S01]  /*1a7ee0*/  LOP3.LUT R52, R52, 0xfffffeff, RZ, 0xc0, !PT ;  /* 0xfffffeff34347812 */ /* 0x000fe200078ec0ff */
[----:B------:R-:W-:Y:S01]  /*1a7ef0*/  STL [R1+0x7c14], R45 ;  /* 0x007c142d01007387 */ /* 0x000fe20000100800 */
[----:B------:R-:W-:-:S07]  /*1a7f00*/  ULDC UR34, c[0x0][0x228] ;  /* 0x00008a0000227ab9 */ /* 0x000fce0000000800 */
[----:B------:R-:W-:-:S04]  /*1a7f10*/  @P1 LOP3.LUT R52, R52, 0x100, RZ, 0xfc, !PT ;  /* 0x0000010034341812 */ /* 0x000fc800078efcff */
[----:B------:R-:W-:-:S04]  /*1a7f20*/  LOP3.LUT R52, R52, 0xffffff7f, RZ, 0xc0, !PT ;  /* 0xffffff7f34347812 */ /* 0x000fc800078ec0ff */
[----:B------:R-:W-:Y:S02]  /*1a7f30*/  @P0 LOP3.LUT R52, R52, 0x80, RZ, 0xfc, !PT ;  /* 0x0000008034340812 */ /* 0x000fe400078efcff */
[----:B------:R-:W-:Y:S01]  /*1a7f40*/  ISETP.GE.AND P0, PT, R53, UR7, PT ;  /* 0x0000000735007c0c */ /* 0x000fe2000bf06270 */
[----:B------:R-:W-:Y:S01]  /*1a7f50*/  ULDC.64 UR6, c[0x0][0x228] ;  /* 0x00008a0000067ab9 */ /* 0x000fe20000000a00 */
[----:B------:R-:W2:Y:S02]  /*1a7f60*/  LDL.LU R53, [R1+0x7cb4] ;  /* 0x007cb40001357983 */ /* 0x000ea40000300800 */
        /* <DEDUP_REMOVED lines=11> */
[----:B------:R-:W-:Y:S02]  /*1a8020*/  LOP3.LUT R52, R52, 0xffffffef, RZ, 0xc0, !PT ;  /* 0xffffffef34347812 */ /* 0x000fe400078ec0ff */
[----:B--2---:R-:W-:-:S07]  /*1a8030*/  LOP3.LUT R53, R53, 0x7fffffff, RZ, 0xc0, !PT ;  /* 0x7fffffff35357812 */ /* 0x004fce00078ec0ff */
[----:B------:R-:W-:Y:S02]  /*1a8040*/  @P1 LOP3.LUT R52, R52, 0x10, RZ, 0xfc, !PT ;  /* 0x0000001034341812 */ /* 0x000fe400078efcff */
[----:B-----5:R-:W-:Y:S02]  /*1a8050*/  LOP3.LUT R54, R54, 0x7fffffff, RZ, 0xc0, !PT ;  /* 0x7fffffff36367812 */ /* 0x020fe400078ec0ff */
[----:B----4-:R-:W-:Y:S01]  /*1a8060*/  LOP3.LUT R4, R4, 0x7fffffff, RZ, 0xc0, !PT ;  /* 0x7fffffff04047812 */ /* 0x010fe200078ec0ff */
[----:B------:R-:W-:Y:S01]  /*1a8070*/  VIADD R11, R37, 0x17c ;  /* 0x0000017c250b7836 */ /* 0x000fe20000000000 */
[----:B------:R-:W-:Y:S01]  /*1a8080*/  LOP3.LUT R52, R52, 0xfffffff7, RZ, 0xc0, !PT ;  /* 0xfffffff734347812 */ /* 0x000fe200078ec0ff */
[----:B------:R-:W-:Y:S01]  /*1a8090*/  STL [R1+0x7c18], R43 ;  /* 0x007c182b01007387 */ /* 0x000fe20000100800 */
[----:B------:R-:W-:Y:S02]  /*1a80a0*/  ULDC UR28, c[0x0][0x228] ;  /* 0x00008a00001c7ab9 */ /* 0x000fe40000000800 */
[----:B------:R-:W-:-:S02]  /*1a80b0*/  @P0 LOP3.LUT R52, R52, 0x8, RZ, 0xfc, !PT ;  /* 0x0000000834340812 */ /* 0x000fc400078efcff */
        /* <DEDUP_REMOVED lines=14> */
[C---:B------:R-:W-:Y:S01]  /*1a81a0*/  VIADD R10, R37.reuse, 0x17d ;  /* 0x0000017d250a7836 */ /* 0x040fe20000000000 */
[----:B------:R2:W-:Y:S01]  /*1a81b0*/  STL [R1+0x7c1c], R11 ;  /* 0x007c1c0b01007387 */ /* 0x0005e20000100800 */
[----:B------:R-:W-:Y:S01]  /*1a81c0*/  VIADD R25, R37, 0x3d ;  /* 0x0000003d25197836 */ /* 0x000fe20000000000 */
[----:B------:R-:W-:-:S07]  /*1a81d0*/  ULDC UR22, c[0x0][0x228] ;  /* 0x00008a0000167ab9 */ /* 0x000fce0000000800 */
[----:B------:R-:W-:Y:S02]  /*1a81e0*/  @P0 LOP3.LUT R53, R53, 0x80000000, RZ, 0xfc, !PT ;  /* 0x8000000035350812 */ /* 0x000fe400078efcff */
[----:B------:R-:W-:Y:S02]  /*1a81f0*/  ISETP.GE.AND P0, PT, R8, UR9, PT ;  /* 0x0000000908007c0c */ /* 0x000fe4000bf06270 */
[----:B------:R-:W-:Y:S01]  /*1a8200*/  @P1 LOP3.LUT R52, R52, 0x1, RZ, 0xfc, !PT ;  /* 0x0000000134341812 */ /* 0x000fe200078efcff */
[----:B------:R-:W-:Y:S01]  /*1a8210*/  ULDC.64 UR8, c[0x0][0x228] ;  /* 0x00008a0000087ab9 */ /* 0x000fe20000000a00 */
        /* <DEDUP_REMOVED lines=41> */
[----:B------:R-:W-:Y:S01]  /*1a84b0*/  ULDC UR6, c[0x0][0x228] ;  /* 0x00008a0000067ab9 */ /* 0x000fe20000000800 */
        /* <DEDUP_REMOVED lines=26> */
[C---:B------:R-:W-:Y:S02]  /*1a8660*/  VIADD R14, R37.reuse, 0x185 ;  /* 0x00000185250e7836 */ /* 0x040fe40000000000 */
[C---:B------:R-:W-:Y:S02]  /*1a8670*/  VIADD R59, R37.reuse, 0x1a1 ;  /* 0x000001a1253b7836 */ /* 0x040fe40000000000 */
[----:B------:R-:W-:Y:S01]  /*1a8680*/  VIADD R55, R37, 0x1a2 ;  /* 0x000001a225377836 */ /* 0x000fe20000000000 */
[----:B------:R-:W-:Y:S01]  /*1a8690*/  @P1 LOP3.LUT R53, R53, 0x40000, RZ, 0xfc, !PT ;  /* 0x0004000035351812 */ /* 0x000fe200078efcff */
[----:B------:R-:W-:-:S02]  /*1a86a0*/  VIADD R35, R37, 0x1a3 ;  /* 0x000001a325237836 */ /* 0x000fc40000000000 */
[C---:B------:R-:W-:Y:S02]  /*1a86b0*/  VIADD R27, R37.reuse, 0x1a4 ;  /* 0x000001a4251b7836 */ /* 0x040fe40000000000 */
[----:B------:R-:W-:Y:S01]  /*1a86c0*/  VIADD R26, R37, 0x1a5 ;  /* 0x000001a5251a7836 */ /* 0x000fe20000000000 */
[----:B------:R-:W-:Y:S01]  /*1a86d0*/  LOP3.LUT R53, R53, 0xfffdffff, RZ, 0xc0, !PT ;  /* 0xfffdffff35357812 */ /* 0x000fe200078ec0ff */
[----:B------:R-:W-:Y:S01]  /*1a86e0*/  VIADD R2, R37, 0x1a7 ;  /* 0x000001a725027836 */ /* 0x000fe20000000000 */
[----:B------:R-:W-:Y:S02]  /*1a86f0*/  ULDC UR36, c[0x0][0x228] ;  /* 0x00008a0000247ab9 */ /* 0x000fe40000000800 */
        /* <DEDUP_REMOVED lines=298> */
[----:B---3--:R-:W-:Y:S01]  /*1a99a0*/  ISETP.GE.AND P0, PT, R36, UR15, PT ;  /* 0x0000000f24007c0c */ /* 0x008fe2000bf06270 */
[----:B------:R-:W-:Y:S01]  /*1a99b0*/  ULDC.64 UR14, c[0x0][0x228] ;  /* 0x00008a00000e7ab9 */ /* 0x000fe20000000a00 */
[----:B------:R-:W3:Y:S02]  /*1a99c0*/  LDL.LU R36, [R1+0x7ca8] ;  /* 0x007ca80001247983 */ /* 0x000ee40000300800 */
        /* <DEDUP_REMOVED lines=13> */
[----:B------:R-:W-:-:S08]  /*1a9aa0*/  ULDC UR19, c[0x0][0x228] ;  /* 0x00008a0000137ab9 */ /* 0x000fd00000000800 */
[----:B------:R-:W-:-:S04]  /*1a9ab0*/  @P1 LOP3.LUT R4, R4, 0x40000, RZ, 0xfc, !PT ;  /* 0x0004000004041812 */ /* 0x000fc800078efcff */
[----:B------:R-:W-:-:S04]  /*1a9ac0*/  LOP3.LUT R4, R4, 0xfffdffff, RZ, 0xc0, !PT ;  /* 0xfffdffff04047812 */ /* 0x000fc800078ec0ff */
[----:B------:R-:W-:-:S04]  /*1a9ad0*/  @P0 LOP3.LUT R4, R4, 0x20000, RZ, 0xfc, !PT ;  /* 0x0002000004040812 */ /* 0x000fc800078efcff */
[----:B------:R-:W-:Y:S02]  /*1a9ae0*/  LOP3.LUT R4, R4, 0xfffeffff, RZ, 0xc0, !PT ;  /* 0xfffeffff04047812 */ /* 0x000fe400078ec0ff */
[----:B-----5:R-:W-:Y:S01]  /*1a9af0*/  ISETP.GE.AND P0, PT, R7, UR11, PT ;  /* 0x0000000b07007c0c */ /* 0x020fe2000bf06270 */
[----:B------:R-:W-:Y:S01]  /*1a9b00*/  ULDC.64 UR10, c[0x0][0x228] ;  /* 0x00008a00000a7ab9 */ /* 0x000fe20000000a00 */
[----:B------:R-:W5:Y:S02]  /*1a9b10*/  LDL.LU R7, [R1+0x7ca0] ;  /* 0x007ca00001077983 */ /* 0x000f640000300800 */
[----:B------:R-:W-:Y:S02]  /*1a9b20*/  ISETP.LT.AND P1, PT, R49, UR6, !P0 ;  /* 0x0000000631007c0c */ /* 0x000fe4000c721270 */
[----:B------:R-:W-:Y:S01]  /*1a9b30*/  ISETP.LT.AND P0, PT, R51, UR18, !P0 ;  /* 0x0000001233007c0c */ /* 0x000fe2000c701270 */
[----:B------:R-:W-:-:S10]  /*1a9b40*/  ULDC UR18, c[0x0][0x228] ;  /* 0x00008a0000127ab9 */ /* 0x000fd40000000800 */
[----:B------:R-:W-:-:S04]  /*1a9b50*/  @P1 LOP3.LUT R4, R4, 0x10000, RZ, 0xfc, !PT ;  /* 0x0001000004041812 */ /* 0x000fc800078efcff */
[----:B------:R-:W-:-:S04]  /*1a9b60*/  LOP3.LUT R4, R4, 0xffff7fff, RZ, 0xc0, !PT ;  /* 0xffff7fff04047812 */ /* 0x000fc800078ec0ff */
[----:B------:R-:W-:Y:S02]  /*1a9b70*/  @P0 LOP3.LUT R4, R4, 0x8000, RZ, 0xfc, !PT ;  /* 0x0000800004040812 */ /* 0x000fe400078efcff */
[----:B--2---:R-:W-:Y:S01]  /*1a9b80*/  ISETP.GE.AND P0, PT, R5, UR13, PT ;  /* 0x0000000d05007c0c */ /* 0x004fe2000bf06270 */
        /* <DEDUP_REMOVED lines=15> */
[----:B------:R-:W-:Y:S01]  /*1a9c80*/  ULDC UR25, c[0x0][0x228] ;  /* 0x00008a0000197ab9 */ /* 0x000fe20000000800 */
[----:B------:R-:W2:Y:S06]  /*1a9c90*/  LDL.LU R37, [R1+0x7c98] ;  /* 0x007c980001257983 */ /* 0x000eac0000300800 */
[----:B------:R-:W-:-:S04]  /*1a9ca0*/  @P1 LOP3.LUT R4, R4, 0x1000, RZ, 0xfc, !PT ;  /* 0x0000100004041812 */ /* 0x000fc800078efcff */
[----:B------:R-:W-:-:S04]  /*1a9cb0*/  LOP3.LUT R4, R4, 0xfffff7ff, RZ, 0xc0, !PT ;  /* 0xfffff7ff04047812 */ /* 0x000fc800078ec0ff */
[----:B------:R-:W-:Y:S02]  /*1a9cc0*/  @P0 LOP3.LUT R4, R4, 0x800, RZ, 0xfc, !PT ;  /* 0x0000080004040812 */ /* 0x000fe400078efcff */
[----:B---3--:R-:W-:Y:S01]  /*1a9cd0*/  ISETP.GE.AND P0, PT, R36, UR9, PT ;  /* 0x0000000924007c0c */ /* 0x008fe2000bf06270 */
[----:B------:R-:W-:Y:S01]  /*1a9ce0*/  ULDC.64 UR8, c[0x0][0x228] ;  /* 0x00008a0000087ab9 */ /* 0x000fe20000000a00 */
[----:B------:R-:W3:Y:S01]  /*1a9cf0*/  LDL.LU R36, [R1+0x7c94] ;  /* 0x007c940001247983 */ /* 0x000ee20000300800 */
[----:B------:R-:W-:Y:S02]  /*1a9d00*/  LOP3.LUT R4, R4, 0xfffffbff, RZ, 0xc0, !PT ;  /* 0xfffffbff04047812 */ /* 0x000fe400078ec0ff */
[----:B------:R-:W-:Y:S02]  /*1a9d10*/  ISETP.LT.AND P1, PT, R49, UR16, !P0 ;  /* 0x0000001031007c0c */ /* 0x000fe4000c721270 */
[----:B------:R-:W-:Y:S01]  /*1a9d20*/  ISETP.LT.AND P0, PT, R51, UR26, !P0 ;  /* 0x0000001a33007c0c */ /* 0x000fe2000c701270 */
[----:B------:R-:W3:Y:S01]  /*1a9d30*/  LDL.LU R50, [R1+0x21c] ;  /* 0x00021c0001327983 */ /* 0x000ee20000300800 */
[----:B------:R-:W-:-:S09]  /*1a9d40*/  ULDC UR26, c[0x0][0x228] ;  /* 0x00008a00001a7ab9 */ /* 0x000fd20000000800 */
[----:B------:R-:W-:-:S04]  /*1a9d50*/  @P1 LOP3.LUT R4, R4, 0x400, RZ, 0xfc, !PT ;  /* 0x0000040004041812 */ /* 0x000fc800078efcff */
[----:B------:R-:W-:-:S04]  /*1a9d60*/  LOP3.LUT R4, R4, 0xfffffdff, RZ, 0xc0, !PT ;  /* 0xfffffdff04047812 */ /* 0x000fc800078ec0ff */
[----:B------:R-:W-:Y:S02]  /*1a9d70*/  @P0 LOP3.LUT R4, R4, 0x200, RZ, 0xfc, !PT ;  /* 0x0000020004040812 */ /* 0x000fe400078efcff */
[----:B----4-:R-:W-:Y:S01]  /*1a9d80*/  ISETP.GE.AND P0, PT, R6, UR5, PT ;  /* 0x0000000506007c0c */ /* 0x010fe2000bf06270 */
        /* <DEDUP_REMOVED lines=30> */
[----:B---3--:R-:W-:Y:S02]  /*1a9f70*/  ISETP.GE.AND P0, PT, R50, UR11, PT ;  /* 0x0000000b32007c0c */ /* 0x008fe4000bf06270 */
[----:B------:R-:W-:Y:S01]  /*1a9f80*/  LOP3.LUT R4, R4, 0xfffffffd, RZ, 0xc0, !PT ;  /* 0xfffffffd04047812 */ /* 0x000fe200078ec0ff */
[----:B------:R-:W-:Y:S01]  /*1a9f90*/  ULDC.64 UR10, c[0x0][0x228] ;  /* 0x00008a00000a7ab9 */ /* 0x000fe20000000a00 */
[----:B------:R-:W-:Y:S02]  /*1a9fa0*/  ISETP.LT.AND P1, PT, R49, UR6, !P0 ;  /* 0x0000000631007c0c */ /* 0x000fe4000c721270 */
[----:B------:R-:W-:Y:S01]  /*1a9fb0*/  ISETP.LT.AND P0, PT, R51, UR44, !P0 ;  /* 0x0000002c33007c0c */ /* 0x000fe2000c701270 */
[----:B------:R-:W-:-:S10]  /*1a9fc0*/  ULDC UR44, c[0x0][0x228] ;  /* 0x00008a00002c7ab9 */ /* 0x000fd40000000800 */
[----:B------:R-:W-:Y:S02]  /*1a9fd0*/  @P1 LOP3.LUT R4, R4, 0x2, RZ, 0xfc, !PT ;  /* 0x0000000204041812 */ /* 0x000fe400078efcff */
[----:B--2---:R-:W-:-:S04]  /*1a9fe0*/  LOP3.LUT R5, R5, 0x7fffffff, RZ, 0xc0, !PT ;  /* 0x7fffffff05057812 */ /* 0x004fc800078ec0ff */
[----:B------:R-:W-:Y:S02]  /*1a9ff0*/  @P0 LOP3.LUT R5, R5, 0x80000000, RZ, 0xfc, !PT ;  /* 0x8000000005050812 */ /* 0x000fe400078efcff */
[----:B------:R-:W-:Y:S01]  /*1aa000*/  ISETP.GE.AND P0, PT, R37, UR13, PT ;  /* 0x0000000d25007c0c */ /* 0x000fe2000bf06270 */
[----:B------:R-:W-:Y:S01]  /*1aa010*/  ULDC.64 UR12, c[0x0][0x228] ;  /* 0x00008a00000c7ab9 */ /* 0x000fe20000000a00 */
[----:B------:R-:W2:Y:S04]  /*1aa020*/  LDL.LU R37, [R1+0x7c84] ;  /* 0x007c840001257983 */ /* 0x000ea80000300800 */
[----:B------:R-:W3:Y:S01]  /*1aa030*/  LDL.LU R50, [R1+0x230] ;  /* 0x0002300001327983 */ /* 0x000ee20000300800 */
[----:B------:R-:W-:Y:S02]  /*1aa040*/  ISETP.LT.AND P1, PT, R49, UR10, !P0 ;  /* 0x0000000a31007c0c */ /* 0x000fe4000c721270 */
[----:B------:R-:W-:-:S02]  /*1aa050*/  ISETP.LT.AND P0, PT, R51, UR44, !P0 ;  /* 0x0000002c33007c0c */ /* 0x000fc4000c701270 */
        /* <DEDUP_REMOVED lines=24> */
[----:B------:R-:W-:Y:S02]  /*1aa1e0*/  @P0 LOP3.LUT R5, R5, 0x200000, RZ, 0xfc, !PT ;  /* 0x0020000005050812 */ /* 0x000fe400078efcff */
[----:B-----5:R-:W-:Y:S01]  /*1aa1f0*/  ISETP.GE.AND P0, PT, R7, UR5, PT ;  /* 0x0000000507007c0c */ /* 0x020fe2000bf06270 */
        /* <DEDUP_REMOVED lines=10> */
[----:B---3--:R-:W-:-:S04]  /*1aa2a0*/  ISETP.GE.AND P0, PT, R50, UR15, PT ;  /* 0x0000000f32007c0c */ /* 0x008fc8000bf06270 */
[----:B------:R-:W-:Y:S02]  /*1aa2b0*/  ISETP.LT.AND P2, PT, R49, UR4, !P0 ;  /* 0x0000000431007c0c */ /* 0x000fe4000c741270 */
[----:B------:R-:W-:Y:S02]  /*1aa2c0*/  ISETP.LT.AND P1, PT, R51, UR14, !P0 ;  /* 0x0000000e33007c0c */ /* 0x000fe4000c721270 */
[----:B--2---:R-:W-:Y:S01]  /*1aa2d0*/  ISETP.GE.AND P0, PT, R37, UR7, PT ;  /* 0x0000000725007c0c */ /* 0x004fe2000bf06270 */
[----:B------:R-:W-:Y:S01]  /*1aa2e0*/  ULDC.64 UR14, c[0x0][0x228] ;  /* 0x00008a00000e7ab9 */ /* 0x000fe20000000a00 */
[----:B------:R-:W-:Y:S01]  /*1aa2f0*/  ULDC.64 UR6, c[0x0][0x228] ;  /* 0x00008a0000067ab9 */ /* 0x000fe20000000a00 */
[----:B------:R-:W2:Y:S04]  /*1aa300*/  LDL.LU R37, [R1+0x7c74] ;  /* 0x007c740001257983 */ /* 0x000ea80000300800 */
[----:B------:R-:W3:Y:S02]  /*1aa310*/  LDL.LU R50, [R1+0x244] ;  /* 0x0002440001327983 */ /* 0x000ee40000300800 */
[----:B------:R-:W-:-:S04]  /*1aa320*/  @P2 LOP3.LUT R5, R5, 0x8000, RZ, 0xfc, !PT ;  /* 0x0000800005052812 */ /* 0x000fc800078efcff */
[----:B------:R-:W-:-:S04]  /*1aa330*/  LOP3.LUT R5, R5, 0xffffdfff, RZ, 0xc0, !PT ;  /* 0xffffdfff05057812 */ /* 0x000fc800078ec0ff */
[----:B------:R-:W-:Y:S02]  /*1aa340*/  @P1 LOP3.LUT R5, R5, 0x2000, RZ, 0xfc, !PT ;  /* 0x0000200005051812 */ /* 0x000fe400078efcff */
[----:B------:R-:W-:Y:S02]  /*1aa350*/  ISETP.LT.AND P1, PT, R49, UR14, !P0 ;  /* 0x0000000e31007c0c */ /* 0x000fe4000c721270 */
[----:B------:R-:W-:Y:S01]  /*1aa360*/  ISETP.LT.AND P0, PT, R51, UR61, !P0 ;  /* 0x0000003d33007c0c */ /* 0x000fe2000c701270 */
[----:B------:R-:W-:Y:S01]  /*1aa370*/  ULDC UR61, c[0x0][0x228] ;  /* 0x00008a00003d7ab9 */ /* 0x000fe20000000800 */
[----:B------:R-:W-:-:S09]  /*1aa380*/  LOP3.LUT R5, R5, 0xfffff7ff, RZ, 0xc0, !PT ;  /* 0xfffff7ff05057812 */ /* 0x000fd200078ec0ff */
        /* <DEDUP_REMOVED lines=30> */
[----:B------:R-:W-:Y:S02]  /*1aa570*/  @P1 LOP3.LUT R5, R5, 0x2, RZ, 0xfc, !PT ;  /* 0x0000000205051812 */ /* 0x000fe400078efcff */
[----:B----4-:R-:W-:-:S04]  /*1aa580*/  LOP3.LUT R6, R6, 0x7fffffff, RZ, 0xc0, !PT ;  /* 0x7fffffff06067812 */ /* 0x010fc800078ec0ff */
        /* <DEDUP_REMOVED lines=26> */
[----:B-----5:R-:W-:-:S02]  /*1aa730*/  ISETP.GE.AND P0, PT, R7, UR7, PT ;  /* 0x0000000707007c0c */ /* 0x020fc4000bf06270 */
[----:B------:R-:W-:Y:S01]  /*1aa740*/  LOP3.LUT R6, R6, 0xffdfffff, RZ, 0xc0, !PT ;  /* 0xffdfffff06067812 */ /* 0x000fe200078ec0ff */
[----:B------:R-:W5:Y:S04]  /*1aa750*/  LDL.LU R7, [R1+0x7c5c] ;  /* 0x007c5c0001077983 */ /* 0x000f680000300800 */
[----:B0-----:R-:W5:Y:S01]  /*1aa760*/  LDL.LU R48, [R1+0x264] ;  /* 0x0002640001307983 */ /* 0x001f620000300800 */
[----:B------:R-:W-:Y:S01]  /*1aa770*/  ULDC.64 UR6, c[0x0][0x228] ;  /* 0x00008a0000067ab9 */ /* 0x000fe20000000a00 */
[----:B------:R-:W-:Y:S02]  /*1aa780*/  @P2 LOP3.LUT R6, R6, 0x200000, RZ, 0xfc, !PT ;  /* 0x0020000006062812 */ /* 0x000fe400078efcff */
        /* <DEDUP_REMOVED lines=8> */
[----:B---3--:R-:W-:Y:S02]  /*1aa810*/  ISETP.GE.AND P0, PT, R50, UR11, PT ;  /* 0x0000000b32007c0c */ /* 0x008fe4000bf06270 */
[----:B------:R-:W-:Y:S01]  /*1aa820*/  LOP3.LUT R6, R6, 0xffffbfff, RZ, 0xc0, !PT ;  /* 0xffffbfff06067812 */ /* 0x000fe200078ec0ff */
[----:B------:R-:W-:Y:S01]  /*1aa830*/  ULDC.64 UR10, c[0x0][0x228] ;  /* 0x00008a00000a7ab9 */ /* 0x000fe20000000a00 */
[----:B------:R-:W-:Y:S02]  /*1aa840*/  ISETP.LT.AND P2, PT, R49, UR6, !P0 ;  /* 0x0000000631007c0c */ /* 0x000fe4000c741270 */
[----:B------:R-:W-:Y:S02]  /*1aa850*/  ISETP.LT.AND P1, PT, R51, UR53, !P0 ;  /* 0x0000003533007c0c */ /* 0x000fe4000c721270 */
[----:B--2---:R-:W-:-:S09]  /*1aa860*/  ISETP.GE.AND P0, PT, R37, UR13, PT ;  /* 0x0000000d25007c0c */ /* 0x004fd2000bf06270 */
[----:B------:R-:W-:Y:S01]  /*1aa870*/  @P2 LOP3.LUT R6, R6, 0x4000, RZ, 0xfc, !PT ;  /* 0x0000400006062812 */ /* 0x000fe200078efcff */
[----:B------:R-:W2:Y:S01]  /*1aa880*/  LDL.LU R37, [R1+0x7c58] ;  /* 0x007c580001257983 */ /* 0x000ea20000300800 */
[----:B------:R-:W-:Y:S01]  /*1aa890*/  ULDC.64 UR12, c[0x0][0x228] ;  /* 0x00008a00000c7ab9 */ /* 0x000fe20000000a00 */
[----:B------:R-:W-:Y:S02]  /*1aa8a0*/  ISETP.LT.AND P2, PT, R49, UR10, !P0 ;  /* 0x0000000a31007c0c */ /* 0x000fe4000c741270 */
[----:B------:R-:W-:-:S04]  /*1aa8b0*/  LOP3.LUT R6, R6, 0xffffefff, RZ, 0xc0, !PT ;  /* 0xffffefff06067812 */ /* 0x000fc800078ec0ff */
[----:B------:R-:W-:Y:S02]  /*1aa8c0*/  @P1 LOP3.LUT R6, R6, 0x1000, RZ, 0xfc, !PT ;  /* 0x0000100006061812 */ /* 0x000fe400078efcff */
[----:B------:R-:W-:Y:S02]  /*1aa8d0*/  ISETP.LT.AND P1, PT, R51, UR52, !P0 ;  /* 0x0000003433007c0c */ /* 0x000fe4000c721270 */
[----:B------:R-:W-:-:S04]  /*1aa8e0*/  LOP3.LUT R6, R6, 0xfffff7ff, RZ, 0xc0, !PT ;  /* 0xfffff7ff06067812 */ /* 0x000fc800078ec0ff */
[----:B------:R-:W-:-:S04]  /*1aa8f0*/  @P2 LOP3.LUT R6, R6, 0x800, RZ, 0xfc, !PT ;  /* 0x0000080006062812 */ /* 0x000fc800078efcff */
[----:B------:R-:W-:Y:S02]  /*1aa900*/  LOP3.LUT R6, R6, 0xfffffdff, RZ, 0xc0, !PT ;  /* 0xfffffdff06067812 */ /* 0x000fe400078ec0ff */
[----:B----4-:R-:W-:Y:S02]  /*1aa910*/  ISETP.GE.AND P0, PT, R36, UR17, PT ;  /* 0x0000001124007c0c */ /* 0x010fe4000bf06270 */
[----:B------:R-:W-:Y:S01]  /*1aa920*/  @P1 LOP3.LUT R6, R6, 0x200, RZ, 0xfc, !PT ;  /* 0x0000020006061812 */ /* 0x000fe200078efcff */
[----:B------:R-:W3:Y:S01]  /*1aa930*/  LDL.LU R36, [R1+0x7c54] ;  /* 0x007c540001247983 */ /* 0x000ee20000300800 */
[----:B------:R-:W-:Y:S01]  /*1aa940*/  ULDC.64 UR16, c[0x0][0x228] ;  /* 0x00008a0000107ab9 */ /* 0x000fe20000000a00 */
[----:B------:R-:W-:Y:S02]  /*1aa950*/  ISETP.LT.AND P2, PT, R49, UR12, !P0 ;  /* 0x0000000c31007c0c */ /* 0x000fe4000c741270 */
[----:B------:R-:W-:Y:S02]  /*1aa960*/  ISETP.LT.AND P1, PT, R51, UR51, !P0 ;  /* 0x0000003333007c0c */ /* 0x000fe4000c721270 */
[----:B-----5:R-:W-:-:S02]  /*1aa970*/  ISETP.GE.AND P0, PT, R7, UR9, PT ;  /* 0x0000000907007c0c */ /* 0x020fc4000bf06270 */
[----:B------:R-:W-:Y:S01]  /*1aa980*/  LOP3.LUT R6, R6, 0xffffff7f, RZ, 0xc0, !PT ;  /* 0xffffff7f06067812 */ /* 0x000fe200078ec0ff */
[----:B------:R-:W4:Y:S04]  /*1aa990*/  LDL.LU R7, [R1+0x7c50] ;  /* 0x007c500001077983 */ /* 0x000f280000300800 */
[----:B------:R-:W5:Y:S01]  /*1aa9a0*/  LDL.LU R50, [R1+0x270] ;  /* 0x0002700001327983 */ /* 0x000f620000300800 */
[----:B------:R-:W-:Y:S01]  /*1aa9b0*/  ULDC.64 UR8, c[0x0][0x228] ;  /* 0x00008a0000087ab9 */ /* 0x000fe20000000a00 */
[----:B------:R-:W-:Y:S01]  /*1aa9c0*/  ULDC UR51, c[0x0][0x228] ;  /* 0x00008a0000337ab9 */ /* 0x000fe20000000800 */
[----:B------:R-:W-:Y:S02]  /*1aa9d0*/  @P2 LOP3.LUT R6, R6, 0x80, RZ, 0xfc, !PT ;  /* 0x0000008006062812 */ /* 0x000fe400078efcff */
[----:B------:R-:W-:-:S02]  /*1aa9e0*/  ISETP.LT.AND P2, PT, R49, UR16, !P0 ;  /* 0x0000001031007c0c */ /* 0x000fc4000c741270 */
[----:B------:R-:W-:-:S04]  /*1aa9f0*/  LOP3.LUT R6, R6, 0xffffffdf, RZ, 0xc0, !PT ;  /* 0xffffffdf06067812 */ /* 0x000fc800078ec0ff */
[----:B------:R-:W-:Y:S02]  /*1aaa00*/  @P1 LOP3.LUT R6, R6, 0x20, RZ, 0xfc, !PT ;  /* 0x0000002006061812 */ /* 0x000fe400078efcff */
[----:B------:R-:W-:Y:S02]  /*1aaa10*/  ISETP.LT.AND P1, PT, R51, UR49, !P0 ;  /* 0x0000003133007c0c */ /* 0x000fe4000c721270 */
[----:B------:R-:W-:Y:S02]  /*1aaa20*/  LOP3.LUT R6, R6, 0xfffffff7, RZ, 0xc0, !PT ;  /* 0xfffffff706067812 */ /* 0x000fe400078ec0ff */
[----:B------:R-:W-:Y:S01]  /*1aaa30*/  LOP3.LUT R5, R5, 0xfffffffe, RZ, 0xc0, !PT ;  /* 0xfffffffe05057812 */ /* 0x000fe200078ec0ff */
[----:B------:R-:W-:Y:S01]  /*1aaa40*/  ULDC UR49, c[0x0][0x22c] ;  /* 0x00008b0000317ab9 */ /* 0x000fe20000000800 */
[----:B------:R-:W-:Y:S02]  /*1aaa50*/  @P2 LOP3.LUT R6, R6, 0x8, RZ, 0xfc, !PT ;  /* 0x0000000806062812 */ /* 0x000fe400078efcff */
[----:B------:R-:W-:Y:S01]  /*1aaa60*/  ISETP.GE.AND P0, PT, R48, UR5, PT ;  /* 0x0000000530007c0c */ /* 0x000fe2000bf06270 */
[----:B------:R-:W-:Y:S01]  /*1aaa70*/  ULDC.64 UR4, c[0x0][0x228] ;  /* 0x00008a0000047ab9 */ /* 0x000fe20000000a00 */
[----:B------:R-:W-:-:S02]  /*1aaa80*/  LOP3.LUT R6, R6, 0xfffffffd, RZ, 0xc0, !PT ;  /* 0xfffffffd06067812 */ /* 0x000fc400078ec0ff */
[----:B------:R-:W-:Y:S02]  /*1aaa90*/  ISETP.LT.AND P2, PT, R49, UR8, !P0 ;  /* 0x0000000831007c0c */ /* 0x000fe4000c741270 */
[----:B------:R-:W-:Y:S02]  /*1aaaa0*/  @P1 LOP3.LUT R6, R6, 0x2, RZ, 0xfc, !PT ;  /* 0x0000000206061812 */ /* 0x000fe400078efcff */
[----:B------:R-:W-:Y:S01]  /*1aaab0*/  ISETP.LT.AND P1, PT, R51, UR48, !P0 ;  /* 0x0000003033007c0c */ /* 0x000fe2000c721270 */
[----:B------:R-:W-:Y:S01]  /*1aaac0*/  ULDC UR48, c[0x0][0x22c] ;  /* 0x00008b0000307ab9 */ /* 0x000fe20000000800 */
[----:B--2---:R-:W-:Y:S01]  /*1aaad0*/  ISETP.GE.AND P0, PT, R37, UR15, PT ;  /* 0x0000000f25007c0c */ /* 0x004fe2000bf06270 */
[----:B------:R-:W-:Y:S01]  /*1aaae0*/  ULDC.64 UR14, c[0x0][0x228] ;  /* 0x00008a00000e7ab9 */ /* 0x000fe20000000a00 */
[----:B------:R-:W2:Y:S01]  /*1aaaf0*/  LDL.LU R37, [R1+0x7c4c] ;  /* 0x007c4c0001257983 */ /* 0x000ea20000300800 */
[----:B----4-:R-:W-:-:S04]  /*1aab00*/  LOP3.LUT R7, R7, 0x7fffffff, RZ, 0xc0, !PT ;  /* 0x7fffffff07077812 */ /* 0x010fc800078ec0ff */
[----:B------:R-:W-:Y:S02]  /*1aab10*/  @P2 LOP3.LUT R7, R7, 0x80000000, RZ, 0xfc, !PT ;  /* 0x8000000007072812 */ /* 0x000fe400078efcff */
[----:B------:R-:W-:Y:S02]  /*1aab20*/  ISETP.LT.AND P2, PT, R49, UR4, !P0 ;  /* 0x0000000431007c0c */ /* 0x000fe4000c741270 */
[----:B------:R-:W-:-:S04]  /*1aab30*/  LOP3.LUT R7, R7, 0xdfffffff, RZ, 0xc0, !PT ;  /* 0xdfffffff07077812 */ /* 0x000fc800078ec0ff */
[----:B------:R-:W-:Y:S02]  /*1aab40*/  @P1 LOP3.LUT R7, R7, 0x20000000, RZ, 0xfc, !PT ;  /* 0x2000000007071812 */ /* 0x000fe400078efcff */
[----:B------:R-:W-:Y:S02]  /*1aab50*/  ISETP.LT.AND P1, PT, R51, UR42, !P0 ;  /* 0x0000002a33007c0c */ /* 0x000fe4000c721270 */
[----:B---3--:R-:W-:Y:S01]  /*1aab60*/  ISETP.GE.AND P0, PT, R36, UR7, PT ;  /* 0x0000000724007c0c */ /* 0x008fe2000bf06270 */
[----:B------:R-:W-:Y:S01]  /*1aab70*/  ULDC.64 UR6, c[0x0][0x228] ;  /* 0x00008a0000067ab9 */ /* 0x000fe20000000a00 */
[----:B------:R-:W-:Y:S01]  /*1aab80*/  LOP3.LUT R7, R7, 0xefffffff, RZ, 0xc0, !PT ;  /* 0xefffffff07077812 */ /* 0x000fe200078ec0ff */
[----:B------:R-:W3:Y:S04]  /*1aab90*/  LDL.LU R36, [R1+0x7c48] ;  /* 0x007c480001247983 */ /* 0x000ee80000300800 */
[----:B------:R-:W4:Y:S01]  /*1aaba0*/  LDL.LU R48, [R1+0x27c] ;  /* 0x00027c0001307983 */ /* 0x000f220000300800 */
[----:B------:R-:W-:-:S02]  /*1aabb0*/  LOP3.LUT R6, R6, 0xfffffffe, RZ, 0xc0, !PT ;  /* 0xfffffffe06067812 */ /* 0x000fc400078ec0ff */
[----:B------:R-:W-:Y:S02]  /*1aabc0*/  @P2 LOP3.LUT R7, R7, 0x10000000, RZ, 0xfc, !PT ;  /* 0x1000000007072812 */ /* 0x000fe400078efcff */
[----:B------:R-:W-:Y:S01]  /*1aabd0*/  ISETP.LT.AND P2, PT, R49, UR14, !P0 ;  /* 0x0000000e31007c0c */ /* 0x000fe2000c741270 */
[----:B------:R-:W-:Y:S01]  /*1aabe0*/  ULDC UR42, c[0x0][0x22c] ;  /* 0x00008b00002a7ab9 */ /* 0x000fe20000000800 */
[----:B------:R-:W-:-:S04]  /*1aabf0*/  LOP3.LUT R7, R7, 0xfdffffff, RZ, 0xc0, !PT ;  /* 0xfdffffff07077812 */ /* 0x000fc800078ec0ff */
[----:B------:R-:W-:Y:S02]  /*1aac00*/  @P1 LOP3.LUT R7, R7, 0x2000000, RZ, 0xfc, !PT ;  /* 0x0200000007071812 */ /* 0x000fe400078efcff */
[----:B------:R-:W-:Y:S02]  /*1aac10*/  ISETP.LT.AND P1, PT, R51, UR40, !P0 ;  /* 0x0000002833007c0c */ /* 0x000fe4000c721270 */
[----:B------:R-:W-:Y:S01]  /*1aac20*/  LOP3.LUT R7, R7, 0xfeffffff, RZ, 0xc0, !PT ;  /* 0xfeffffff07077812 */ /* 0x000fe200078ec0ff */
[----:B------:R-:W-:-:S03]  /*1aac30*/  ULDC UR40, c[0x0][0x22c] ;  /* 0x00008b0000287ab9 */ /* 0x000fc60000000800 */
[----:B------:R-:W-:Y:S02]  /*1aac40*/  @P2 LOP3.LUT R7, R7, 0x1000000, RZ, 0xfc, !PT ;  /* 0x0100000007072812 */ /* 0x000fe400078efcff */
[----:B-----5:R-:W-:Y:S01]  /*1aac50*/  ISETP.GE.AND P0, PT, R50, UR11, PT ;  /* 0x0000000b32007c0c */ /* 0x020fe2000bf06270 */
[----:B------:R-:W-:Y:S01]  /*1aac60*/  ULDC.64 UR10, c[0x0][0x228] ;  /* 0x00008a00000a7ab9 */ /* 0x000fe20000000a00 */
[----:B------:R-:W-:Y:S02]  /*1aac70*/  LOP3.LUT R7, R7, 0xffbfffff, RZ, 0xc0, !PT ;  /* 0xffbfffff07077812 */ /* 0x000fe400078ec0ff */
[----:B------:R-:W-:Y:S02]  /*1aac80*/  ISETP.LT.AND P2, PT, R49, UR6, !P0 ;  /* 0x0000000631007c0c */ /* 0x000fe4000c741270 */
[----:B------:R-:W-:Y:S02]  /*1aac90*/  @P1 LOP3.LUT R7, R7, 0x400000, RZ, 0xfc, !PT ;  /* 0x0040000007071812 */ /* 0x000fe400078efcff */
[----:B------:R-:W-:Y:S01]  /*1aaca0*/  ISETP.LT.AND P1, PT, R51, UR36, !P0 ;  /* 0x0000002433007c0c */ /* 0x000fe2000c721270 */
[----:B------:R-:W-:Y:S01]  /*1aacb0*/  ULDC UR36, c[0x0][0x22c] ;  /* 0x00008b0000247ab9 */ /* 0x000fe20000000800 */
[----:B--2---:R-:W-:-:S02]  /*1aacc0*/  ISETP.GE.AND P0, PT, R37, UR13, PT ;  /* 0x0000000d25007c0c */ /* 0x004fc4000bf06270 */
[----:B------:R-:W-:Y:S01]  /*1aacd0*/  LOP3.LUT R7, R7, 0xffdfffff, RZ, 0xc0, !PT ;  /* 0xffdfffff07077812 */ /* 0x000fe200078ec0ff */
[----:B------:R-:W2:Y:S01]  /*1aace0*/  LDL.LU R37, [R1+0x7c44] ;  /* 0x007c440001257983 */ /* 0x000ea20000300800 */
[----:B------:R-:W-:-:S03]  /*1aacf0*/  ULDC.64 UR12, c[0x0][0x228] ;  /* 0x00008a00000c7ab9 */ /* 0x000fc60000000a00 */
[----:B------:R-:W-:Y:S02]  /*1aad00*/  @P2 LOP3.LUT R7, R7, 0x200000, RZ, 0xfc, !PT ;  /* 0x0020000007072812 */ /* 0x000fe400078efcff */
[----:B------:R-:W-:Y:S02]  /*1aad10*/  ISETP.LT.AND P2, PT, R49, UR10, !P0 ;  /* 0x0000000a31007c0c */ /* 0x000fe4000c741270 */
        /* <DEDUP_REMOVED lines=8> */
[----:B---3--:R-:W-:Y:S02]  /*1aada0*/  ISETP.GE.AND P0, PT, R36, UR17, PT ;  /* 0x0000001124007c0c */ /* 0x008fe4000bf06270 */
[----:B------:R-:W-:Y:S01]  /*1aadb0*/  LOP3.LUT R7, R7, 0xffffdfff, RZ, 0xc0, !PT ;  /* 0xffffdfff07077812 */ /* 0x000fe200078ec0ff */
[----:B------:R-:W3:Y:S04]  /*1aadc0*/  LDL.LU R36, [R1+0x7c40] ;  /* 0x007c400001247983 */ /* 0x000ee80000300800 */
[----:B------:R-:W5:Y:S01]  /*1aadd0*/  LDL.LU R50, [R1+0x288] ;  /* 0x0002880001327983 */ /* 0x000f620000300800 */
[----:B------:R-:W-:-:S02]  /*1aade0*/  ISETP.LT.AND P2, PT, R49, UR12, !P0 ;  /* 0x0000000c31007c0c */ /* 0x000fc4000c741270 */
[----:B------:R-:W-:Y:S02]  /*1aadf0*/  ISETP.LT.AND P1, PT, R51, UR30, !P0 ;  /* 0x0000001e33007c0c */ /* 0x000fe4000c721270 */
[----:B----4-:R-:W-:Y:S01]  /*1aae00*/  ISETP.GE.AND P0, PT, R48, UR9, PT ;  /* 0x0000000930007c0c */ /* 0x010fe2000bf06270 */
[----:B------:R-:W-:Y:S01]  /*1aae10*/  ULDC.64 UR16, c[0x0][0x228] ;  /* 0x00008a0000107ab9 */ /* 0x000fe20000000a00 */
[----:B------:R-:W-:Y:S01]  /*1aae20*/  ULDC.64 UR8, c[0x0][0x228] ;  /* 0x00008a0000087ab9 */ /* 0x000fe20000000a00 */
[----:B------:R-:W-:-:S06]  /*1aae30*/  ULDC UR30, c[0x0][0x22c] ;  /* 0x00008b00001e7ab9 */ /* 0x000fcc0000000800 */
[----:B------:R-:W-:-:S04]  /*1aae40*/  @P2 LOP3.LUT R7, R7, 0x2000, RZ, 0xfc, !PT ;  /* 0x0000200007072812 */ /* 0x000fc800078efcff */
[----:B------:R-:W-:Y:S02]  /*1aae50*/  LOP3.LUT R7, R7, 0xfffff7ff, RZ, 0xc0, !PT ;  /* 0xfffff7ff07077812 */ /* 0x000fe400078ec0ff */
[----:B------:R-:W-:Y:S02]  /*1aae60*/  ISETP.LT.AND P2, PT, R49, UR16, !P0 ;  /* 0x0000001031007c0c */ /* 0x000fe4000c741270 */
[----:B------:R-:W-:Y:S02]  /*1aae70*/  @P1 LOP3.LUT R7, R7, 0x800, RZ, 0xfc, !PT ;  /* 0x0000080007071812 */ /* 0x000fe400078efcff */
[----:B------:R-:W-:Y:S01]  /*1aae80*/  ISETP.LT.AND P1, PT, R51, UR28, !P0 ;  /* 0x0000001c33007c0c */ /* 0x000fe2000c721270 */
[----:B------:R-:W-:Y:S01]  /*1aae90*/  ULDC UR28, c[0x0][0x22c] ;  /* 0x00008b00001c7ab9 */ /* 0x000fe20000000800 */
[----:B--2---:R-:W-:Y:S02]  /*1aaea0*/  ISETP.GE.AND P0, PT, R37, UR5, PT ;  /* 0x0000000525007c0c */ /* 0x004fe4000bf06270 */
[----:B------:R-:W-:Y:S01]  /*1aaeb0*/  LOP3.LUT R7, R7, 0xfffffdff, RZ, 0xc0, !PT ;  /* 0xfffffdff07077812 */ /* 0x000fe200078ec0ff */
[----:B------:R-:W2:Y:S04]  /*1aaec0*/  LDL.LU R37, [R1+0x7c3c] ;  /* 0x007c3c0001257983 */ /* 0x000ea80000300800 */
[----:B------:R-:W4:Y:S01]  /*1aaed0*/  LDL.LU R48, [R1+0x290] ;  /* 0x0002900001307983 */ /* 0x000f220000300800 */
[----:B------:R-:W-:Y:S01]  /*1aaee0*/  ULDC.64 UR4, c[0x0][0x228] ;  /* 0x00008a0000047ab9 */ /* 0x000fe20000000a00 */
[----:B------:R-:W-:-:S02]  /*1aaef0*/  @P2 LOP3.LUT R7, R7, 0x200, RZ, 0xfc, !PT ;  /* 0x0000020007072812 */ /* 0x000fc400078efcff */
        /* <DEDUP_REMOVED lines=11> */
[----:B------:R-:W3:Y:S01]  /*1aafb0*/  LDL.LU R36, [R1+0x7c38] ;  /* 0x007c380001247983 */ /* 0x000ee20000300800 */
[----:B------:R-:W-:Y:S01]  /*1aafc0*/  ULDC.64 UR14, c[0x0][0x228] ;  /* 0x00008a00000e7ab9 */ /* 0x000fe20000000a00 */
[----:B------:R-:W-:Y:S02]  /*1aafd0*/  ISETP.LT.AND P2, PT, R49, UR4, !P0 ;  /* 0x0000000431007c0c */ /* 0x000fe4000c741270 */
[----:B------:R-:W-:Y:S02]  /*1aafe0*/  ISETP.LT.AND P1, PT, R51, UR21, !P0 ;  /* 0x0000001533007c0c */ /* 0x000fe4000c721270 */
[----:B-----5:R-:W-:Y:S01]  /*1aaff0*/  ISETP.GE.AND P0, PT, R50, UR7, PT ;  /* 0x0000000732007c0c */ /* 0x020fe2000bf06270 */
[----:B------:R-:W-:Y:S01]  /*1ab000*/  ULDC.64 UR6, c[0x0][0x228] ;  /* 0x00008a0000067ab9 */ /* 0x000fe20000000a00 */
[----:B------:R-:W5:Y:S01]  /*1ab010*/  LDL.LU R50, [R1+0x298] ;  /* 0x0002980001327983 */ /* 0x000f620000300800 */
[----:B------:R-:W-:-:S06]  /*1ab020*/  ULDC UR21, c[0x0][0x22c] ;  /* 0x00008b0000157ab9 */ /* 0x000fcc0000000800 */
[----:B------:R-:W-:-:S04]  /*1ab030*/  @P2 LOP3.LUT R7, R7, 0x4, RZ, 0xfc, !PT ;  /* 0x0000000407072812 */ /* 0x000fc800078efcff */
[----:B------:R-:W-:Y:S02]  /*1ab040*/  LOP3.LUT R7, R7, 0xfffffffe, RZ, 0xc0, !PT ;  /* 0xfffffffe07077812 */ /* 0x000fe400078ec0ff */
[----:B------:R-:W-:Y:S02]  /*1ab050*/  ISETP.LT.AND P2, PT, R49, UR14, !P0 ;  /* 0x0000000e31007c0c */ /* 0x000fe4000c741270 */
[----:B------:R-:W-:Y:S02]  /*1ab060*/  @P1 LOP3.LUT R7, R7, 0x1, RZ, 0xfc, !PT ;  /* 0x0000000107071812 */ /* 0x000fe400078efcff */
[----:B------:R-:W-:Y:S01]  /*1ab070*/  ISETP.LT.AND P1, PT, R51, UR20, !P0 ;  /* 0x0000001433007c0c */ /* 0x000fe2000c721270 */
[----:B------:R-:W-:Y:S01]  /*1ab080*/  ULDC UR20, c[0x0][0x22c] ;  /* 0x00008b0000147ab9 */ /* 0x000fe20000000800 */
[----:B--2---:R-:W-:Y:S01]  /*1ab090*/  ISETP.GE.AND P0, PT, R37, UR11, PT ;  /* 0x0000000b25007c0c */ /* 0x004fe2000bf06270 */
[----:B------:R-:W-:Y:S01]  /*1ab0a0*/  ULDC.64 UR10, c[0x0][0x228] ;  /* 0x00008a00000a7ab9 */ /* 0x000fe20000000a00 */
[----:B------:R-:W2:Y:S04]  /*1ab0b0*/  LDL.LU R37, [R1+0x7c34] ;  /* 0x007c340001257983 */ /* 0x000ea80000300800 */
[----:B-1----:R-:W5:Y:S01]  /*1ab0c0*/  LDL.LU R47, [R1+0x2a0] ;  /* 0x0002a000012f7983 */ /* 0x002f620000300800 */
[----:B---3--:R-:W-:-:S04]  /*1ab0d0*/  LOP3.LUT R36, R36, 0x7fffffff, RZ, 0xc0, !PT ;  /* 0x7fffffff24247812 */ /* 0x008fc800078ec0ff */
[----:B------:R-:W-:Y:S02]  /*1ab0e0*/  @P2 LOP3.LUT R36, R36, 0x80000000, RZ, 0xfc, !PT ;  /* 0x8000000024242812 */ /* 0x000fe400078efcff */
[----:B------:R-:W-:Y:S02]  /*1ab0f0*/  ISETP.LT.AND P2, PT, R49, UR6, !P0 ;  /* 0x0000000631007c0c */ /* 0x000fe4000c741270 */
[----:B------:R-:W-:-:S04]  /*1ab100*/  LOP3.LUT R36, R36, 0xdfffffff, RZ, 0xc0, !PT ;  /* 0xdfffffff24247812 */ /* 0x000fc800078ec0ff */
[----:B------:R-:W-:Y:S02]  /*1ab110*/  @P1 LOP3.LUT R36, R36, 0x20000000, RZ, 0xfc, !PT ;  /* 0x2000000024241812 */ /* 0x000fe400078efcff */
[----:B------:R-:W-:Y:S02]  /*1ab120*/  ISETP.LT.AND P1, PT, R51, UR19, !P0 ;  /* 0x0000001333007c0c */ /* 0x000fe4000c721270 */
[----:B------:R-:W-:Y:S02]  /*1ab130*/  LOP3.LUT R36, R36, 0xf7ffffff, RZ, 0xc0, !PT ;  /* 0xf7ffffff24247812 */ /* 0x000fe400078ec0ff */
[----:B------:R-:W-:Y:S01]  /*1ab140*/  LOP3.LUT R7, R7, 0xfffffffd, RZ, 0xc0, !PT ;  /* 0xfffffffd07077812 */ /* 0x000fe200078ec0ff */
[----:B------:R-:W-:Y:S01]  /*1ab150*/  ULDC UR19, c[0x0][0x22c] ;  /* 0x00008b0000137ab9 */ /* 0x000fe20000000800 */
[----:B------:R-:W-:Y:S02]  /*1ab160*/  @P2 LOP3.LUT R36, R36, 0x8000000, RZ, 0xfc, !PT ;  /* 0x0800000024242812 */ /* 0x000fe400078efcff */
[----:B----4-:R-:W-:Y:S01]  /*1ab170*/  ISETP.GE.AND P0, PT, R48, UR13, PT ;  /* 0x0000000d30007c0c */ /* 0x010fe2000bf06270 */
[----:B------:R-:W-:Y:S01]  /*1ab180*/  ULDC.64 UR12, c[0x0][0x228] ;  /* 0x00008a00000c7ab9 */ /* 0x000fe20000000a00 */
[----:B------:R-:W-:-:S02]  /*1ab190*/  LOP3.LUT R36, R36, 0xfdffffff, RZ, 0xc0, !PT ;  /* 0xfdffffff24247812 */ /* 0x000fc400078ec0ff */
[----:B------:R-:W-:Y:S02]  /*1ab1a0*/  ISETP.LT.AND P2, PT, R49, UR10, !P0 ;  /* 0x0000000a31007c0c */ /* 0x000fe4000c741270 */
[----:B------:R-:W-:Y:S02]  /*1ab1b0*/  @P1 LOP3.LUT R36, R36, 0x2000000, RZ, 0xfc, !PT ;  /* 0x0200000024241812 */ /* 0x000fe400078efcff */
[----:B------:R-:W-:Y:S01]  /*1ab1c0*/  ISETP.LT.AND P1, PT, R51, UR18, !P0 ;  /* 0x0000001233007c0c */ /* 0x000fe2000c721270 */
[----:B------:R-:W-:Y:S01]  /*1ab1d0*/  ULDC UR18, c[0x0][0x22c] ;  /* 0x00008b0000127ab9 */ /* 0x000fe20000000800 */
[----:B--2---:R-:W-:Y:S02]  /*1ab1e0*/  ISETP.GE.AND P0, PT, R37, UR17, PT ;  /* 0x0000001125007c0c */ /* 0x004fe4000bf06270 */
[----:B------:R-:W-:Y:S01]  /*1ab1f0*/  LOP3.LUT R36, R36, 0xff7fffff, RZ, 0xc0, !PT ;  /* 0xff7fffff24247812 */ /* 0x000fe200078ec0ff */
[----:B------:R-:W2:Y:S01]  /*1ab200*/  LDL.LU R37, [R1+0x7c30] ;  /* 0x007c300001257983 */ /* 0x000ea20000300800 */
[----:B------:R-:W-:-:S03]  /*1ab210*/  ULDC.64 UR16, c[0x0][0x228] ;  /* 0x00008a0000107ab9 */ /* 0x000fc60000000a00 */
[----:B------:R-:W3:Y:S01]  /*1ab220*/  LDL.LU R48, [R1+0x2dd8] ;  /* 0x002dd80001307983 */ /* 0x000ee20000300800 */
[----:B------:R-:W-:Y:S02]  /*1ab230*/  @P2 LOP3.LUT R36, R36, 0x800000, RZ, 0xfc, !PT ;  /* 0x0080000024242812 */ /* 0x000fe400078efcff */
[----:B------:R-:W-:Y:S01]  /*1ab240*/  ISETP.LT.AND P2, PT, R49, UR12, !P0 ;  /* 0x0000000c31007c0c */ /* 0x000fe2000c741270 */
[----:B------:R-:W4:Y:S01]  /*1ab250*/  LDL.LU R11, [R1+0x2dd4] ;  /* 0x002dd400010b7983 */ /* 0x000f220000300800 */
        /* <DEDUP_REMOVED lines=13> */
[----:B------:R-:W-:-:S07]  /*1ab330*/  LOP3.LUT R36, R36, 0xfffeffff, RZ, 0xc0, !PT ;  /* 0xfffeffff24247812 */ /* 0x000fce00078ec0ff */
[----:B------:R-:W-:-:S04]  /*1ab340*/  @P2 LOP3.LUT R36, R36, 0x10000, RZ, 0xfc, !PT ;  /* 0x0001000024242812 */ /* 0x000fc800078efcff */
[----:B------:R-:W-:Y:S02]  /*1ab350*/  LOP3.LUT R36, R36, 0xffffdfff, RZ, 0xc0, !PT ;  /* 0xffffdfff24247812 */ /* 0x000fe400078ec0ff */
[----:B--2---:R-:W-:Y:S02]  /*1ab360*/  ISETP.GE.AND P0, PT, R37, UR5, PT ;  /* 0x0000000525007c0c */ /* 0x004fe4000bf06270 */
[----:B------:R-:W-:Y:S01]  /*1ab370*/  @P1 LOP3.LUT R36, R36, 0x2000, RZ, 0xfc, !PT ;  /* 0x0000200024241812 */ /* 0x000fe200078efcff */
[----:B------:R-:W2:Y:S04]  /*1ab380*/  LDL.LU R37, [R1+0x7c2c] ;  /* 0x007c2c0001257983 */ /* 0x000ea80000300800 */
[----:B------:R-:W5:Y:S01]  /*1ab390*/  LDL.LU R50, [R1+0x2a8] ;  /* 0x0002a80001327983 */ /* 0x000f620000300800 */
[----:B------:R-:W-:-:S02]  /*1ab3a0*/  ISETP.LT.AND P2, PT, R49, UR8, !P0 ;  /* 0x0000000831007c0c */ /* 0x000fc4000c741270 */
[----:B------:R-:W-:Y:S02]  /*1ab3b0*/  ISETP.LT.AND P1, PT, R51, UR25, !P0 ;  /* 0x0000001933007c0c */ /* 0x000fe4000c721270 */
[----:B------:R-:W-:Y:S02]  /*1ab3c0*/  LOP3.LUT R36, R36, 0xffffefff, RZ, 0xc0, !PT ;  /* 0xffffefff24247812 */ /* 0x000fe400078ec0ff */
[----:B------:R-:W-:Y:S01]  /*1ab3d0*/  ISETP.GE.AND P0, PT, R47, UR15, PT ;  /* 0x0000000f2f007c0c */ /* 0x000fe2000bf06270 */
[----:B------:R-:W-:Y:S01]  /*1ab3e0*/  ULDC.64 UR4, c[0x0][0x228] ;  /* 0x00008a0000047ab9 */ /* 0x000fe20000000a00 */
[----:B------:R-:W5:Y:S04]  /*1ab3f0*/  LDL.LU R43, [R1+0x2dd0] ;  /* 0x002dd000012b7983 */ /* 0x000f680000300800 */
[----:B------:R-:W5:Y:S04]  /*1ab400*/  LDL.LU R45, [R1+0x2dcc] ;  /* 0x002dcc00012d7983 */ /* 0x000f680000300800 */
[----:B------:R-:W5:Y:S01]  /*1ab410*/  LDL.LU R47, [R1+0x2ac] ;  /* 0x0002ac00012f7983 */ /* 0x000f620000300800 */
[----:B---3--:R-:W-:Y:S01]  /*1ab420*/  R2UR UR52, R48 ;  /* 0x00000000303472ca */ /* 0x008fe200000e0000 */
[----:B------:R-:W-:-:S02]  /*1ab430*/  ULDC.64 UR14, c[0x0][0x228] ;  /* 0x00008a00000e7ab9 */ /* 0x000fc40000000a00 */
[----:B------:R-:W3:Y:S01]  /*1ab440*/  LDL.LU R48, [R1+0x2b0] ;  /* 0x0002b00001307983 */ /* 0x000ee20000300800 */
[----:B----4-:R-:W-:Y:S01]  /*1ab450*/  R2UR UR53, R11 ;  /* 0x000000000b3572ca */ /* 0x010fe200000e0000 */
[----:B------:R-:W-:Y:S01]  /*1ab460*/  ULDC UR8, c[0x0][0x22c] ;  /* 0x00008b0000087ab9 */ /* 0x000fe20000000800 */
[----:B------:R-:W-:Y:S01]  /*1ab470*/  @P2 LOP3.LUT R36, R36, 0x1000, RZ, 0xfc, !PT ;  /* 0x0000100024242812 */ /* 0x000fe200078efcff */
[----:B------:R-:W-:-:S03]  /*1ab480*/  ULDC UR25, c[0x0][0x22c] ;  /* 0x00008b0000197ab9 */ /* 0x000fc60000000800 */
        /* <DEDUP_REMOVED lines=9> */
[----:B------:R-:W-:-:S04]  /*1ab520*/  @P0 LOP3.LUT R36, R36, 0x80, RZ, 0xfc, !PT ;  /* 0x0000008024240812 */ /* 0x000fc800078efcff */
[----:B------:R-:W-:Y:S02]  /*1ab530*/  LOP3.LUT R36, R36, 0xffffffdf, RZ, 0xc0, !PT ;  /* 0xffffffdf24247812 */ /* 0x000fe400078ec0ff */
[----:B--2---:R-:W-:Y:S01]  /*1ab540*/  ISETP.GE.AND P0, PT, R37, UR7, PT ;  /* 0x0000000725007c0c */ /* 0x004fe2000bf06270 */
[----:B------:R-:W-:Y:S01]  /*1ab550*/  ULDC.64 UR6, c[0x0][0x228] ;  /* 0x00008a0000067ab9 */ /* 0x000fe20000000a00 */
[----:B------:R-:W2:Y:S02]  /*1ab560*/  LDL.LU R37, [R1+0x7c28] ;  /* 0x007c280001257983 */ /* 0x000ea40000300800 */
[----:B------:R-:W-:Y:S02]  /*1ab570*/  ISETP.LT.AND P1, PT, R49, UR14, !P0 ;  /* 0x0000000e31007c0c */ /* 0x000fe4000c721270 */
[----:B------:R-:W-:Y:S01]  /*1ab580*/  ISETP.LT.AND P0, PT, R51, UR32, !P0 ;  /* 0x0000002033007c0c */ /* 0x000fe2000c701270 */
[----:B------:R-:W-:Y:S01]  /*1ab590*/  ULDC UR14, c[0x0][0x22c] ;  /* 0x00008b00000e7ab9 */ /* 0x000fe20000000800 */
[----:B-----5:R-:W-:-:S02]  /*1ab5a0*/  R2UR UR54, R43 ;  /* 0x000000002b3672ca */ /* 0x020fc400000e0000 */
[----:B------:R-:W-:Y:S01]  /*1ab5b0*/  R2UR UR55, R45 ;  /* 0x000000002d3772ca */ /* 0x000fe200000e0000 */
[----:B------:R-:W-:-:S06]  /*1ab5c0*/  ULDC UR32, c[0x0][0x22c] ;  /* 0x00008b0000207ab9 */ /* 0x000fcc0000000800 */
        /* <DEDUP_REMOVED lines=9> */
[----:B------:R-:W-:Y:S01]  /*1ab660*/  ULDC UR6, c[0x0][0x22c] ;  /* 0x00008b0000067ab9 */ /* 0x000fe20000000800 */
[----:B------:R-:W-:-:S07]  /*1ab670*/  ULDC UR38, c[0x0][0x22c] ;  /* 0x00008b0000267ab9 */ /* 0x000fce0000000800 */
[----:B------:R-:W-:Y:S02]  /*1ab680*/  @P1 LOP3.LUT R36, R36, 0x2, RZ, 0xfc, !PT ;  /* 0x0000000224241812 */ /* 0x000fe400078efcff */
[----:B--2---:R-:W-:-:S04]  /*1ab690*/  LOP3.LUT R37, R37, 0x7fffffff, RZ, 0xc0, !PT ;  /* 0x7fffffff25257812 */ /* 0x004fc800078ec0ff */
[----:B------:R-:W-:Y:S02]  /*1ab6a0*/  @P0 LOP3.LUT R37, R37, 0x80000000, RZ, 0xfc, !PT ;  /* 0x8000000025250812 */ /* 0x000fe400078efcff */
[----:B------:R-:W-:Y:S01]  /*1ab6b0*/  ISETP.GE.AND P0, PT, R47, UR13, PT ;  /* 0x0000000d2f007c0c */ /* 0x000fe2000bf06270 */
[----:B------:R-:W-:Y:S01]  /*1ab6c0*/  ULDC.64 UR12, c[0x0][0x228] ;  /* 0x00008a00000c7ab9 */ /* 0x000fe20000000a00 */
[----:B------:R-:W2:Y:S02]  /*1ab6d0*/  LDL.LU R47, [R1+0x2b8] ;  /* 0x0002b800012f7983 */ /* 0x000ea40000300800 */
[----:B------:R-:W-:Y:S02]  /*1ab6e0*/  ISETP.LT.AND P1, PT, R49, UR10, !P0 ;  /* 0x0000000a31007c0c */ /* 0x000fe4000c721270 */
[----:B------:R-:W-:Y:S02]  /*1ab6f0*/  ISETP.LT.AND P0, PT, R51, UR44, !P0 ;  /* 0x0000002c33007c0c */ /* 0x000fe4000c701270 */
[----:B------:R-:W-:-:S02]  /*1ab700*/  LOP3.LUT R37, R37, 0xdfffffff, RZ, 0xc0, !PT ;  /* 0xdfffffff25257812 */ /* 0x000fc400078ec0ff */
[----:B------:R-:W-:Y:S01]  /*1ab710*/  LOP3.LUT R36, R36, 0xfffffffe, RZ, 0xc0, !PT ;  /* 0xfffffffe24247812 */ /* 0x000fe200078ec0ff */
[----:B------:R-:W-:Y:S01]  /*1ab720*/  ULDC UR10, c[0x0][0x22c] ;  /* 0x00008b00000a7ab9 */ /* 0x000fe20000000800 */
[----:B------:R-:W-:-:S05]  /*1ab730*/  ULDC UR44, c[0x0][0x22c] ;  /* 0x00008b00002c7ab9 */ /* 0x000fca0000000800 */
        /* <DEDUP_REMOVED lines=14> */
[----:B----4-:R-:W-:Y:S01]  /*1ab820*/  ISETP.GE.AND P0, PT, R50, UR9, PT ;  /* 0x0000000932007c0c */ /* 0x010fe2000bf06270 */
[----:B------:R-:W-:Y:S01]  /*1ab830*/  ULDC UR9, c[0x0][0x22c] ;  /* 0x00008b0000097ab9 */ /* 0x000fe20000000800 */
[----:B------:R-:W4:Y:S01]  /*1ab840*/  LDL.LU R50, [R1+0x2c0] ;  /* 0x0002c00001327983 */ /* 0x000f220000300800 */
[----:B------:R-:W-:Y:S02]  /*1ab850*/  LOP3.LUT R37, R37, 0xffbfffff, RZ, 0xc0, !PT ;  /* 0xffbfffff25257812 */ /* 0x000fe400078ec0ff */
[----:B------:R-:W-:Y:S02]  /*1ab860*/  ISETP.LT.AND P1, PT, R49, UR16, !P0 ;  /* 0x0000001031007c0c */ /* 0x000fe4000c721270 */
[----:B------:R-:W-:Y:S01]  /*1ab870*/  ISETP.LT.AND P0, PT, R51, UR51, !P0 ;  /* 0x0000003333007c0c */ /* 0x000fe2000c701270 */
[----:B------:R-:W5:Y:S04]  /*1ab880*/  LDL.LU R43, [R1+0x2c4] ;  /* 0x0002c400012b7983 */ /* 0x000f680000300800 */
[----:B------:R-:W5:Y:S01]  /*1ab890*/  LDL.LU R45, [R1+0x2c8] ;  /* 0x0002c800012d7983 */ /* 0x000f620000300800 */
[----:B------:R-:W-:Y:S01]  /*1ab8a0*/  ULDC UR16, c[0x0][0x22c] ;  /* 0x00008b0000107ab9 */ /* 0x000fe20000000800 */
[----:B------:R-:W-:-:S04]  /*1ab8b0*/  ULDC UR51, c[0x0][0x22c] ;  /* 0x00008b0000337ab9 */ /* 0x000fc80000000800 */
[----:B------:R-:W-:-:S04]  /*1ab8c0*/  @P1 LOP3.LUT R37, R37, 0x400000, RZ, 0xfc, !PT ;  /* 0x0040000025251812 */ /* 0x000fc800078efcff */
[----:B------:R-:W-:-:S04]  /*1ab8d0*/  LOP3.LUT R37, R37, 0xffefffff, RZ, 0xc0, !PT ;  /* 0xffefffff25257812 */ /* 0x000fc800078ec0ff */
[----:B------:R-:W-:-:S04]  /*1ab8e0*/  @P0 LOP3.LUT R37, R37, 0x100000, RZ, 0xfc, !PT ;  /* 0x0010000025250812 */ /* 0x000fc800078efcff */
[----:B------:R-:W-:Y:S02]  /*1ab8f0*/  LOP3.LUT R37, R37, 0xfff7ffff, RZ, 0xc0, !PT ;  /* 0xfff7ffff25257812 */ /* 0x000fe400078ec0ff */
[----:B--2---:R-:W-:Y:S01]  /*1ab900*/  ISETP.GE.AND P0, PT, R47, UR5, PT ;  /* 0x000000052f007c0c */ /* 0x004fe2000bf06270 */
[----:B------:R-:W-:Y:S01]  /*1ab910*/  ULDC UR5, c[0x0][0x22c] ;  /* 0x00008b0000057ab9 */ /* 0x000fe20000000800 */
[----:B------:R-:W2:Y:S02]  /*1ab920*/  LDL.LU R47, [R1+0x2fe8] ;  /* 0x002fe800012f7983 */ /* 0x000ea40000300800 */
        /* <DEDUP_REMOVED lines=8> */
[----:B---3--:R-:W-:Y:S01]  /*1ab9b0*/  ISETP.GE.AND P0, PT, R48, UR15, PT ;  /* 0x0000000f30007c0c */ /* 0x008fe2000bf06270 */
[----:B------:R-:W-:Y:S01]  /*1ab9c0*/  ULDC UR15, c[0x0][0x22c] ;  /* 0x00008b00000f7ab9 */ /* 0x000fe20000000800 */
        /* <DEDUP_REMOVED lines=15> */
[----:B------:R-:W4:Y:S04]  /*1abac0*/  LDL.LU R52, [R1+0x168] ;  /* 0x0001680001347983 */ /* 0x000f280000300800 */
[----:B------:R-:W4:Y:S04]  /*1abad0*/  LDL.LU R10, [R1+0x164] ;  /* 0x00016400010a7983 */ /* 0x000f280000300800 */
[----:B------:R-:W4:Y:S01]  /*1abae0*/  LDL.LU R11, [R1+0x160] ;  /* 0x00016000010b7983 */ /* 0x000f220000300800 */
[----:B------:R-:W-:Y:S01]  /*1abaf0*/  ULDC UR54, c[0x0][0x22c] ;  /* 0x00008b0000367ab9 */ /* 0x000fe20000000800 */
[----:B------:R-:W-:Y:S01]  /*1abb00*/  ULDC UR59, c[0x0][0x22c] ;  /* 0x00008b00003b7ab9 */ /* 0x000fe20000000800 */
[----:B------:R-:W-:-:S04]  /*1abb10*/  @P1 LOP3.LUT R37, R37, 0x800, RZ, 0xfc, !PT ;  /* 0x0000080025251812 */ /* 0x000fc800078efcff */
[----:B------:R-:W-:-:S04]  /*1abb20*/  LOP3.LUT R37, R37, 0xfffffdff, RZ, 0xc0, !PT ;  /* 0xfffffdff25257812 */ /* 0x000fc800078ec0ff */
[----:B------:R-:W-:Y:S02]  /*1abb30*/  @P0 LOP3.LUT R37, R37, 0x200, RZ, 0xfc, !PT ;  /* 0x0000020025250812 */ /* 0x000fe400078efcff */
[----:B-----5:R-:W-:Y:S01]  /*1abb40*/  ISETP.GE.AND P0, PT, R43, UR11, PT ;  /* 0x0000000b2b007c0c */ /* 0x020fe2000bf06270 */
[----:B------:R-:W-:Y:S01]  /*1abb50*/  ULDC UR11, c[0x0][0x22c] ;  /* 0x00008b00000b7ab9 */ /* 0x000fe20000000800 */
[----:B------:R-:W5:Y:S02]  /*1abb60*/  LDL.LU R43, [R1+0x15c] ;  /* 0x00015c00012b7983 */ /* 0x000f640000300800 */
        /* <DEDUP_REMOVED lines=9> */
[----:B------:R-:W-:-:S03]  /*1abc00*/  ULDC UR13, c[0x0][0x22c] ;  /* 0x00008b00000d7ab9 */ /* 0x000fc60000000800 */
[----:B------:R-:W-:Y:S02]  /*1abc10*/  ISETP.LT.AND P1, PT, R49, UR47, !P0 ;  /* 0x0000002f31007c0c */ /* 0x000fe4000c721270 */
[----:B------:R-:W-:Y:S02]  /*1abc20*/  ISETP.LT.AND P0, PT, R51, UR57, !P0 ;  /* 0x0000003933007c0c */ /* 0x000fe4000c701270 */
[----:B------:R-:W-:Y:S01]  /*1abc30*/  LOP3.LUT R37, R37, 0xffffffdf, RZ, 0xc0, !PT ;  /* 0xffffffdf25257812 */ /* 0x000fe200078ec0ff */
[----:B------:R-:W-:-:S08]  /*1abc40*/  ULDC UR57, c[0x0][0x22c] ;  /* 0x00008b0000397ab9 */ /* 0x000fd00000000800 */
[----:B------:R-:W-:-:S04]  /*1abc50*/  @P1 LOP3.LUT R37, R37, 0x20, RZ, 0xfc, !PT ;  /* 0x0000002025251812 */ /* 0x000fc800078efcff */
[----:B------:R-:W-:-:S04]  /*1abc60*/  LOP3.LUT R37, R37, 0xfffffff7, RZ, 0xc0, !PT ;  /* 0xfffffff725257812 */ /* 0x000fc800078ec0ff */
[----:B------:R-:W-:Y:S02]  /*1abc70*/  @P0 LOP3.LUT R37, R37, 0x8, RZ, 0xfc, !PT ;  /* 0x0000000825250812 */ /* 0x000fe400078efcff */
[----:B---3--:R-:W-:Y:S02]  /*1abc80*/  ISETP.GE.AND P0, PT, R48, UR17, PT ;  /* 0x0000001130007c0c */ /* 0x008fe4000bf06270 */
[----:B--2---:R-:W-:Y:S02]  /*1abc90*/  R2UR UR47, R47 ;  /* 0x000000002f2f72ca */ /* 0x004fe400000e0000 */
[----:B------:R-:W-:Y:S01]  /*1abca0*/  LOP3.LUT R37, R37, 0xfffffffb, RZ, 0xc0, !PT ;  /* 0xfffffffb25257812 */ /* 0x000fe200078ec0ff */
[----:B------:R-:W-:Y:S01]  /*1abcb0*/  ULDC UR17, c[0x0][0x22c] ;  /* 0x00008b0000117ab9 */ /* 0x000fe20000000800 */
[----:B------:R-:W-:Y:S02]  /*1abcc0*/  ISETP.LT.AND P1, PT, R49, UR46, !P0 ;  /* 0x0000002e31007c0c */ /* 0x000fe4000c721270 */
[----:B------:R-:W-:Y:S01]  /*1abcd0*/  ISETP.LT.AND P0, PT, R51, UR56, !P0 ;  /* 0x0000003833007c0c */ /* 0x000fe2000c701270 */
[----:B------:R-:W-:Y:S01]  /*1abce0*/  ULDC UR56, c[0x0][0x22c] ;  /* 0x00008b0000387ab9 */ /* 0x000fe20000000800 */
[----:B----4-:R-:W-:-:S02]  /*1abcf0*/  R2UR UR46, R50 ;  /* 0x00000000322e72ca */ /* 0x010fc400000e0000 */
[----:B------:R-:W2:Y:S04]  /*1abd00*/  LDL.LU R50, [R1+0x158] ;  /* 0x0001580001327983 */ /* 0x000ea80000300800 */
[----:B------:R-:W3:Y:S04]  /*1abd10*/  LDL.LU R51, [R1+0x154] ;  /* 0x0001540001337983 */ /* 0x000ee80000300800 */
[----:B------:R-:W4:Y:S04]  /*1abd20*/  LDL.LU R45, [R1+0x150] ;  /* 0x00015000012d7983 */ /* 0x000f280000300800 */
[----:B------:R-:W4:Y:S04]  /*1abd30*/  LDL.LU R47, [R1+0x148] ;  /* 0x00014800012f7983 */ /* 0x000f280000300800 */
[----:B------:R-:W4:Y:S04]  /*1abd40*/  LDL.LU R48, [R1+0x13c] ;  /* 0x00013c0001307983 */ /* 0x000f280000300800 */
[----:B------:R-:W4:Y:S01]  /*1abd50*/  LDL.LU R49, [R1+0x138] ;  /* 0x0001380001317983 */ /* 0x000f220000300800 */
[----:B------:R-:W-:-:S02]  /*1abd60*/  @P1 LOP3.LUT R37, R37, 0x4, RZ, 0xfc, !PT ;  /* 0x0000000425251812 */ /* 0x000fc400078efcff */
[----:B------:R-:W-:Y:S02]  /*1abd70*/  ISETP.GE.AND P1, PT, R52, UR27, PT ;  /* 0x0000001b34007c0c */ /* 0x000fe4000bf26270 */
[----:B------:R-:W-:Y:S01]  /*1abd80*/  ISETP.GE.AND P2, PT, R11, UR31, PT ;  /* 0x0000001f0b007c0c */ /* 0x000fe2000bf46270 */
[----:B------:R-:W4:Y:S01]  /*1abd90*/  LDL.LU R52, [R1+0x7c24] ;  /* 0x007c240001347983 */ /* 0x000f220000300800 */
[----:B------:R-:W-:Y:S01]  /*1abda0*/  LOP3.LUT R37, R37, 0xfffffffd, RZ, 0xc0, !PT ;  /* 0xfffffffd25257812 */ /* 0x000fe200078ec0ff */
[----:B------:R-:W-:Y:S01]  /*1abdb0*/  ULDC UR27, c[0x0][0x22c] ;  /* 0x00008b00001b7ab9 */ /* 0x000fe20000000800 */
[----:B------:R-:W-:Y:S02]  /*1abdc0*/  ULDC UR31, c[0x0][0x22c] ;  /* 0x00008b00001f7ab9 */ /* 0x000fe40000000800 */
[----:B------:R-:W-:Y:S02]  /*1abdd0*/  @P0 LOP3.LUT R37, R37, 0x2, RZ, 0xfc, !PT ;  /* 0x0000000225250812 */ /* 0x000fe400078efcff */
[----:B------:R-:W-:Y:S01]  /*1abde0*/  ISETP.GE.AND P0, PT, R10, UR29, PT ;  /* 0x0000001d0a007c0c */ /* 0x000fe2000bf06270 */
[----:B------:R-:W-:Y:S01]  /*1abdf0*/  ULDC UR29, c[0x0][0x22c] ;  /* 0x00008b00001d7ab9 */ /* 0x000fe20000000800 */
[----:B------:R-:W4:Y:S01]  /*1abe00*/  LDL.LU R10, [R1+0x7c20] ;  /* 0x007c2000010a7983 */ /* 0x000f220000300800 */
[----:B------:R-:W-:-:S03]  /*1abe10*/  LOP3.LUT R37, R37, 0xfffffffe, RZ, 0xc0, !PT ;  /* 0xfffffffe25257812 */ /* 0x000fc600078ec0ff */
[----:B------:R-:W4:Y:S01]  /*1abe20*/  LDL.LU R11, [R1+0x134] ;  /* 0x00013400010b7983 */ /* 0x000f220000300800 */
[----:B------:R-:W-:-:S04]  /*1abe30*/  @P1 LOP3.LUT R37, R37, 0x1, RZ, 0xfc, !PT ;  /* 0x0000000125251812 */ /* 0x000fc800078efcff */
[----:B------:R-:W-:Y:S02]  /*1abe40*/  LOP3.LUT R37, R37, 0xffffffef, RZ, 0xc0, !PT ;  /* 0xffffffef25257812 */ /* 0x000fe400078ec0ff */
[----:B-----5:R-:W-:Y:S01]  /*1abe50*/  ISETP.GE.AND P1, PT, R43, UR33, PT ;  /* 0x000000212b007c0c */ /* 0x020fe2000bf26270 */
[----:B------:R-:W-:Y:S01]  /*1abe60*/  ULDC UR33, c[0x0][0x22c] ;  /* 0x00008b0000217ab9 */ /* 0x000fe20000000800 */
[----:B------:R-:W5:Y:S01]  /*1abe70*/  LDL.LU R43, [R1+0x130] ;  /* 0x00013000012b7983 */ /* 0x000f620000300800 */
[----:B------:R-:W-:-:S04]  /*1abe80*/  @P2 LOP3.LUT R37, R37, 0x10, RZ, 0xfc, !PT ;  /* 0x0000001025252812 */ /* 0x000fc800078efcff */
[----:B------:R-:W-:-:S06]  /*1abe90*/  LOP3.LUT R37, R37, 0xfffffeff, RZ, 0xc0, !PT ;  /* 0xfffffeff25257812 */ /* 0x000fcc00078ec0ff */
[----:B------:R-:W-:-:S04]  /*1abea0*/  @P1 LOP3.LUT R37, R37, 0x100, RZ, 0xfc, !PT ;  /* 0x0000010025251812 */ /* 0x000fc800078efcff */
[----:B------:R-:W-:Y:S02]  /*1abeb0*/  LOP3.LUT R37, R37, 0xfffffbff, RZ, 0xc0, !PT ;  /* 0xfffffbff25257812 */ /* 0x000fe400078ec0ff */
[----:B--2---:R-:W-:Y:S02]  /*1abec0*/  ISETP.GE.AND P3, PT, R50, UR35, PT ;  /* 0x0000002332007c0c */ /* 0x004fe4000bf66270 */
[----:B---3--:R-:W-:Y:S01]  /*1abed0*/  ISETP.GE.AND P2, PT, R51, UR37, PT ;  /* 0x0000002533007c0c */ /* 0x008fe2000bf46270 */
[----:B------:R-:W2:Y:S04]  /*1abee0*/  LDL.LU R50, [R1+0x12c] ;  /* 0x00012c0001327983 */ /* 0x000ea80000300800 */
[----:B------:R-:W3:Y:S01]  /*1abef0*/  LDL.LU R51, [R1+0x128] ;  /* 0x0001280001337983 */ /* 0x000ee20000300800 */
[----:B----4-:R-:W-:-:S03]  /*1abf00*/  ISETP.GE.AND P1, PT, R45, UR39, PT ;  /* 0x000000272d007c0c */ /* 0x010fc6000bf26270 */
[----:B------:R-:W4:Y:S02]  /*1abf10*/  LDL.LU R45, [R1+0x124] ;  /* 0x00012400012d7983 */ /* 0x000f240000300800 */
[----:B------:R-:W-:-:S04]  /*1abf20*/  @P3 LOP3.LUT R37, R37, 0x400, RZ, 0xfc, !PT ;  /* 0x0000040025253812 */ /* 0x000fc800078efcff */
[----:B------:R-:W-:Y:S02]  /*1abf30*/  LOP3.LUT R37, R37, 0xffffefff, RZ, 0xc0, !PT ;  /* 0xffffefff25257812 */ /* 0x000fe400078ec0ff */
[----:B------:R-:W-:Y:S02]  /*1abf40*/  ISETP.GE.AND P3, PT, R47, UR41, PT ;  /* 0x000000292f007c0c */ /* 0x000fe4000bf66270 */
[----:B------:R-:W4:Y:S01]  /*1abf50*/  LDL.LU R47, [R1+0x120] ;  /* 0x00012000012f7983 */ /* 0x000f220000300800 */
        /* <DEDUP_REMOVED lines=9> */
[----:B------:R-:W-:-:S04]  /*1abff0*/  LOP3.LUT R37, R37, 0xfffbffff, RZ, 0xc0, !PT ;  /* 0xfffbffff25257812 */ /* 0x000fc800078ec0ff */
[----:B------:R-:W-:-:S04]  /*1ac000*/  @P2 LOP3.LUT R37, R37, 0x40000, RZ, 0xfc, !PT ;  /* 0x0004000025252812 */ /* 0x000fc800078efcff */
[----:B------:R-:W-:-:S04]  /*1ac010*/  LOP3.LUT R37, R37, 0xffdfffff, RZ, 0xc0, !PT ;  /* 0xffdfffff25257812 */ /* 0x000fc800078ec0ff */
[----:B------:R-:W-:Y:S02]  /*1ac020*/  @P1 LOP3.LUT R37, R37, 0x200000, RZ, 0xfc, !PT ;  /* 0x0020000025251812 */ /* 0x000fe400078efcff */
[----:B------:R-:W-:Y:S02]  /*1ac030*/  ISETP.GE.AND P1, PT, R11, UR33, PT ;  /* 0x000000210b007c0c */ /* 0x000fe4000bf26270 */
[----:B-----5:R-:W-:Y:S01]  /*1ac040*/  ISETP.GE.AND P3, PT, R43, UR31, PT ;  /* 0x0000001f2b007c0c */ /* 0x020fe2000bf66270 */
[----:B------:R-:W5:Y:S01]  /*1ac050*/  LDL.LU R11, [R1+0x114] ;  /* 0x00011400010b7983 */ /* 0x000f620000300800 */
[----:B------:R-:W-:Y:S01]  /*1ac060*/  LOP3.LUT R37, R37, 0xfeffffff, RZ, 0xc0, !PT ;  /* 0xfeffffff25257812 */ /* 0x000fe200078ec0ff */
[----:B------:R-:W-:Y:S01]  /*1ac070*/  ULDC UR33, c[0x0][0x22c] ;  /* 0x00008b0000217ab9 */ /* 0x000fe20000000800 */
[----:B------:R-:W-:-:S07]  /*1ac080*/  ULDC UR31, c[0x0][0x22c] ;  /* 0x00008b00001f7ab9 */ /* 0x000fce0000000800 */
[----:B------:R-:W-:Y:S02]  /*1ac090*/  @P1 LOP3.LUT R37, R37, 0x1000000, RZ, 0xfc, !PT ;  /* 0x0100000025251812 */ /* 0x000fe400078efcff */
[----:B--2---:R-:W-:Y:S02]  /*1ac0a0*/  ISETP.GE.AND P2, PT, R50, UR29, PT ;  /* 0x0000001d32007c0c */ /* 0x004fe4000bf46270 */
[----:B---3--:R-:W-:Y:S01]  /*1ac0b0*/  ISETP.GE.AND P1, PT, R51, UR27, PT ;  /* 0x0000001b33007c0c */ /* 0x008fe2000bf26270 */
[----:B------:R-:W2:Y:S04]  /*1ac0c0*/  LDL.LU R50, [R1+0x110] ;  /* 0x0001100001327983 */ /* 0x000ea80000300800 */
[----:B------:R-:W3:Y:S01]  /*1ac0d0*/  LDL.LU R51, [R1+0x10c] ;  /* 0x00010c0001337983 */ /* 0x000ee20000300800 */
[----:B------:R-:W-:-:S03]  /*1ac0e0*/  LOP3.LUT R37, R37, 0xfdffffff, RZ, 0xc0, !PT ;  /* 0xfdffffff25257812 */ /* 0x000fc600078ec0ff */
[----:B------:R-:W3:Y:S01]  /*1ac0f0*/  LDL.LU R43, [R1+0x108] ;  /* 0x00010800012b7983 */ /* 0x000ee20000300800 */
[----:B------:R-:W-:Y:S01]  /*1ac100*/  ULDC UR29, c[0x0][0x22c] ;  /* 0x00008b00001d7ab9 */ /* 0x000fe20000000800 */
[----:B------:R-:W-:Y:S01]  /*1ac110*/  ULDC UR27, c[0x0][0x22c] ;  /* 0x00008b00001b7ab9 */ /* 0x000fe20000000800 */
[----:B------:R-:W-:-:S04]  /*1ac120*/  @P3 LOP3.LUT R37, R37, 0x2000000, RZ, 0xfc, !PT ;  /* 0x0200000025253812 */ /* 0x000fc800078efcff */
[----:B------:R-:W-:-:S04]  /*1ac130*/  LOP3.LUT R37, R37, 0xefffffff, RZ, 0xc0, !PT ;  /* 0xefffffff25257812 */ /* 0x000fc800078ec0ff */
[----:B------:R-:W-:-:S04]  /*1ac140*/  @P2 LOP3.LUT R37, R37, 0x10000000, RZ, 0xfc, !PT ;  /* 0x1000000025252812 */ /* 0x000fc800078efcff */
[----:B------:R-:W-:-:S04]  /*1ac150*/  LOP3.LUT R37, R37, 0xbfffffff, RZ, 0xc0, !PT ;  /* 0xbfffffff25257812 */ /* 0x000fc800078ec0ff */
[----:B------:R-:W-:Y:S02]  /*1ac160*/  @P1 LOP3.LUT R37, R37, 0x40000000, RZ, 0xfc, !PT ;  /* 0x4000000025251812 */ /* 0x000fe400078efcff */
[----:B----4-:R-:W-:Y:S02]  /*1ac170*/  ISETP.GE.AND P1, PT, R45, UR33, PT ;  /* 0x000000212d007c0c */ /* 0x010fe4000bf26270 */
[----:B------:R-:W-:Y:S01]  /*1ac180*/  ISETP.GE.AND P3, PT, R47, UR31, PT ;  /* 0x0000001f2f007c0c */ /* 0x000fe2000bf66270 */
[----:B------:R-:W4:Y:S04]  /*1ac190*/  LDL.LU R45, [R1+0x104] ;  /* 0x00010400012d7983 */ /* 0x000f280000300800 */
[----:B------:R-:W4:Y:S01]  /*1ac1a0*/  LDL.LU R47, [R1+0x100] ;  /* 0x00010000012f7983 */ /* 0x000f220000300800 */
[----:B------:R-:W-:Y:S01]  /*1ac1b0*/  ISETP.GE.AND P2, PT, R48, UR29, PT ;  /* 0x0000001d30007c0c */ /* 0x000fe2000bf46270 */
[----:B------:R-:W-:-:S02]  /*1ac1c0*/  ULDC UR33, c[0x0][0x22c] ;  /* 0x00008b0000217ab9 */ /* 0x000fc40000000800 */
[----:B------:R-:W4:Y:S01]  /*1ac1d0*/  LDL.LU R48, [R1+0xfc] ;  /* 0x0000fc0001307983 */ /* 0x000f220000300800 */
[----:B------:R-:W-:Y:S01]  /*1ac1e0*/  ULDC UR31, c[0x0][0x22c] ;  /* 0x00008b00001f7ab9 */ /* 0x000fe20000000800 */
[----:B------:R-:W-:Y:S01]  /*1ac1f0*/  ULDC UR29, c[0x0][0x22c] ;  /* 0x00008b00001d7ab9 */ /* 0x000fe20000000800 */
[----:B------:R-:W-:-:S04]  /*1ac200*/  @P1 LOP3.LUT R36, R36, 0x1, RZ, 0xfc, !PT ;  /* 0x0000000124241812 */ /* 0x000fc800078efcff */
[----:B------:R-:W-:Y:S02]  /*1ac210*/  LOP3.LUT R36, R36, 0xfffffffb, RZ, 0xc0, !PT ;  /* 0xfffffffb24247812 */ /* 0x000fe400078ec0ff */
[----:B------:R-:W-:Y:S01]  /*1ac220*/  ISETP.GE.AND P1, PT, R49, UR27, PT ;  /* 0x0000001b31007c0c */ /* 0x000fe2000bf26270 */
[----:B------:R-:W-:Y:S01]  /*1ac230*/  ULDC UR27, c[0x0][0x22c] ;  /* 0x00008b00001b7ab9 */ /* 0x000fe20000000800 */
[----:B------:R-:W4:Y:S01]  /*1ac240*/  LDL.LU R49, [R1+0xf8] ;  /* 0x0000f80001317983 */ /* 0x000f220000300800 */
[----:B------:R-:W-:-:S04]  /*1ac250*/  @P3 LOP3.LUT R36, R36, 0x4, RZ, 0xfc, !PT ;  /* 0x0000000424243812 */ /* 0x000fc800078efcff */
[----:B------:R-:W-:-:S04]  /*1ac260*/  LOP3.LUT R36, R36, 0xffffffef, RZ, 0xc0, !PT ;  /* 0xffffffef24247812 */ /* 0x000fc800078ec0ff */
[----:B------:R-:W-:-:S04]  /*1ac270*/  @P2 LOP3.LUT R36, R36, 0x10, RZ, 0xfc, !PT ;  /* 0x0000001024242812 */ /* 0x000fc800078efcff */
[----:B------:R-:W-:-:S04]  /*1ac280*/  LOP3.LUT R36, R36, 0xffffffbf, RZ, 0xc0, !PT ;  /* 0xffffffbf24247812 */ /* 0x000fc800078ec0ff */
[----:B------:R-:W-:Y:S02]  /*1ac290*/  @P1 LOP3.LUT R36, R36, 0x40, RZ, 0xfc, !PT ;  /* 0x0000004024241812 */ /* 0x000fe400078efcff */
[----:B-----5:R-:W-:Y:S01]  /*1ac2a0*/  ISETP.GE.AND P1, PT, R11, UR33, PT ;  /* 0x000000210b007c0c */ /* 0x020fe2000bf26270 */
[----:B------:R-:W-:Y:S01]  /*1ac2b0*/  ULDC UR33, c[0x0][0x22c] ;  /* 0x00008b0000217ab9 */ /* 0x000fe20000000800 */
[----:B------:R-:W5:Y:S01]  /*1ac2c0*/  LDL.LU R11, [R1+0x7c1c] ;  /* 0x007c1c00010b7983 */ /* 0x000f620000300800 */
[----:B------:R-:W-:Y:S02]  /*1ac2d0*/  LOP3.LUT R36, R36, 0xfffffeff, RZ, 0xc0, !PT ;  /* 0xfffffeff24247812 */ /* 0x000fe400078ec0ff */
[----:B--2---:R-:W-:Y:S02]  /*1ac2e0*/  ISETP.GE.AND P3, PT, R50, UR31, PT ;  /* 0x0000001f32007c0c */ /* 0x004fe4000bf66270 */
[----:B---3--:R-:W-:Y:S01]  /*1ac2f0*/  ISETP.GE.AND P2, PT, R51, UR29, PT ;  /* 0x0000001d33007c0c */ /* 0x008fe2000bf46270 */
[----:B------:R-:W2:Y:S04]  /*1ac300*/  LDL.LU R50, [R1+0xf4] ;  /* 0x0000f40001327983 */ /* 0x000ea80000300800 */
[----:B------:R-:W3:Y:S01]  /*1ac310*/  LDL.LU R51, [R1+0xf0] ;  /* 0x0000f00001337983 */ /* 0x000ee20000300800 */
[----:B------:R-:W-:Y:S01]  /*1ac320*/  @P1 LOP3.LUT R36, R36, 0x100, RZ, 0xfc, !PT ;  /* 0x0000010024241812 */ /* 0x000fe200078efcff */
[----:B------:R-:W-:Y:S01]  /*1ac330*/  ULDC UR31, c[0x0][0x22c] ;  /* 0x00008b00001f7ab9 */ /* 0x000fe20000000800 */
[----:B------:R-:W-:-:S02]  /*1ac340*/  ULDC UR29, c[0x0][0x22c] ;  /* 0x00008b00001d7ab9 */ /* 0x000fc40000000800 */
[----:B------:R-:W-:Y:S02]  /*1ac350*/  LOP3.LUT R36, R36, 0xfffff7ff, RZ, 0xc0, !PT ;  /* 0xfffff7ff24247812 */ /* 0x000fe400078ec0ff */
[----:B------:R-:W-:Y:S01]  /*1ac360*/  ISETP.GE.AND P1, PT, R43, UR27, PT ;  /* 0x0000001b2b007c0c */ /* 0x000fe2000bf26270 */
[----:B------:R-:W-:Y:S01]  /*1ac370*/  ULDC UR27, c[0x0][0x22c] ;  /* 0x00008b00001b7ab9 */ /* 0x000fe20000000800 */
[----:B------:R-:W5:Y:S01]  /*1ac380*/  LDL.LU R43, [R1+0x7c18] ;  /* 0x007c1800012b7983 */ /* 0x000f620000300800 */
[----:B------:R-:W-:-:S04]  /*1ac390*/  @P3 LOP3.LUT R36, R36, 0x800, RZ, 0xfc, !PT ;  /* 0x0000080024243812 */ /* 0x000fc800078efcff */
[----:B------:R-:W-:-:S04]  /*1ac3a0*/  LOP3.LUT R36, R36, 0xffffbfff, RZ, 0xc0, !PT ;  /* 0xffffbfff24247812 */ /* 0x000fc800078ec0ff */
[----:B------:R-:W-:-:S04]  /*1ac3b0*/  @P2 LOP3.LUT R36, R36, 0x4000, RZ, 0xfc, !PT ;  /* 0x0000400024242812 */ /* 0x000fc800078efcff */
[----:B------:R-:W-:-:S04]  /*1ac3c0*/  LOP3.LUT R36, R36, 0xffff7fff, RZ, 0xc0, !PT ;  /* 0xffff7fff24247812 */ /* 0x000fc800078ec0ff */
[----:B------:R-:W-:Y:S02]  /*1ac3d0*/  @P1 LOP3.LUT R36, R36, 0x8000, RZ, 0xfc, !PT ;  /* 0x0000800024241812 */ /* 0x000fe400078efcff */
[----:B----4-:R-:W-:Y:S02]  /*1ac3e0*/  ISETP.GE.AND P1, PT, R45, UR33, PT ;  /* 0x000000212d007c0c */ /* 0x010fe4000bf26270 */
[----:B------:R-:W-:Y:S02]  /*1ac3f0*/  ISETP.GE.AND P3, PT, R47, UR31, PT ;  /* 0x0000001f2f007c0c */ /* 0x000fe4000bf66270 */
[----:B------:R-:W-:Y:S02]  /*1ac400*/  ISETP.GE.AND P2, PT, R48, UR29, PT ;  /* 0x0000001d30007c0c */ /* 0x000fe4000bf46270 */
[----:B------:R-:W-:Y:S01]  /*1ac410*/  LOP3.LUT R36, R36, 0xfffbffff, RZ, 0xc0, !PT ;  /* 0xfffbffff24247812 */ /* 0x000fe200078ec0ff */
[----:B------:R-:W4:Y:S04]  /*1ac420*/  LDL.LU R45, [R1+0x7c14] ;  /* 0x007c1400012d7983 */ /* 0x000f280000300800 */
[----:B------:R-:W5:Y:S01]  /*1ac430*/  LDL.LU R47, [R1+0x7c10] ;  /* 0x007c1000012f7983 */ /* 0x000f620000300800 */
[----:B------:R-:W-:-:S03]  /*1ac440*/  ULDC UR33, c[0x0][0x22c] ;  /* 0x00008b0000217ab9 */ /* 0x000fc60000000800 */
[----:B------:R-:W4:Y:S01]  /*1ac450*/  LDL.LU R48, [R1+0x7c0c] ;  /* 0x007c0c0001307983 */ /* 0x000f220000300800 */
[----:B------:R-:W-:Y:S01]  /*1ac460*/  ULDC UR31, c[0x0][0x22c] ;  /* 0x00008b00001f7ab9 */ /* 0x000fe20000000800 */
[----:B------:R-:W-:Y:S01]  /*1ac470*/  ULDC UR29, c[0x0][0x22c] ;  /* 0x00008b00001d7ab9 */ /* 0x000fe20000000800 */
[----:B------:R-:W-:-:S04]  /*1ac480*/  @P1 LOP3.LUT R36, R36, 0x40000, RZ, 0xfc, !PT ;  /* 0x0004000024241812 */ /* 0x000fc800078efcff */
        /* <DEDUP_REMOVED lines=9> */
[----:B--2---:R-:W-:Y:S02]  /*1ac520*/  ISETP.GE.AND P1, PT, R50, UR33, PT ;  /* 0x0000002132007c0c */ /* 0x004fe4000bf26270 */
[----:B---3--:R-:W-:Y:S01]  /*1ac530*/  ISETP.GE.AND P3, PT, R51, UR31, PT ;  /* 0x0000001f33007c0c */ /* 0x008fe2000bf66270 */
[----:B------:R-:W2:Y:S04]  /*1ac540*/  LDL.LU R50, [R1+0x7c04] ;  /* 0x007c040001327983 */ /* 0x000ea80000300800 */
[----:B------:R-:W3:Y:S01]  /*1ac550*/  LDL.LU R51, [R1+0x7c00] ;  /* 0x007c000001337983 */ /* 0x000ee20000300800 */
[----:B------:R-:W-:Y:S01]  /*1ac560*/  LOP3.LUT R36, R36, 0xfbffffff, RZ, 0xc0, !PT ;  /* 0xfbffffff24247812 */ /* 0x000fe200078ec0ff */
[----:B------:R-:W-:Y:S01]  /*1ac570*/  ULDC UR33, c[0x0][0x22c] ;  /* 0x00008b0000217ab9 */ /* 0x000fe20000000800 */
[----:B------:R-:W-:-:S03]  /*1ac580*/  ULDC UR31, c[0x0][0x22c] ;  /* 0x00008b00001f7ab9 */ /* 0x000fc60000000800 */
[----:B------:R-:W-:-:S04]  /*1ac590*/  @P1 LOP3.LUT R36, R36, 0x4000000, RZ, 0xfc, !PT ;  /* 0x0400000024241812 */ /* 0x000fc800078efcff */
[----:B------:R-:W-:-:S04]  /*1ac5a0*/  LOP3.LUT R36, R36, 0xefffffff, RZ, 0xc0, !PT ;  /* 0xefffffff24247812 */ /* 0x000fc800078ec0ff */
[----:B------:R-:W-:-:S04]  /*1ac5b0*/  @P3 LOP3.LUT R36, R36, 0x10000000, RZ, 0xfc, !PT ;  /* 0x1000000024243812 */ /* 0x000fc800078efcff */
[----:B------:R-:W-:Y:S02]  /*1ac5c0*/  LOP3.LUT R36, R36, 0xbfffffff, RZ, 0xc0, !PT ;  /* 0xbfffffff24247812 */ /* 0x000fe400078ec0ff */
[----:B----4-:R-:W-:Y:S02]  /*1ac5d0*/  ISETP.GE.AND P3, PT, R48, UR31, PT ;  /* 0x0000001f30007c0c */ /* 0x010fe4000bf66270 */
[----:B---3--:R-:W-:Y:S02]  /*1ac5e0*/  ISETP.GE.AND P2, PT, R51, UR29, PT ;  /* 0x0000001d33007c0c */ /* 0x008fe4000bf46270 */
[----:B--2---:R-:W-:Y:S01]  /*1ac5f0*/  ISETP.GE.AND P1, PT, R50, UR27, PT ;  /* 0x0000001b32007c0c */ /* 0x004fe2000bf26270 */
[----:B------:R-:W-:Y:S01]  /*1ac600*/  ULDC UR29, c[0x0][0x22c] ;  /* 0x00008b00001d7ab9 */ /* 0x000fe20000000800 */
[----:B------:R-:W-:Y:S01]  /*1ac610*/  ULDC UR27, c[0x0][0x22c] ;  /* 0x00008b00001b7ab9 */ /* 0x000fe20000000800 */
[----:B------:R-:W2:Y:S04]  /*1ac620*/  LDL.LU R51, [R1+0x7bfc] ;  /* 0x007bfc0001337983 */ /* 0x000ea80000300800 */
[----:B------:R-:W3:Y:S04]  /*1ac630*/  LDL.LU R50, [R1+0x7bf8] ;  /* 0x007bf80001327983 */ /* 0x000ee80000300800 */
[----:B------:R-:W-:-:S02]  /*1ac640*/  @P2 LOP3.LUT R36, R36, 0x40000000, RZ, 0xfc, !PT ;  /* 0x4000000024242812 */ /* 0x000fc400078efcff */
[----:B-----5:R-:W-:Y:S02]  /*1ac650*/  ISETP.GE.AND P2, PT, R49, UR33, PT ;  /* 0x0000002131007c0c */ /* 0x020fe4000bf46270 */
[----:B------:R-:W-:Y:S01]  /*1ac660*/  @P1 LOP3.LUT R7, R7, 0x2, RZ, 0xfc, !PT ;  /* 0x0000000207071812 */ /* 0x000fe200078efcff */
[----:B------:R-:W4:Y:S01]  /*1ac670*/  LDL.LU R49, [R1+0x7bf4] ;  /* 0x007bf40001317983 */ /* 0x000f220000300800 */
[----:B------:R-:W-:-:S03]  /*1ac680*/  ISETP.GE.AND P1, PT, R47, UR29, PT ;  /* 0x0000001d2f007c0c */ /* 0x000fc6000bf26270 */
[----:B------:R-:W5:Y:S01]  /*1ac690*/  LDL.LU R48, [R1+0x7bf0] ;  /* 0x007bf00001307983 */ /* 0x000f620000300800 */
[----:B------:R-:W-:-:S03]  /*1ac6a0*/  LOP3.LUT R7, R7, 0xffffffef, RZ, 0xc0, !PT ;  /* 0xffffffef07077812 */ /* 0x000fc600078ec0ff */
[----:B------:R-:W5:Y:S02]  /*1ac6b0*/  LDL.LU R47, [R1+0x7bec] ;  /* 0x007bec00012f7983 */ /* 0x000f640000300800 */
[----:B------:R-:W-:-:S04]  /*1ac6c0*/  @P2 LOP3.LUT R7, R7, 0x10, RZ, 0xfc, !PT ;  /* 0x0000001007072812 */ /* 0x000fc800078efcff */
[----:B------:R-:W-:Y:S02]  /*1ac6d0*/  LOP3.LUT R7, R7, 0xffffffdf, RZ, 0xc0, !PT ;  /* 0xffffffdf07077812 */ /* 0x000fe400078ec0ff */
[----:B------:R-:W-:Y:S02]  /*1ac6e0*/  ISETP.GE.AND P2, PT, R45, UR27, PT ;  /* 0x0000001b2d007c0c */ /* 0x000fe4000bf46270 */
[----:B------:R-:W5:Y:S01]  /*1ac6f0*/  LDL.LU R45, [R1+0x7be8] ;  /* 0x007be800012d7983 */ /* 0x000f620000300800 */
        /* <DEDUP_REMOVED lines=19> */
[----:B------:R-:W-:Y:S01]  /*1ac830*/  ISETP.GE.AND P4, PT, R25, UR59, PT ;  /* 0x0000003b19007c0c */ /* 0x000fe2000bf86270 */
[----:B------:R-:W5:Y:S01]  /*1ac840*/  LDL.LU R8, [R1+0x7bd4] ;  /* 0x007bd40001087983 */ /* 0x000f620000300800 */
[----:B------:R-:W-:Y:S02]  /*1ac850*/  @P2 LOP3.LUT R7, R7, 0x10000, RZ, 0xfc, !PT ;  /* 0x0001000007072812 */ /* 0x000fe400078efcff */
[----:B------:R-:W-:Y:S02]  /*1ac860*/  ISETP.GE.AND P5, PT, R2, UR60, PT ;  /* 0x0000003c02007c0c */ /* 0x000fe4000bfa6270 */
[----:B------:R-:W-:Y:S01]  /*1ac870*/  ISETP.GE.AND P6, PT, R0, UR61, PT ;  /* 0x0000003d00007c0c */ /* 0x000fe2000bfc6270 */
[----:B------:R-:W-:Y:S01]  /*1ac880*/  ULDC.64 UR8, c[0x0][0x228] ;  /* 0x00008a0000087ab9 */ /* 0x000fe20000000a00 */
[----:B------:R-:W-:-:S02]  /*1ac890*/  LOP3.LUT R7, R7, 0xfffbffff, RZ, 0xc0, !PT ;  /* 0xfffbffff07077812 */ /* 0x000fc400078ec0ff */
        /* <DEDUP_REMOVED lines=14> */
[----:B------:R-:W-:Y:S02]  /*1ac980*/  @P3 LOP3.LUT R7, R7, 0x4000000, RZ, 0xfc, !PT ;  /* 0x0400000007073812 */ /* 0x000fe400078efcff */
[----:B------:R-:W-:Y:S02]  /*1ac990*/  ISETP.GE.AND P3, PT, R15, UR16, PT ;  /* 0x000000100f007c0c */ /* 0x000fe4000bf66270 */
[----:B------:R-:W5:Y:S01]  /*1ac9a0*/  LDL.LU R15, [R1+0x7bc0] ;  /* 0x007bc000010f7983 */ /* 0x000f620000300800 */
[----:B------:R-:W-:-:S04]  /*1ac9b0*/  LOP3.LUT R7, R7, 0xf7ffffff, RZ, 0xc0, !PT ;  /* 0xf7ffffff07077812 */ /* 0x000fc800078ec0ff */
[----:B------:R-:W-:Y:S02]  /*1ac9c0*/  @P1 LOP3.LUT R7, R7, 0x8000000, RZ, 0xfc, !PT ;  /* 0x0800000007071812 */ /* 0x000fe400078efcff */
[----:B------:R-:W-:Y:S02]  /*1ac9d0*/  ISETP.GE.AND P1, PT, R14, UR15, PT ;  /* 0x0000000f0e007c0c */ /* 0x000fe4000bf26270 */
[----:B------:R-:W-:Y:S01]  /*1ac9e0*/  LOP3.LUT R0, R0, 0xfffffffd, RZ, 0xc0, !PT ;  /* 0xfffffffd00007812 */ /* 0x000fe200078ec0ff */
[----:B------:R-:W5:Y:S01]  /*1ac9f0*/  LDL.LU R14, [R1+0x7bbc] ;  /* 0x007bbc00010e7983 */ /* 0x000f620000300800 */
[----:B------:R-:W-:Y:S01]  /*1aca00*/  LOP3.LUT R7, R7, 0xbfffffff, RZ, 0xc0, !PT ;  /* 0xbfffffff07077812 */ /* 0x000fe200078ec0ff */
[----:B------:R-:W0:Y:S01]  /*1aca10*/  S2R R2, SR_TID.X ;  /* 0x0000000000027919 */ /* 0x000e220000002100 */
[----:B------:R-:W-:Y:S01]  /*1aca20*/  @P3 LOP3.LUT R6, R6, 0x1, RZ, 0xfc, !PT ;  /* 0x0000000106063812 */ /* 0x000fe200078efcff */
[----:B------:R-:W-:Y:S01]  /*1aca30*/  ULDC.64 UR14, c[0x0][0x228] ;  /* 0x00008a00000e7ab9 */ /* 0x000fe20000000a00 */
[----:B------:R-:W-:-:S02]  /*1aca40*/  @P2 LOP3.LUT R7, R7, 0x40000000, RZ, 0xfc, !PT ;  /* 0x4000000007072812 */ /* 0x000fc400078efcff */
[----:B------:R-:W-:Y:S02]  /*1aca50*/  ISETP.GE.AND P2, PT, R13, UR20, PT ;  /* 0x000000140d007c0c */ /* 0x000fe4000bf46270 */
[----:B------:R-:W-:Y:S02]  /*1aca60*/  LOP3.LUT R6, R6, 0xfffffffb, RZ, 0xc0, !PT ;  /* 0xfffffffb06067812 */ /* 0x000fe400078ec0ff */
[----:B------:R-:W-:Y:S01]  /*1aca70*/  ISETP.GE.AND P3, PT, R12, UR19, PT ;  /* 0x000000130c007c0c */ /* 0x000fe2000bf66270 */
[----:B------:R-:W5:Y:S04]  /*1aca80*/  LDL.LU R13, [R1+0x7bb8] ;  /* 0x007bb800010d7983 */ /* 0x000f680000300800 */
[----:B------:R-:W5:Y:S01]  /*1aca90*/  LDL.LU R12, [R1+0x7bb4] ;  /* 0x007bb400010c7983 */ /* 0x000f620000300800 */
[----:B------:R-:W-:-:S02]  /*1acaa0*/  @P1 LOP3.LUT R6, R6, 0x4, RZ, 0xfc, !PT ;  /* 0x0000000406061812 */ /* 0x000fc400078efcff */
[----:B------:R-:W-:Y:S01]  /*1acab0*/  @P0 LOP3.LUT R0, R0, 0x2, RZ, 0xfc, !PT ;  /* 0x0000000200000812 */ /* 0x000fe200078efcff */
[----:B------:R-:W-:Y:S01]  /*1acac0*/  ULDC.64 UR18, c[0x0][0x228] ;  /* 0x00008a0000127ab9 */ /* 0x000fe20000000a00 */
[----:B------:R-:W-:Y:S02]  /*1acad0*/  LOP3.LUT R6, R6, 0xffffffef, RZ, 0xc0, !PT ;  /* 0xffffffef06067812 */ /* 0x000fe400078ec0ff */
[----:B------:R-:W-:Y:S02]  /*1acae0*/  ISETP.GE.AND P1, PT, R19, UR7, PT ;  /* 0x0000000713007c0c */ /* 0x000fe4000bf26270 */
[----:B------:R-:W-:Y:S01]  /*1acaf0*/  LOP3.LUT R0, R0, 0xfffffffe, RZ, 0xc0, !PT ;  /* 0xfffffffe00007812 */ /* 0x000fe200078ec0ff */
[----:B------:R-:W5:Y:S01]  /*1acb00*/  LDL.LU R19, [R1+0x7bb0] ;  /* 0x007bb00001137983 */ /* 0x000f620000300800 */
[----:B------:R-:W-:Y:S01]  /*1acb10*/  @P2 LOP3.LUT R6, R6, 0x10, RZ, 0xfc, !PT ;  /* 0x0000001006062812 */ /* 0x000fe200078efcff */
[----:B------:R-:W-:-:S03]  /*1acb20*/  ULDC.64 UR6, c[0x0][0x228] ;  /* 0x00008a0000067ab9 */ /* 0x000fc60000000a00 */
[----:B------:R-:W-:Y:S02]  /*1acb30*/  LOP3.LUT R6, R6, 0xffffffbf, RZ, 0xc0, !PT ;  /* 0xffffffbf06067812 */ /* 0x000fe400078ec0ff */
[----:B------:R-:W-:Y:S02]  /*1acb40*/  ISETP.GE.AND P2, PT, R18, UR22, PT ;  /* 0x0000001612007c0c */ /* 0x000fe4000bf46270 */
[----:B------:R-:W5:Y:S01]  /*1acb50*/  LDL.LU R18, [R1+0x7bac] ;  /* 0x007bac0001127983 */ /* 0x000f620000300800 */
[----:B------:R-:W-:-:S04]  /*1acb60*/  @P3 LOP3.LUT R6, R6, 0x40, RZ, 0xfc, !PT ;  /* 0x0000004006063812 */ /* 0x000fc800078efcff */
[----:B------:R-:W-:Y:S02]  /*1acb70*/  LOP3.LUT R6, R6, 0xfffffeff, RZ, 0xc0, !PT ;  /* 0xfffffeff06067812 */ /* 0x000fe400078ec0ff */
[----:B------:R-:W-:Y:S01]  /*1acb80*/  ISETP.GE.AND P3, PT, R17, UR21, PT ;  /* 0x0000001511007c0c */ /* 0x000fe2000bf66270 */
[----:B------:R-:W-:Y:S01]  /*1acb90*/  ULDC.64 UR20, c[0x0][0x228] ;  /* 0x00008a0000147ab9 */ /* 0x000fe20000000a00 */
[----:B------:R-:W5:Y:S01]  /*1acba0*/  LDL.LU R17, [R1+0x7ba8] ;  /* 0x007ba80001117983 */ /* 0x000f620000300800 */
[----:B------:R-:W-:-:S04]  /*1acbb0*/  @P1 LOP3.LUT R6, R6, 0x100, RZ, 0xfc, !PT ;  /* 0x0000010006061812 */ /* 0x000fc800078efcff */
[----:B------:R-:W-:Y:S02]  /*1acbc0*/  LOP3.LUT R6, R6, 0xfffffbff, RZ, 0xc0, !PT ;  /* 0xfffffbff06067812 */ /* 0x000fe400078ec0ff */
[----:B------:R-:W-:Y:S02]  /*1acbd0*/  ISETP.GE.AND P1, PT, R16, UR11, PT ;  /* 0x0000000b10007c0c */ /* 0x000fe4000bf26270 */
[----:B0-----:R-:W-:Y:S01]  /*1acbe0*/  LOP3.LUT R2, R2, 0x1f, RZ, 0xc0, !PT ;  /* 0x0000001f02027812 */ /* 0x001fe200078ec0ff */
[----:B------:R-:W5:Y:S01]  /*1acbf0*/  LDL.LU R16, [R1+0x7ba4] ;  /* 0x007ba40001107983 */ /* 0x000f620000300800 */
[----:B------:R-:W-:Y:S01]  /*1acc00*/  @P2 LOP3.LUT R6, R6, 0x400, RZ, 0xfc, !PT ;  /* 0x0000040006062812 */ /* 0x000fe200078efcff */
[----:B------:R-:W-:-:S03]  /*1acc10*/  ULDC.64 UR10, c[0x0][0x228] ;  /* 0x00008a00000a7ab9 */ /* 0x000fc60000000a00 */
[----:B------:R-:W-:Y:S02]  /*1acc20*/  LOP3.LUT R6, R6, 0xffffdfff, RZ, 0xc0, !PT ;  /* 0xffffdfff06067812 */ /* 0x000fe400078ec0ff */
[----:B------:R-:W-:Y:S02]  /*1acc30*/  ISETP.GE.AND P2, PT, R23, UR24, PT ;  /* 0x0000001817007c0c */ /* 0x000fe4000bf46270 */
[----:B------:R-:W2:Y:S01]  /*1acc40*/  LDL.LU R23, [R1+0x7ba0] ;  /* 0x007ba00001177983 */ /* 0x000ea20000300800 */
[----:B------:R-:W-:-:S04]  /*1acc50*/  @P3 LOP3.LUT R6, R6, 0x2000, RZ, 0xfc, !PT ;  /* 0x0000200006063812 */ /* 0x000fc800078efcff */
[----:B------:R-:W-:-:S04]  /*1acc60*/  LOP3.LUT R6, R6, 0xfffeffff, RZ, 0xc0, !PT ;  /* 0xfffeffff06067812 */ /* 0x000fc800078ec0ff */
[----:B------:R-:W-:Y:S02]  /*1acc70*/  @P1 LOP3.LUT R6, R6, 0x10000, RZ, 0xfc, !PT ;  /* 0x0001000006061812 */ /* 0x000fe400078efcff */
[----:B------:R-:W-:Y:S02]  /*1acc80*/  ISETP.GE.AND P3, PT, R22, UR23, PT ;  /* 0x0000001716007c0c */ /* 0x000fe4000bf66270 */
[----:B------:R-:W-:Y:S01]  /*1acc90*/  ISETP.GE.AND P1, PT, R21, UR13, PT ;  /* 0x0000000d15007c0c */ /* 0x000fe2000bf26270 */
[----:B------:R-:W2:Y:S01]  /*1acca0*/  LDL.LU R22, [R1+0x7b9c] ;  /* 0x007b9c0001167983 */ /* 0x000ea20000300800 */
[----:B------:R-:W-:-:S03]  /*1accb0*/  LOP3.LUT R6, R6, 0xfffdffff, RZ, 0xc0, !PT ;  /* 0xfffdffff06067812 */ /* 0x000fc600078ec0ff */
[----:B------:R-:W3:Y:S01]  /*1accc0*/  LDL.LU R21, [R1+0x7b98] ;  /* 0x007b980001157983 */ /* 0x000ee20000300800 */
[----:B------:R-:W-:Y:S01]  /*1accd0*/  ULDC.64 UR22, c[0x0][0x228] ;  /* 0x00008a0000167ab9 */ /* 0x000fe20000000a00 */
[----:B------:R-:W-:Y:S01]  /*1acce0*/  ULDC.64 UR12, c[0x0][0x228] ;  /* 0x00008a00000c7ab9 */ /* 0x000fe20000000a00 */
[----:B------:R-:W-:Y:S02]  /*1accf0*/  @P2 LOP3.LUT R6, R6, 0x20000, RZ, 0xfc, !PT ;  /* 0x0002000006062812 */ /* 0x000fe400078efcff */
[----:B------:R-:W-:Y:S01]  /*1acd00*/  ISETP.GE.AND P2, PT, R20, UR17, PT ;  /* 0x0000001114007c0c */ /* 0x000fe2000bf46270 */
[----:B------:R-:W-:Y:S01]  /*1acd10*/  ULDC.64 UR16, c[0x0][0x228] ;  /* 0x00008a0000107ab9 */ /* 0x000fe20000000a00 */
[----:B------:R-:W3:Y:S01]  /*1acd20*/  LDL.LU R20, [R1+0x7b94] ;  /* 0x007b940001147983 */ /* 0x000ee20000300800 */
[----:B------:R-:W-:-:S04]  /*1acd30*/  LOP3.LUT R6, R6, 0xffefffff, RZ, 0xc0, !PT ;  /* 0xffefffff06067812 */ /* 0x000fc800078ec0ff */
[----:B------:R-:W-:-:S04]  /*1acd40*/  @P3 LOP3.LUT R6, R6, 0x100000, RZ, 0xfc, !PT ;  /* 0x0010000006063812 */ /* 0x000fc800078efcff */
[----:B------:R-:W-:Y:S02]  /*1acd50*/  LOP3.LUT R6, R6, 0xffbfffff, RZ, 0xc0, !PT ;  /* 0xffbfffff06067812 */ /* 0x000fe400078ec0ff */
[----:B------:R-:W-:Y:S01]  /*1acd60*/  ISETP.GE.AND P3, PT, R31, UR25, PT ;  /* 0x000000191f007c0c */ /* 0x000fe2000bf66270 */
[----:B------:R-:W-:Y:S01]  /*1acd70*/  ULDC.64 UR24, c[0x0][0x228] ;  /* 0x00008a0000187ab9 */ /* 0x000fe20000000a00 */
[----:B------:R-:W4:Y:S01]  /*1acd80*/  LDL.LU R31, [R1+0x7b90] ;  /* 0x007b9000011f7983 */ /* 0x000f220000300800 */
[----:B------:R-:W-:-:S04]  /*1acd90*/  @P1 LOP3.LUT R6, R6, 0x400000, RZ, 0xfc, !PT ;  /* 0x0040000006061812 */ /* 0x000fc800078efcff */
[----:B------:R-:W-:Y:S02]  /*1acda0*/  LOP3.LUT R6, R6, 0xfeffffff, RZ, 0xc0, !PT ;  /* 0xfeffffff06067812 */ /* 0x000fe400078ec0ff */
[----:B------:R-:W-:Y:S01]  /*1acdb0*/  ISETP.GE.AND P1, PT, R30, UR26, PT ;  /* 0x0000001a1e007c0c */ /* 0x000fe2000bf26270 */
[----:B------:R-:W-:Y:S01]  /*1acdc0*/  ULDC.64 UR26, c[0x0][0x228] ;  /* 0x00008a00001a7ab9 */ /* 0x000fe20000000a00 */
[----:B------:R-:W4:Y:S01]  /*1acdd0*/  LDL.LU R30, [R1+0x7b8c] ;  /* 0x007b8c00011e7983 */ /* 0x000f220000300800 */
        /* <DEDUP_REMOVED lines=10> */
[----:B------:R-:W5:Y:S01]  /*1ace80*/  LDL.LU R58, [R1+0x7b80] ;  /* 0x007b8000013a7983 */ /* 0x000f620000300800 */
[----:B------:R-:W-:Y:S02]  /*1ace90*/  LOP3.LUT R6, R6, 0xbfffffff, RZ, 0xc0, !PT ;  /* 0xbfffffff06067812 */ /* 0x000fe400078ec0ff */
[----:B------:R-:W-:Y:S02]  /*1acea0*/  @P3 LOP3.LUT R5, R5, 0x1, RZ, 0xfc, !PT ;  /* 0x0000000105053812 */ /* 0x000fe400078efcff */
[----:B------:R-:W-:Y:S02]  /*1aceb0*/  @P2 LOP3.LUT R6, R6, 0x40000000, RZ, 0xfc, !PT ;  /* 0x4000000006062812 */ /* 0x000fe400078efcff */
[----:B------:R-:W-:-:S02]  /*1acec0*/  ISETP.GE.AND P2, PT, R41, UR34, PT ;  /* 0x0000002229007c0c */ /* 0x000fc4000bf46270 */
[----:B------:R-:W-:Y:S02]  /*1aced0*/  LOP3.LUT R5, R5, 0xfffffff7, RZ, 0xc0, !PT ;  /* 0xfffffff705057812 */ /* 0x000fe400078ec0ff */
[----:B------:R-:W-:Y:S01]  /*1acee0*/  ISETP.GE.AND P3, PT, R39, UR36, PT ;  /* 0x0000002427007c0c */ /* 0x000fe2000bf66270 */
[----:B------:R-:W5:Y:S04]  /*1acef0*/  LDL.LU R41, [R1+0x7b7c] ;  /* 0x007b7c0001297983 */ /* 0x000f680000300800 */
        /* <DEDUP_REMOVED lines=38> */
[----:B------:R-:W-:-:S04]  /*1ad160*/  LOP3.LUT R5, R5, 0xfdffffff, RZ, 0xc0, !PT ;  /* 0xfdffffff05057812 */ /* 0x000fc800078ec0ff */
[----:B------:R-:W-:Y:S02]  /*1ad170*/  @P2 LOP3.LUT R5, R5, 0x2000000, RZ, 0xfc, !PT ;  /* 0x0200000005052812 */ /* 0x000fe400078efcff */
[----:B------:R-:W-:Y:S02]  /*1ad180*/  ISETP.GE.AND P2, PT, R59, UR54, PT ;  /* 0x000000363b007c0c */ /* 0x000fe4000bf46270 */
[----:B------:R-:W-:Y:S02]  /*1ad190*/  LOP3.LUT R5, R5, 0xefffffff, RZ, 0xc0, !PT ;  /* 0xefffffff05057812 */ /* 0x000fe400078ec0ff */
[----:B------:R-:W-:Y:S02]  /*1ad1a0*/  ISETP.GE.AND P1, PT, R57, UR53, PT ;  /* 0x0000003539007c0c */ /* 0x000fe4000bf26270 */
[----:B------:R-:W5:Y:S01]  /*1ad1b0*/  LDL.LU R57, [R1+0x7b50] ;  /* 0x007b500001397983 */ /* 0x000f620000300800 */
[----:B------:R-:W-:Y:S02]  /*1ad1c0*/  @P3 LOP3.LUT R5, R5, 0x10000000, RZ, 0xfc, !PT ;  /* 0x1000000005053812 */ /* 0x000fe400078efcff */
[----:B------:R-:W-:Y:S01]  /*1ad1d0*/  ISETP.GE.AND P3, PT, R55, UR55, PT ;  /* 0x0000003737007c0c */ /* 0x000fe2000bf66270 */
[----:B------:R-:W5:Y:S03]  /*1ad1e0*/  LDL.LU R59, [R1+0x37c] ;  /* 0x00037c00013b7983 */ /* 0x000f660000300800 */
[----:B------:R-:W-:-:S02]  /*1ad1f0*/  @P2 LOP3.LUT R4, R4, 0x1, RZ, 0xfc, !PT ;  /* 0x0000000104042812 */ /* 0x000fc400078efcff */
[----:B------:R-:W-:Y:S02]  /*1ad200*/  LOP3.LUT R5, R5, 0xdfffffff, RZ, 0xc0, !PT ;  /* 0xdfffffff05057812 */ /* 0x000fe400078ec0ff */
[----:B------:R-:W-:Y:S02]  /*1ad210*/  LOP3.LUT R4, R4, 0xfffffffb, RZ, 0xc0, !PT ;  /* 0xfffffffb04047812 */ /* 0x000fe400078ec0ff */
[----:B------:R-:W-:-:S03]  /*1ad220*/  ISETP.GE.AND P2, PT, R27, UR57, PT ;  /* 0x000000391b007c0c */ /* 0x000fc6000bf46270 */
[----:B------:R-:W-:Y:S02]  /*1ad230*/  @P3 LOP3.LUT R4, R4, 0x4, RZ, 0xfc, !PT ;  /* 0x0000000404043812 */ /* 0x000fe400078efcff */
[----:B------:R-:W-:Y:S02]  /*1ad240*/  ISETP.GE.AND P3, PT, R26, UR58, PT ;  /* 0x0000003a1a007c0c */ /* 0x000fe4000bf66270 */
[----:B------:R-:W-:Y:S01]  /*1ad250*/  @P1 LOP3.LUT R5, R5, 0x20000000, RZ, 0xfc, !PT ;  /* 0x2000000005051812 */ /* 0x000fe200078efcff */
[----:B------:R-:W5:Y:S04]  /*1ad260*/  LDL.LU R26, [R1+0x370] ;  /* 0x00037000011a7983 */ /* 0x000f680000300800 */
[----:B------:R-:W5:Y:S01]  /*1ad270*/  LDL.LU R27, [R1+0x384] ;  /* 0x00038400011b7983 */ /* 0x000f620000300800 */
[----:B------:R-:W-:-:S03]  /*1ad280*/  ISETP.GE.AND P1, PT, R35, UR56, PT ;  /* 0x0000003823007c0c */ /* 0x000fc6000bf26270 */
[----:B------:R-:W5:Y:S04]  /*1ad290*/  LDL.LU R25, [R1+0x2d4] ;  /* 0x0002d40001197983 */ /* 0x000f680000300800 */
[----:B------:R-:W5:Y:S04]  /*1ad2a0*/  LDL.LU R35, [R1+0xbe4] ;  /* 0x000be40001237983 */ /* 0x000f680000300800 */
[----:B--2---:R0:W-:Y:S04]  /*1ad2b0*/  STL.64 [R1+0x7c90], R22 ;  /* 0x007c901601007387 */ /* 0x0041e80000100a00 */
[----:B0-----:R-:W2:Y:S04]  /*1ad2c0*/  LDL.LU R22, [R1+0x374] ;  /* 0x0003740001167983 */ /* 0x001ea80000300800 */
[----:B------:R-:W2:Y:S04]  /*1ad2d0*/  LDL.LU R23, [R1+0x380] ;  /* 0x0003800001177983 */ /* 0x000ea80000300800 */
[----:B---3--:R0:W-:Y:S04]  /*1ad2e0*/  STL.64 [R1+0x7c88], R20 ;  /* 0x007c881401007387 */ /* 0x0081e80000100a00 */
[----:B0-----:R-:W3:Y:S04]  /*1ad2f0*/  LDL.LU R20, [R1+0x2fec] ;  /* 0x002fec0001147983 */ /* 0x001ee80000300800 */
[----:B------:R-:W3:Y:S04]  /*1ad300*/  LDL.LU R21, [R1+0x378] ;  /* 0x0003780001157983 */ /* 0x000ee80000300800 */
[----:B----4-:R0:W-:Y:S04]  /*1ad310*/  STL.64 [R1+0x7c80], R30 ;  /* 0x007c801e01007387 */ /* 0x0101e80000100a00 */
[----:B0-----:R-:W4:Y:S04]  /*1ad320*/  LDL.LU R30, [R1+0x2dc] ;  /* 0x0002dc00011e7983 */ /* 0x001f280000300800 */
[----:B------:R-:W4:Y:S04]  /*1ad330*/  LDL.LU R31, [R1+0xb7c] ;  /* 0x000b7c00011f7983 */ /* 0x000f280000300800 */
[----:B-----5:R0:W-:Y:S04]  /*1ad340*/  STL.64 [R1+0x7c78], R28 ;  /* 0x007c781c01007387 */ /* 0x0201e80000100a00 */
[----:B0-----:R-:W5:Y:S04]  /*1ad350*/  LDL.LU R28, [R1+0x2d8] ;  /* 0x0002d800011c7983 */ /* 0x001f680000300800 */
[----:B------:R-:W5:Y:S04]  /*1ad360*/  LDL.LU R29, [R1+0xbe0] ;  /* 0x000be000011d7983 */ /* 0x000f680000300800 */
[----:B------:R-:W-:Y:S04]  /*1ad370*/  STL [R1+0x7c40], R55 ;  /* 0x007c403701007387 */ /* 0x000fe80000100800 */
[----:B------:R0:W-:Y:S04]  /*1ad380*/  STL [R1+0x7c3c], R58 ;  /* 0x007c3c3a01007387 */ /* 0x0001e80000100800 */
[----:B0-----:R-:W4:Y:S04]  /*1ad390*/  LDL.LU R58, [R1+0xbfc] ;  /* 0x000bfc00013a7983 */ /* 0x001f280000300800 */
[----:B------:R0:W-:Y:S04]  /*1ad3a0*/  STL [R1+0x7c38], R36 ;  /* 0x007c382401007387 */ /* 0x0001e80000100800 */
[----:B0-----:R-:W4:Y:S04]  /*1ad3b0*/  LDL.LU R36, [R1+0x2d0] ;  /* 0x0002d00001247983 */ /* 0x001f280000300800 */
[----:B------:R-:W-:Y:S04]  /*1ad3c0*/  STL [R1+0x7c2c], R7 ;  /* 0x007c2c0701007387 */ /* 0x000fe80000100800 */
[----:B------:R-:W-:Y:S01]  /*1ad3d0*/  STL [R1+0x7c28], R6 ;  /* 0x007c280601007387 */ /* 0x000fe20000100800 */
[----:B------:R-:W-:-:S04]  /*1ad3e0*/  LOP3.LUT R3, R3, 0x7fffffff, RZ, 0xc0, !PT ;  /* 0x7fffffff03037812 */ /* 0x000fc800078ec0ff */
[----:B------:R-:W-:-:S04]  /*1ad3f0*/  @P2 LOP3.LUT R3, R3, 0x80000000, RZ, 0xfc, !PT ;  /* 0x8000000003032812 */ /* 0x000fc800078efcff */
[----:B------:R-:W-:-:S04]  /*1ad400*/  LOP3.LUT R3, R3, 0xbfffffff, RZ, 0xc0, !PT ;  /* 0xbfffffff03037812 */ /* 0x000fc800078ec0ff */
[----:B------:R-:W-:-:S04]  /*1ad410*/  @P3 LOP3.LUT R3, R3, 0x40000000, RZ, 0xfc, !PT ;  /* 0x4000000003033812 */ /* 0x000fc800078efcff */
[----:B------:R-:W-:-:S04]  /*1ad420*/  LOP3.LUT R3, R3, 0xdfffffff, RZ, 0xc0, !PT ;  /* 0xdfffffff03037812 */ /* 0x000fc800078ec0ff */
[----:B------:R-:W-:Y:S01]  /*1ad430*/  @P4 LOP3.LUT R3, R3, 0x20000000, RZ, 0xfc, !PT ;  /* 0x2000000003034812 */ /* 0x000fe200078efcff */
[----:B------:R-:W-:Y:S03]  /*1ad440*/  STL [R1+0x7c24], R56 ;  /* 0x007c243801007387 */ /* 0x000fe60000100800 */
[----:B------:R-:W-:-:S04]  /*1ad450*/  LOP3.LUT R3, R3, 0xefffffff, RZ, 0xc0, !PT ;  /* 0xefffffff03037812 */ /* 0x000fc800078ec0ff */
[----:B------:R-:W-:Y:S01]  /*1ad460*/  @P5 LOP3.LUT R3, R3, 0x10000000, RZ, 0xfc, !PT ;  /* 0x1000000003035812 */ /* 0x000fe200078efcff */
        /* <DEDUP_REMOVED lines=13> */
[----:B------:R-:W-:-:S03]  /*1ad540*/  LOP3.LUT R3, R3, 0xf7ffffff, RZ, 0xc0, !PT ;  /* 0xf7ffffff03037812 */ /* 0x000fc600078ec0ff */
[----:B------:R-:W-:Y:S04]  /*1ad550*/  STL [R1+0x7bbc], R61 ;  /* 0x007bbc3d01007387 */ /* 0x000fe80000100800 */
[----:B------:R-:W-:Y:S04]  /*1ad560*/  STL [R1+0x7bb8], R45 ;  /* 0x007bb82d01007387 */ /* 0x000fe80000100800 */
[----:B------:R-:W-:Y:S01]  /*1ad570*/  STL [R1+0x7ba8], R43 ;  /* 0x007ba82b01007387 */ /* 0x000fe20000100800 */
[----:B------:R-:W-:-:S03]  /*1ad580*/  @P1 LOP3.LUT R0, R0, 0x1, RZ, 0xfc, !PT ;  /* 0x0000000100001812 */ /* 0x000fc600078efcff */
[----:B------:R-:W-:Y:S01]  /*1ad590*/  STL [R1+0x7b9c], R42 ;  /* 0x007b9c2a01007387 */ /* 0x000fe20000100800 */
[----:B------:R-:W-:-:S03]  /*1ad5a0*/  @P6 LOP3.LUT R3, R3, 0x8000000, RZ, 0xfc, !PT ;  /* 0x0800000003036812 */ /* 0x000fc600078efcff */
[----:B------:R-:W-:Y:S04]  /*1ad5b0*/  STL [R1+0x7b98], R41 ;  /* 0x007b982901007387 */ /* 0x000fe80000100800 */
[----:B------:R-:W-:Y:S04]  /*1ad5c0*/  STL [R1+0x7b7c], R40 ;  /* 0x007b7c2801007387 */ /* 0x000fe80000100800 */
[----:B------:R-:W-:Y:S04]  /*1ad5d0*/  STL [R1+0x7b78], R39 ;  /* 0x007b782701007387 */ /* 0x000fe80000100800 */
[----:B------:R-:W-:Y:S04]  /*1ad5e0*/  STL [R1+0x7b74], R0 ;  /* 0x007b740001007387 */ /* 0x000fe80000100800 */
[----:B------:R-:W-:Y:S04]  /*1ad5f0*/  STL [R1+0x7b70], R3 ;  /* 0x007b700301007387 */ /* 0x000fe80000100800 */
[----:B------:R2:W-:Y:S01]  /*1ad600*/  STL [R1+0x7c58], R44 ;  /* 0x007c582c01007387 */ /* 0x0005e20000100800 */
[----:B------:R-:W-:-:S02]  /*1ad610*/  LOP3.LUT P5, RZ, R44, 0x4000000, RZ, 0xc0, !PT ;  /* 0x040000002cff7812 */ /* 0x000fc400078ac0ff */
[----:B------:R-:W-:Y:S02]  /*1ad620*/  LOP3.LUT P6, RZ, R44, 0x40000000, RZ, 0xc0, !PT ;  /* 0x400000002cff7812 */ /* 0x000fe400078cc0ff */
[----:B------:R-:W-:Y:S02]  /*1ad630*/  PRMT R55, R27, 0x3340, R26 ;  /* 0x000033401b377816 */ /* 0x000fe4000000001a */
[----:B--2---:R-:W-:Y:S02]  /*1ad640*/  PRMT R44, R23, 0x3340, R22 ;  /* 0x00003340172c7816 */ /* 0x004fe40000000016 */
[----:B---3--:R-:W-:Y:S02]  /*1ad650*/  R2UR UR4, R20 ;  /* 0x00000000140472ca */ /* 0x008fe400000e0000 */
[----:B------:R-:W-:Y:S01]  /*1ad660*/  PRMT R59, R59, 0x3340, R21 ;  /* 0x000033403b3b7816 */ /* 0x000fe20000000015 */
[----:B------:R-:W2:Y:S04]  /*1ad670*/  LDL.LU R20, [R1+0x2e0] ;  /* 0x0002e00001147983 */ /* 0x000ea80000300800 */
[----:B------:R-:W2:Y:S04]  /*1ad680*/  LDL.LU R21, [R1+0xc38] ;  /* 0x000c380001157983 */ /* 0x000ea80000300800 */
[----:B------:R-:W3:Y:S04]  /*1ad690*/  LDL.LU R22, [R1+0x2e4] ;  /* 0x0002e40001167983 */ /* 0x000ee80000300800 */
[----:B------:R-:W3:Y:S04]  /*1ad6a0*/  LDL.LU R23, [R1+0xc14] ;  /* 0x000c140001177983 */ /* 0x000ee80000300800 */
[----:B------:R-:W3:Y:S04]  /*1ad6b0*/  LDL.LU R26, [R1+0x2e8] ;  /* 0x0002e800011a7983 */ /* 0x000ee80000300800 */
[----:B------:R-:W3:Y:S01]  /*1ad6c0*/  LDL.LU R27, [R1+0xc08] ;  /* 0x000c0800011b7983 */ /* 0x000ee20000300800 */
[----:B------:R-:W-:-:S02]  /*1ad6d0*/  LEA R2, R2, UR4, 0x4 ;  /* 0x0000000402027c11 */ /* 0x000fc4000f8e20ff */
[C---:B------:R-:W-:Y:S02]  /*1ad6e0*/  LOP3.LUT P0, RZ, R38.reuse, 0x2000, RZ, 0xc0, !PT ;  /* 0x0000200026ff7812 */ /* 0x040fe4000780c0ff */
[C---:B------:R-:W-:Y:S02]  /*1ad6f0*/  LOP3.LUT P1, RZ, R38.reuse, 0x1000, RZ, 0xc0, !PT ;  /* 0x0000100026ff7812 */ /* 0x040fe4000782c0ff */
[C---:B------:R-:W-:Y:S02]  /*1ad700*/  LOP3.LUT P2, RZ, R38.reuse, 0x800, RZ, 0xc0, !PT ;  /* 0x0000080026ff7812 */ /* 0x040fe4000784c0ff */
[----:B------:R-:W-:Y:S01]  /*1ad710*/  LOP3.LUT P3, RZ, R38, 0x400, RZ, 0xc0, !PT ;  /* 0x0000040026ff7812 */ /* 0x000fe2000786c0ff */
[----:B------:R0:W-:Y:S01]  /*1ad720*/  STSM.16.M88.4 [R2], R8 ;  /* 0x0000000802007844 */ /* 0x0001e20000000200 */
[----:B------:R-:W-:-:S03]  /*1ad730*/  NOP ;  /* 0x0000000000007918 */ /* 0x000fc60000000000 */
[----:B------:R-:W1:Y:S01]  /*1ad740*/  LDS.128 R4, [R2] ;  /* 0x0000000002047984 */ /* 0x000e620000000c00 */
[----:B------:R-:W-:Y:S01]  /*1ad750*/  LOP3.LUT P4, RZ, R38, 0x100, RZ, 0xc0, !PT ;  /* 0x0000010026ff7812 */ /* 0x000fe2000788c0ff */
[----:B------:R-:W-:Y:S01]  /*1ad760*/  ULDC.64 UR4, c[0x0][0x228] ;  /* 0x00008a0000047ab9 */ /* 0x000fe20000000a00 */
[----:B0-----:R-:W-:Y:S02]  /*1ad770*/  PRMT R9, R35, 0x5410, R25 ;  /* 0x0000541023097816 */ /* 0x001fe40000000019 */
[----:B------:R-:W3:Y:S04]  /*1ad780*/  LDL.LU R25, [R1+0x2ec] ;  /* 0x0002ec0001197983 */ /* 0x000ee80000300800 */
[----:B------:R-:W3:Y:S01]  /*1ad790*/  LDL.LU R35, [R1+0xc04] ;  /* 0x000c040001237983 */ /* 0x000ee20000300800 */
[----:B-----5:R-:W-:-:S02]  /*1ad7a0*/  PRMT R10, R29, 0x5410, R28 ;  /* 0x000054101d0a7816 */ /* 0x020fc4000000001c */
[----:B----4-:R-:W-:Y:S02]  /*1ad7b0*/  PRMT R11, R31, 0x5410, R30 ;  /* 0x000054101f0b7816 */ /* 0x010fe4000000001e */
[----:B------:R-:W-:Y:S01]  /*1ad7c0*/  PRMT R8, R58, 0x5410, R36 ;  /* 0x000054103a087816 */ /* 0x000fe20000000024 */
[----:B------:R-:W-:Y:S01]  /*1ad7d0*/  NOP ;  /* 0x0000000000007918 */ /* 0x000fe20000000000 */
[----:B-1----:R-:W-:Y:S04]  /*1ad7e0*/  STL [R1+0x384], R5 ;  /* 0x0003840501007387 */ /* 0x002fe80000100800 */
[----:B------:R0:W-:Y:S04]  /*1ad7f0*/  STL.64 [R1+0x388], R6 ;  /* 0x0003880601007387 */ /* 0x0001e80000100a00 */
[----:B------:R-:W4:Y:S04]  /*1ad800*/  LDL.LU R49, [R1+0x2f0] ;  /* 0x0002f00001317983 */ /* 0x000f280000300800 */
[----:B------:R-:W4:Y:S04]  /*1ad810*/  LDL.LU R50, [R1+0xc48] ;  /* 0x000c480001327983 */ /* 0x000f280000300800 */
[----:B------:R-:W5:Y:S04]  /*1ad820*/  LDL.LU R51, [R1+0x2f4] ;  /* 0x0002f40001337983 */ /* 0x000f680000300800 */
[----:B------:R-:W5:Y:S04]  /*1ad830*/  LDL.LU R52, [R1+0xc44] ;  /* 0x000c440001347983 */ /* 0x000f680000300800 */
[----:B------:R-:W5:Y:S01]  /*1ad840*/  LDL.LU R53, [R1+0x2f8] ;  /* 0x0002f80001357983 */ /* 0x000f620000300800 */
[----:B------:R-:W-:-:S03]  /*1ad850*/  IMAD.MOV.U32 R58, RZ, RZ, R4 ;  /* 0x000000ffff3a7224 */ /* 0x000fc600078e0004 */
        /* <DEDUP_REMOVED lines=11> */
[----:B------:R2:W-:Y:S01]  /*1ad910*/  STSM.16.M88.4 [R2], R8 ;  /* 0x0000000802007844 */ /* 0x0005e20000000200 */
[----:B------:R-:W-:-:S03]  /*1ad920*/  NOP ;  /* 0x0000000000007918 */ /* 0x000fc60000000000 */
[----:B------:R-:W0:Y:S01]  /*1ad930*/  LDS.128 R40, [R2] ;  /* 0x0000000002287984 */ /* 0x000e220000000c00 */
[----:B--2---:R-:W-:-:S03]  /*1ad940*/  PRMT R8, R21, 0x5410, R20 ;  /* 0x0000541015087816 */ /* 0x004fc60000000014 */
[----:B------:R-:W2:Y:S04]  /*1ad950*/  LDL.LU R20, [R1+0x338] ;  /* 0x0003380001147983 */ /* 0x000ea80000300800 */
[----:B------:R-:W2:Y:S01]  /*1ad960*/  LDL.LU R21, [R1+0xcb0] ;  /* 0x000cb00001157983 */ /* 0x000ea20000300800 */
[----:B---3--:R-:W-:-:S03]  /*1ad970*/  PRMT R10, R27, 0x5410, R26 ;  /* 0x000054101b0a7816 */ /* 0x008fc6000000001a */
[----:B------:R-:W3:Y:S04]  /*1ad980*/  LDL.LU R26, [R1+0x334] ;  /* 0x00033400011a7983 */ /* 0x000ee80000300800 */
[----:B------:R-:W3:Y:S04]  /*1ad990*/  LDL.LU R27, [R1+0xcac] ;  /* 0x000cac00011b7983 */ /* 0x000ee80000300800 */
[----:B0-----:R-:W-:Y:S01]  /*1ad9a0*/  STL [R1+0x370], R40 ;  /* 0x0003702801007387 */ /* 0x001fe20000100800 */
[----:B------:R-:W-:-:S03]  /*1ad9b0*/  PRMT R9, R23, 0x5410, R22 ;  /* 0x0000541017097816 */ /* 0x000fc60000000016 */
[----:B------:R-:W-:Y:S04]  /*1ad9c0*/  STL.64 [R1+0x378], R42 ;  /* 0x0003782a01007387 */ /* 0x000fe80000100a00 */
[----:B------:R-:W2:Y:S04]  /*1ad9d0*/  LDL.LU R22, [R1+0x330] ;  /* 0x0003300001167983 */ /* 0x000ea80000300800 */
[----:B------:R-:W2:Y:S01]  /*1ad9e0*/  LDL.LU R23, [R1+0xca8] ;  /* 0x000ca80001177983 */ /* 0x000ea20000300800 */
[----:B------:R-:W-:Y:S01]  /*1ad9f0*/  PRMT R11, R35, 0x5410, R25 ;  /* 0x00005410230b7816 */ /* 0x000fe20000000019 */
[----:B------:R-:W-:-:S02]  /*1ada00*/  NOP ;  /* 0x0000000000007918 */ /* 0x000fc40000000000 */
[----:B------:R-:W2:Y:S04]  /*1ada10*/  LDL.LU R25, [R1+0x310] ;  /* 0x0003100001197983 */ /* 0x000ea80000300800 */
[----:B------:R-:W2:Y:S04]  /*1ada20*/  LDL.LU R35, [R1+0xb90] ;  /* 0x000b900001237983 */ /* 0x000ea80000300800 */
[----:B------:R4:W-:Y:S01]  /*1ada30*/  STSM.16.M88.4 [R2], R8 ;  /* 0x0000000802007844 */ /* 0x0009e20000000200 */
[----:B------:R-:W-:Y:S01]  /*1ada40*/  IMAD.MOV.U32 R36, RZ, RZ, R41 ;  /* 0x000000ffff247224 */ /* 0x000fe200078e0029 */
[----:B------:R-:W-:-:S02]  /*1ada50*/  NOP ;  /* 0x0000000000007918 */ /* 0x000fc40000000000 */
[----:B------:R-:W0:Y:S01]  /*1ada60*/  LDS.128 R40, [R2] ;  /* 0x0000000002287984 */ /* 0x000e220000000c00 */
[----:B----4-:R-:W-:Y:S02]  /*1ada70*/  PRMT R8, R50, 0x5410, R49 ;  /* 0x0000541032087816 */ /* 0x010fe40000000031 */
[----:B-----5:R-:W-:Y:S02]  /*1ada80*/  PRMT R9, R52, 0x5410, R51 ;  /* 0x0000541034097816 */ /* 0x020fe40000000033 */
[----:B------:R-:W-:Y:S02]  /*1ada90*/  PRMT R10, R54, 0x5410, R53 ;  /* 0x00005410360a7816 */ /* 0x000fe40000000035 */
[----:B------:R-:W-:Y:S01]  /*1adaa0*/  PRMT R11, R7, 0x5410, R4 ;  /* 0x00005410070b7816 */ /* 0x000fe20000000004 */
[----:B------:R-:W-:-:S04]  /*1adab0*/  NOP ;  /* 0x0000000000007918 */ /* 0x000fc80000000000 */
[----:B------:R1:W-:Y:S02]  /*1adac0*/  STSM.16.M88.4 [R2], R8 ;  /* 0x0000000802007844 */ /* 0x0003e40000000200 */
[----:B-1----:R-:W-:Y:S02]  /*1adad0*/  PRMT R10, R29, 0x5410, R28 ;  /* 0x000054101d0a7816 */ /* 0x002fe4000000001c */
[----:B------:R-:W-:Y:S01]  /*1adae0*/  PRMT R11, R31, 0x5410, R30 ;  /* 0x000054101f0b7816 */ /* 0x000fe2000000001e */
[----:B------:R-:W-:Y:S01]  /*1adaf0*/  NOP ;  /* 0x0000000000007918 */ /* 0x000fe20000000000 */
[----:B------:R-:W1:Y:S01]  /*1adb00*/  LDS.128 R28, [R2] ;  /* 0x00000000021c7984 */ /* 0x000e620000000c00 */
[----:B------:R-:W-:Y:S01]  /*1adb10*/  PRMT R9, R6, 0x5410, R56 ;  /* 0x0000541006097816 */ /* 0x000fe20000000038 */
[----:B0-----:R-:W-:Y:S01]  /*1adb20*/  IMAD.MOV.U32 R7, RZ, RZ, R42 ;  /* 0x000000ffff077224 */ /* 0x001fe200078e002a */
[----:B------:R-:W-:Y:S01]  /*1adb30*/  PRMT R8, R57, 0x5410, R5 ;  /* 0x0000541039087816 */ /* 0x000fe20000000005 */
[----:B------:R-:W-:Y:S04]  /*1adb40*/  STL.64 [R1+0x2b0], R40 ;  /* 0x0002b02801007387 */ /* 0x000fe80000100a00 */
[----:B------:R-:W-:Y:S01]  /*1adb50*/  STL [R1+0x2bc], R43 ;  /* 0x0002bc2b01007387 */ /* 0x000fe20000100800 */
[----:B------:R-:W-:-:S03]  /*1adb60*/  NOP ;  /* 0x0000000000007918 */ /* 0x000fc60000000000 */
[----:B------:R-:W-:Y:S01]  /*1adb70*/  STSM.16.M88.4 [R2], R8 ;  /* 0x0000000802007844 */ /* 0x000fe20000000200 */
[----:B-1----:R-:W-:-:S03]  /*1adb80*/  IMAD.MOV.U32 R6, RZ, RZ, R31 ;  /* 0x000000ffff067224 */ /* 0x002fc600078e001f */
[----:B------:R0:W-:Y:S04]  /*1adb90*/  STL.64 [R1+0x2a0], R28 ;  /* 0x0002a01c01007387 */ /* 0x0001e80000100a00 */
[----:B------:R-:W-:Y:S04]  /*1adba0*/  STL [R1+0x2a8], R30 ;  /* 0x0002a81e01007387 */ /* 0x000fe80000100800 */
[----:B------:R-:W-:Y:S04]  /*1adbb0*/  STL.64 [R1+0x7c30], R6 ;  /* 0x007c300601007387 */ /* 0x000fe80000100a00 */
[----:B------:R-:W4:Y:S01]  /*1adbc0*/  LDL.LU R50, [R1+0x350] ;  /* 0x0003500001327983 */ /* 0x000f220000300800 */
[----:B------:R-:W-:-:S03]  /*1adbd0*/  NOP ;  /* 0x0000000000007918 */ /* 0x000fc60000000000 */
[----:B------:R-:W4:Y:S04]  /*1adbe0*/  LDL.LU R51, [R1+0xce4] ;  /* 0x000ce40001337983 */ /* 0x000f280000300800 */
[----:B------:R-:W1:Y:S04]  /*1adbf0*/  LDS.128 R4, [R2] ;  /* 0x0000000002047984 */ /* 0x000e680000000c00 */
[----:B------:R-:W5:Y:S04]  /*1adc00*/  LDL.LU R52, [R1+0x34c] ;  /* 0x00034c0001347983 */ /* 0x000f680000300800 */
[----:B------:R-:W5:Y:S04]  /*1adc10*/  LDL.LU R53, [R1+0xce0] ;  /* 0x000ce00001357983 */ /* 0x000f680000300800 */
[----:B0-----:R-:W5:Y:S04]  /*1adc20*/  LDL.LU R28, [R1+0x348] ;  /* 0x00034800011c7983 */ /* 0x001f680000300800 */
[----:B------:R-:W5:Y:S01]  /*1adc30*/  LDL.LU R29, [R1+0xcdc] ;  /* 0x000cdc00011d7983 */ /* 0x000f620000300800 */
[----:B---3--:R-:W-:-:S03]  /*1adc40*/  PRMT R9, R27, 0x5410, R26 ;  /* 0x000054101b097816 */ /* 0x008fc6000000001a */
[----:B------:R-:W3:Y:S04]  /*1adc50*/  LDL.LU R26, [R1+0x340] ;  /* 0x00034000011a7983 */ /* 0x000ee80000300800 */
[----:B------:R-:W3:Y:S04]  /*1adc60*/  LDL.LU R27, [R1+0xcbc] ;  /* 0x000cbc00011b7983 */ /* 0x000ee80000300800 */
[----:B-1----:R0:W-:Y:S04]  /*1adc70*/  STL [R1+0x290], R4 ;  /* 0x0002900401007387 */ /* 0x0021e80000100800 */
        /* <DEDUP_REMOVED lines=8> */
[----:B------:R-:W3:Y:S01]  /*1add00*/  LDL.LU R30, [R1+0xaa4] ;  /* 0x000aa400011e7983 */ /* 0x000ee20000300800 */
[----:B--2---:R-:W-:-:S03]  /*1add10*/  PRMT R8, R21, 0x5410, R20 ;  /* 0x0000541015087816 */ /* 0x004fc60000000014 */
[----:B------:R-:W2:Y:S04]  /*1add20*/  LDL.LU R31, [R1+0xd14] ;  /* 0x000d1400011f7983 */ /* 0x000ea80000300800 */
[----:B------:R-:W2:Y:S01]  /*1add30*/  LDL.LU R20, [R1+0xaa0] ;  /* 0x000aa00001147983 */ /* 0x000ea20000300800 */
[----:B------:R-:W-:-:S03]  /*1add40*/  PRMT R10, R23, 0x5410, R22 ;  /* 0x00005410170a7816 */ /* 0x000fc60000000016 */
[----:B------:R-:W2:Y:S04]  /*1add50*/  LDL.LU R21, [R1+0xd10] ;  /* 0x000d100001157983 */ /* 0x000ea80000300800 */
[----:B------:R-:W2:Y:S04]  /*1add60*/  LDL.LU R22, [R1+0xa78] ;  /* 0x000a780001167983 */ /* 0x000ea80000300800 */
[----:B------:R-:W2:Y:S01]  /*1add70*/  LDL.LU R23, [R1+0xd0c] ;  /* 0x000d0c0001177983 */ /* 0x000ea20000300800 */
[----:B------:R-:W-:Y:S01]  /*1add80*/  PRMT R11, R35, 0x5410, R25 ;  /* 0x00005410230b7816 */ /* 0x000fe20000000019 */
[----:B------:R-:W-:-:S02]  /*1add90*/  NOP ;  /* 0x0000000000007918 */ /* 0x000fc40000000000 */
[----:B------:R-:W2:Y:S04]  /*1adda0*/  LDL.LU R25, [R1+0xa74] ;  /* 0x000a740001197983 */ /* 0x000ea80000300800 */
[----:B------:R-:W2:Y:S04]  /*1addb0*/  LDL.LU R35, [R1+0xd08] ;  /* 0x000d080001237983 */ /* 0x000ea80000300800 */
[----:B------:R4:W-:Y:S01]  /*1addc0*/  STSM.16.M88.4 [R2], R8 ;  /* 0x0000000802007844 */ /* 0x0009e20000000200 */
[----:B------:R-:W-:-:S03]  /*1addd0*/  NOP ;  /* 0x0000000000007918 */ /* 0x000fc60000000000 */
[----:B------:R-:W0:Y:S01]  /*1adde0*/  LDS.128 R40, [R2] ;  /* 0x0000000002287984 */ /* 0x000e220000000c00 */
[----:B------:R-:W-:Y:S02]  /*1addf0*/  IMAD.MOV.U32 R56, RZ, RZ, R5 ;  /* 0x000000ffff387224 */ /* 0x000fe400078e0005 */
[----:B------:R-:W-:Y:S01]  /*1ade00*/  IMAD.MOV.U32 R57, RZ, RZ, R6 ;  /* 0x000000ffff397224 */ /* 0x000fe200078e0006 */
[----:B------:R-:W-:Y:S04]  /*1ade10*/  STL.64 [R1+0x7c70], R58 ;  /* 0x007c703a01007387 */ /* 0x000fe80000100a00 */
[----:B------:R-:W-:Y:S01]  /*1ade20*/  STL.64 [R1+0x7c68], R56 ;  /* 0x007c683801007387 */ /* 0x000fe20000100a00 */
[----:B------:R-:W-:Y:S01]  /*1ade30*/  NOP ;  /* 0x0000000000007918 */ /* 0x000fe20000000000 */
[----:B----4-:R-:W-:-:S02]  /*1ade40*/  PRMT R8, R51, 0x5410, R50 ;  /* 0x0000541033087816 */ /* 0x010fc40000000032 */
[----:B------:R-:W4:Y:S01]  /*1ade50*/  LDL.LU R50, [R1+0xad4] ;  /* 0x000ad40001327983 */ /* 0x000f220000300800 */
[----:B-----5:R-:W-:-:S03]  /*1ade60*/  PRMT R9, R53, 0x5410, R52 ;  /* 0x0000541035097816 */ /* 0x020fc60000000034 */
[----:B------:R-:W4:Y:S01]  /*1ade70*/  LDL.LU R51, [R1+0xd48] ;  /* 0x000d480001337983 */ /* 0x000f220000300800 */
[----:B------:R-:W-:-:S03]  /*1ade80*/  PRMT R10, R29, 0x5410, R28 ;  /* 0x000054101d0a7816 */ /* 0x000fc6000000001c */
[----:B0-----:R-:W-:Y:S04]  /*1ade90*/  STL.64 [R1+0x280], R40 ;  /* 0x0002802801007387 */ /* 0x001fe80000100a00 */
[----:B------:R-:W-:Y:S04]  /*1adea0*/  STL.64 [R1+0x288], R42 ;  /* 0x0002882a01007387 */ /* 0x000fe80000100a00 */
[----:B------:R-:W5:Y:S04]  /*1adeb0*/  LDL.LU R52, [R1+0xad0] ;  /* 0x000ad00001347983 */ /* 0x000f680000300800 */
[----:B------:R-:W5:Y:S04]  /*1adec0*/  LDL.LU R53, [R1+0xd1c] ;  /* 0x000d1c0001357983 */ /* 0x000f680000300800 */
[----:B------:R-:W5:Y:S04]  /*1aded0*/  LDL.LU R28, [R1+0xaac] ;  /* 0x000aac00011c7983 */ /* 0x000f680000300800 */
[----:B------:R-:W5:Y:S01]  /*1adee0*/  LDL.LU R29, [R1+0xd18] ;  /* 0x000d1800011d7983 */ /* 0x000f620000300800 */
[----:B---3--:R-:W-:-:S03]  /*1adef0*/  PRMT R11, R27, 0x5410, R26 ;  /* 0x000054101b0b7816 */ /* 0x008fc6000000001a */
[----:B------:R-:W3:Y:S04]  /*1adf00*/  LDL.LU R26, [R1+0x318] ;  /* 0x00031800011a7983 */ /* 0x000ee80000300800 */
[----:B------:R0:W-:Y:S01]  /*1adf10*/  STSM.16.M88.4 [R2], R8 ;  /* 0x0000000802007844 */ /* 0x0001e20000000200 */
[----:B------:R-:W-:-:S03]  /*1adf20*/  NOP ;  /* 0x0000000000007918 */ /* 0x000fc60000000000 */
[----:B------:R-:W1:Y:S04]  /*1adf30*/  LDS.128 R40, [R2] ;  /* 0x0000000002287984 */ /* 0x000e680000000c00 */
[----:B------:R-:W3:Y:S01]  /*1adf40*/  LDL.LU R27, [R1+0xbf4] ;  /* 0x000bf400011b7983 */ /* 0x000ee20000300800 */
[----:B0-----:R-:W-:Y:S02]  /*1adf50*/  PRMT R8, R60, 0x5410, R61 ;  /* 0x000054103c087816 */ /* 0x001fe4000000003d */
[----:B------:R-:W-:Y:S02]  /*1adf60*/  PRMT R9, R47, 0x5410, R46 ;  /* 0x000054102f097816 */ /* 0x000fe4000000002e */
[----:B------:R-:W-:Y:S02]  /*1adf70*/  PRMT R10, R49, 0x5410, R48 ;  /* 0x00005410310a7816 */ /* 0x000fe40000000030 */
[----:B------:R-:W-:Y:S01]  /*1adf80*/  PRMT R11, R4, 0x5410, R54 ;  /* 0x00005410040b7816 */ /* 0x000fe20000000036 */
[----:B------:R-:W-:-:S04]  /*1adf90*/  NOP ;  /* 0x0000000000007918 */ /* 0x000fc80000000000 */
[----:B------:R2:W-:Y:S02]  /*1adfa0*/  STSM.16.M88.4 [R2], R8 ;  /* 0x0000000802007844 */ /* 0x0005e40000000200 */
[----:B--2---:R-:W-:Y:S02]  /*1adfb0*/  PRMT R8, R31, 0x5410, R30 ;  /* 0x000054101f087816 */ /* 0x004fe4000000001e */
[----:B------:R-:W-:Y:S01]  /*1adfc0*/  PRMT R9, R21, 0x5410, R20 ;  /* 0x0000541015097816 */ /* 0x000fe20000000014 */
[----:B-1----:R-:W-:Y:S04]  /*1adfd0*/  STL [R1+0x274], R41 ;  /* 0x0002742901007387 */ /* 0x002fe80000100800 */
[----:B------:R-:W-:Y:S04]  /*1adfe0*/  STL.64 [R1+0x278], R42 ;  /* 0x0002782a01007387 */ /* 0x000fe80000100a00 */
[----:B------:R-:W2:Y:S04]  /*1adff0*/  LDL.LU R30, [R1+0xb04] ;  /* 0x000b0400011e7983 */ /* 0x000ea80000300800 */
[----:B------:R-:W2:Y:S04]  /*1ae000*/  LDL.LU R31, [R1+0xd58] ;  /* 0x000d5800011f7983 */ /* 0x000ea80000300800 */
[----:B------:R-:W2:Y:S01]  /*1ae010*/  LDL.LU R20, [R1+0xb00] ;  /* 0x000b000001147983 */ /* 0x000ea20000300800 */
[----:B------:R-:W-:-:S03]  /*1ae020*/  PRMT R10, R23, 0x5410, R22 ;  /* 0x00005410170a7816 */ /* 0x000fc60000000016 */
[----:B------:R-:W2:Y:S04]  /*1ae030*/  LDL.LU R21, [R1+0xd54] ;  /* 0x000d540001157983 */ /* 0x000ea80000300800 */
[----:B------:R-:W2:Y:S04]  /*1ae040*/  LDL.LU R22, [R1+0xadc] ;  /* 0x000adc0001167983 */ /* 0x000ea80000300800 */
[----:B------:R-:W2:Y:S01]  /*1ae050*/  LDL.LU R23, [R1+0xd50] ;  /* 0x000d500001177983 */ /* 0x000ea20000300800 */
[----:B------:R-:W-:-:S03]  /*1ae060*/  PRMT R11, R35, 0x5410, R25 ;  /* 0x00005410230b7816 */ /* 0x000fc60000000019 */
[----:B------:R-:W2:Y:S04]  /*1ae070*/  LDL.LU R25, [R1+0xad8] ;  /* 0x000ad80001197983 */ /* 0x000ea80000300800 */
[----:B------:R-:W2:Y:S01]  /*1ae080*/  LDL.LU R35, [R1+0xd4c] ;  /* 0x000d4c0001237983 */ /* 0x000ea20000300800 */
[----:B------:R-:W-:Y:S01]  /*1ae090*/  IMAD.MOV.U32 R4, RZ, RZ, R40 ;  /* 0x000000ffff047224 */ /* 0x000fe200078e0028 */
[----:B------:R-:W-:Y:S02]  /*1ae0a0*/  NOP ;  /* 0x0000000000007918 */ /* 0x000fe40000000000 */
[----:B------:R-:W0:Y:S01]  /*1ae0b0*/  LDS.128 R40, [R2] ;  /* 0x0000000002287984 */ /* 0x000e220000000c00 */
[----:B------:R-:W-:-:S03]  /*1ae0c0*/  NOP ;  /* 0x0000000000007918 */ /* 0x000fc60000000000 */
[----:B------:R-:W-:Y:S04]  /*1ae0d0*/  STSM.16.M88.4 [R2], R8 ;  /* 0x0000000802007844 */ /* 0x000fe80000000200 */
[----:B0-----:R-:W-:Y:S04]  /*1ae0e0*/  STL [R1+0x260], R40 ;  /* 0x0002602801007387 */ /* 0x001fe80000100800 */
[----:B------:R0:W-:Y:S01]  /*1ae0f0*/  STL [R1+0x268], R42 ;  /* 0x0002682a01007387 */ /* 0x0001e20000100800 */
[----:B------:R-:W-:-:S03]  /*1ae100*/  IMAD.MOV.U32 R6, RZ, RZ, R43 ;  /* 0x000000ffff067224 */ /* 0x000fc600078e002b */
[----:B0-----:R-:W2:Y:S04]  /*1ae110*/  LDL.LU R42, [R1+0xb20] ;  /* 0x000b2000012a7983 */ /* 0x001ea80000300800 */
[----:B------:R-:W2:Y:S01]  /*1ae120*/  LDL.LU R43, [R1+0xdf4] ;  /* 0x000df400012b7983 */ /* 0x000ea20000300800 */
[----:B----4-:R-:W-:Y:S01]  /*1ae130*/  PRMT R8, R51, 0x5410, R50 ;  /* 0x0000541033087816 */ /* 0x010fe20000000032 */
[----:B------:R-:W-:Y:S02]  /*1ae140*/  NOP ;  /* 0x0000000000007918 */ /* 0x000fe40000000000 */
[----:B------:R-:W0:Y:S01]  /*1ae150*/  LDS.128 R48, [R2] ;  /* 0x0000000002307984 */ /* 0x000e220000000c00 */
[----:B-----5:R-:W-:Y:S02]  /*1ae160*/  PRMT R9, R53, 0x5410, R52 ;  /* 0x0000541035097816 */ /* 0x020fe40000000034 */
[----:B------:R-:W-:Y:S01]  /*1ae170*/  PRMT R10, R29, 0x5410, R28 ;  /* 0x000054101d0a7816 */ /* 0x000fe2000000001c */
[----:B0-----:R0:W-:Y:S04]  /*1ae180*/  STL.64 [R1+0x250], R48 ;  /* 0x0002503001007387 */ /* 0x0011e80000100a00 */
[----:B------:R1:W-:Y:S04]  /*1ae190*/  STL.64 [R1+0x258], R50 ;  /* 0x0002583201007387 */ /* 0x0003e80000100a00 */
[----:B------:R-:W4:Y:S04]  /*1ae1a0*/  LDL.LU R45, [R1+0xb0c] ;  /* 0x000b0c00012d7983 */ /* 0x000f280000300800 */
[----:B------:R-:W4:Y:S04]  /*1ae1b0*/  LDL.LU R61, [R1+0xdf0] ;  /* 0x000df000013d7983 */ /* 0x000f280000300800 */
[----:B------:R-:W5:Y:S04]  /*1ae1c0*/  LDL.LU R60, [R1+0xb08] ;  /* 0x000b0800013c7983 */ /* 0x000f680000300800 */
[----:B------:R-:W5:Y:S04]  /*1ae1d0*/  LDL.LU R46, [R1+0xd5c] ;  /* 0x000d5c00012e7983 */ /* 0x000f680000300800 */
[----:B------:R-:W5:Y:S04]  /*1ae1e0*/  LDL.LU R47, [R1+0x31c] ;  /* 0x00031c00012f7983 */ /* 0x000f680000300800 */
[----:B0-----:R-:W5:Y:S04]  /*1ae1f0*/  LDL.LU R48, [R1+0xbf8] ;  /* 0x000bf80001307983 */ /* 0x001f680000300800 */
[----:B------:R-:W5:Y:S04]  /*1ae200*/  LDL.LU R49, [R1+0xb50] ;  /* 0x000b500001317983 */ /* 0x000f680000300800 */
[----:B-1----:R-:W5:Y:S04]  /*1ae210*/  LDL.LU R50, [R1+0xe04] ;  /* 0x000e040001327983 */ /* 0x002f680000300800 */
[----:B------:R-:W5:Y:S04]  /*1ae220*/  LDL.LU R51, [R1+0xb2c] ;  /* 0x000b2c0001337983 */ /* 0x000f680000300800 */
[----:B------:R-:W5:Y:S04]  /*1ae230*/  LDL.LU R52, [R1+0xe00] ;  /* 0x000e000001347983 */ /* 0x000f680000300800 */
[----:B------:R-:W5:Y:S04]  /*1ae240*/  LDL.LU R28, [R1+0xb28] ;  /* 0x000b2800011c7983 */ /* 0x000f680000300800 */
[----:B------:R-:W5:Y:S01]  /*1ae250*/  LDL.LU R29, [R1+0xdfc] ;  /* 0x000dfc00011d7983 */ /* 0x000f620000300800 */
[----:B---3--:R-:W-:Y:S01]  /*1ae260*/  PRMT R11, R27, 0x5410, R26 ;  /* 0x000054101b0b7816 */ /* 0x008fe2000000001a */
[----:B------:R-:W-:-:S04]  /*1ae270*/  NOP ;  /* 0x0000000000007918 */ /* 0x000fc80000000000 */
[----:B------:R2:W-:Y:S04]  /*1ae280*/  STSM.16.M88.4 [R2], R8 ;  /* 0x0000000802007844 */ /* 0x0005e80000000200 */
[----:B------:R-:W3:Y:S04]  /*1ae290*/  LDL.LU R26, [R1+0xb24] ;  /* 0x000b2400011a7983 */ /* 0x000ee80000300800 */
[----:B------:R-:W3:Y:S01]  /*1ae2a0*/  LDL.LU R27, [R1+0xdf8] ;  /* 0x000df800011b7983 */ /* 0x000ee20000300800 */
[----:B--2---:R-:W-:Y:S02]  /*1ae2b0*/  PRMT R9, R21, 0x5410, R20 ;  /* 0x0000541015097816 */ /* 0x004fe40000000014 */
[----:B------:R-:W-:Y:S01]  /*1ae2c0*/  PRMT R10, R23, 0x5410, R22 ;  /* 0x00005410170a7816 */ /* 0x000fe20000000016 */
[----:B------:R-:W-:Y:S01]  /*1ae2d0*/  NOP ;  /* 0x0000000000007918 */ /* 0x000fe20000000000 */
[----:B------:R-:W0:Y:S01]  /*1ae2e0*/  LDS.128 R20, [R2] ;  /* 0x0000000002147984 */ /* 0x000e220000000c00 */
[----:B------:R-:W-:-:S03]  /*1ae2f0*/  PRMT R8, R31, 0x5410, R30 ;  /* 0x000054101f087816 */ /* 0x000fc6000000001e */
[----:B0-----:R0:W-:Y:S04]  /*1ae300*/  STL.64 [R1+0x240], R20 ;  /* 0x0002401401007387 */ /* 0x0011e80000100a00 */
[----:B------:R1:W-:Y:S04]  /*1ae310*/  STL [R1+0x24c], R23 ;  /* 0x00024c1701007387 */ /* 0x0003e80000100800 */
[----:B------:R-:W2:Y:S04]  /*1ae320*/  LDL.LU R30, [R1+0xb5c] ;  /* 0x000b5c00011e7983 */ /* 0x000ea80000300800 */
[----:B------:R-:W2:Y:S01]  /*1ae330*/  LDL.LU R31, [R1+0xe10] ;  /* 0x000e1000011f7983 */ /* 0x000ea20000300800 */
[----:B------:R-:W-:-:S03]  /*1ae340*/  IMAD.MOV.U32 R53, RZ, RZ, R22 ;  /* 0x000000ffff357224 */ /* 0x000fc600078e0016 */
[----:B0-----:R-:W2:Y:S04]  /*1ae350*/  LDL.LU R20, [R1+0xb58] ;  /* 0x000b580001147983 */ /* 0x001ea80000300800 */
[----:B------:R-:W2:Y:S04]  /*1ae360*/  LDL.LU R21, [R1+0xe0c] ;  /* 0x000e0c0001157983 */ /* 0x000ea80000300800 */
[----:B------:R-:W2:Y:S04]  /*1ae370*/  LDL.LU R22, [R1+0xb54] ;  /* 0x000b540001167983 */ /* 0x000ea80000300800 */
[----:B-1----:R-:W2:Y:S01]  /*1ae380*/  LDL.LU R23, [R1+0xe08] ;  /* 0x000e080001177983 */ /* 0x002ea20000300800 */
[----:B------:R-:W-:Y:S01]  /*1ae390*/  PRMT R11, R35, 0x5410, R25 ;  /* 0x00005410230b7816 */ /* 0x000fe20000000019 */
[----:B------:R-:W-:-:S02]  /*1ae3a0*/  NOP ;  /* 0x0000000000007918 */ /* 0x000fc40000000000 */
[----:B------:R-:W2:Y:S04]  /*1ae3b0*/  LDL.LU R25, [R1+0x320] ;  /* 0x0003200001197983 */ /* 0x000ea80000300800 */
[----:B------:R-:W2:Y:S04]  /*1ae3c0*/  LDL.LU R35, [R1+0xb94] ;  /* 0x000b940001237983 */ /* 0x000ea80000300800 */
[----:B------:R0:W-:Y:S01]  /*1ae3d0*/  STSM.16.M88.4 [R2], R8 ;  /* 0x0000000802007844 */ /* 0x0001e20000000200 */
[----:B------:R-:W-:Y:S01]  /*1ae3e0*/  IMAD.MOV.U32 R54, RZ, RZ, R41 ;  /* 0x000000ffff367224 */ /* 0x000fe200078e0029 */
[----:B0-----:R-:W-:Y:S01]  /*1ae3f0*/  PRMT R8, R43, 0x5410, R42 ;  /* 0x000054102b087816 */ /* 0x001fe2000000002a */
[----:B------:R-:W-:Y:S01]  /*1ae400*/  NOP ;  /* 0x0000000000007918 */ /* 0x000fe20000000000 */
[----:B------:R-:W0:Y:S04]  /*1ae410*/  LDS.128 R40, [R2] ;  /* 0x0000000002287984 */ /* 0x000e280000000c00 */
[----:B0-----:R-:W-:Y:S04]  /*1ae420*/  STL.64 [R1+0x230], R40 ;  /* 0x0002302801007387 */ /* 0x001fe80000100a00 */
[----:B------:R-:W-:Y:S01]  /*1ae430*/  STL.64 [R1+0x238], R42 ;  /* 0x0002382a01007387 */ /* 0x000fe20000100a00 */
[----:B------:R-:W-:Y:S01]  /*1ae440*/  NOP ;  /* 0x0000000000007918 */ /* 0x000fe20000000000 */
[----:B----4-:R-:W-:-:S02]  /*1ae450*/  PRMT R9, R61, 0x5410, R45 ;  /* 0x000054103d097816 */ /* 0x010fc4000000002d */
[----:B-----5:R-:W-:Y:S02]  /*1ae460*/  PRMT R10, R46, 0x5410, R60 ;  /* 0x000054102e0a7816 */ /* 0x020fe4000000003c */
[----:B------:R-:W-:-:S05]  /*1ae470*/  PRMT R11, R48, 0x5410, R47 ;  /* 0x00005410300b7816 */ /* 0x000fca000000002f */
[----:B------:R0:W-:Y:S01]  /*1ae480*/  STSM.16.M88.4 [R2], R8 ;  /* 0x0000000802007844 */ /* 0x0001e20000000200 */
[----:B------:R-:W-:-:S03]  /*1ae490*/  NOP ;  /* 0x0000000000007918 */ /* 0x000fc60000000000 */
[----:B------:R-:W1:Y:S01]  /*1ae4a0*/  LDS.128 R40, [R2] ;  /* 0x0000000002287984 */ /* 0x000e620000000c00 */
[----:B0-----:R-:W-:Y:S02]  /*1ae4b0*/  PRMT R8, R50, 0x5410, R49 ;  /* 0x0000541032087816 */ /* 0x001fe40000000031 */
[----:B------:R-:W-:Y:S02]  /*1ae4c0*/  PRMT R9, R52, 0x5410, R51 ;  /* 0x0000541034097816 */ /* 0x000fe40000000033 */
[----:B------:R-:W-:Y:S01]  /*1ae4d0*/  PRMT R10, R29, 0x5410, R28 ;  /* 0x000054101d0a7816 */ /* 0x000fe2000000001c */
[----:B-1----:R0:W-:Y:S04]  /*1ae4e0*/  STL.64 [R1+0x220], R40 ;  /* 0x0002202801007387 */ /* 0x0021e80000100a00 */
[----:B------:R-:W-:Y:S04]  /*1ae4f0*/  STL [R1+0x22c], R43 ;  /* 0x00022c2b01007387 */ /* 0x000fe80000100800 */
[----:B------:R-:W4:Y:S04]  /*1ae500*/  LDL.LU R47, [R1+0xb88] ;  /* 0x000b8800012f7983 */ /* 0x000f280000300800 */
[----:B------:R-:W4:Y:S04]  /*1ae510*/  LDL.LU R48, [R1+0xe20] ;  /* 0x000e200001307983 */ /* 0x000f280000300800 */
[----:B------:R-:W5:Y:S04]  /*1ae520*/  LDL.LU R49, [R1+0xb84] ;  /* 0x000b840001317983 */ /* 0x000f680000300800 */
[----:B------:R-:W5:Y:S04]  /*1ae530*/  LDL.LU R51, [R1+0xe1c] ;  /* 0x000e1c0001337983 */ /* 0x000f680000300800 */
[----:B------:R-:W5:Y:S04]  /*1ae540*/  LDL.LU R28, [R1+0xb80] ;  /* 0x000b8000011c7983 */ /* 0x000f680000300800 */
[----:B------:R-:W5:Y:S01]  /*1ae550*/  LDL.LU R29, [R1+0xe18] ;  /* 0x000e1800011d7983 */ /* 0x000f620000300800 */
[----:B------:R-:W-:Y:S01]  /*1ae560*/  IMAD.MOV.U32 R52, RZ, RZ, R42 ;  /* 0x000000ffff347224 */ /* 0x000fe200078e002a */
[----:B---3--:R-:W-:Y:S01]  /*1ae570*/  PRMT R11, R27, 0x5410, R26 ;  /* 0x000054101b0b7816 */ /* 0x008fe2000000001a */
[----:B------:R-:W-:-:S04]  /*1ae580*/  NOP ;  /* 0x0000000000007918 */ /* 0x000fc80000000000 */
[----:B------:R2:W-:Y:S04]  /*1ae590*/  STSM.16.M88.4 [R2], R8 ;  /* 0x0000000802007844 */ /* 0x0005e80000000200 */
[----:B------:R-:W3:Y:S04]  /*1ae5a0*/  LDL.LU R26, [R1+0xb70] ;  /* 0x000b7000011a7983 */ /* 0x000ee80000300800 */
[----:B------:R-:W3:Y:S04]  /*1ae5b0*/  LDL.LU R27, [R1+0xe14] ;  /* 0x000e1400011b7983 */ /* 0x000ee80000300800 */
[----:B------:R-:W-:Y:S04]  /*1ae5c0*/  STL.64 [R1+0x7c10], R52 ;  /* 0x007c103401007387 */ /* 0x000fe80000100a00 */
[----:B0-----:R-:W3:Y:S04]  /*1ae5d0*/  LDL.LU R40, [R1+0xba0] ;  /* 0x000ba00001287983 */ /* 0x001ee80000300800 */
[----:B------:R-:W3:Y:S01]  /*1ae5e0*/  LDL.LU R41, [R1+0xe3c] ;  /* 0x000e3c0001297983 */ /* 0x000ee20000300800 */
[----:B--2---:R-:W-:-:S02]  /*1ae5f0*/  PRMT R9, R21, 0x5410, R20 ;  /* 0x0000541015097816 */ /* 0x004fc40000000014 */
[----:B------:R-:W-:Y:S01]  /*1ae600*/  PRMT R10, R23, 0x5410, R22 ;  /* 0x00005410170a7816 */ /* 0x000fe20000000016 */
[----:B------:R-:W-:Y:S01]  /*1ae610*/  NOP ;  /* 0x0000000000007918 */ /* 0x000fe20000000000 */
[----:B------:R-:W0:Y:S01]  /*1ae620*/  LDS.128 R20, [R2] ;  /* 0x0000000002147984 */ /* 0x000e220000000c00 */
[----:B------:R-:W-:-:S03]  /*1ae630*/  PRMT R8, R31, 0x5410, R30 ;  /* 0x000054101f087816 */ /* 0x000fc6000000001e */
[----:B0-----:R0:W-:Y:S04]  /*1ae640*/  STL.64 [R1+0x210], R20 ;  /* 0x0002101401007387 */ /* 0x0011e80000100a00 */
[----:B------:R1:W-:Y:S04]  /*1ae650*/  STL.64 [R1+0x218], R22 ;  /* 0x0002181601007387 */ /* 0x0003e80000100a00 */
        /* <DEDUP_REMOVED lines=9> */
[----:B------:R-:W2:Y:S04]  /*1ae6f0*/  LDL.LU R21, [R1+0xe58] ;  /* 0x000e580001157983 */ /* 0x000ea80000300800 */
[----:B-1----:R-:W2:Y:S01]  /*1ae700*/  LDL.LU R22, [R1+0xba8] ;  /* 0x000ba80001167983 */ /* 0x002ea20000300800 */
[----:B------:R-:W-:-:S03]  /*1ae710*/  PRMT R11, R35, 0x5410, R25 ;  /* 0x00005410230b7816 */ /* 0x000fc60000000019 */
[----:B------:R-:W2:Y:S04]  /*1ae720*/  LDL.LU R23, [R1+0xe44] ;  /* 0x000e440001177983 */ /* 0x000ea80000300800 */
[----:B------:R-:W2:Y:S04]  /*1ae730*/  LDL.LU R25, [R1+0xba4] ;  /* 0x000ba40001197983 */ /* 0x000ea80000300800 */
[----:B------:R-:W2:Y:S01]  /*1ae740*/  LDL.LU R35, [R1+0xe40] ;  /* 0x000e400001237983 */ /* 0x000ea20000300800 */
[----:B------:R-:W-:-:S03]  /*1ae750*/  NOP ;  /* 0x0000000000007918 */ /* 0x000fc60000000000 */
[----:B------:R-:W-:Y:S01]  /*1ae760*/  STSM.16.M88.4 [R2], R8 ;  /* 0x0000000802007844 */ /* 0x000fe20000000200 */
[----:B------:R-:W-:-:S03]  /*1ae770*/  NOP ;  /* 0x0000000000007918 */ /* 0x000fc60000000000 */
[----:B------:R-:W0:Y:S04]  /*1ae780*/  LDS.128 R56, [R2] ;  /* 0x0000000002387984 */ /* 0x000e280000000c00 */
[----:B0-----:R-:W-:Y:S04]  /*1ae790*/  STL [R1+0x200], R56 ;  /* 0x0002003801007387 */ /* 0x001fe80000100800 */
[----:B------:R-:W-:Y:S04]  /*1ae7a0*/  STL.64 [R1+0x208], R58 ;  /* 0x0002083a01007387 */ /* 0x000fe80000100a00 */
[----:B------:R-:W2:Y:S01]  /*1ae7b0*/  LDL.LU R46, [R1+0xbc8] ;  /* 0x000bc800012e7983 */ /* 0x000ea20000300800 */
[----:B----4-:R-:W-:-:S03]  /*1ae7c0*/  PRMT R8, R48, 0x5410, R47 ;  /* 0x0000541030087816 */ /* 0x010fc6000000002f */
[----:B------:R-:W4:Y:S01]  /*1ae7d0*/  LDL.LU R47, [R1+0xe78] ;  /* 0x000e7800012f7983 */ /* 0x000f220000300800 */
[----:B-----5:R-:W-:-:S03]  /*1ae7e0*/  PRMT R9, R51, 0x5410, R49 ;  /* 0x0000541033097816 */ /* 0x020fc60000000031 */
[----:B------:R-:W5:Y:S04]  /*1ae7f0*/  LDL.LU R48, [R1+0xbb8] ;  /* 0x000bb80001307983 */ /* 0x000f680000300800 */
[----:B------:R-:W5:Y:S01]  /*1ae800*/  LDL.LU R49, [R1+0xe64] ;  /* 0x000e640001317983 */ /* 0x000f620000300800 */
[----:B------:R-:W-:-:S03]  /*1ae810*/  PRMT R10, R29, 0x5410, R28 ;  /* 0x000054101d0a7816 */ /* 0x000fc6000000001c */
[----:B------:R-:W4:Y:S04]  /*1ae820*/  LDL.LU R28, [R1+0xbb4] ;  /* 0x000bb400011c7983 */ /* 0x000f280000300800 */
[----:B------:R-:W4:Y:S01]  /*1ae830*/  LDL.LU R29, [R1+0xe60] ;  /* 0x000e6000011d7983 */ /* 0x000f220000300800 */
[----:B---3--:R-:W-:Y:S01]  /*1ae840*/  PRMT R11, R27, 0x5410, R26 ;  /* 0x000054101b0b7816 */ /* 0x008fe2000000001a */
[----:B------:R-:W-:Y:S02]  /*1ae850*/  NOP ;  /* 0x0000000000007918 */ /* 0x000fe40000000000 */
[----:B------:R-:W3:Y:S04]  /*1ae860*/  LDL.LU R26, [R1+0x328] ;  /* 0x00032800011a7983 */ /* 0x000ee80000300800 */
[----:B------:R-:W3:Y:S04]  /*1ae870*/  LDL.LU R27, [R1+0xc20] ;  /* 0x000c2000011b7983 */ /* 0x000ee80000300800 */
[----:B------:R0:W-:Y:S02]  /*1ae880*/  STSM.16.M88.4 [R2], R8 ;  /* 0x0000000802007844 */ /* 0x0001e40000000200 */
[----:B0-----:R-:W-:-:S02]  /*1ae890*/  PRMT R8, R41, 0x5410, R40 ;  /* 0x0000541029087816 */ /* 0x001fc40000000028 */
[----:B--2---:R-:W-:Y:S01]  /*1ae8a0*/  PRMT R9, R43, 0x5410, R42 ;  /* 0x000054102b097816 */ /* 0x004fe2000000002a */
[----:B------:R-:W-:Y:S01]  /*1ae8b0*/  NOP ;  /* 0x0000000000007918 */ /* 0x000fe20000000000 */
[----:B------:R-:W0:Y:S01]  /*1ae8c0*/  LDS.128 R40, [R2] ;  /* 0x0000000002287984 */ /* 0x000e220000000c00 */
[----:B------:R-:W-:Y:S02]  /*1ae8d0*/  PRMT R10, R61, 0x5410, R45 ;  /* 0x000054103d0a7816 */ /* 0x000fe4000000002d */
[----:B------:R-:W-:Y:S01]  /*1ae8e0*/  PRMT R11, R50, 0x5410, R60 ;  /* 0x00005410320b7816 */ /* 0x000fe2000000003c */
[----:B------:R-:W-:-:S04]  /*1ae8f0*/  NOP ;  /* 0x0000000000007918 */ /* 0x000fc80000000000 */
[----:B------:R1:W-:Y:S02]  /*1ae900*/  STSM.16.M88.4 [R2], R8 ;  /* 0x0000000802007844 */ /* 0x0003e40000000200 */
[----:B-1----:R-:W-:Y:S02]  /*1ae910*/  PRMT R11, R35, 0x5410, R25 ;  /* 0x00005410230b7816 */ /* 0x002fe40000000019 */
[----:B0-----:R-:W-:Y:S04]  /*1ae920*/  STL.64 [R1+0x1f0], R40 ;  /* 0x0001f02801007387 */ /* 0x001fe80000100a00 */
[----:B------:R-:W-:Y:S04]  /*1ae930*/  STL.64 [R1+0x1f8], R42 ;  /* 0x0001f82a01007387 */ /* 0x000fe80000100a00 */
[----:B------:R-:W2:Y:S04]  /*1ae940*/  LDL.LU R25, [R1+0xbdc] ;  /* 0x000bdc0001197983 */ /* 0x000ea80000300800 */
[----:B------:R-:W2:Y:S01]  /*1ae950*/  LDL.LU R35, [R1+0xe98] ;  /* 0x000e980001237983 */ /* 0x000ea20000300800 */
[----:B------:R-:W-:-:S02]  /*1ae960*/  PRMT R9, R21, 0x5410, R20 ;  /* 0x0000541015097816 */ /* 0x000fc40000000014 */
[----:B------:R-:W-:Y:S01]  /*1ae970*/  PRMT R10, R23, 0x5410, R22 ;  /* 0x00005410170a7816 */ /* 0x000fe20000000016 */
[----:B------:R-:W-:Y:S01]  /*1ae980*/  NOP ;  /* 0x0000000000007918 */ /* 0x000fe20000000000 */
[----:B------:R-:W0:Y:S01]  /*1ae990*/  LDS.128 R20, [R2] ;  /* 0x0000000002147984 */ /* 0x000e220000000c00 */
[----:B------:R-:W-:Y:S01]  /*1ae9a0*/  PRMT R8, R31, 0x5410, R30 ;  /* 0x000054101f087816 */ /* 0x000fe2000000001e */
[----:B------:R-:W-:Y:S02]  /*1ae9b0*/  NOP ;  /* 0x0000000000007918 */ /* 0x000fe40000000000 */
        /* <DEDUP_REMOVED lines=8> */
[----:B-1----:R-:W2:Y:S04]  /*1aea40*/  LDL.LU R23, [R1+0xe7c] ;  /* 0x000e7c0001177983 */ /* 0x002ea80000300800 */
[----:B------:R5:W-:Y:S01]  /*1aea50*/  STSM.16.M88.4 [R2], R8 ;  /* 0x0000000802007844 */ /* 0x000be20000000200 */
[----:B------:R-:W-:-:S03]  /*1aea60*/  NOP ;  /* 0x0000000000007918 */ /* 0x000fc60000000000 */
[----:B------:R-:W0:Y:S01]  /*1aea70*/  LDS.128 R40, [R2] ;  /* 0x0000000002287984 */ /* 0x000e220000000c00 */
[----:B------:R-:W-:-:S05]  /*1aea80*/  IMAD.MOV.U32 R51, RZ, RZ, R57 ;  /* 0x000000ffff337224 */ /* 0x000fca00078e0039 */
[----:B------:R-:W-:Y:S04]  /*1aea90*/  STL.64 [R1+0x7c00], R50 ;  /* 0x007c003201007387 */ /* 0x000fe80000100a00 */
[----:B------:R-:W2:Y:S04]  /*1aeaa0*/  LDL.LU R58, [R1+0xbf0] ;  /* 0x000bf000013a7983 */ /* 0x000ea80000300800 */
[----:B------:R-:W2:Y:S01]  /*1aeab0*/  LDL.LU R59, [R1+0xea4] ;  /* 0x000ea400013b7983 */ /* 0x000ea20000300800 */
[----:B------:R-:W-:Y:S01]  /*1aeac0*/  IMAD.MOV.U32 R5, RZ, RZ, R7 ;  /* 0x000000ffff057224 */ /* 0x000fe200078e0007 */
[----:B-----5:R-:W-:-:S02]  /*1aead0*/  PRMT R9, R49, 0x5410, R48 ;  /* 0x0000541031097816 */ /* 0x020fc40000000030 */
[----:B----4-:R-:W-:Y:S01]  /*1aeae0*/  PRMT R10, R29, 0x5410, R28 ;  /* 0x000054101d0a7816 */ /* 0x010fe2000000001c */
[----:B0-----:R0:W-:Y:S04]  /*1aeaf0*/  STL.64 [R1+0x1d0], R40 ;  /* 0x0001d02801007387 */ /* 0x0011e80000100a00 */
[----:B------:R-:W-:Y:S04]  /*1aeb00*/  STL.64 [R1+0x1d8], R42 ;  /* 0x0001d82a01007387 */ /* 0x000fe80000100a00 */
[----:B------:R-:W4:Y:S04]  /*1aeb10*/  LDL.LU R7, [R1+0xbec] ;  /* 0x000bec0001077983 */ /* 0x000f280000300800 */
[----:B------:R-:W4:Y:S04]  /*1aeb20*/  LDL.LU R3, [R1+0xea0] ;  /* 0x000ea00001037983 */ /* 0x000f280000300800 */
[----:B------:R-:W5:Y:S04]  /*1aeb30*/  LDL.LU R0, [R1+0xbe8] ;  /* 0x000be80001007983 */ /* 0x000f680000300800 */
[----:B------:R-:W5:Y:S01]  /*1aeb40*/  LDL.LU R39, [R1+0xe9c] ;  /* 0x000e9c0001277983 */ /* 0x000f620000300800 */
[----:B---3--:R-:W-:-:S03]  /*1aeb50*/  PRMT R11, R27, 0x5410, R26 ;  /* 0x000054101b0b7816 */ /* 0x008fc6000000001a */
[----:B0-----:R-:W3:Y:S04]  /*1aeb60*/  LDL.LU R40, [R1+0x32c] ;  /* 0x00032c0001287983 */ /* 0x001ee80000300800 */
[----:B------:R-:W3:Y:S04]  /*1aeb70*/  LDL.LU R48, [R1+0xc28] ;  /* 0x000c280001307983 */ /* 0x000ee80000300800 */
[----:B------:R-:W3:Y:S04]  /*1aeb80*/  LDL.LU R28, [R1+0xc1c] ;  /* 0x000c1c00011c7983 */ /* 0x000ee80000300800 */
[----:B------:R-:W3:Y:S04]  /*1aeb90*/  LDL.LU R29, [R1+0xec4] ;  /* 0x000ec400011d7983 */ /* 0x000ee80000300800 */
[----:B------:R-:W3:Y:S04]  /*1aeba0*/  LDL.LU R26, [R1+0xc18] ;  /* 0x000c1800011a7983 */ /* 0x000ee80000300800 */
[----:B------:R-:W3:Y:S01]  /*1aebb0*/  LDL.LU R27, [R1+0xec0] ;  /* 0x000ec000011b7983 */ /* 0x000ee20000300800 */
[----:B------:R-:W-:Y:S01]  /*1aebc0*/  PRMT R8, R47, 0x5410, R46 ;  /* 0x000054102f087816 */ /* 0x000fe2000000002e */
[----:B------:R-:W-:-:S04]  /*1aebd0*/  NOP ;  /* 0x0000000000007918 */ /* 0x000fc80000000000 */
[----:B------:R2:W-:Y:S02]  /*1aebe0*/  STSM.16.M88.4 [R2], R8 ;  /* 0x0000000802007844 */ /* 0x0005e40000000200 */
[----:B--2---:R-:W-:Y:S02]  /*1aebf0*/  PRMT R8, R35, 0x5410, R25 ;  /* 0x0000541023087816 */ /* 0x004fe40000000019 */
[----:B------:R-:W2:Y:S04]  /*1aec00*/  LDL.LU R25, [R1+0xc10] ;  /* 0x000c100001197983 */ /* 0x000ea80000300800 */
[----:B------:R-:W2:Y:S01]  /*1aec10*/  LDL.LU R35, [R1+0xebc] ;  /* 0x000ebc0001237983 */ /* 0x000ea20000300800 */
[----:B------:R-:W-:-:S03]  /*1aec20*/  PRMT R9, R31, 0x5410, R30 ;  /* 0x000054101f097816 */ /* 0x000fc6000000001e */
[----:B------:R-:W2:Y:S04]  /*1aec30*/  LDL.LU R30, [R1+0xc0c] ;  /* 0x000c0c00011e7983 */ /* 0x000ea80000300800 */
[----:B------:R-:W2:Y:S01]  /*1aec40*/  LDL.LU R31, [R1+0xeb8] ;  /* 0x000eb800011f7983 */ /* 0x000ea20000300800 */
[----:B------:R-:W-:Y:S02]  /*1aec50*/  PRMT R10, R21, 0x5410, R20 ;  /* 0x00005410150a7816 */ /* 0x000fe40000000014 */
[----:B------:R-:W-:Y:S01]  /*1aec60*/  PRMT R11, R23, 0x5410, R22 ;  /* 0x00005410170b7816 */ /* 0x000fe20000000016 */
[----:B------:R-:W-:Y:S01]  /*1aec70*/  NOP ;  /* 0x0000000000007918 */ /* 0x000fe20000000000 */
[----:B------:R-:W0:Y:S01]  /*1aec80*/  LDS.128 R20, [R2] ;  /* 0x0000000002147984 */ /* 0x000e220000000c00 */
[----:B------:R-:W-:-:S03]  /*1aec90*/  NOP ;  /* 0x0000000000007918 */ /* 0x000fc60000000000 */
[----:B------:R1:W-:Y:S02]  /*1aeca0*/  STSM.16.M88.4 [R2], R8 ;  /* 0x0000000802007844 */ /* 0x0003e40000000200 */
[----:B-1----:R-:W-:Y:S01]  /*1aecb0*/  PRMT R8, R59, 0x5410, R58 ;  /* 0x000054103b087816 */ /* 0x002fe2000000003a */
[----:B------:R-:W-:Y:S01]  /*1aecc0*/  NOP ;  /* 0x0000000000007918 */ /* 0x000fe20000000000 */
[----:B------:R-:W1:Y:S04]  /*1aecd0*/  LDS.128 R56, [R2] ;  /* 0x0000000002387984 */ /* 0x000e680000000c00 */
[----:B0-----:R-:W-:Y:S04]  /*1aece0*/  STL.64 [R1+0x1c0], R20 ;  /* 0x0001c01401007387 */ /* 0x001fe80000100a00 */
[----:B------:R0:W-:Y:S01]  /*1aecf0*/  STL [R1+0x1c8], R22 ;  /* 0x0001c81601007387 */ /* 0x0001e20000100800 */
[----:B------:R-:W-:-:S03]  /*1aed00*/  IMAD.MOV.U32 R49, RZ, RZ, R23 ;  /* 0x000000ffff317224 */ /* 0x000fc600078e0017 */
[----:B0-----:R-:W2:Y:S04]  /*1aed10*/  LDL.LU.64 R22, [R1+0x7c90] ;  /* 0x007c900001167983 */ /* 0x001ea80000300a00 */
[----:B------:R-:W2:Y:S04]  /*1aed20*/  LDL.LU.64 R20, [R1+0x7c88] ;  /* 0x007c880001147983 */ /* 0x000ea80000300a00 */
[----:B------:R-:W2:Y:S04]  /*1aed30*/  LDL.LU R41, [R1+0xc34] ;  /* 0x000c340001297983 */ /* 0x000ea80000300800 */
[----:B------:R-:W2:Y:S04]  /*1aed40*/  LDL.LU R42, [R1+0xee0] ;  /* 0x000ee000012a7983 */ /* 0x000ea80000300800 */
[----:B------:R-:W2:Y:S04]  /*1aed50*/  LDL.LU R43, [R1+0xc30] ;  /* 0x000c3000012b7983 */ /* 0x000ea80000300800 */
[----:B------:R-:W2:Y:S04]  /*1aed60*/  LDL.LU R45, [R1+0xedc] ;  /* 0x000edc00012d7983 */ /* 0x000ea80000300800 */
[----:B------:R-:W2:Y:S04]  /*1aed70*/  LDL.LU R61, [R1+0xc2c] ;  /* 0x000c2c00013d7983 */ /* 0x000ea80000300800 */
[----:B------:R-:W2:Y:S01]  /*1aed80*/  LDL.LU R60, [R1+0xed8] ;  /* 0x000ed800013c7983 */ /* 0x000ea20000300800 */
[----:B----4-:R-:W-:-:S02]  /*1aed90*/  PRMT R9, R3, 0x5410, R7 ;  /* 0x0000541003097816 */ /* 0x010fc40000000007 */
[----:B-----5:R-:W-:Y:S02]  /*1aeda0*/  PRMT R10, R39, 0x5410, R0 ;  /* 0x00005410270a7816 */ /* 0x020fe40000000000 */
[----:B---3--:R-:W-:Y:S01]  /*1aedb0*/  PRMT R11, R48, 0x5410, R40 ;  /* 0x00005410300b7816 */ /* 0x008fe20000000028 */
[----:B------:R-:W3:Y:S04]  /*1aedc0*/  LDL.LU R46, [R1+0x33c] ;  /* 0x00033c00012e7983 */ /* 0x000ee80000300800 */
[----:B------:R-:W3:Y:S01]  /*1aedd0*/  LDL.LU R47, [R1+0xc24] ;  /* 0x000c2400012f7983 */ /* 0x000ee20000300800 */
[----:B------:R-:W-:-:S03]  /*1aede0*/  NOP ;  /* 0x0000000000007918 */ /* 0x000fc60000000000 */
[----:B------:R0:W-:Y:S04]  /*1aedf0*/  STSM.16.M88.4 [R2], R8 ;  /* 0x0000000802007844 */ /* 0x0001e80000000200 */
[----:B-1----:R-:W-:Y:S04]  /*1aee00*/  STL.64 [R1+0x1b0], R56 ;  /* 0x0001b03801007387 */ /* 0x002fe80000100a00 */
[----:B------:R-:W-:Y:S01]  /*1aee10*/  STL.64 [R1+0x1b8], R58 ;  /* 0x0001b83a01007387 */ /* 0x000fe20000100a00 */
[----:B0-----:R-:W-:-:S03]  /*1aee20*/  PRMT R9, R27, 0x5410, R26 ;  /* 0x000054101b097816 */ /* 0x001fc6000000001a */
[----:B------:R-:W4:Y:S04]  /*1aee30*/  LDL.LU R26, [R1+0xc6c] ;  /* 0x000c6c00011a7983 */ /* 0x000f280000300800 */
[----:B------:R-:W4:Y:S01]  /*1aee40*/  LDL.LU R27, [R1+0xf00] ;  /* 0x000f0000011b7983 */ /* 0x000f220000300800 */
[----:B------:R-:W-:Y:S02]  /*1aee50*/  PRMT R8, R29, 0x5410, R28 ;  /* 0x000054101d087816 */ /* 0x000fe4000000001c */
[----:B--2---:R-:W-:Y:S02]  /*1aee60*/  PRMT R10, R35, 0x5410, R25 ;  /* 0x00005410230a7816 */ /* 0x004fe40000000019 */
[----:B------:R-:W2:Y:S04]  /*1aee70*/  LDL.LU R25, [R1+0xc68] ;  /* 0x000c680001197983 */ /* 0x000ea80000300800 */
[----:B------:R-:W2:Y:S01]  /*1aee80*/  LDL.LU R35, [R1+0xefc] ;  /* 0x000efc0001237983 */ /* 0x000ea20000300800 */
[----:B------:R-:W-:Y:S01]  /*1aee90*/  PRMT R11, R31, 0x5410, R30 ;  /* 0x000054101f0b7816 */ /* 0x000fe2000000001e */
[----:B------:R-:W-:-:S02]  /*1aeea0*/  NOP ;  /* 0x0000000000007918 */ /* 0x000fc40000000000 */
[----:B------:R-:W0:Y:S01]  /*1aeeb0*/  LDS.128 R28, [R2] ;  /* 0x00000000021c7984 */ /* 0x000e220000000c00 */
[----:B------:R-:W-:-:S03]  /*1aeec0*/  NOP ;  /* 0x0000000000007918 */ /* 0x000fc60000000000 */
[----:B0-----:R0:W-:Y:S04]  /*1aeed0*/  STL [R1+0x1a4], R29 ;  /* 0x0001a41d01007387 */ /* 0x0011e80000100800 */
[----:B------:R1:W-:Y:S01]  /*1aeee0*/  STL.64 [R1+0x1a8], R30 ;  /* 0x0001a81e01007387 */ /* 0x0003e20000100a00 */
[----:B------:R-:W-:-:S03]  /*1aeef0*/  IMAD.MOV.U32 R48, RZ, RZ, R28 ;  /* 0x000000ffff307224 */ /* 0x000fc600078e001c */
[----:B------:R-:W5:Y:S04]  /*1aef00*/  LDL.LU R28, [R1+0xc60] ;  /* 0x000c6000011c7983 */ /* 0x000f680000300800 */
[----:B0-----:R-:W5:Y:S04]  /*1aef10*/  LDL.LU R29, [R1+0xef8] ;  /* 0x000ef800011d7983 */ /* 0x001f680000300800 */
[----:B-1----:R-:W5:Y:S04]  /*1aef20*/  LDL.LU R30, [R1+0xc4c] ;  /* 0x000c4c00011e7983 */ /* 0x002f680000300800 */
[----:B------:R-:W5:Y:S04]  /*1aef30*/  LDL.LU R31, [R1+0xee4] ;  /* 0x000ee400011f7983 */ /* 0x000f680000300800 */
[----:B------:R0:W-:Y:S04]  /*1aef40*/  STSM.16.M88.4 [R2], R8 ;  /* 0x0000000802007844 */ /* 0x0001e80000000200 */
[----:B------:R-:W-:Y:S04]  /*1aef50*/  STL.64 [R1+0x7be8], R48 ;  /* 0x007be83001007387 */ /* 0x000fe80000100a00 */
[----:B------:R-:W5:Y:S04]  /*1aef60*/  LDL.LU R50, [R1+0xc94] ;  /* 0x000c940001327983 */ /* 0x000f680000300800 */
[----:B------:R-:W5:Y:S01]  /*1aef70*/  LDL.LU R51, [R1+0xf1c] ;  /* 0x000f1c0001337983 */ /* 0x000f620000300800 */
[----:B0-----:R-:W-:-:S02]  /*1aef80*/  PRMT R8, R42, 0x5410, R41 ;  /* 0x000054102a087816 */ /* 0x001fc40000000029 */
[----:B------:R-:W-:Y:S01]  /*1aef90*/  PRMT R9, R45, 0x5410, R43 ;  /* 0x000054102d097816 */ /* 0x000fe2000000002b */
[----:B------:R-:W-:Y:S01]  /*1aefa0*/  NOP ;  /* 0x0000000000007918 */ /* 0x000fe20000000000 */
[----:B------:R-:W0:Y:S01]  /*1aefb0*/  LDS.128 R40, [R2] ;  /* 0x0000000002287984 */ /* 0x000e220000000c00 */
[----:B------:R-:W-:Y:S02]  /*1aefc0*/  PRMT R10, R60, 0x5410, R61 ;  /* 0x000054103c0a7816 */ /* 0x000fe4000000003d */
[----:B---3--:R-:W-:Y:S01]  /*1aefd0*/  PRMT R11, R47, 0x5410, R46 ;  /* 0x000054102f0b7816 */ /* 0x008fe2000000002e */
[----:B------:R-:W-:-:S04]  /*1aefe0*/  NOP ;  /* 0x0000000000007918 */ /* 0x000fc80000000000 */
[----:B------:R4:W-:Y:S02]  /*1aeff0*/  STSM.16.M88.4 [R2], R8 ;  /* 0x0000000802007844 */ /* 0x0009e40000000200 */
[----:B----4-:R-:W-:Y:S02]  /*1af000*/  PRMT R8, R27, 0x5410, R26 ;  /* 0x000054101b087816 */ /* 0x010fe4000000001a */
[----:B0-----:R0:W-:Y:S04]  /*1af010*/  STL.64 [R1+0x190], R40 ;  /* 0x0001902801007387 */ /* 0x0011e80000100a00 */
[----:B------:R1:W-:Y:S04]  /*1af020*/  STL.64 [R1+0x198], R42 ;  /* 0x0001982a01007387 */ /* 0x0003e80000100a00 */
[----:B------:R-:W3:Y:S04]  /*1af030*/  LDL.LU R52, [R1+0xc90] ;  /* 0x000c900001347983 */ /* 0x000ee80000300800 */
[----:B------:R-:W3:Y:S04]  /*1af040*/  LDL.LU R53, [R1+0xf18] ;  /* 0x000f180001357983 */ /* 0x000ee80000300800 */
[----:B------:R-:W4:Y:S04]  /*1af050*/  LDL.LU R56, [R1+0xc74] ;  /* 0x000c740001387983 */ /* 0x000f280000300800 */
[----:B------:R-:W4:Y:S04]  /*1af060*/  LDL.LU R57, [R1+0xf04] ;  /* 0x000f040001397983 */ /* 0x000f280000300800 */
[----:B0-----:R-:W4:Y:S04]  /*1af070*/  LDL.LU R40, [R1+0x344] ;  /* 0x0003440001287983 */ /* 0x001f280000300800 */
[----:B-1----:R-:W4:Y:S04]  /*1af080*/  LDL.LU R42, [R1+0xc3c] ;  /* 0x000c3c00012a7983 */ /* 0x002f280000300800 */
[----:B------:R-:W4:Y:S04]  /*1af090*/  LDL.LU R26, [R1+0xcb8] ;  /* 0x000cb800011a7983 */ /* 0x000f280000300800 */
[----:B------:R-:W4:Y:S04]  /*1af0a0*/  LDL.LU R27, [R1+0xf44] ;  /* 0x000f4400011b7983 */ /* 0x000f280000300800 */
[----:B------:R-:W4:Y:S04]  /*1af0b0*/  LDL.LU R58, [R1+0xcb4] ;  /* 0x000cb400013a7983 */ /* 0x000f280000300800 */
[----:B------:R-:W4:Y:S04]  /*1af0c0*/  LDL.LU R41, [R1+0xf40] ;  /* 0x000f400001297983 */ /* 0x000f280000300800 */
[----:B------:R-:W4:Y:S04]  /*1af0d0*/  LDL.LU R45, [R1+0xc9c] ;  /* 0x000c9c00012d7983 */ /* 0x000f280000300800 */
[----:B------:R-:W4:Y:S01]  /*1af0e0*/  LDL.LU R46, [R1+0xf24] ;  /* 0x000f2400012e7983 */ /* 0x000f220000300800 */
[----:B--2---:R-:W-:-:S03]  /*1af0f0*/  PRMT R9, R35, 0x5410, R25 ;  /* 0x0000541023097816 */ /* 0x004fc60000000019 */
[----:B------:R-:W2:Y:S04]  /*1af100*/  LDL.LU R25, [R1+0xc98] ;  /* 0x000c980001197983 */ /* 0x000ea80000300800 */
[----:B------:R-:W2:Y:S01]  /*1af110*/  LDL.LU R35, [R1+0xf20] ;  /* 0x000f200001237983 */ /* 0x000ea20000300800 */
[----:B-----5:R-:W-:Y:S02]  /*1af120*/  PRMT R10, R29, 0x5410, R28 ;  /* 0x000054101d0a7816 */ /* 0x020fe4000000001c */
[----:B------:R-:W-:Y:S01]  /*1af130*/  PRMT R11, R31, 0x5410, R30 ;  /* 0x000054101f0b7816 */ /* 0x000fe2000000001e */
[----:B------:R-:W-:Y:S01]  /*1af140*/  NOP ;  /* 0x0000000000007918 */ /* 0x000fe20000000000 */
[----:B------:R-:W0:Y:S01]  /*1af150*/  LDS.128 R28, [R2] ;  /* 0x00000000021c7984 */ /* 0x000e220000000c00 */
[----:B------:R-:W-:-:S03]  /*1af160*/  NOP ;  /* 0x0000000000007918 */ /* 0x000fc60000000000 */
[----:B0-----:R-:W-:Y:S04]  /*1af170*/  STL.64 [R1+0x180], R28 ;  /* 0x0001801c01007387 */ /* 0x001fe80000100a00 */
[----:B------:R0:W-:Y:S01]  /*1af180*/  STL [R1+0x18c], R31 ;  /* 0x00018c1f01007387 */ /* 0x0001e20000100800 */
[----:B------:R-:W-:-:S03]  /*1af190*/  IMAD.MOV.U32 R47, RZ, RZ, R30 ;  /* 0x000000ffff2f7224 */ /* 0x000fc600078e001e */
[----:B0-----:R-:W5:Y:S04]  /*1af1a0*/  LDL.LU.64 R30, [R1+0x7c80] ;  /* 0x007c8000011e7983 */ /* 0x001f680000300a00 */
[----:B------:R-:W5:Y:S04]  /*1af1b0*/  LDL.LU.64 R28, [R1+0x7c78] ;  /* 0x007c7800011c7983 */ /* 0x000f680000300a00 */
        /* <DEDUP_REMOVED lines=8> */
[----:B------:R0:W-:Y:S02]  /*1af240*/  STSM.16.M88.4 [R2], R8 ;  /* 0x0000000802007844 */ /* 0x0001e40000000200 */
[----:B0-----:R-:W-:Y:S01]  /*1af250*/  PRMT R8, R51, 0x5410, R50 ;  /* 0x0000541033087816 */ /* 0x001fe20000000032 */
[----:B------:R-:W-:Y:S01]  /*1af260*/  NOP ;  /* 0x0000000000007918 */ /* 0x000fe20000000000 */
[----:B------:R-:W0:Y:S01]  /*1af270*/  LDS.128 R48, [R2] ;  /* 0x0000000002307984 */ /* 0x000e220000000c00 */
[----:B---3--:R-:W-:-:S02]  /*1af280*/  PRMT R9, R53, 0x5410, R52 ;  /* 0x0000541035097816 */ /* 0x008fc40000000034 */
[----:B----4-:R-:W-:Y:S02]  /*1af290*/  PRMT R10, R57, 0x5410, R56 ;  /* 0x00005410390a7816 */ /* 0x010fe40000000038 */
[----:B------:R-:W-:Y:S01]  /*1af2a0*/  PRMT R11, R42, 0x5410, R40 ;  /* 0x000054102a0b7816 */ /* 0x000fe20000000028 */
[----:B------:R-:W-:-:S04]  /*1af2b0*/  NOP ;  /* 0x0000000000007918 */ /* 0x000fc80000000000 */
[----:B------:R1:W-:Y:S02]  /*1af2c0*/  STSM.16.M88.4 [R2], R8 ;  /* 0x0000000802007844 */ /* 0x0003e40000000200 */
[----:B-1----:R-:W-:Y:S02]  /*1af2d0*/  PRMT R8, R27, 0x5410, R26 ;  /* 0x000054101b087816 */ /* 0x002fe4000000001a */
[----:B0-----:R-:W-:Y:S04]  /*1af2e0*/  STL.64 [R1+0x170], R48 ;  /* 0x0001703001007387 */ /* 0x001fe80000100a00 */
[----:B------:R-:W-:Y:S04]  /*1af2f0*/  STL.64 [R1+0x178], R50 ;  /* 0x0001783201007387 */ /* 0x000fe80000100a00 */
[----:B------:R-:W3:Y:S04]  /*1af300*/  LDL.LU R40, [R1+0xcec] ;  /* 0x000cec0001287983 */ /* 0x000ee80000300800 */
[----:B------:R-:W3:Y:S04]  /*1af310*/  LDL.LU R26, [R1+0xf70] ;  /* 0x000f7000011a7983 */ /* 0x000ee80000300800 */
[----:B------:R-:W4:Y:S04]  /*1af320*/  LDL.LU R42, [R1+0xce8] ;  /* 0x000ce800012a7983 */ /* 0x000f280000300800 */
[----:B------:R-:W4:Y:S01]  /*1af330*/  LDL.LU R27, [R1+0xf6c] ;  /* 0x000f6c00011b7983 */ /* 0x000f220000300800 */
[----:B------:R-:W-:Y:S01]  /*1af340*/  PRMT R10, R46, 0x5410, R45 ;  /* 0x000054102e0a7816 */ /* 0x000fe2000000002d */
[----:B------:R-:W-:-:S02]  /*1af350*/  NOP ;  /* 0x0000000000007918 */ /* 0x000fc40000000000 */
[----:B------:R-:W4:Y:S04]  /*1af360*/  LDL.LU R45, [R1+0xcf0] ;  /* 0x000cf000012d7983 */ /* 0x000f280000300800 */
[----:B------:R-:W0:Y:S01]  /*1af370*/  LDS.128 R48, [R2] ;  /* 0x0000000002307984 */ /* 0x000e220000000c00 */
[----:B--2---:R-:W-:-:S03]  /*1af380*/  PRMT R11, R35, 0x5410, R25 ;  /* 0x00005410230b7816 */ /* 0x004fc60000000019 */
[----:B------:R-:W2:Y:S04]  /*1af390*/  LDL.LU R25, [R1+0xf74] ;  /* 0x000f740001197983 */ /* 0x000ea80000300800 */
[----:B0-----:R-:W-:Y:S01]  /*1af3a0*/  STL.64 [R1+0x160], R48 ;  /* 0x0001603001007387 */ /* 0x001fe20000100a00 */
[----:B------:R-:W-:-:S03]  /*1af3b0*/  PRMT R9, R41, 0x5410, R58 ;  /* 0x0000541029097816 */ /* 0x000fc6000000003a */
[----:B------:R-:W-:Y:S04]  /*1af3c0*/  STL [R1+0x168], R50 ;  /* 0x0001683201007387 */ /* 0x000fe80000100800 */
[----:B------:R-:W2:Y:S04]  /*1af3d0*/  LDL.LU R41, [R1+0x360] ;  /* 0x0003600001297983 */ /* 0x000ea80000300800 */
[----:B------:R-:W2:Y:S01]  /*1af3e0*/  LDL.LU R35, [R1+0xc5c] ;  /* 0x000c5c0001237983 */ /* 0x000ea20000300800 */
[----:B------:R-:W-:-:S03]  /*1af3f0*/  NOP ;  /* 0x0000000000007918 */ /* 0x000fc60000000000 */
[----:B------:R-:W-:Y:S01]  /*1af400*/  STSM.16.M88.4 [R2], R8 ;  /* 0x0000000802007844 */ /* 0x000fe20000000200 */
[----:B------:R-:W-:Y:S01]  /*1af410*/  IMAD.MOV.U32 R46, RZ, RZ, R51 ;  /* 0x000000ffff2e7224 */ /* 0x000fe200078e0033 */
[----:B------:R-:W-:Y:S02]  /*1af420*/  NOP ;  /* 0x0000000000007918 */ /* 0x000fe40000000000 */
[----:B------:R-:W0:Y:S04]  /*1af430*/  LDS.128 R48, [R2] ;  /* 0x0000000002307984 */ /* 0x000e280000000c00 */
[----:B------:R-:W-:Y:S04]  /*1af440*/  STL.64 [R1+0x7bd8], R46 ;  /* 0x007bd82e01007387 */ /* 0x000fe80000100a00 */
[----:B0-----:R-:W-:Y:S04]  /*1af450*/  STL [R1+0x150], R48 ;  /* 0x0001503001007387 */ /* 0x001fe80000100800 */
[----:B------:R-:W-:Y:S01]  /*1af460*/  STL [R1+0x15c], R51 ;  /* 0x00015c3301007387 */ /* 0x000fe20000100800 */
[----:B-----5:R-:W-:-:S02]  /*1af470*/  PRMT R8, R7, 0x5410, R59 ;  /* 0x0000541007087816 */ /* 0x020fc4000000003b */
[----:B------:R-:W-:Y:S02]  /*1af480*/  PRMT R9, R0, 0x5410, R3 ;  /* 0x0000541000097816 */ /* 0x000fe40000000003 */
[----:B------:R-:W-:Y:S02]  /*1af490*/  PRMT R10, R43, 0x5410, R39 ;  /* 0x000054102b0a7816 */ /* 0x000fe40000000027 */
[----:B------:R-:W-:Y:S01]  /*1af4a0*/  PRMT R11, R60, 0x5410, R61 ;  /* 0x000054103c0b7816 */ /* 0x000fe2000000003d */
[----:B------:R-:W-:Y:S02]  /*1af4b0*/  IMAD.MOV.U32 R60, RZ, RZ, R49 ;  /* 0x000000ffff3c7224 */ /* 0x000fe400078e0031 */
[----:B------:R-:W-:Y:S01]  /*1af4c0*/  IMAD.MOV.U32 R61, RZ, RZ, R50 ;  /* 0x000000ffff3d7224 */ /* 0x000fe200078e0032 */
[----:B------:R-:W5:Y:S04]  /*1af4d0*/  LDL.LU R39, [R1+0x35c] ;  /* 0x00035c0001277983 */ /* 0x000f680000300800 */
[----:B------:R-:W5:Y:S01]  /*1af4e0*/  LDL.LU R43, [R1+0xc50] ;  /* 0x000c5000012b7983 */ /* 0x000f620000300800 */
[----:B------:R-:W-:-:S03]  /*1af4f0*/  NOP ;  /* 0x0000000000007918 */ /* 0x000fc60000000000 */
[----:B------:R-:W-:Y:S04]  /*1af500*/  STL.64 [R1+0x7bc8], R60 ;  /* 0x007bc83c01007387 */ /* 0x000fe80000100a00 */
[----:B------:R0:W-:Y:S01]  /*1af510*/  STSM.16.M88.4 [R2], R8 ;  /* 0x0000000802007844 */ /* 0x0001e20000000200 */
[----:B------:R-:W-:-:S03]  /*1af520*/  NOP ;  /* 0x0000000000007918 */ /* 0x000fc60000000000 */
[----:B------:R-:W1:Y:S04]  /*1af530*/  LDS.128 R48, [R2] ;  /* 0x0000000002307984 */ /* 0x000e680000000c00 */
[----:B0-----:R-:W5:Y:S04]  /*1af540*/  LDL.LU R8, [R1+0x10] ;  /* 0x0000100001087983 */ /* 0x001f680000300800 */
[----:B------:R-:W5:Y:S04]  /*1af550*/  LDL.LU R9, [R1+0x14] ;  /* 0x0000140001097983 */ /* 0x000f680000300800 */
[----:B------:R-:W5:Y:S04]  /*1af560*/  LDL.LU R10, [R1+0x18] ;  /* 0x00001800010a7983 */ /* 0x000f680000300800 */
[----:B------:R-:W5:Y:S04]  /*1af570*/  LDL.LU R56, [R1+0x20] ;  /* 0x0000200001387983 */ /* 0x000f680000300800 */
[----:B------:R-:W5:Y:S04]  /*1af580*/  LDL.LU R57, [R1+0x24] ;  /* 0x0000240001397983 */ /* 0x000f680000300800 */
[----:B------:R-:W5:Y:S01]  /*1af590*/  LDL.LU R58, [R1+0x28] ;  /* 0x00002800013a7983 */ /* 0x000f620000300800 */
[----:B---3--:R-:W-:-:S02]  /*1af5a0*/  PRMT R26, R26, 0x5410, R40 ;  /* 0x000054101a1a7816 */ /* 0x008fc40000000028 */
[----:B----4-:R-:W-:Y:S01]  /*1af5b0*/  PRMT R27, R27, 0x5410, R42 ;  /* 0x000054101b1b7816 */ /* 0x010fe2000000002a */
[----:B------:R-:W3:Y:S04]  /*1af5c0*/  LDL.LU R40, [R1+0x364] ;  /* 0x0003640001287983 */ /* 0x000ee80000300800 */
[----:B------:R-:W3:Y:S04]  /*1af5d0*/  LDL.LU R42, [R1+0xc58] ;  /* 0x000c5800012a7983 */ /* 0x000ee80000300800 */
[----:B-1----:R-:W-:Y:S04]  /*1af5e0*/  STL [R1+0x134], R49 ;  /* 0x0001343101007387 */ /* 0x002fe80000100800 */
[----:B------:R-:W-:Y:S01]  /*1af5f0*/  STL.64 [R1+0x138], R50 ;  /* 0x0001383201007387 */ /* 0x000fe20000100a00 */
[----:B--2---:R-:W-:Y:S01]  /*1af600*/  PRMT R25, R25, 0x5410, R45 ;  /* 0x0000541019197816 */ /* 0x004fe2000000002d */
[----:B------:R-:W-:-:S04]  /*1af610*/  NOP ;  /* 0x0000000000007918 */ /* 0x000fc80000000000 */
[----:B------:R-:W-:Y:S01]  /*1af620*/  STSM.16.M88.4 [R2], R24 ;  /* 0x0000001802007844 */ /* 0x000fe20000000200 */
[----:B------:R-:W-:-:S03]  /*1af630*/  NOP ;  /* 0x0000000000007918 */ /* 0x000fc60000000000 */
[----:B------:R-:W0:Y:S01]  /*1af640*/  LDS.128 R24, [R2] ;  /* 0x0000000002187984 */ /* 0x000e220000000c00 */
[----:B------:R-:W-:-:S03]  /*1af650*/  IMAD.MOV.U32 R45, RZ, RZ, R48 ;  /* 0x000000ffff2d7224 */ /* 0x000fc600078e0030 */
[----:B------:R-:W2:Y:S01]  /*1af660*/  LDL.LU R48, [R1+0x30] ;  /* 0x0000300001307983 */ /* 0x000ea20000300800 */
[----:B------:R-:W-:Y:S01]  /*1af670*/  PRMT R35, R35, 0x5410, R41 ;  /* 0x0000541023237816 */ /* 0x000fe20000000029 */
[----:B------:R-:W-:Y:S02]  /*1af680*/  NOP ;  /* 0x0000000000007918 */ /* 0x000fe40000000000 */
[----:B0-----:R-:W-:Y:S04]  /*1af690*/  STL.64 [R1+0x120], R24 ;  /* 0x0001201801007387 */ /* 0x001fe80000100a00 */
[----:B------:R-:W-:Y:S04]  /*1af6a0*/  STL.64 [R1+0x128], R26 ;  /* 0x0001281a01007387 */ /* 0x000fe80000100a00 */
[----:B------:R-:W2:Y:S04]  /*1af6b0*/  LDL.LU R49, [R1+0x34] ;  /* 0x0000340001317983 */ /* 0x000ea80000300800 */
[----:B------:R-:W2:Y:S04]  /*1af6c0*/  LDL.LU R50, [R1+0x38] ;  /* 0x0000380001327983 */ /* 0x000ea80000300800 */
[----:B------:R-:W4:Y:S04]  /*1af6d0*/  LDL.LU R0, [R1+0x390] ;  /* 0x0003900001007983 */ /* 0x000f280000300800 */
[----:B------:R-:W4:Y:S04]  /*1af6e0*/  LDL.LU R41, [R1+0xc64] ;  /* 0x000c640001297983 */ /* 0x000f280000300800 */
[----:B------:R-:W-:Y:S01]  /*1af6f0*/  STSM.16.M88.4 [R2], R32 ;  /* 0x0000002002007844 */ /* 0x000fe20000000200 */
[----:B------:R-:W-:-:S03]  /*1af700*/  NOP ;  /* 0x0000000000007918 */ /* 0x000fc60000000000 */
[----:B------:R-:W0:Y:S01]  /*1af710*/  LDS.128 R24, [R2] ;  /* 0x0000000002187984 */ /* 0x000e220000000c00 */
[----:B------:R-:W-:-:S03]  /*1af720*/  NOP ;  /* 0x0000000000007918 */ /* 0x000fc60000000000 */
[----:B------:R-:W-:Y:S01]  /*1af730*/  STSM.16.M88.4 [R2], R12 ;  /* 0x0000000c02007844 */ /* 0x000fe20000000200 */
[----:B------:R-:W-:-:S03]  /*1af740*/  NOP ;  /* 0x0000000000007918 */ /* 0x000fc60000000000 */
[----:B------:R-:W1:Y:S04]  /*1af750*/  LDS.128 R12, [R2] ;  /* 0x00000000020c7984 */ /* 0x000e680000000c00 */
[----:B0-----:R-:W-:Y:S04]  /*1af760*/  STL.64 [R1+0x110], R24 ;  /* 0x0001101801007387 */ /* 0x001fe80000100a00 */
[----:B------:R-:W-:Y:S04]  /*1af770*/  STL.64 [R1+0x118], R26 ;  /* 0x0001181a01007387 */ /* 0x000fe80000100a00 */
[----:B-1----:R-:W-:Y:S04]  /*1af780*/  STL.64 [R1+0x100], R12 ;  /* 0x0001000c01007387 */ /* 0x002fe80000100a00 */
[----:B------:R-:W-:Y:S01]  /*1af790*/  STL [R1+0x10c], R15 ;  /* 0x00010c0f01007387 */ /* 0x000fe20000100800 */
[----:B-----5:R-:W-:Y:S01]  /*1af7a0*/  PRMT R11, R43, 0x5410, R39 ;  /* 0x000054102b0b7816 */ /* 0x020fe20000000027 */
[----:B------:R-:W-:-:S04]  /*1af7b0*/  NOP ;  /* 0x0000000000007918 */ /* 0x000fc80000000000 */
[----:B------:R-:W-:Y:S01]  /*1af7c0*/  STSM.16.M88.4 [R2], R8 ;  /* 0x0000000802007844 */ /* 0x000fe20000000200 */
[----:B------:R-:W-:-:S03]  /*1af7d0*/  NOP ;  /* 0x0000000000007918 */ /* 0x000fc60000000000 */
[----:B------:R-:W0:Y:S01]  /*1af7e0*/  LDS.128 R8, [R2] ;  /* 0x0000000002087984 */ /* 0x000e220000000c00 */
[----:B------:R-:W-:-:S03]  /*1af7f0*/  NOP ;  /* 0x0000000000007918 */ /* 0x000fc60000000000 */
[----:B------:R-:W-:Y:S01]  /*1af800*/  STSM.16.M88.4 [R2], R16 ;  /* 0x0000001002007844 */ /* 0x000fe20000000200 */
[----:B------:R-:W-:-:S03]  /*1af810*/  NOP ;  /* 0x0000000000007918 */ /* 0x000fc60000000000 */
[----:B0-----:R-:W-:Y:S04]  /*1af820*/  STL.64 [R1+0xf0], R8 ;  /* 0x0000f00801007387 */ /* 0x001fe80000100a00 */
[----:B------:R-:W-:Y:S04]  /*1af830*/  STL.64 [R1+0xf8], R10 ;  /* 0x0000f80a01007387 */ /* 0x000fe80000100a00 */
[----:B------:R-:W0:Y:S04]  /*1af840*/  LDS.128 R8, [R2] ;  /* 0x0000000002087984 */ /* 0x000e280000000c00 */
[----:B------:R-:W5:Y:S01]  /*1af850*/  LDL.LU R24, [R1+0x40] ;  /* 0x0000400001187983 */ /* 0x000f620000300800 */
[----:B---3--:R-:W-:Y:S01]  /*1af860*/  PRMT R59, R42, 0x5410, R40 ;  /* 0x000054102a3b7816 */ /* 0x008fe20000000028 */
[----:B------:R-:W-:-:S04]  /*1af870*/  NOP ;  /* 0x0000000000007918 */ /* 0x000fc80000000000 */
[----:B------:R-:W-:Y:S04]  /*1af880*/  STSM.16.M88.4 [R2], R56 ;  /* 0x0000003802007844 */ /* 0x000fe80000000200 */
[----:B0-----:R-:W-:Y:S04]  /*1af890*/  STL.64 [R1+0xe0], R8 ;  /* 0x0000e00801007387 */ /* 0x001fe80000100a00 */
[----:B------:R-:W-:Y:S04]  /*1af8a0*/  STL.64 [R1+0xe8], R10 ;  /* 0x0000e80a01007387 */ /* 0x000fe80000100a00 */
[----:B------:R-:W5:Y:S04]  /*1af8b0*/  LDL.LU R25, [R1+0x44] ;  /* 0x0000440001197983 */ /* 0x000f680000300800 */
[----:B------:R-:W5:Y:S04]  /*1af8c0*/  LDL.LU R26, [R1+0x48] ;  /* 0x00004800011a7983 */ /* 0x000f680000300800 */
[----:B------:R-:W3:Y:S04]  /*1af8d0*/  LDL.LU R39, [R1+0x394] ;  /* 0x0003940001277983 */ /* 0x000ee80000300800 */
[----:B------:R-:W3:Y:S01]  /*1af8e0*/  LDL.LU R40, [R1+0xc70] ;  /* 0x000c700001287983 */ /* 0x000ee20000300800 */
[----:B------:R-:W-:-:S03]  /*1af8f0*/  NOP ;  /* 0x0000000000007918 */ /* 0x000fc60000000000 */
[----:B------:R-:W0:Y:S01]  /*1af900*/  LDS.128 R8, [R2] ;  /* 0x0000000002087984 */ /* 0x000e220000000c00 */
[----:B------:R-:W-:-:S03]  /*1af910*/  NOP ;  /* 0x0000000000007918 */ /* 0x000fc60000000000 */
[----:B------:R-:W-:Y:S04]  /*1af920*/  STSM.16.M88.4 [R2], R20 ;  /* 0x0000001402007844 */ /* 0x000fe80000000200 */
[----:B0-----:R-:W-:Y:S04]  /*1af930*/  STL [R1+0xd4], R9 ;  /* 0x0000d40901007387 */ /* 0x001fe80000100800 */
[----:B------:R-:W-:Y:S01]  /*1af940*/  STL.64 [R1+0xd8], R10 ;  /* 0x0000d80a01007387 */ /* 0x000fe20000100a00 */
[----:B------:R-:W-:Y:S01]  /*1af950*/  IMAD.MOV.U32 R42, RZ, RZ, R8 ;  /* 0x000000ffff2a7224 */ /* 0x000fe200078e0008 */
[----:B------:R-:W-:-:S02]  /*1af960*/  NOP ;  /* 0x0000000000007918 */ /* 0x000fc40000000000 */
[----:B------:R-:W0:Y:S01]  /*1af970*/  LDS.128 R8, [R2] ;  /* 0x0000000002087984 */ /* 0x000e220000000c00 */
[----:B------:R-:W-:Y:S01]  /*1af980*/  IMAD.MOV.U32 R43, RZ, RZ, R14 ;  /* 0x000000ffff2b7224 */ /* 0x000fe200078e000e */
[----:B------:R-:W-:-:S04]  /*1af990*/  NOP ;  /* 0x0000000000007918 */ /* 0x000fc80000000000 */
[----:B------:R-:W-:Y:S01]  /*1af9a0*/  STL.64 [R1+0x7bb0], R42 ;  /* 0x007bb02a01007387 */ /* 0x000fe20000100a00 */
[----:B----4-:R-:W-:-:S03]  /*1af9b0*/  PRMT R51, R41, 0x5410, R0 ;  /* 0x0000541029337816 */ /* 0x010fc60000000000 */
[----:B0-----:R0:W-:Y:S04]  /*1af9c0*/  STL [R1+0xc0], R8 ;  /* 0x0000c00801007387 */ /* 0x0011e80000100800 */
[----:B------:R1:W-:Y:S01]  /*1af9d0*/  STL.64 [R1+0xc8], R10 ;  /* 0x0000c80a01007387 */ /* 0x0003e20000100a00 */
[----:B------:R-:W-:-:S03]  /*1af9e0*/  IMAD.MOV.U32 R41, RZ, RZ, R9 ;  /* 0x000000ffff297224 */ /* 0x000fc600078e0009 */
[----:B0-----:R-:W4:Y:S04]  /*1af9f0*/  LDL.LU R8, [R1] ;  /* 0x0000000001087983 */ /* 0x001f280000300800 */
[----:B------:R-:W4:Y:S04]  /*1afa00*/  LDL.LU R9, [R1+0x4] ;  /* 0x0000040001097983 */ /* 0x000f280000300800 */
[----:B-1----:R-:W4:Y:S04]  /*1afa10*/  LDL.LU R10, [R1+0x8] ;  /* 0x00000800010a7983 */ /* 0x002f280000300800 */
[----:B------:R-:W4:Y:S04]  /*1afa20*/  LDL.LU R11, [R1+0xc] ;  /* 0x00000c00010b7983 */ /* 0x000f280000300800 */
[----:B------:R-:W4:Y:S04]  /*1afa30*/  LDL.LU R59, [R1+0xe30] ;  /* 0x000e3000013b7983 */ /* 0x000f280000300800 */
[----:B------:R-:W4:Y:S04]  /*1afa40*/  LDL.LU R0, [R1+0x1120] ;  /* 0x0011200001007983 */ /* 0x000f280000300800 */
[----:B--2---:R-:W-:Y:S01]  /*1afa50*/  STSM.16.M88.4 [R2], R48 ;  /* 0x0000003002007844 */ /* 0x004fe20000000200 */
[----:B------:R-:W-:-:S03]  /*1afa60*/  NOP ;  /* 0x0000000000007918 */ /* 0x000fc60000000000 */
[----:B------:R-:W0:Y:S04]  /*1afa70*/  LDS.128 R12, [R2] ;  /* 0x00000000020c7984 */ /* 0x000e280000000c00 */
[----:B------:R-:W2:Y:S04]  /*1afa80*/  LDL.LU R60, [R1+0xe2c] ;  /* 0x000e2c00013c7983 */ /* 0x000ea80000300800 */
[----:B------:R-:W2:Y:S01]  /*1afa90*/  LDL.LU R46, [R1+0x111c] ;  /* 0x00111c00012e7983 */ /* 0x000ea20000300800 */
[----:B------:R-:W-:-:S03]  /*1afaa0*/  NOP ;  /* 0x0000000000007918 */ /* 0x000fc60000000000 */
[----:B------:R-:W-:Y:S04]  /*1afab0*/  STSM.16.M88.4 [R2], R28 ;  /* 0x0000001c02007844 */ /* 0x000fe80000000200 */
[----:B0-----:R-:W-:Y:S04]  /*1afac0*/  STL.64 [R1+0xb0], R12 ;  /* 0x0000b00c01007387 */ /* 0x001fe80000100a00 */
[----:B------:R-:W-:Y:S01]  /*1afad0*/  STL.64 [R1+0xb8], R14 ;  /* 0x0000b80e01007387 */ /* 0x000fe20000100a00 */
[----:B------:R-:W-:-:S03]  /*1afae0*/  NOP ;  /* 0x0000000000007918 */ /* 0x000fc60000000000 */
[----:B------:R-:W0:Y:S04]  /*1afaf0*/  LDS.128 R12, [R2] ;  /* 0x00000000020c7984 */ /* 0x000e280000000c00 */
[----:B------:R-:W2:Y:S04]  /*1afb00*/  LDL.LU R47, [R1+0xe28] ;  /* 0x000e2800012f7983 */ /* 0x000ea80000300800 */
[----:B------:R-:W2:Y:S04]  /*1afb10*/  LDL.LU R48, [R1+0x1118] ;  /* 0x0011180001307983 */ /* 0x000ea80000300800 */
[----:B------:R-:W2:Y:S04]  /*1afb20*/  LDL.LU R49, [R1+0x398] ;  /* 0x0003980001317983 */ /* 0x000ea80000300800 */
[----:B------:R-:W2:Y:S04]  /*1afb30*/  LDL.LU R50, [R1+0xb78] ;  /* 0x000b780001327983 */ /* 0x000ea80000300800 */
[----:B------:R-:W2:Y:S04]  /*1afb40*/  LDL.LU R7, [R1+0xe50] ;  /* 0x000e500001077983 */ /* 0x000ea80000300800 */
[----:B------:R-:W2:Y:S04]  /*1afb50*/  LDL.LU R3, [R1+0x1654] ;  /* 0x0016540001037983 */ /* 0x000ea80000300800 */
[----:B0-----:R-:W-:Y:S04]  /*1afb60*/  STL.64 [R1+0xa0], R12 ;  /* 0x0000a00c01007387 */ /* 0x001fe80000100a00 */
[----:B------:R-:W-:Y:S01]  /*1afb70*/  STL.64 [R1+0xa8], R14 ;  /* 0x0000a80e01007387 */ /* 0x000fe20000100a00 */
[----:B------:R-:W-:Y:S01]  /*1afb80*/  NOP ;  /* 0x0000000000007918 */ /* 0x000fe20000000000 */
[----:B---3--:R-:W-:-:S05]  /*1afb90*/  PRMT R27, R40, 0x5410, R39 ;  /* 0x00005410281b7816 */ /* 0x008fca0000000027 */
[----:B-----5:R-:W-:Y:S01]  /*1afba0*/  STSM.16.M88.4 [R2], R24 ;  /* 0x0000001802007844 */ /* 0x020fe20000000200 */
[----:B------:R-:W-:-:S03]  /*1afbb0*/  NOP ;  /* 0x0000000000007918 */ /* 0x000fc60000000000 */
[----:B------:R-:W0:Y:S01]  /*1afbc0*/  LDS.128 R12, [R2] ;  /* 0x00000000020c7984 */ /* 0x000e220000000c00 */
[----:B------:R-:W-:-:S03]  /*1afbd0*/  NOP ;  /* 0x0000000000007918 */ /* 0x000fc60000000000 */
[----:B0-----:R-:W-:Y:S04]  /*1afbe0*/  STL.64 [R1+0x90], R12 ;  /* 0x0000900c01007387 */ /* 0x001fe80000100a00 */
[----:B------:R-:W-:Y:S04]  /*1afbf0*/  STL [R1+0x98], R14 ;  /* 0x0000980e01007387 */ /* 0x000fe80000100800 */
[----:B------:R-:W3:Y:S04]  /*1afc00*/  LDL.LU R24, [R1+0xe4c] ;  /* 0x000e4c0001187983 */ /* 0x000ee80000300800 */
[----:B------:R-:W3:Y:S04]  /*1afc10*/  LDL.LU R25, [R1+0x1650] ;  /* 0x0016500001197983 */ /* 0x000ee80000300800 */
[----:B------:R-:W5:Y:S04]  /*1afc20*/  LDL.LU R26, [R1+0xe48] ;  /* 0x000e4800011a7983 */ /* 0x000f680000300800 */
[----:B------:R-:W5:Y:S04]  /*1afc30*/  LDL.LU R27, [R1+0x113c] ;  /* 0x00113c00011b7983 */ /* 0x000f680000300800 */
[----:B------:R-:W5:Y:S04]  /*1afc40*/  LDL.LU R61, [R1+0xe34] ;  /* 0x000e3400013d7983 */ /* 0x000f680000300800 */
[----:B------:R-:W5:Y:S01]  /*1afc50*/  LDL.LU R39, [R1+0x112c] ;  /* 0x00112c0001277983 */ /* 0x000f620000300800 */
[----:B------:R-:W-:-:S05]  /*1afc60*/  IMAD.MOV.U32 R40, RZ, RZ, R15 ;  /* 0x000000ffff287224 */ /* 0x000fca00078e000f */
[----:B------:R-:W-:Y:S04]  /*1afc70*/  STL.64 [R1+0x7ba0], R40 ;  /* 0x007ba02801007387 */ /* 0x000fe80000100a00 */
[----:B------:R-:W5:Y:S04]  /*1afc80*/  LDL.LU R51, [R1+0xe6c] ;  /* 0x000e6c0001337983 */ /* 0x000f680000300800 */
[----:B------:R-:W5:Y:S04]  /*1afc90*/  LDL.LU R52, [R1+0x1660] ;  /* 0x0016600001347983 */ /* 0x000f680000300800 */
[----:B------:R-:W5:Y:S04]  /*1afca0*/  LDL.LU R53, [R1+0xe68] ;  /* 0x000e680001357983 */ /* 0x000f680000300800 */
[----:B------:R-:W5:Y:S04]  /*1afcb0*/  LDL.LU R56, [R1+0x165c] ;  /* 0x00165c0001387983 */ /* 0x000f680000300800 */
[----:B------:R-:W5:Y:S04]  /*1afcc0*/  LDL.LU R57, [R1+0xe54] ;  /* 0x000e540001397983 */ /* 0x000f680000300800 */
[----:B------:R-:W5:Y:S04]  /*1afcd0*/  LDL.LU R58, [R1+0x1658] ;  /* 0x00165800013a7983 */ /* 0x000f680000300800 */
[----:B----4-:R0:W-:Y:S01]  /*1afce0*/  STSM.16.M88.4 [R2], R8 ;  /* 0x0000000802007844 */ /* 0x0101e20000000200 */
[----:B------:R-:W-:-:S03]  /*1afcf0*/  NOP ;  /* 0x0000000000007918 */ /* 0x000fc60000000000 */
[----:B------:R-:W1:Y:S01]  /*1afd00*/  LDS.128 R12, [R2] ;  /* 0x00000000020c7984 */ /* 0x000e620000000c00 */
[----:B0-----:R-:W-:-:S03]  /*1afd10*/  PRMT R8, R0, 0x5410, R59 ;  /* 0x0000541000087816 */ /* 0x001fc6000000003b */
[----:B------:R-:W4:Y:S04]  /*1afd20*/  LDL.LU R59, [R1+0xa20] ;  /* 0x000a2000013b7983 */ /* 0x000f280000300800 */
[----:B------:R-:W4:Y:S01]  /*1afd30*/  LDL.LU R0, [R1+0xc78] ;  /* 0x000c780001007983 */ /* 0x000f220000300800 */
[----:B--2---:R-:W-:-:S03]  /*1afd40*/  PRMT R9, R46, 0x5410, R60 ;  /* 0x000054102e097816 */ /* 0x004fc6000000003c */
[----:B-1----:R-:W-:Y:S04]  /*1afd50*/  STL [R1+0x80], R12 ;  /* 0x0000800c01007387 */ /* 0x002fe80000100800 */
[----:B------:R-:W-:Y:S01]  /*1afd60*/  STL.64 [R1+0x88], R14 ;  /* 0x0000880e01007387 */ /* 0x000fe20000100a00 */
[----:B------:R-:W-:Y:S01]  /*1afd70*/  IMAD.MOV.U32 R40, RZ, RZ, R13 ;  /* 0x000000ffff287224 */ /* 0x000fe200078e000d */
[----:B------:R-:W-:Y:S02]  /*1afd80*/  NOP ;  /* 0x0000000000007918 */ /* 0x000fe40000000000 */
[----:B------:R-:W2:Y:S04]  /*1afd90*/  LDL.LU R60, [R1+0xe8c] ;  /* 0x000e8c00013c7983 */ /* 0x000ea80000300800 */
[----:B------:R-:W2:Y:S01]  /*1afda0*/  LDL.LU R46, [R1+0x1670] ;  /* 0x00167000012e7983 */ /* 0x000ea20000300800 */
[----:B------:R-:W-:-:S02]  /*1afdb0*/  PRMT R10, R48, 0x5410, R47 ;  /* 0x00005410300a7816 */ /* 0x000fc4000000002f */
[----:B------:R-:W-:Y:S01]  /*1afdc0*/  PRMT R11, R50, 0x5410, R49 ;  /* 0x00005410320b7816 */ /* 0x000fe20000000031 */
[----:B------:R-:W2:Y:S04]  /*1afdd0*/  LDL.LU R47, [R1+0xe88] ;  /* 0x000e8800012f7983 */ /* 0x000ea80000300800 */
[----:B------:R-:W2:Y:S04]  /*1afde0*/  LDL.LU R48, [R1+0x166c] ;  /* 0x00166c0001307983 */ /* 0x000ea80000300800 */
[----:B------:R-:W2:Y:S04]  /*1afdf0*/  LDL.LU R49, [R1+0xe74] ;  /* 0x000e740001317983 */ /* 0x000ea80000300800 */
[----:B------:R-:W2:Y:S04]  /*1afe00*/  LDL.LU R50, [R1+0x1668] ;  /* 0x0016680001327983 */ /* 0x000ea80000300800 */
[----:B------:R0:W-:Y:S01]  /*1afe10*/  STSM.16.M88.4 [R2], R8 ;  /* 0x0000000802007844 */ /* 0x0001e20000000200 */
[----:B------:R-:W-:-:S03]  /*1afe20*/  NOP ;  /* 0x0000000000007918 */ /* 0x000fc60000000000 */
[----:B------:R-:W1:Y:S01]  /*1afe30*/  LDS.128 R12, [R2] ;  /* 0x00000000020c7984 */ /* 0x000e620000000c00 */
[----:B0-----:R-:W-:-:S03]  /*1afe40*/  PRMT R8, R3, 0x5410, R7 ;  /* 0x0000541003087816 */ /* 0x001fc60000000007 */
[----:B------:R-:W2:Y:S04]  /*1afe50*/  LDL.LU R7, [R1+0xe70] ;  /* 0x000e700001077983 */ /* 0x000ea80000300800 */
[----:B------:R-:W2:Y:S04]  /*1afe60*/  LDL.LU R3, [R1+0x1664] ;  /* 0x0016640001037983 */ /* 0x000ea80000300800 */
[----:B-1----:R-:W-:Y:S04]  /*1afe70*/  STL [R1+0x74], R13 ;  /* 0x0000740d01007387 */ /* 0x002fe80000100800 */
[----:B------:R-:W-:Y:S01]  /*1afe80*/  STL.64 [R1+0x78], R14 ;  /* 0x0000780e01007387 */ /* 0x000fe20000100a00 */
[----:B---3--:R-:W-:-:S02]  /*1afe90*/  PRMT R9, R25, 0x5410, R24 ;  /* 0x0000541019097816 */ /* 0x008fc40000000018 */
[----:B-----5:R-:W-:Y:S02]  /*1afea0*/  PRMT R10, R27, 0x5410, R26 ;  /* 0x000054101b0a7816 */ /* 0x020fe4000000001a */
[----:B------:R-:W-:Y:S01]  /*1afeb0*/  PRMT R11, R39, 0x5410, R61 ;  /* 0x00005410270b7816 */ /* 0x000fe2000000003d */
[----:B------:R-:W-:-:S04]  /*1afec0*/  NOP ;  /* 0x0000000000007918 */ /* 0x000fc80000000000 */
[----:B------:R0:W-:Y:S01]  /*1afed0*/  STSM.16.M88.4 [R2], R8 ;  /* 0x0000000802007844 */ /* 0x0001e20000000200 */
[----:B------:R-:W-:Y:S01]  /*1afee0*/  IMAD.MOV.U32 R39, RZ, RZ, R12 ;  /* 0x000000ffff277224 */ /* 0x000fe200078e000c */
[----:B------:R-:W-:Y:S02]  /*1afef0*/  NOP ;  /* 0x0000000000007918 */ /* 0x000fe40000000000 */
[----:B------:R-:W1:Y:S04]  /*1aff00*/  LDS.128 R12, [R2] ;  /* 0x00000000020c7984 */ /* 0x000e680000000c00 */
[----:B------:R-:W-:Y:S04]  /*1aff10*/  STL.64 [R1+0x7c50], R38 ;  /* 0x007c502601007387 */ /* 0x000fe80000100a00 */
[----:B------:R-:W-:Y:S01]  /*1aff20*/  STL.64 [R1+0x7c48], R36 ;  /* 0x007c482401007387 */ /* 0x000fe20000100a00 */
[----:B0-----:R-:W-:-:S02]  /*1aff30*/  PRMT R8, R52, 0x5410, R51 ;  /* 0x0000541034087816 */ /* 0x001fc40000000033 */
[----:B------:R-:W-:Y:S02]  /*1aff40*/  PRMT R9, R56, 0x5410, R53 ;  /* 0x0000541038097816 */ /* 0x000fe40000000035 */
[----:B------:R-:W-:Y:S01]  /*1aff50*/  PRMT R10, R58, 0x5410, R57 ;  /* 0x000054103a0a7816 */ /* 0x000fe20000000039 */
[----:B-1----:R-:W-:Y:S04]  /*1aff60*/  STL [R1+0x64], R13 ;  /* 0x0000640d01007387 */ /* 0x002fe80000100800 */
[----:B------:R0:W-:Y:S04]  /*1aff70*/  STL.64 [R1+0x68], R14 ;  /* 0x0000680e01007387 */ /* 0x0001e80000100a00 */
[----:B------:R-:W3:Y:S04]  /*1aff80*/  LDL.LU R61, [R1+0xea8] ;  /* 0x000ea800013d7983 */ /* 0x000ee80000300800 */
[----:B------:R-:W3:Y:S04]  /*1aff90*/  LDL.LU R51, [R1+0x167c] ;  /* 0x00167c0001337983 */ /* 0x000ee80000300800 */
[----:B------:R-:W5:Y:S04]  /*1affa0*/  LDL.LU R52, [R1+0xe94] ;  /* 0x000e940001347983 */ /* 0x000f680000300800 */
[----:B------:R-:W5:Y:S04]  /*1affb0*/  LDL.LU R53, [R1+0x1678] ;  /* 0x0016780001357983 */ /* 0x000f680000300800 */
[----:B------:R-:W5:Y:S04]  /*1affc0*/  LDL.LU R56, [R1+0xe90] ;  /* 0x000e900001387983 */ /* 0x000f680000300800 */
[----:B------:R-:W5:Y:S04]  /*1affd0*/  LDL.LU R57, [R1+0x1674] ;  /* 0x0016740001397983 */ /* 0x000f680000300800 */
[----:B------:R-:W5:Y:S01]  /*1affe0*/  LDL.LU R58, [R1+0xa24] ;  /* 0x000a2400013a7983 */ /* 0x000f620000300800 */
[----:B----4-:R-:W-:Y:S01]  /*1afff0*/  PRMT R11, R0, 0x5410, R59 ;  /* 0x00005410000b7816 */ /* 0x010fe2000000003b */
[----:B------:R-:W-:-:S02]  /*1b0000*/  NOP ;  /* 0x0000000000007918 */ /* 0x000fc40000000000 */
        /* <DEDUP_REMOVED lines=9> */
[----:B------:R2:W-:Y:S01]  /*1b00a0*/  STSM.16.M88.4 [R2], R8 ;  /* 0x0000000802007844 */ /* 0x0005e20000000200 */
[----:B------:R-:W-:-:S03]  /*1b00b0*/  NOP ;  /* 0x0000000000007918 */ /* 0x000fc60000000000 */
[----:B------:R-:W0:Y:S04]  /*1b00c0*/  LDS.128 R16, [R2] ;  /* 0x0000000002107984 */ /* 0x000e280000000c00 */
[----:B------:R-:W4:Y:S01]  /*1b00d0*/  LDL.LU R27, [R1+0xed4] ;  /* 0x000ed400011b7983 */ /* 0x000f220000300800 */
[----:B--2---:R-:W-:-:S03]  /*1b00e0*/  PRMT R8, R46, 0x5410, R60 ;  /* 0x000054102e087816 */ /* 0x004fc6000000003c */
[----:B------:R-:W2:Y:S04]  /*1b00f0*/  LDL.LU R60, [R1+0x16a8] ;  /* 0x0016a800013c7983 */ /* 0x000ea80000300800 */
[----:B------:R-:W2:Y:S01]  /*1b0100*/  LDL.LU R46, [R1+0xed0] ;  /* 0x000ed000012e7983 */ /* 0x000ea20000300800 */
[----:B------:R-:W-:-:S03]  /*1b0110*/  PRMT R9, R48, 0x5410, R47 ;  /* 0x0000541030097816 */ /* 0x000fc6000000002f */
        /* <DEDUP_REMOVED lines=8> */
[----:B0-----:R-:W-:Y:S04]  /*1b01a0*/  STL [R1+0x50], R16 ;  /* 0x0000501001007387 */ /* 0x001fe80000100800 */
[----:B------:R3:W-:Y:S04]  /*1b01b0*/  STSM.16.M88.4 [R2], R8 ;  /* 0x0000000802007844 */ /* 0x0007e80000000200 */
[----:B------:R-:W-:Y:S01]  /*1b01c0*/  STL.64 [R1+0x58], R18 ;  /* 0x0000581201007387 */ /* 0x000fe20000100a00 */
[----:B------:R-:W-:Y:S01]  /*1b01d0*/  IMAD.MOV.U32 R3, RZ, RZ, R17 ;  /* 0x000000ffff037224 */ /* 0x000fe200078e0011 */
[----:B------:R-:W-:-:S02]  /*1b01e0*/  NOP ;  /* 0x0000000000007918 */ /* 0x000fc40000000000 */
[----:B------:R-:W0:Y:S01]  /*1b01f0*/  LDS.128 R16, [R2] ;  /* 0x0000000002107984 */ /* 0x000e220000000c00 */
[----:B------:R-:W-:Y:S01]  /*1b0200*/  IMAD.MOV.U32 R0, RZ, RZ, R12 ;  /* 0x000000ffff007224 */ /* 0x000fe200078e000c */
[----:B------:R-:W-:Y:S01]  /*1b0210*/  NOP ;  /* 0x0000000000007918 */ /* 0x000fe20000000000 */
[----:B---3--:R-:W-:Y:S02]  /*1b0220*/  PRMT R8, R51, 0x5410, R61 ;  /* 0x0000541033087816 */ /* 0x008fe4000000003d */
[----:B------:R-:W3:Y:S04]  /*1b0230*/  LDL.LU R61, [R1+0xef4] ;  /* 0x000ef400013d7983 */ /* 0x000ee80000300800 */
[----:B------:R-:W3:Y:S04]  /*1b0240*/  LDL.LU R51, [R1+0x16c8] ;  /* 0x0016c80001337983 */ /* 0x000ee80000300800 */
[----:B0-----:R-:W-:Y:S01]  /*1b0250*/  STL.64 [R1+0x40], R16 ;  /* 0x0000401001007387 */ /* 0x001fe20000100a00 */
[----:B-----5:R-:W-:-:S03]  /*1b0260*/  PRMT R9, R53, 0x5410, R52 ;  /* 0x0000541035097816 */ /* 0x020fc60000000034 */
[----:B------:R-:W-:Y:S04]  /*1b0270*/  STL.64 [R1+0x48], R18 ;  /* 0x0000481201007387 */ /* 0x000fe80000100a00 */
[----:B------:R-:W5:Y:S01]  /*1b0280*/  LDL.LU R52, [R1+0xef0] ;  /* 0x000ef00001347983 */ /* 0x000f620000300800 */
[----:B------:R-:W-:-:S03]  /*1b0290*/  PRMT R10, R57, 0x5410, R56 ;  /* 0x00005410390a7816 */ /* 0x000fc60000000038 */
[----:B------:R-:W5:Y:S04]  /*1b02a0*/  LDL.LU R53, [R1+0x16c4] ;  /* 0x0016c40001357983 */ /* 0x000f680000300800 */
[----:B------:R-:W5:Y:S04]  /*1b02b0*/  LDL.LU R56, [R1+0xeec] ;  /* 0x000eec0001387983 */ /* 0x000f680000300800 */
[----:B------:R-:W5:Y:S01]  /*1b02c0*/  LDL.LU R57, [R1+0x16c0] ;  /* 0x0016c00001397983 */ /* 0x000f620000300800 */
[----:B----4-:R-:W-:-:S03]  /*1b02d0*/  PRMT R11, R59, 0x5410, R58 ;  /* 0x000054103b0b7816 */ /* 0x010fc6000000003a */
[----:B------:R-:W4:Y:S04]  /*1b02e0*/  LDL.LU R58, [R1+0xee8] ;  /* 0x000ee800013a7983 */ /* 0x000f280000300800 */
[----:B------:R-:W4:Y:S04]  /*1b02f0*/  LDL.LU R59, [R1+0x16ac] ;  /* 0x0016ac00013b7983 */ /* 0x000f280000300800 */
[----:B------:R0:W-:Y:S02]  /*1b0300*/  STSM.16.M88.4 [R2], R8 ;  /* 0x0000000802007844 */ /* 0x0001e40000000200 */
[----:B0-----:R-:W-:Y:S01]  /*1b0310*/  PRMT R8, R32, 0x5410, R15 ;  /* 0x0000541020087816 */ /* 0x001fe2000000000f */
[----:B------:R-:W-:Y:S01]  /*1b0320*/  NOP ;  /* 0x0000000000007918 */ /* 0x000fe20000000000 */
[----:B------:R-:W0:Y:S01]  /*1b0330*/  LDS.128 R12, [R2] ;  /* 0x00000000020c7984 */ /* 0x000e220000000c00 */
[----:B------:R-:W-:-:S02]  /*1b0340*/  PRMT R9, R34, 0x5410, R33 ;  /* 0x0000541022097816 */ /* 0x000fc40000000021 */
[----:B------:R-:W-:Y:S02]  /*1b0350*/  PRMT R10, R24, 0x5410, R35 ;  /* 0x00005410180a7816 */ /* 0x000fe40000000023 */
[----:B------:R-:W-:Y:S01]  /*1b0360*/  PRMT R11, R26, 0x5410, R25 ;  /* 0x000054101a0b7816 */ /* 0x000fe20000000019 */
[----:B------:R-:W-:-:S04]  /*1b0370*/  NOP ;  /* 0x0000000000007918 */ /* 0x000fc80000000000 */
[----:B------:R2:W-:Y:S01]  /*1b0380*/  STSM.16.M88.4 [R2], R8 ;  /* 0x0000000802007844 */ /* 0x0005e20000000200 */
[----:B------:R-:W-:-:S03]  /*1b0390*/  NOP ;  /* 0x0000000000007918 */ /* 0x000fc60000000000 */
[----:B------:R-:W1:Y:S01]  /*1b03a0*/  LDS.128 R16, [R2] ;  /* 0x0000000002107984 */ /* 0x000e620000000c00 */
[----:B--2---:R-:W-:Y:S02]  /*1b03b0*/  PRMT R8, R60, 0x5410, R27 ;  /* 0x000054103c087816 */ /* 0x004fe4000000001b */
[----:B------:R-:W-:Y:S02]  /*1b03c0*/  PRMT R9, R47, 0x5410, R46 ;  /* 0x000054102f097816 */ /* 0x000fe4000000002e */
[----:B------:R-:W-:Y:S01]  /*1b03d0*/  PRMT R10, R49, 0x5410, R48 ;  /* 0x00005410310a7816 */ /* 0x000fe20000000030 */
[----:B0-----:R-:W-:Y:S04]  /*1b03e0*/  STL.64 [R1+0x30], R12 ;  /* 0x0000300c01007387 */ /* 0x001fe80000100a00 */
[----:B------:R0:W-:Y:S01]  /*1b03f0*/  STL.64 [R1+0x38], R14 ;  /* 0x0000380e01007387 */ /* 0x0001e20000100a00 */
[----:B------:R-:W-:Y:S01]  /*1b0400*/  PRMT R11, R7, 0x5410, R50 ;  /* 0x00005410070b7816 */ /* 0x000fe20000000032 */
[----:B------:R-:W-:-:S02]  /*1b0410*/  NOP ;  /* 0x0000000000007918 */ /* 0x000fc40000000000 */
        /* <DEDUP_REMOVED lines=10> */
[----:B-1----:R-:W-:Y:S04]  /*1b04c0*/  STL.64 [R1+0x20], R16 ;  /* 0x0000201001007387 */ /* 0x002fe80000100a00 */
[----:B------:R3:W-:Y:S04]  /*1b04d0*/  STSM.16.M88.4 [R2], R8 ;  /* 0x0000000802007844 */ /* 0x0007e80000000200 */
        /* <DEDUP_REMOVED lines=8> */
[----:B------:R-:W2:Y:S01]  /*1b0560*/  LDL.LU R26, [R1+0x16d8] ;  /* 0x0016d800011a7983 */ /* 0x000ea20000300800 */
[----:B---3--:R-:W-:-:S03]  /*1b0570*/  PRMT R8, R51, 0x5410, R61 ;  /* 0x0000541033087816 */ /* 0x008fc6000000003d */
[----:B------:R-:W3:Y:S04]  /*1b0580*/  LDL.LU R61, [R1+0xf3c] ;  /* 0x000f3c00013d7983 */ /* 0x000ee80000300800 */
[----:B------:R-:W3:Y:S04]  /*1b0590*/  LDL.LU R51, [R1+0x16f0] ;  /* 0x0016f00001337983 */ /* 0x000ee80000300800 */
[----:B0-----:R-:W-:Y:S04]  /*1b05a0*/  STL.64 [R1+0x10], R16 ;  /* 0x0000101001007387 */ /* 0x001fe80000100a00 */
[----:B------:R-:W-:Y:S01]  /*1b05b0*/  STL.64 [R1+0x18], R18 ;  /* 0x0000181201007387 */ /* 0x000fe20000100a00 */
[----:B-----5:R-:W-:-:S03]  /*1b05c0*/  PRMT R9, R53, 0x5410, R52 ;  /* 0x0000541035097816 */ /* 0x020fc60000000034 */
[----:B------:R-:W5:Y:S01]  /*1b05d0*/  LDL.LU R52, [R1+0xf38] ;  /* 0x000f380001347983 */ /* 0x000f620000300800 */
[----:B------:R-:W-:-:S03]  /*1b05e0*/  PRMT R10, R57, 0x5410, R56 ;  /* 0x00005410390a7816 */ /* 0x000fc60000000038 */
[----:B------:R-:W5:Y:S04]  /*1b05f0*/  LDL.LU R53, [R1+0x16ec] ;  /* 0x0016ec0001357983 */ /* 0x000f680000300800 */
[----:B------:R-:W5:Y:S04]  /*1b0600*/  LDL.LU R56, [R1+0xf34] ;  /* 0x000f340001387983 */ /* 0x000f680000300800 */
[----:B------:R-:W5:Y:S01]  /*1b0610*/  LDL.LU R57, [R1+0x16e8] ;  /* 0x0016e80001397983 */ /* 0x000f620000300800 */
[----:B----4-:R-:W-:Y:S01]  /*1b0620*/  PRMT R11, R59, 0x5410, R58 ;  /* 0x000054103b0b7816 */ /* 0x010fe2000000003a */
[----:B------:R-:W-:-:S02]  /*1b0630*/  NOP ;  /* 0x0000000000007918 */ /* 0x000fc40000000000 */
[----:B------:R-:W4:Y:S04]  /*1b0640*/  LDL.LU R58, [R1+0xa50] ;  /* 0x000a5000013a7983 */ /* 0x000f280000300800 */
[----:B------:R-:W4:Y:S04]  /*1b0650*/  LDL.LU R59, [R1+0xca4] ;  /* 0x000ca400013b7983 */ /* 0x000f280000300800 */
[----:B------:R-:W-:Y:S01]  /*1b0660*/  STSM.16.M88.4 [R2], R8 ;  /* 0x0000000802007844 */ /* 0x000fe20000000200 */
[----:B------:R-:W-:-:S03]  /*1b0670*/  NOP ;  /* 0x0000000000007918 */ /* 0x000fc60000000000 */
[----:B------:R-:W0:Y:S04]  /*1b0680*/  LDS.128 R8, [R2] ;  /* 0x0000000002087984 */ /* 0x000e280000000c00 */
[----:B0-----:R-:W-:Y:S04]  /*1b0690*/  STL.64 [R1], R8 ;  /* 0x0000000801007387 */ /* 0x001fe80000100a00 */
[----:B------:R-:W-:Y:S01]  /*1b06a0*/  STL.64 [R1+0x8], R10 ;  /* 0x0000080a01007387 */ /* 0x000fe20000100a00 */
[----:B------:R-:W-:Y:S01]  /*1b06b0*/  NOP ;  /* 0x0000000000007918 */ /* 0x000fe20000000000 */
[----:B--2---:R-:W-:-:S02]  /*1b06c0*/  PRMT R13, R60, 0x5410, R27 ;  /* 0x000054103c0d7816 */ /* 0x004fc4000000001b */
[----:B------:R-:W2:Y:S01]  /*1b06d0*/  LDL.LU R27, [R1+0xf5c] ;  /* 0x000f5c00011b7983 */ /* 0x000ea20000300800 */
[----:B------:R-:W-:-:S03]  /*1b06e0*/  PRMT R14, R47, 0x5410, R46 ;  /* 0x000054102f0e7816 */ /* 0x000fc6000000002e */
[----:B------:R-:W2:Y:S01]  /*1b06f0*/  LDL.LU R60, [R1+0x1700] ;  /* 0x00170000013c7983 */ /* 0x000ea20000300800 */
[----:B------:R-:W-:-:S03]  /*1b0700*/  PRMT R12, R32, 0x5410, R15 ;  /* 0x00005410200c7816 */ /* 0x000fc6000000000f */
[----:B------:R-:W2:Y:S01]  /*1b0710*/  LDL.LU R46, [R1+0xf58] ;  /* 0x000f5800012e7983 */ /* 0x000ea20000300800 */
[----:B------:R-:W-:-:S03]  /*1b0720*/  PRMT R15, R49, 0x5410, R48 ;  /* 0x00005410310f7816 */ /* 0x000fc60000000030 */
[----:B------:R-:W2:Y:S04]  /*1b0730*/  LDL.LU R47, [R1+0x16fc] ;  /* 0x0016fc00012f7983 */ /* 0x000ea80000300800 */
[----:B------:R-:W2:Y:S01]  /*1b0740*/  LDL.LU R48, [R1+0xf54] ;  /* 0x000f540001307983 */ /* 0x000ea20000300800 */
[----:B------:R-:W-:-:S03]  /*1b0750*/  PRMT R16, R7, 0x5410, R50 ;  /* 0x0000541007107816 */ /* 0x000fc60000000032 */
[----:B------:R-:W2:Y:S04]  /*1b0760*/  LDL.LU R49, [R1+0x16f8] ;  /* 0x0016f80001317983 */ /* 0x000ea80000300800 */
[----:B------:R-:W2:Y:S04]  /*1b0770*/  LDL.LU R50, [R1+0xf50] ;  /* 0x000f500001327983 */ /* 0x000ea80000300800 */
[----:B------:R-:W2:Y:S04]  /*1b0780*/  LDL.LU R7, [R1+0x16f4] ;  /* 0x0016f40001077983 */ /* 0x000ea80000300800 */
[----:B------:R-:W-:Y:S01]  /*1b0790*/  STSM.16.M88.4 [R2], R12 ;  /* 0x0000000c02007844 */ /* 0x000fe20000000200 */
[----:B------:R-:W-:-:S03]  /*1b07a0*/  NOP ;  /* 0x0000000000007918 */ /* 0x000fc60000000000 */
[----:B------:R-:W0:Y:S04]  /*1b07b0*/  LDS.128 R8, [R2] ;  /* 0x0000000002087984 */ /* 0x000e280000000c00 */
[----:B0-----:R-:W-:Y:S04]  /*1b07c0*/  STL.64 [R1+0x7b58], R8 ;  /* 0x007b580801007387 */ /* 0x001fe80000100a00 */
[----:B------:R-:W-:Y:S01]  /*1b07d0*/  STL.64 [R1+0x7b50], R10 ;  /* 0x007b500a01007387 */ /* 0x000fe20000100a00 */
[----:B---3--:R-:W-:-:S03]  /*1b07e0*/  PRMT R20, R51, 0x5410, R61 ;  /* 0x0000541033147816 */ /* 0x008fc6000000003d */
[----:B------:R-:W3:Y:S04]  /*1b07f0*/  LDL.LU R61, [R1+0xf78] ;  /* 0x000f7800013d7983 */ /* 0x000ee80000300800 */
[----:B------:R-:W3:Y:S01]  /*1b0800*/  LDL.LU R51, [R1+0x170c] ;  /* 0x00170c0001337983 */ /* 0x000ee20000300800 */
[----:B-----5:R-:W-:-:S03]  /*1b0810*/  PRMT R21, R53, 0x5410, R52 ;  /* 0x0000541035157816 */ /* 0x020fc60000000034 */
[----:B------:R-:W5:Y:S01]  /*1b0820*/  LDL.LU R52, [R1+0xf64] ;  /* 0x000f640001347983 */ /* 0x000f620000300800 */
[----:B------:R-:W-:-:S03]  /*1b0830*/  PRMT R22, R57, 0x5410, R56 ;  /* 0x0000541039167816 */ /* 0x000fc60000000038 */
[----:B------:R-:W5:Y:S04]  /*1b0840*/  LDL.LU R53, [R1+0x1708] ;  /* 0x0017080001357983 */ /* 0x000f680000300800 */
[----:B------:R-:W5:Y:S04]  /*1b0850*/  LDL.LU R56, [R1+0xf60] ;  /* 0x000f600001387983 */ /* 0x000f680000300800 */
[----:B------:R-:W5:Y:S01]  /*1b0860*/  LDL.LU R57, [R1+0x1704] ;  /* 0x0017040001397983 */ /* 0x000f620000300800 */
[----:B----4-:R-:W-:Y:S02]  /*1b0870*/  PRMT R23, R59, 0x5410, R58 ;  /* 0x000054103b177816 */ /* 0x010fe4000000003a */
[----:B------:R-:W-:Y:S01]  /*1b0880*/  PRMT R17, R34, 0x5410, R33 ;  /* 0x0000541022117816 */ /* 0x000fe20000000021 */
[----:B------:R-:W4:Y:S04]  /*1b0890*/  LDL.LU R58, [R1+0xa54] ;  /* 0x000a5400013a7983 */ /* 0x000f280000300800 */
[----:B------:R-:W4:Y:S01]  /*1b08a0*/  LDL.LU R59, [R1+0xcc0] ;  /* 0x000cc000013b7983 */ /* 0x000f220000300800 */
[----:B------:R-:W-:-:S02]  /*1b08b0*/  PRMT R18, R24, 0x5410, R35 ;  /* 0x0000541018127816 */ /* 0x000fc40000000023 */
[----:B------:R-:W-:Y:S01]  /*1b08c0*/  PRMT R19, R26, 0x5410, R25 ;  /* 0x000054101a137816 */ /* 0x000fe20000000019 */
[----:B------:R-:W-:-:S04]  /*1b08d0*/  NOP ;  /* 0x0000000000007918 */ /* 0x000fc80000000000 */
        /* <DEDUP_REMOVED lines=18> */
[----:B--2---:R-:W-:-:S03]  /*1b0a00*/  PRMT R24, R60, 0x5410, R27 ;  /* 0x000054103c187816 */ /* 0x004fc6000000001b */
        /* <DEDUP_REMOVED lines=10> */
[----:B-1----:R-:W-:Y:S04]  /*1b0ab0*/  STL.64 [R1+0x7b88], R16 ;  /* 0x007b881001007387 */ /* 0x002fe80000100a00 */
[----:B------:R-:W-:Y:S01]  /*1b0ac0*/  STL.64 [R1+0x7b80], R18 ;  /* 0x007b801201007387 */ /* 0x000fe20000100a00 */
[----:B------:R-:W-:Y:S01]  /*1b0ad0*/  NOP ;  /* 0x0000000000007918 */ /* 0x000fe20000000000 */
[----:B---3--:R-:W-:-:S02]  /*1b0ae0*/  PRMT R28, R51, 0x5410, R61 ;  /* 0x00005410331c7816 */ /* 0x008fc4000000003d */
        /* <DEDUP_REMOVED lines=17> */
[----:B------:R-:W-:Y:S04]  /*1b0c00*/  LDS.128 R24, [R2] ;  /* 0x0000000002187984 */ /* 0x000fe80000000c00 */
[----:B0-----:R-:W-:Y:S04]  /*1b0c10*/  STL.64 [R1+0x7b90], R22 ;  /* 0x007b901601007387 */ /* 0x001fe80000100a00 */
[----:B------:R-:W-:Y:S01]  /*1b0c20*/  STL.64 [R1+0x7c60], R20 ;  /* 0x007c601401007387 */ /* 0x000fe20000100a00 */
[----:B------:R-:W-:Y:S02]  /*1b0c30*/  PRMT R32, R32, 0x5410, R38 ;  /* 0x0000541020207816 */ /* 0x000fe40000000026 */
[----:B------:R-:W-:-:S02]  /*1b0c40*/  PRMT R33, R33, 0x5410, R39 ;  /* 0x0000541021217816 */ /* 0x000fc40000000027 */
[----:B------:R-:W-:Y:S02]  /*1b0c50*/  PRMT R34, R34, 0x5410, R41 ;  /* 0x0000541022227816 */ /* 0x000fe40000000029 */
[----:B------:R-:W-:Y:S01]  /*1b0c60*/  PRMT R35, R35, 0x5410, R42 ;  /* 0x0000541023237816 */ /* 0x000fe2000000002a */
[----:B------:R-:W-:-:S04]  /*1b0c70*/  NOP ;  /* 0x0000000000007918 */ /* 0x000fc80000000000 */
[----:B------:R2:W-:Y:S01]  /*1b0c80*/  STSM.16.M88.4 [R2], R32 ;  /* 0x0000002002007844 */ /* 0x0005e20000000200 */
[----:B------:R-:W-:-:S03]  /*1b0c90*/  NOP ;  /* 0x0000000000007918 */ /* 0x000fc60000000000 */
[----:B------:R-:W-:Y:S01]  /*1b0ca0*/  LDS.128 R28, [R2] ;  /* 0x00000000021c7984 */ /* 0x000fe20000000c00 */
[----:B--2---:R-:W-:Y:S02]  /*1b0cb0*/  PRMT R32, R60, 0x5410, R43 ;  /* 0x000054103c207816 */ /* 0x004fe4000000002b */
[----:B------:R-:W-:Y:S01]  /*1b0cc0*/  PRMT R33, R47, 0x5410, R46 ;  /* 0x000054102f217816 */ /* 0x000fe2000000002e */
[----:B------:R-:W2:Y:S04]  /*1b0cd0*/  LDL.LU R43, [R1+0xfb0] ;  /* 0x000fb000012b7983 */ /* 0x000ea80000300800 */
[----:B------:R-:W2:Y:S04]  /*1b0ce0*/  LDL.LU R60, [R1+0x1764] ;  /* 0x00176400013c7983 */ /* 0x000ea80000300800 */
        /* <DEDUP_REMOVED lines=31> */
[----:B------:R-:W-:Y:S01]  /*1b0ee0*/  LDS.128 R32, [R2] ;  /* 0x0000000002207984 */ /* 0x000fe20000000c00 */
[----:B------:R-:W-:-:S03]  /*1b0ef0*/  NOP ;  /* 0x0000000000007918 */ /* 0x000fc60000000000 */
[----:B------:R2:W-:Y:S01]  /*1b0f00*/  STSM.16.M88.4 [R2], R12 ;  /* 0x0000000c02007844 */ /* 0x0005e20000000200 */
[----:B------:R-:W-:-:S03]  /*1b0f10*/  NOP ;  /* 0x0000000000007918 */ /* 0x000fc60000000000 */
[----:B------:R-:W0:Y:S01]  /*1b0f20*/  LDS.128 R16, [R2] ;  /* 0x0000000002107984 */ /* 0x000e220000000c00 */
[----:B--2---:R-:W-:-:S03]  /*1b0f30*/  PRMT R12, R60, 0x5410, R43 ;  /* 0x000054103c0c7816 */ /* 0x004fc6000000002b */
[----:B------:R-:W2:Y:S01]  /*1b0f40*/  LDL.LU R43, [R1+0xfdc] ;  /* 0x000fdc00012b7983 */ /* 0x000ea20000300800 */
[----:B------:R-:W-:-:S03]  /*1b0f50*/  PRMT R13, R47, 0x5410, R46 ;  /* 0x000054102f0d7816 */ /* 0x000fc6000000002e */
[----:B------:R-:W2:Y:S04]  /*1b0f60*/  LDL.LU R60, [R1+0x1790] ;  /* 0x00179000013c7983 */ /* 0x000ea80000300800 */
[----:B------:R-:W2:Y:S01]  /*1b0f70*/  LDL.LU R46, [R1+0xfd8] ;  /* 0x000fd800012e7983 */ /* 0x000ea20000300800 */
[----:B------:R-:W-:-:S03]  /*1b0f80*/  PRMT R14, R49, 0x5410, R48 ;  /* 0x00005410310e7816 */ /* 0x000fc60000000030 */
[----:B------:R-:W2:Y:S01]  /*1b0f90*/  LDL.LU R47, [R1+0x178c] ;  /* 0x00178c00012f7983 */ /* 0x000ea20000300800 */
[----:B------:R-:W-:Y:S01]  /*1b0fa0*/  PRMT R15, R7, 0x5410, R50 ;  /* 0x00005410070f7816 */ /* 0x000fe20000000032 */
[----:B------:R-:W-:-:S04]  /*1b0fb0*/  NOP ;  /* 0x0000000000007918 */ /* 0x000fc80000000000 */
[----:B------:R-:W-:Y:S01]  /*1b0fc0*/  STSM.16.M88.4 [R2], R12 ;  /* 0x0000000c02007844 */ /* 0x000fe20000000200 */
[----:B------:R-:W-:-:S03]  /*1b0fd0*/  NOP ;  /* 0x0000000000007918 */ /* 0x000fc60000000000 */
[----:B------:R-:W1:Y:S04]  /*1b0fe0*/  LDS.128 R12, [R2] ;  /* 0x00000000020c7984 */ /* 0x000e680000000c00 */
[----:B------:R-:W2:Y:S01]  /*1b0ff0*/  LDL.LU R48, [R1+0xfd4] ;  /* 0x000fd40001307983 */ /* 0x000ea20000300800 */
[----:B------:R-:W-:-:S03]  /*1b1000*/  PRMT R8, R9, 0x5410, R8 ;  /* 0x0000541009087816 */ /* 0x000fc60000000008 */
[----:B------:R-:W2:Y:S01]  /*1b1010*/  LDL.LU R49, [R1+0x1788] ;  /* 0x0017880001317983 */ /* 0x000ea20000300800 */
[----:B------:R-:W-:Y:S02]  /*1b1020*/  PRMT R9, R37, 0x5410, R36 ;  /* 0x0000541025097816 */ /* 0x000fe40000000024 */
[----:B------:R-:W-:Y:S02]  /*1b1030*/  PRMT R10, R39, 0x5410, R38 ;  /* 0x00005410270a7816 */ /* 0x000fe40000000026 */
[----:B------:R-:W-:Y:S01]  /*1b1040*/  PRMT R11, R42, 0x5410, R41 ;  /* 0x000054102a0b7816 */ /* 0x000fe20000000029 */
[----:B------:R-:W2:Y:S04]  /*1b1050*/  LDL.LU R50, [R1+0xfd0] ;  /* 0x000fd00001327983 */ /* 0x000ea80000300800 */
[----:B------:R-:W2:Y:S04]  /*1b1060*/  LDL.LU R7, [R1+0x1784] ;  /* 0x0017840001077983 */ /* 0x000ea80000300800 */
[----:B0-----:R-:W-:Y:S04]  /*1b1070*/  STL.64 [R1+0x2d0], R16 ;  /* 0x0002d01001007387 */ /* 0x001fe80000100a00 */
[----:B------:R-:W-:Y:S01]  /*1b1080*/  STL.64 [R1+0x2d8], R18 ;  /* 0x0002d81201007387 */ /* 0x000fe20000100a00 */
[----:B------:R-:W-:-:S03]  /*1b1090*/  NOP ;  /* 0x0000000000007918 */ /* 0x000fc60000000000 */
[----:B------:R3:W-:Y:S04]  /*1b10a0*/  STSM.16.M88.4 [R2], R8 ;  /* 0x0000000802007844 */ /* 0x0007e80000000200 */
[----:B-1----:R-:W-:Y:S04]  /*1b10b0*/  STL.64 [R1+0x350], R12 ;  /* 0x0003500c01007387 */ /* 0x002fe80000100a00 */
[----:B------:R-:W-:Y:S01]  /*1b10c0*/  STL.64 [R1+0x358], R14 ;  /* 0x0003580e01007387 */ /* 0x000fe20000100a00 */
[----:B------:R-:W-:-:S03]  /*1b10d0*/  NOP ;  /* 0x0000000000007918 */ /* 0x000fc60000000000 */
[----:B------:R-:W0:Y:S01]  /*1b10e0*/  LDS.128 R12, [R2] ;  /* 0x00000000020c7984 */ /* 0x000e220000000c00 */
        /* <DEDUP_REMOVED lines=13> */
[----:B------:R1:W-:Y:S01]  /*1b11c0*/  STSM.16.M88.4 [R2], R8 ;  /* 0x0000000802007844 */ /* 0x0003e20000000200 */
[----:B------:R-:W-:-:S03]  /*1b11d0*/  NOP ;  /* 0x0000000000007918 */ /* 0x000fc60000000000 */
[----:B------:R-:W2:Y:S04]  /*1b11e0*/  LDS.128 R16, [R2] ;  /* 0x0000000002107984 */ /* 0x000ea80000000c00 */
[----:B0-----:R2:W-:Y:S04]  /*1b11f0*/  STL.64 [R1+0x340], R12 ;  /* 0x0003400c01007387 */ /* 0x0015e80000100a00 */
[----:B------:R0:W-:Y:S04]  /*1b1200*/  STL.64 [R1+0x348], R14 ;  /* 0x0003480e01007387 */ /* 0x0001e80000100a00 */
[----:B-1----:R-:W4:Y:S04]  /*1b1210*/  LDL.LU R8, [R1+0xff8] ;  /* 0x000ff80001087983 */ /* 0x002f280000300800 */
[----:B------:R-:W4:Y:S04]  /*1b1220*/  LDL.LU R9, [R1+0x17ac] ;  /* 0x0017ac0001097983 */ /* 0x000f280000300800 */
[----:B------:R-:W4:Y:S04]  /*1b1230*/  LDL.LU R36, [R1+0xff4] ;  /* 0x000ff40001247983 */ /* 0x000f280000300800 */
[----:B------:R-:W4:Y:S04]  /*1b1240*/  LDL.LU R37, [R1+0x17a8] ;  /* 0x0017a80001257983 */ /* 0x000f280000300800 */
[----:B------:R-:W4:Y:S04]  /*1b1250*/  LDL.LU R38, [R1+0xff0] ;  /* 0x000ff00001267983 */ /* 0x000f280000300800 */
[----:B------:R-:W4:Y:S04]  /*1b1260*/  LDL.LU R39, [R1+0x17a4] ;  /* 0x0017a40001277983 */ /* 0x000f280000300800 */
[----:B------:R-:W4:Y:S04]  /*1b1270*/  LDL.LU R41, [R1+0xfec] ;  /* 0x000fec0001297983 */ /* 0x000f280000300800 */
[----:B------:R-:W4:Y:S01]  /*1b1280*/  LDL.LU R42, [R1+0x17a0] ;  /* 0x0017a000012a7983 */ /* 0x000f220000300800 */
[----:B--2---:R-:W-:-:S02]  /*1b1290*/  PRMT R12, R60, 0x5410, R43 ;  /* 0x000054103c0c7816 */ /* 0x004fc4000000002b */
[----:B------:R-:W-:Y:S02]  /*1b12a0*/  PRMT R13, R47, 0x5410, R46 ;  /* 0x000054102f0d7816 */ /* 0x000fe4000000002e */
[----:B------:R-:W2:Y:S04]  /*1b12b0*/  LDL.LU R46, [R1+0x1004] ;  /* 0x00100400012e7983 */ /* 0x000ea80000300800 */
[----:B------:R-:W2:Y:S04]  /*1b12c0*/  LDL.LU R47, [R1+0x17b8] ;  /* 0x0017b800012f7983 */ /* 0x000ea80000300800 */
[----:B------:R-:W-:Y:S04]  /*1b12d0*/  STL.64 [R1+0x330], R16 ;  /* 0x0003301001007387 */ /* 0x000fe80000100a00 */
[----:B------:R-:W-:Y:S01]  /*1b12e0*/  STL.64 [R1+0x338], R18 ;  /* 0x0003381201007387 */ /* 0x000fe20000100a00 */
[----:B------:R-:W-:Y:S01]  /*1b12f0*/  NOP ;  /* 0x0000000000007918 */ /* 0x000fe20000000000 */
[----:B0-----:R-:W-:-:S02]  /*1b1300*/  PRMT R14, R49, 0x5410, R48 ;  /* 0x00005410310e7816 */ /* 0x001fc40000000030 */
[----:B------:R-:W2:Y:S04]  /*1b1310*/  LDL.LU R48, [R1+0x1000] ;  /* 0x0010000001307983 */ /* 0x000ea80000300800 */
[----:B------:R-:W2:Y:S01]  /*1b1320*/  LDL.LU R49, [R1+0x17b4] ;  /* 0x0017b40001317983 */ /* 0x000ea20000300800 */
[----:B------:R-:W-:-:S03]  /*1b1330*/  PRMT R15, R7, 0x5410, R50 ;  /* 0x00005410070f7816 */ /* 0x000fc60000000032 */
[----:B------:R-:W2:Y:S04]  /*1b1340*/  LDL.LU R50, [R1+0xffc] ;  /* 0x000ffc0001327983 */ /* 0x000ea80000300800 */
[----:B------:R-:W2:Y:S04]  /*1b1350*/  LDL.LU R7, [R1+0x17b0] ;  /* 0x0017b00001077983 */ /* 0x000ea80000300800 */
[----:B------:R3:W-:Y:S04]  /*1b1360*/  STSM.16.M88.4 [R2], R12 ;  /* 0x0000000c02007844 */ /* 0x0007e80000000200 */
[----:B------:R-:W2:Y:S01]  /*1b1370*/  LDL.LU R43, [R1+0xaa8] ;  /* 0x000aa800012b7983 */ /* 0x000ea20000300800 */
[----:B------:R-:W-:-:S03]  /*1b1380*/  NOP ;  /* 0x0000000000007918 */ /* 0x000fc60000000000 */
[----:B------:R-:W0:Y:S01]  /*1b1390*/  LDS.128 R16, [R2] ;  /* 0x0000000002107984 */ /* 0x000e220000000c00 */
[----:B---3--:R-:W-:-:S03]  /*1b13a0*/  PRMT R12, R51, 0x5410, R61 ;  /* 0x00005410330c7816 */ /* 0x008fc6000000003d */
[----:B------:R-:W3:Y:S04]  /*1b13b0*/  LDL.LU R51, [R1+0xcfc] ;  /* 0x000cfc0001337983 */ /* 0x000ee80000300800 */
        /* <DEDUP_REMOVED lines=14> */
[----:B------:R-:W1:Y:S01]  /*1b14a0*/  LDS.128 R12, [R2] ;  /* 0x00000000020c7984 */ /* 0x000e620000000c00 */
[----:B------:R-:W-:Y:S02]  /*1b14b0*/  PRMT R8, R9, 0x5410, R8 ;  /* 0x0000541009087816 */ /* 0x000fe40000000008 */
[----:B------:R-:W-:Y:S02]  /*1b14c0*/  PRMT R9, R37, 0x5410, R36 ;  /* 0x0000541025097816 */ /* 0x000fe40000000024 */
[----:B------:R-:W-:Y:S02]  /*1b14d0*/  PRMT R10, R39, 0x5410, R38 ;  /* 0x00005410270a7816 */ /* 0x000fe40000000026 */
[----:B------:R-:W-:Y:S01]  /*1b14e0*/  PRMT R11, R42, 0x5410, R41 ;  /* 0x000054102a0b7816 */ /* 0x000fe20000000029 */
        /* <DEDUP_REMOVED lines=8> */
[----:B--2---:R-:W-:-:S03]  /*1b1570*/  PRMT R8, R47, 0x5410, R46 ;  /* 0x000054102f087816 */ /* 0x004fc6000000002e */
[----:B------:R-:W2:Y:S04]  /*1b1580*/  LDL.LU R46, [R1+0x1110] ;  /* 0x00111000012e7983 */ /* 0x000ea80000300800 */
[----:B------:R-:W2:Y:S01]  /*1b1590*/  LDL.LU R47, [R1+0x17d4] ;  /* 0x0017d400012f7983 */ /* 0x000ea20000300800 */
[----:B------:R-:W-:-:S03]  /*1b15a0*/  PRMT R9, R49, 0x5410, R48 ;  /* 0x0000541031097816 */ /* 0x000fc60000000030 */
[----:B------:R-:W2:Y:S04]  /*1b15b0*/  LDL.LU R48, [R1+0x110c] ;  /* 0x00110c0001307983 */ /* 0x000ea80000300800 */
[----:B------:R-:W2:Y:S01]  /*1b15c0*/  LDL.LU R49, [R1+0x17d0] ;  /* 0x0017d00001317983 */ /* 0x000ea20000300800 */
[----:B------:R-:W-:-:S03]  /*1b15d0*/  PRMT R10, R7, 0x5410, R50 ;  /* 0x00005410070a7816 */ /* 0x000fc60000000032 */
[----:B------:R-:W2:Y:S04]  /*1b15e0*/  LDL.LU R50, [R1+0x1108] ;  /* 0x0011080001327983 */ /* 0x000ea80000300800 */
[----:B------:R-:W2:Y:S01]  /*1b15f0*/  LDL.LU R7, [R1+0x17cc] ;  /* 0x0017cc0001077983 */ /* 0x000ea20000300800 */
[----:B---3--:R-:W-:Y:S01]  /*1b1600*/  PRMT R11, R51, 0x5410, R43 ;  /* 0x00005410330b7816 */ /* 0x008fe2000000002b */
[----:B------:R-:W-:-:S04]  /*1b1610*/  NOP ;  /* 0x0000000000007918 */ /* 0x000fc80000000000 */
[----:B------:R-:W-:Y:S04]  /*1b1620*/  STSM.16.M88.4 [R2], R8 ;  /* 0x0000000802007844 */ /* 0x000fe80000000200 */
[----:B------:R-:W3:Y:S01]  /*1b1630*/  LDL.LU R51, [R1+0xbbc] ;  /* 0x000bbc0001337983 */ /* 0x000ee20000300800 */
[----:B-----5:R-:W-:Y:S02]  /*1b1640*/  PRMT R22, R57, 0x5410, R56 ;  /* 0x0000541039167816 */ /* 0x020fe40000000038 */
[----:B----4-:R-:W-:Y:S01]  /*1b1650*/  PRMT R23, R59, 0x5410, R58 ;  /* 0x000054103b177816 */ /* 0x010fe2000000003a */
[----:B------:R-:W-:Y:S01]  /*1b1660*/  NOP ;  /* 0x0000000000007918 */ /* 0x000fe20000000000 */
[----:B------:R-:W1:Y:S04]  /*1b1670*/  LDS.128 R56, [R2] ;  /* 0x0000000002387984 */ /* 0x000e680000000c00 */
[----:B0-----:R-:W-:Y:S04]  /*1b1680*/  STL.64 [R1+0x300], R12 ;  /* 0x0003000c01007387 */ /* 0x001fe80000100a00 */
[----:B------:R0:W-:Y:S01]  /*1b1690*/  STL.64 [R1+0x308], R14 ;  /* 0x0003080e01007387 */ /* 0x0001e20000100a00 */
[----:B------:R-:W-:-:S03]  /*1b16a0*/  PRMT R21, R53, 0x5410, R52 ;  /* 0x0000541035157816 */ /* 0x000fc60000000034 */
[----:B------:R-:W4:Y:S04]  /*1b16b0*/  LDL.LU R52, [R1+0x1128] ;  /* 0x0011280001347983 */ /* 0x000f280000300800 */
[----:B------:R-:W4:Y:S04]  /*1b16c0*/  LDL.LU R53, [R1+0x17e0] ;  /* 0x0017e00001357983 */ /* 0x000f280000300800 */
        /* <DEDUP_REMOVED lines=12> */
[----:B-1----:R-:W-:Y:S04]  /*1b1790*/  STL.64 [R1+0x2f0], R56 ;  /* 0x0002f03801007387 */ /* 0x002fe80000100a00 */
[----:B------:R0:W-:Y:S04]  /*1b17a0*/  STL.64 [R1+0x2f8], R58 ;  /* 0x0002f83a01007387 */ /* 0x0001e80000100a00 */
[----:B0-----:R-:W3:Y:S01]  /*1b17b0*/  LDL.LU.64 R58, [R1+0x7c70] ;  /* 0x007c7000013a7983 */ /* 0x001ee20000300a00 */
[----:B------:R-:W-:Y:S01]  /*1b17c0*/  PRMT R20, R61, 0x5410, R60 ;  /* 0x000054103d147816 */ /* 0x000fe2000000003c */
[----:B------:R-:W-:-:S04]  /*1b17d0*/  NOP ;  /* 0x0000000000007918 */ /* 0x000fc80000000000 */
[----:B------:R2:W-:Y:S04]  /*1b17e0*/  STSM.16.M88.4 [R2], R20 ;  /* 0x0000001402007844 */ /* 0x0005e80000000200 */
[----:B------:R-:W5:Y:S04]  /*1b17f0*/  LDL.LU.64 R56, [R1+0x7c68] ;  /* 0x007c680001387983 */ /* 0x000f680000300a00 */
[----:B------:R-:W5:Y:S04]  /*1b1800*/  LDL.LU.64 R8, [R1+0x2c00] ;  /* 0x002c000001087983 */ /* 0x000f680000300a00 */
[----:B------:R-:W5:Y:S01]  /*1b1810*/  LDL.LU.64 R42, [R1+0x2bf8] ;  /* 0x002bf800012a7983 */ /* 0x000f620000300a00 */
[----:B--2---:R-:W-:-:S02]  /*1b1820*/  PRMT R21, R49, 0x5410, R48 ;  /* 0x0000541031157816 */ /* 0x004fc40000000030 */
[----:B------:R-:W-:Y:S02]  /*1b1830*/  PRMT R22, R7, 0x5410, R50 ;  /* 0x0000541007167816 */ /* 0x000fe40000000032 */
[----:B------:R-:W2:Y:S04]  /*1b1840*/  LDL.LU R7, [R1+0x384] ;  /* 0x0003840001077983 */ /* 0x000ea80000300800 */
[----:B------:R-:W2:Y:S01]  /*1b1850*/  LDL.LU.64 R60, [R1+0x2bf0] ;  /* 0x002bf000013c7983 */ /* 0x000ea20000300a00 */
[----:B------:R-:W-:-:S03]  /*1b1860*/  PRMT R20, R47, 0x5410, R46 ;  /* 0x000054102f147816 */ /* 0x000fc6000000002e */
[----:B------:R-:W2:Y:S01]  /*1b1870*/  LDL.LU.64 R46, [R1+0x2be8] ;  /* 0x002be800012e7983 */ /* 0x000ea20000300a00 */
[----:B------:R-:W-:Y:S01]  /*1b1880*/  NOP ;  /* 0x0000000000007918 */ /* 0x000fe20000000000 */
[----:B---3--:R-:W-:Y:S02]  /*1b1890*/  PRMT R23, R51, 0x5410, R59 ;  /* 0x0000541033177816 */ /* 0x008fe4000000003b */
[----:B------:R-:W0:Y:S01]  /*1b18a0*/  LDS.128 R48, [R2] ;  /* 0x0000000002307984 */ /* 0x000e220000000c00 */
[----:B------:R-:W-:-:S03]  /*1b18b0*/  NOP ;  /* 0x0000000000007918 */ /* 0x000fc60000000000 */
[----:B------:R-:W-:Y:S01]  /*1b18c0*/  STSM.16.M88.4 [R2], R20 ;  /* 0x0000001402007844 */ /* 0x000fe20000000200 */
[----:B----4-:R-:W-:-:S03]  /*1b18d0*/  PRMT R16, R53, 0x5410, R52 ;  /* 0x0000541035107816 */ /* 0x010fc60000000034 */
[----:B0-----:R0:W-:Y:S04]  /*1b18e0*/  STL.64 [R1+0x2e0], R48 ;  /* 0x0002e03001007387 */ /* 0x0011e80000100a00 */
[----:B------:R1:W-:Y:S04]  /*1b18f0*/  STL.64 [R1+0x2e8], R50 ;  /* 0x0002e83201007387 */ /* 0x0003e80000100a00 */
[----:B0-----:R-:W3:Y:S04]  /*1b1900*/  LDL.LU.64 R48, [R1+0x2be0] ;  /* 0x002be00001307983 */ /* 0x001ee80000300a00 */
[----:B-1----:R-:W4:Y:S04]  /*1b1910*/  LDL.LU.64 R50, [R1+0x2bd8] ;  /* 0x002bd80001327983 */ /* 0x002f280000300a00 */
[----:B------:R-:W4:Y:S04]  /*1b1920*/  LDL.LU.64 R20, [R1+0x7c60] ;  /* 0x007c600001147983 */ /* 0x000f280000300a00 */
[----:B------:R-:W4:Y:S01]  /*1b1930*/  LDL.LU.64 R52, [R1+0x2bd0] ;  /* 0x002bd00001347983 */ /* 0x000f220000300a00 */
[----:B-----5:R-:W-:-:S02]  /*1b1940*/  PRMT R17, R36, 0x5410, R17 ;  /* 0x0000541024117816 */ /* 0x020fc40000000011 */
[----:B------:R-:W-:Y:S02]  /*1b1950*/  PRMT R18, R38, 0x5410, R37 ;  /* 0x0000541026127816 */ /* 0x000fe40000000025 */
[----:B------:R-:W-:Y:S01]  /*1b1960*/  PRMT R19, R39, 0x5410, R44 ;  /* 0x0000541027137816 */ /* 0x000fe2000000002c */
[----:B------:R-:W-:Y:S01]  /*1b1970*/  NOP ;  /* 0x0000000000007918 */ /* 0x000fe20000000000 */
[----:B------:R-:W0:Y:S01]  /*1b1980*/  LDS.128 R36, [R2] ;  /* 0x0000000002247984 */ /* 0x000e220000000c00 */
[----:B------:R-:W-:-:S03]  /*1b1990*/  NOP ;  /* 0x0000000000007918 */ /* 0x000fc60000000000 */
[----:B------:R-:W-:Y:S01]  /*1b19a0*/  STSM.16.M88.4 [R2], R16 ;  /* 0x0000001002007844 */ /* 0x000fe20000000200 */
[----:B------:R-:W-:Y:S02]  /*1b19b0*/  PRMT R12, R12, 0x5410, R14 ;  /* 0x000054100c0c7816 */ /* 0x000fe4000000000e */
[----:B------:R-:W-:Y:S02]  /*1b19c0*/  PRMT R13, R13, 0x5410, R15 ;  /* 0x000054100d0d7816 */ /* 0x000fe4000000000f */
[----:B------:R-:W-:Y:S02]  /*1b19d0*/  PRMT R14, R11, 0x5410, R10 ;  /* 0x000054100b0e7816 */ /* 0x000fe4000000000a */
[----:B------:R-:W-:Y:S01]  /*1b19e0*/  PRMT R15, R41, 0x5410, R55 ;  /* 0x00005410290f7816 */ /* 0x000fe20000000037 */
[----:B------:R-:W-:Y:S01]  /*1b19f0*/  NOP ;  /* 0x0000000000007918 */ /* 0x000fe20000000000 */
[----:B------:R-:W1:Y:S01]  /*1b1a00*/  LDS.128 R16, [R2] ;  /* 0x0000000002107984 */ /* 0x000e620000000c00 */
[----:B------:R-:W-:Y:S01]  /*1b1a10*/  PRMT R59, R58, 0x7770, RZ ;  /* 0x000077703a3b7816 */ /* 0x000fe200000000ff */
[----:B------:R-:W-:-:S02]  /*1b1a20*/  NOP ;  /* 0x0000000000007918 */ /* 0x000fc40000000000 */
[----:B------:R-:W-:Y:S01]  /*1b1a30*/  STSM.16.M88.4 [R2], R12 ;  /* 0x0000000c02007844 */ /* 0x000fe20000000200 */
[----:B------:R-:W-:-:S03]  /*1b1a40*/  NOP ;  /* 0x0000000000007918 */ /* 0x000fc60000000000 */
[----:B------:R5:W-:Y:S04]  /*1b1a50*/  @P6 STG.E.U8 desc[UR46][R8.64], R59 ;  /* 0x0000003b08006986 */ /* 0x000be8000c10112e */
[----:B------:R-:W4:Y:S01]  /*1b1a60*/  LDL.LU R44, [R1+0x7c58] ;  /* 0x007c5800012c7983 */ /* 0x000f220000300800 */
[----:B-----5:R-:W-:-:S05]  /*1b1a70*/  PRMT R59, R58, 0x7771, RZ ;  /* 0x000077713a3b7816 */ /* 0x020fca00000000ff */
[----:B------:R5:W-:Y:S02]  /*1b1a80*/  @P5 STG.E.U8 desc[UR46][R42.64], R59 ;  /* 0x0000003b2a005986 */ /* 0x000be4000c10112e */
[----:B-----5:R-:W-:-:S05]  /*1b1a90*/  PRMT R59, R58, 0x7772, RZ ;  /* 0x000077723a3b7816 */ /* 0x020fca00000000ff */
[----:B--2---:R2:W-:Y:S04]  /*1b1aa0*/  @P4 STG.E.U8 desc[UR46][R60.64], R59 ;  /* 0x0000003b3c004986 */ /* 0x0045e8000c10112e */
[----:B0-----:R-:W-:Y:S04]  /*1b1ab0*/  STL.64 [R1+0x360], R36 ;  /* 0x0003602401007387 */ /* 0x001fe80000100a00 */
[----:B------:R0:W-:Y:S01]  /*1b1ac0*/  STL.64 [R1+0x368], R38 ;  /* 0x0003682601007387 */ /* 0x0001e20000100a00 */
[----:B--2---:R-:W-:-:S03]  /*1b1ad0*/  PRMT R59, R58, 0x7773, RZ ;  /* 0x000077733a3b7816 */ /* 0x004fc600000000ff */
[----:B0-----:R-:W2:Y:S04]  /*1b1ae0*/  LDL.LU.64 R38, [R1+0x7c50] ;  /* 0x007c500001267983 */ /* 0x001ea80000300a00 */
[----:B------:R0:W-:Y:S04]  /*1b1af0*/  @P3 STG.E.U8 desc[UR46][R46.64], R59 ;  /* 0x0000003b2e003986 */ /* 0x0001e8000c10112e */
[----:B------:R-:W5:Y:S04]  /*1b1b00*/  LDL.LU.64 R36, [R1+0x7c48] ;  /* 0x007c480001247983 */ /* 0x000f680000300a00 */
[----:B------:R-:W5:Y:S01]  /*1b1b10*/  LDL.LU R55, [R1+0x7c40] ;  /* 0x007c400001377983 */ /* 0x000f620000300800 */
[----:B0-----:R-:W-:-:S03]  /*1b1b20*/  PRMT R59, R7, 0x7770, RZ ;  /* 0x00007770073b7816 */ /* 0x001fc600000000ff */
[----:B-1----:R-:W-:Y:S04]  /*1b1b30*/  STL.64 [R1+0x2c0], R16 ;  /* 0x0002c01001007387 */ /* 0x002fe80000100a00 */
[----:B------:R-:W-:Y:S04]  /*1b1b40*/  STL.64 [R1+0x2c8], R18 ;  /* 0x0002c81201007387 */ /* 0x000fe80000100a00 */
[----:B------:R-:W5:Y:S04]  /*1b1b50*/  LDL.LU R58, [R1+0x7c3c] ;  /* 0x007c3c00013a7983 */ /* 0x000f680000300800 */
[----:B---3--:R0:W-:Y:S02]  /*1b1b60*/  @P2 STG.E.U8 desc[UR46][R48.64], R59 ;  /* 0x0000003b30002986 */ /* 0x0081e4000c10112e */
[----:B0-----:R-:W-:-:S05]  /*1b1b70*/  PRMT R59, R7, 0x7771, RZ ;  /* 0x00007771073b7816 */ /* 0x001fca00000000ff */
[----:B----4-:R0:W-:Y:S02]  /*1b1b80*/  @P1 STG.E.U8 desc[UR46][R50.64], R59 ;  /* 0x0000003b32001986 */ /* 0x0101e4000c10112e */
[----:B0-----:R-:W-:-:S05]  /*1b1b90*/  PRMT R59, R7, 0x7772, RZ ;  /* 0x00007772073b7816 */ /* 0x001fca00000000ff */
[----:B------:R0:W-:Y:S04]  /*1b1ba0*/  @P0 STG.E.U8 desc[UR46][R52.64], R59 ;  /* 0x0000003b34000986 */ /* 0x0001e8000c10112e */
[----:B0-----:R-:W3:Y:S04]  /*1b1bb0*/  LDL.LU.64 R52, [R1+0x2bc8] ;  /* 0x002bc80001347983 */ /* 0x001ee80000300a00 */
[----:B------:R-:W4:Y:S04]  /*1b1bc0*/  LDL.LU.64 R8, [R1+0x2bc0] ;  /* 0x002bc00001087983 */ /* 0x000f280000300a00 */
[----:B------:R-:W4:Y:S04]  /*1b1bd0*/  LDL.LU.64 R42, [R1+0x2bb8] ;  /* 0x002bb800012a7983 */ /* 0x000f280000300a00 */
[----:B------:R-:W4:Y:S04]  /*1b1be0*/  LDL.LU.64 R60, [R1+0x2bb0] ;  /* 0x002bb000013c7983 */ /* 0x000f280000300a00 */
[----:B------:R-:W4:Y:S04]  /*1b1bf0*/  LDL.LU R47, [R1+0x388] ;  /* 0x00038800012f7983 */ /* 0x000f280000300800 */
[----:B------:R-:W4:Y:S04]  /*1b1c00*/  LDL.LU.64 R48, [R1+0x2ba8] ;  /* 0x002ba80001307983 */ /* 0x000f280000300a00 */
[----:B------:R-:W4:Y:S04]  /*1b1c10*/  LDL.LU.64 R50, [R1+0x2ba0] ;  /* 0x002ba00001327983 */ /* 0x000f280000300a00 */
[----:B------:R-:W4:Y:S01]  /*1b1c20*/  LDL.LU R19, [R1+0x38c] ;  /* 0x00038c0001137983 */ /* 0x000f220000300800 */
[----:B------:R-:W-:-:S02]  /*1b1c30*/  PRMT R59, R7, 0x7773, RZ ;  /* 0x00007773073b7816 */ /* 0x000fc400000000ff */
[----:B--2---:R-:W-:Y:S02]  /*1b1c40*/  LOP3.LUT P3, RZ, R38, 0x4000, RZ, 0xc0, !PT ;  /* 0x0000400026ff7812 */ /* 0x004fe4000786c0ff */
[----:B-----5:R-:W-:Y:S02]  /*1b1c50*/  LOP3.LUT P6, RZ, R37, 0x80, RZ, 0xc0, !PT ;  /* 0x0000008025ff7812 */ /* 0x020fe400078cc0ff */
[----:B------:R-:W-:-:S11]  /*1b1c60*/  LOP3.LUT R55, R55, 0xfdffffff, RZ, 0xc0, !PT ;  /* 0xfdffffff37377812 */ /* 0x000fd600078ec0ff */
        /* <DEDUP_REMOVED lines=8> */
[----:B------:R-:W-:Y:S01]  /*1b1cf0*/  LOP3.LUT R55, R55, 0xefffffff, RZ, 0xc0, !PT ;  /* 0xefffffff37377812 */ /* 0x000fe200078ec0ff */
[----:B---3--:R0:W-:Y:S04]  /*1b1d00*/  @P3 STG.E.U8 desc[UR46][R52.64], R59 ;  /* 0x0000003b34003986 */ /* 0x0081e8000c10112e */
[----:B0-----:R-:W2:Y:S04]  /*1b1d10*/  LDL.LU.64 R52, [R1+0x2b98] ;  /* 0x002b980001347983 */ /* 0x001ea80000300a00 */
[----:B------:R-:W3:Y:S02]  /*1b1d20*/  LDL.LU.64 R22, [R1+0x2b90] ;  /* 0x002b900001167983 */ /* 0x000ee40000300a00 */
[----:B------:R-:W-:-:S02]  /*1b1d30*/  @P6 LOP3.LUT R55, R55, 0x10000000, RZ, 0xfc, !PT ;  /* 0x1000000037376812 */ /* 0x000fc400078efcff */
[----:B------:R-:W5:Y:S01]  /*1b1d40*/  LDL.LU.64 R16, [R1+0x2b88] ;  /* 0x002b880001107983 */ /* 0x000f620000300a00 */
[----:B------:R-:W-:-:S03]  /*1b1d50*/  LOP3.LUT P6, RZ, R37, 0x4, RZ, 0xc0, !PT ;  /* 0x0000000425ff7812 */ /* 0x000fc600078cc0ff */
[----:B------:R-:W5:Y:S01]  /*1b1d60*/  LDL.LU R7, [R1+0x370] ;  /* 0x0003700001077983 */ /* 0x000f620000300800 */
[----:B------:R-:W-:-:S03]  /*1b1d70*/  LOP3.LUT R55, R55, 0xdfffffff, RZ, 0xc0, !PT ;  /* 0xdfffffff37377812 */ /* 0x000fc600078ec0ff */
[----:B------:R-:W5:Y:S04]  /*1b1d80*/  LDL.LU.64 R14, [R1+0x2b80] ;  /* 0x002b8000010e7983 */ /* 0x000f680000300a00 */
[----:B------:R-:W5:Y:S01]  /*1b1d90*/  LDL.LU.64 R12, [R1+0x2b78] ;  /* 0x002b7800010c7983 */ /* 0x000f620000300a00 */
[----:B------:R-:W-:-:S03]  /*1b1da0*/  LOP3.LUT P2, RZ, R38, 0x8000, RZ, 0xc0, !PT ;  /* 0x0000800026ff7812 */ /* 0x000fc6000784c0ff */
[----:B------:R-:W5:Y:S01]  /*1b1db0*/  LDL.LU.64 R10, [R1+0x2b70] ;  /* 0x002b7000010a7983 */ /* 0x000f620000300a00 */
[----:B------:R-:W-:Y:S02]  /*1b1dc0*/  @P6 LOP3.LUT R55, R55, 0x20000000, RZ, 0xfc, !PT ;  /* 0x2000000037376812 */ /* 0x000fe400078efcff */
[----:B------:R-:W-:Y:S02]  /*1b1dd0*/  LOP3.LUT P6, RZ, R37, 0x2, RZ, 0xc0, !PT ;  /* 0x0000000225ff7812 */ /* 0x000fe400078cc0ff */
[----:B------:R-:W-:-:S11]  /*1b1de0*/  LOP3.LUT R55, R55, 0xbfffffff, RZ, 0xc0, !PT ;  /* 0xbfffffff37377812 */ /* 0x000fd600078ec0ff */
[----:B------:R-:W-:Y:S02]  /*1b1df0*/  @P6 LOP3.LUT R55, R55, 0x40000000, RZ, 0xfc, !PT ;  /* 0x4000000037376812 */ /* 0x000fe400078efcff */
[----:B------:R-:W-:Y:S02]  /*1b1e00*/  LOP3.LUT P6, RZ, R44, 0x10000000, RZ, 0xc0, !PT ;  /* 0x100000002cff7812 */ /* 0x000fe400078cc0ff */
[----:B------:R-:W-:Y:S02]  /*1b1e10*/  LOP3.LUT R55, R55, 0x7fffffff, RZ, 0xc0, !PT ;  /* 0x7fffffff37377812 */ /* 0x000fe400078ec0ff */
[----:B------:R-:W-:Y:S02]  /*1b1e20*/  LOP3.LUT P1, RZ, R38, 0x10000, RZ, 0xc0, !PT ;  /* 0x0001000026ff7812 */ /* 0x000fe4000782c0ff */
[----:B----4-:R-:W-:-:S07]  /*1b1e30*/  PRMT R59, R47, 0x7770, RZ ;  /* 0x000077702f3b7816 */ /* 0x010fce00000000ff */
[----:B------:R-:W-:Y:S02]  /*1b1e40*/  @P6 LOP3.LUT R55, R55, 0x80000000, RZ, 0xfc, !PT ;  /* 0x8000000037376812 */ /* 0x000fe400078efcff */
[----:B------:R-:W-:Y:S02]  /*1b1e50*/  LOP3.LUT P6, RZ, R44, 0x20000000, RZ, 0xc0, !PT ;  /* 0x200000002cff7812 */ /* 0x000fe400078cc0ff */
[----:B------:R-:W-:Y:S02]  /*1b1e60*/  LOP3.LUT P0, RZ, R38, 0x20000, RZ, 0xc0, !PT ;  /* 0x0002000026ff7812 */ /* 0x000fe4000780c0ff */
[----:B------:R-:W-:Y:S01]  /*1b1e70*/  LOP3.LUT R58, R58, 0xfffffffe, RZ, 0xc0, !PT ;  /* 0xfffffffe3a3a7812 */ /* 0x000fe200078ec0ff */
[----:B------:R0:W-:Y:S02]  /*1b1e80*/  @P2 STG.E.U8 desc[UR46][R8.64], R59 ;  /* 0x0000003b08002986 */ /* 0x0001e4000c10112e */
[----:B0-----:R-:W-:-:S06]  /*1b1e90*/  PRMT R59, R47, 0x7771, RZ ;  /* 0x000077712f3b7816 */ /* 0x001fcc00000000ff */
[----:B------:R-:W-:Y:S01]  /*1b1ea0*/  @P6 LOP3.LUT R58, R58, 0x1, RZ, 0xfc, !PT ;  /* 0x000000013a3a6812 */ /* 0x000fe200078efcff */
[----:B------:R-:W4:Y:S01]  /*1b1eb0*/  LDL.LU.64 R8, [R1+0x2b68] ;  /* 0x002b680001087983 */ /* 0x000f220000300a00 */
[----:B------:R-:W-:-:S03]  /*1b1ec0*/  LOP3.LUT P6, RZ, R38, 0x40000, RZ, 0xc0, !PT ;  /* 0x0004000026ff7812 */ /* 0x000fc600078cc0ff */
[----:B------:R0:W-:Y:S02]  /*1b1ed0*/  @P1 STG.E.U8 desc[UR46][R42.64], R59 ;  /* 0x0000003b2a001986 */ /* 0x0001e4000c10112e */
[C---:B0-----:R-:W-:Y:S02]  /*1b1ee0*/  PRMT R59, R47.reuse, 0x7772, RZ ;  /* 0x000077722f3b7816 */ /* 0x041fe400000000ff */
[----:B------:R-:W4:Y:S04]  /*1b1ef0*/  LDL.LU.64 R42, [R1+0x2b60] ;  /* 0x002b6000012a7983 */ /* 0x000f280000300a00 */
[----:B------:R0:W-:Y:S02]  /*1b1f00*/  @P0 STG.E.U8 desc[UR46][R60.64], R59 ;  /* 0x0000003b3c000986 */ /* 0x0001e4000c10112e */
[----:B0-----:R-:W-:-:S02]  /*1b1f10*/  PRMT R59, R47, 0x7773, RZ ;  /* 0x000077732f3b7816 */ /* 0x001fc400000000ff */
[----:B------:R-:W4:Y:S04]  /*1b1f20*/  LDL.LU.64 R60, [R1+0x2b58] ;  /* 0x002b5800013c7983 */ /* 0x000f280000300a00 */
[----:B------:R-:W4:Y:S04]  /*1b1f30*/  LDL.LU.64 R46, [R1+0x2b50] ;  /* 0x002b5000012e7983 */ /* 0x000f280000300a00 */
[----:B------:R-:W4:Y:S04]  /*1b1f40*/  LDL.LU R41, [R1+0x378] ;  /* 0x0003780001297983 */ /* 0x000f280000300800 */
[----:B------:R0:W-:Y:S01]  /*1b1f50*/  @P6 STG.E.U8 desc[UR46][R48.64], R59 ;  /* 0x0000003b30006986 */ /* 0x0001e2000c10112e */
[----:B------:R-:W-:-:S02]  /*1b1f60*/  LOP3.LUT P6, RZ, R58, 0x1, RZ, 0xc0, !PT ;  /* 0x000000013aff7812 */ /* 0x000fc400078cc0ff */
[----:B------:R-:W-:Y:S01]  /*1b1f70*/  PRMT R58, R19, 0x7770, RZ ;  /* 0x00007770133a7816 */ /* 0x000fe200000000ff */
[----:B0-----:R-:W4:Y:S10]  /*1b1f80*/  LDL.LU.64 R48, [R1+0x2b48] ;  /* 0x002b480001307983 */ /* 0x001f340000300a00 */
[----:B------:R0:W-:Y:S01]  /*1b1f90*/  @P6 STG.E.U8 desc[UR46][R50.64], R58 ;  /* 0x0000003a32006986 */ /* 0x0001e2000c10112e */
[----:B------:R-:W-:-:S03]  /*1b1fa0*/  LOP3.LUT P6, RZ, R55, 0x80000000, RZ, 0xc0, !PT ;  /* 0x8000000037ff7812 */ /* 0x000fc600078cc0ff */
[----:B0-----:R-:W4:Y:S01]  /*1b1fb0*/  LDL.LU.64 R50, [R1+0x2b40] ;  /* 0x002b400001327983 */ /* 0x001f220000300a00 */
[----:B------:R-:W-:-:S09]  /*1b1fc0*/  PRMT R58, R19, 0x7771, RZ ;  /* 0x00007771133a7816 */ /* 0x000fd200000000ff */
[----:B--2---:R0:W-:Y:S04]  /*1b1fd0*/  @P6 STG.E.U8 desc[UR46][R52.64], R58 ;  /* 0x0000003a34006986 */ /* 0x0041e8000c10112e */
[----:B0-----:R-:W2:Y:S01]  /*1b1fe0*/  LDL.LU.64 R52, [R1+0x2b38] ;  /* 0x002b380001347983 */ /* 0x001ea20000300a00 */
[----:B------:R-:W-:Y:S02]  /*1b1ff0*/  LOP3.LUT P6, RZ, R55, 0x40000000, RZ, 0xc0, !PT ;  /* 0x4000000037ff7812 */ /* 0x000fe400078cc0ff */
[----:B------:R-:W-:-:S11]  /*1b2000*/  PRMT R58, R19, 0x7772, RZ ;  /* 0x00007772133a7816 */ /* 0x000fd600000000ff */
[----:B---3--:R0:W-:Y:S01]  /*1b2010*/  @P6 STG.E.U8 desc[UR46][R22.64], R58 ;  /* 0x0000003a16006986 */ /* 0x0081e2000c10112e */
[----:B------:R-:W-:Y:S02]  /*1b2020*/  LOP3.LUT P6, RZ, R55, 0x20000000, RZ, 0xc0, !PT ;  /* 0x2000000037ff7812 */ /* 0x000fe400078cc0ff */
[----:B0-----:R-:W-:-:S11]  /*1b2030*/  PRMT R58, R19, 0x7773, RZ ;  /* 0x00007773133a7816 */ /* 0x001fd600000000ff */
[----:B-----5:R0:W-:Y:S01]  /*1b2040*/  @P6 STG.E.U8 desc[UR46][R16.64], R58 ;  /* 0x0000003a10006986 */ /* 0x0201e2000c10112e */
[----:B------:R-:W-:Y:S02]  /*1b2050*/  LOP3.LUT P6, RZ, R55, 0x10000000, RZ, 0xc0, !PT ;  /* 0x1000000037ff7812 */ /* 0x000fe400078cc0ff */
[----:B0-----:R-:W-:-:S11]  /*1b2060*/  PRMT R58, R7, 0x7770, RZ ;  /* 0x00007770073a7816 */ /* 0x001fd600000000ff */
[----:B------:R0:W-:Y:S01]  /*1b2070*/  @P6 STG.E.U8 desc[UR46][R14.64], R58 ;  /* 0x0000003a0e006986 */ /* 0x0001e2000c10112e */
[----:B------:R-:W-:Y:S02]  /*1b2080*/  LOP3.LUT P6, RZ, R55, 0x8000000, RZ, 0xc0, !PT ;  /* 0x0800000037ff7812 */ /* 0x000fe400078cc0ff */
[----:B0-----:R-:W-:-:S11]  /*1b2090*/  PRMT R58, R7, 0x7771, RZ ;  /* 0x00007771073a7816 */ /* 0x001fd600000000ff */
[----:B------:R0:W-:Y:S01]  /*1b20a0*/  @P6 STG.E.U8 desc[UR46][R12.64], R58 ;  /* 0x0000003a0c006986 */ /* 0x0001e2000c10112e */
[----:B------:R-:W-:Y:S02]  /*1b20b0*/  LOP3.LUT P6, RZ, R55, 0x4000000, RZ, 0xc0, !PT ;  /* 0x0400000037ff7812 */ /* 0x000fe400078cc0ff */
[----:B0-----:R-:W-:-:S11]  /*1b20c0*/  PRMT R58, R7, 0x7772, RZ ;  /* 0x00007772073a7816 */ /* 0x001fd600000000ff */
[----:B------:R0:W-:Y:S01]  /*1b20d0*/  @P6 STG.E.U8 desc[UR46][R10.64], R58 ;  /* 0x0000003a0a006986 */ /* 0x0001e2000c10112e */
[----:B------:R-:W-:Y:S02]  /*1b20e0*/  LOP3.LUT P6, RZ, R55, 0x2000000, RZ, 0xc0, !PT ;  /* 0x0200000037ff7812 */ /* 0x000fe400078cc0ff */
[C---:B------:R-:W-:Y:S02]  /*1b20f0*/  LOP3.LUT P5, RZ, R37.reuse, 0x200, RZ, 0xc0, !PT ;  /* 0x0000020025ff7812 */ /* 0x040fe400078ac0ff */
[----:B------:R-:W-:Y:S02]  /*1b2100*/  LOP3.LUT P4, RZ, R37, 0x800, RZ, 0xc0, !PT ;  /* 0x0000080025ff7812 */ /* 0x000fe4000788c0ff */
[----:B0-----:R-:W-:-:S07]  /*1b2110*/  PRMT R58, R7, 0x7773, RZ ;  /* 0x00007773073a7816 */ /* 0x001fce00000000ff */
[----:B----4-:R0:W-:Y:S01]  /*1b2120*/  @P6 STG.E.U8 desc[UR46][R8.64], R58 ;  /* 0x0000003a08006986 */ /* 0x0101e2000c10112e */
[C---:B------:R-:W-:Y:S02]  /*1b2130*/  LOP3.LUT P3, RZ, R37.reuse, 0x2000, RZ, 0xc0, !PT ;  /* 0x0000200025ff7812 */ /* 0x040fe4000786c0ff */
[----:B------:R-:W-:Y:S02]  /*1b2140*/  LOP3.LUT P2, RZ, R37, 0x8000, RZ, 0xc0, !PT ;  /* 0x0000800025ff7812 */ /* 0x000fe4000784c0ff */
[----:B0-----:R-:W-:-:S05]  /*1b2150*/  PRMT R58, R36, 0x7770, RZ ;  /* 0x00007770243a7816 */ /* 0x001fca00000000ff */
[----:B------:R0:W-:Y:S01]  /*1b2160*/  @P5 STG.E.U8 desc[UR46][R42.64], R58 ;  /* 0x0000003a2a005986 */ /* 0x0001e2000c10112e */
[----:B------:R-:W-:Y:S02]  /*1b2170*/  LOP3.LUT P1, RZ, R37, 0x20000, RZ, 0xc0, !PT ;  /* 0x0002000025ff7812 */ /* 0x000fe4000782c0ff */
[----:B0-----:R-:W-:-:S05]  /*1b2180*/  PRMT R58, R36, 0x7771, RZ ;  /* 0x00007771243a7816 */ /* 0x001fca00000000ff */
[----:B------:R0:W-:Y:S02]  /*1b2190*/  @P4 STG.E.U8 desc[UR46][R60.64], R58 ;  /* 0x0000003a3c004986 */ /* 0x0001e4000c10112e */
[----:B0-----:R-:W-:-:S05]  /*1b21a0*/  PRMT R58, R36, 0x7772, RZ ;  /* 0x00007772243a7816 */ /* 0x001fca00000000ff */
[----:B------:R0:W-:Y:S01]  /*1b21b0*/  @P3 STG.E.U8 desc[UR46][R46.64], R58 ;  /* 0x0000003a2e003986 */ /* 0x0001e2000c10112e */
[----:B------:R-:W-:Y:S02]  /*1b21c0*/  LOP3.LUT P0, RZ, R37, 0x80000, RZ, 0xc0, !PT ;  /* 0x0008000025ff7812 */ /* 0x000fe4000780c0ff */
[----:B0-----:R-:W-:Y:S02]  /*1b21d0*/  PRMT R58, R36, 0x7773, RZ ;  /* 0x00007773243a7816 */ /* 0x001fe400000000ff */
[----:B------:R-:W3:Y:S04]  /*1b21e0*/  LDL.LU R36, [R1+0x7c38] ;  /* 0x007c380001247983 */ /* 0x000ee80000300800 */
[----:B------:R0:W-:Y:S02]  /*1b21f0*/  @P2 STG.E.U8 desc[UR46][R48.64], R58 ;  /* 0x0000003a30002986 */ /* 0x0001e4000c10112e */
[----:B0-----:R-:W-:-:S05]  /*1b2200*/  PRMT R58, R41, 0x7770, RZ ;  /* 0x00007770293a7816 */ /* 0x001fca00000000ff */
[----:B------:R0:W-:Y:S04]  /*1b2210*/  @P1 STG.E.U8 desc[UR46][R50.64], R58 ;  /* 0x0000003a32001986 */ /* 0x0001e8000c10112e */
[----:B0-----:R-:W4:Y:S01]  /*1b2220*/  LDL.LU.64 R50, [R1+0x2b30] ;  /* 0x002b300001327983 */ /* 0x001f220000300a00 */
[----:B------:R-:W-:-:S05]  /*1b2230*/  PRMT R58, R41, 0x7771, RZ ;  /* 0x00007771293a7816 */ /* 0x000fca00000000ff */
[----:B--2---:R0:W-:Y:S02]  /*1b2240*/  @P0 STG.E.U8 desc[UR46][R52.64], R58 ;  /* 0x0000003a34000986 */ /* 0x0041e4000c10112e */
[----:B0-----:R-:W-:Y:S02]  /*1b2250*/  IMAD.MOV.U32 R53, RZ, RZ, R6 ;  /* 0x000000ffff357224 */ /* 0x001fe400078e0006 */
[----:B------:R-:W2:Y:S04]  /*1b2260*/  LDL.LU.64 R6, [R1+0x2b28] ;  /* 0x002b280001067983 */ /* 0x000ea80000300a00 */
[----:B------:R-:W5:Y:S04]  /*1b2270*/  LDL.LU.64 R42, [R1+0x2b20] ;  /* 0x002b2000012a7983 */ /* 0x000f680000300a00 */
[----:B------:R-:W5:Y:S04]  /*1b2280*/  LDL.LU.64 R60, [R1+0x2b18] ;  /* 0x002b1800013c7983 */ /* 0x000f680000300a00 */
[----:B------:R-:W5:Y:S04]  /*1b2290*/  LDL.LU.64 R46, [R1+0x2b10] ;  /* 0x002b1000012e7983 */ /* 0x000f680000300a00 */
[----:B------:R-:W5:Y:S01]  /*1b22a0*/  LDL.LU R52, [R1+0x37c] ;  /* 0x00037c0001347983 */ /* 0x000f620000300800 */
[----:B------:R-:W-:-:S03]  /*1b22b0*/  LOP3.LUT P3, RZ, R37, 0x100000, RZ, 0xc0, !PT ;  /* 0x0010000025ff7812 */ /* 0x000fc6000786c0ff */
[----:B------:R-:W5:Y:S01]  /*1b22c0*/  LDL.LU.64 R48, [R1+0x2b08] ;  /* 0x002b080001307983 */ /* 0x000f620000300a00 */
[----:B------:R-:W-:-:S03]  /*1b22d0*/  PRMT R58, R41, 0x7772, RZ ;  /* 0x00007772293a7816 */ /* 0x000fc600000000ff */
[----:B------:R-:W5:Y:S01]  /*1b22e0*/  LDL.LU R19, [R1+0x2b0] ;  /* 0x0002b00001137983 */ /* 0x000f620000300800 */
[----:B------:R-:W-:Y:S02]  /*1b22f0*/  LOP3.LUT P2, RZ, R37, 0x400000, RZ, 0xc0, !PT ;  /* 0x0040000025ff7812 */ /* 0x000fe4000784c0ff */
[----:B------:R-:W-:-:S03]  /*1b2300*/  LOP3.LUT R55, R55, 0xfffdffff, RZ, 0xc0, !PT ;  /* 0xfffdffff37377812 */ /* 0x000fc600078ec0ff */
[----:B----4-:R0:W-:Y:S04]  /*1b2310*/  @P3 STG.E.U8 desc[UR46][R50.64], R58 ;  /* 0x0000003a32003986 */ /* 0x0101e8000c10112e */
[----:B0-----:R-:W4:Y:S01]  /*1b2320*/  LDL.LU.64 R50, [R1+0x2b00] ;  /* 0x002b000001327983 */ /* 0x001f220000300a00 */
[----:B------:R-:W-:-:S05]  /*1b2330*/  PRMT R58, R41, 0x7773, RZ ;  /* 0x00007773293a7816 */ /* 0x000fca00000000ff */
[----:B--2---:R0:W-:Y:S04]  /*1b2340*/  @P2 STG.E.U8 desc[UR46][R6.64], R58 ;  /* 0x0000003a06002986 */ /* 0x0041e8000c10112e */
[----:B0-----:R-:W2:Y:S01]  /*1b2350*/  LDL.LU.64 R6, [R1+0x2af8] ;  /* 0x002af80001067983 */ /* 0x001ea20000300a00 */
[----:B---3--:R-:W-:Y:S02]  /*1b2360*/  LOP3.LUT P6, RZ, R36, 0x400, RZ, 0xc0, !PT ;  /* 0x0000040024ff7812 */ /* 0x008fe400078cc0ff */
[C---:B------:R-:W-:Y:S01]  /*1b2370*/  LOP3.LUT P1, RZ, R37.reuse, 0x800000, RZ, 0xc0, !PT ;  /* 0x0080000025ff7812 */ /* 0x040fe2000782c0ff */
[----:B------:R-:W3:Y:S01]  /*1b2380*/  LDL.LU.64 R22, [R1+0x2af0] ;  /* 0x002af00001167983 */ /* 0x000ee20000300a00 */
[----:B------:R-:W-:Y:S02]  /*1b2390*/  LOP3.LUT P0, RZ, R37, 0x4000000, RZ, 0xc0, !PT ;  /* 0x0400000025ff7812 */ /* 0x000fe4000780c0ff */
[----:B-----5:R-:W-:Y:S01]  /*1b23a0*/  PRMT R58, R52, 0x7770, RZ ;  /* 0x00007770343a7816 */ /* 0x020fe200000000ff */
[----:B------:R-:W5:Y:S04]  /*1b23b0*/  LDL.LU.64 R16, [R1+0x2ae8] ;  /* 0x002ae80001107983 */ /* 0x000f680000300a00 */
[----:B------:R-:W5:Y:S04]  /*1b23c0*/  LDL.LU R41, [R1+0x2b4] ;  /* 0x0002b40001297983 */ /* 0x000f680000300800 */
[----:B------:R-:W5:Y:S04]  /*1b23d0*/  LDL.LU.64 R14, [R1+0x2ae0] ;  /* 0x002ae000010e7983 */ /* 0x000f680000300a00 */
[----:B------:R-:W5:Y:S04]  /*1b23e0*/  LDL.LU.64 R12, [R1+0x2ad8] ;  /* 0x002ad800010c7983 */ /* 0x000f680000300a00 */
[----:B------:R-:W5:Y:S04]  /*1b23f0*/  LDL.LU.64 R10, [R1+0x2ad0] ;  /* 0x002ad000010a7983 */ /* 0x000f680000300a00 */
[----:B------:R-:W5:Y:S01]  /*1b2400*/  LDL.LU.64 R8, [R1+0x2ac8] ;  /* 0x002ac80001087983 */ /* 0x000f620000300a00 */
[----:B------:R-:W-:-:S02]  /*1b2410*/  @P6 LOP3.LUT R55, R55, 0x20000, RZ, 0xfc, !PT ;  /* 0x0002000037376812 */ /* 0x000fc400078efcff */
[----:B------:R-:W-:Y:S02]  /*1b2420*/  LOP3.LUT P6, RZ, R36, 0x200, RZ, 0xc0, !PT ;  /* 0x0000020024ff7812 */ /* 0x000fe400078cc0ff */
        /* <DEDUP_REMOVED lines=19> */
[----:B------:R0:W-:Y:S10]  /*1b2560*/  @P1 STG.E.U8 desc[UR46][R42.64], R58 ;  /* 0x0000003a2a001986 */ /* 0x0001f4000c10112e */
[----:B------:R-:W-:-:S02]  /*1b2570*/  @P6 LOP3.LUT R55, R55, 0x1000000, RZ, 0xfc, !PT ;  /* 0x0100000037376812 */ /* 0x000fc400078efcff */
[----:B------:R-:W-:Y:S02]  /*1b2580*/  LOP3.LUT P6, RZ, R37, 0x8000000, RZ, 0xc0, !PT ;  /* 0x0800000025ff7812 */ /* 0x000fe400078cc0ff */
[C---:B0-----:R-:W-:Y:S01]  /*1b2590*/  PRMT R58, R52.reuse, 0x7771, RZ ;  /* 0x00007771343a7816 */ /* 0x041fe200000000ff */
[----:B------:R-:W5:Y:S04]  /*1b25a0*/  LDL.LU.64 R42, [R1+0x2ac0] ;  /* 0x002ac000012a7983 */ /* 0x000f680000300a00 */
[----:B------:R0:W-:Y:S02]  /*1b25b0*/  @P0 STG.E.U8 desc[UR46][R60.64], R58 ;  /* 0x0000003a3c000986 */ /* 0x0001e4000c10112e */
[----:B0-----:R-:W-:Y:S02]  /*1b25c0*/  PRMT R58, R52, 0x7772, RZ ;  /* 0x00007772343a7816 */ /* 0x001fe400000000ff */
[----:B------:R-:W5:Y:S04]  /*1b25d0*/  LDL.LU.64 R60, [R1+0x2ab8] ;  /* 0x002ab800013c7983 */ /* 0x000f680000300a00 */
[----:B------:R0:W-:Y:S01]  /*1b25e0*/  @P6 STG.E.U8 desc[UR46][R46.64], R58 ;  /* 0x0000003a2e006986 */ /* 0x0001e2000c10112e */
[----:B------:R-:W-:-:S02]  /*1b25f0*/  LOP3.LUT P6, RZ, R55, 0x1000000, RZ, 0xc0, !PT ;  /* 0x0100000037ff7812 */ /* 0x000fc400078cc0ff */
[----:B0-----:R-:W-:Y:S01]  /*1b2600*/  PRMT R58, R52, 0x7773, RZ ;  /* 0x00007773343a7816 */ /* 0x001fe200000000ff */
[----:B------:R-:W5:Y:S10]  /*1b2610*/  LDL.LU.64 R46, [R1+0x2ab0] ;  /* 0x002ab000012e7983 */ /* 0x000f740000300a00 */
[----:B------:R0:W-:Y:S01]  /*1b2620*/  @P6 STG.E.U8 desc[UR46][R48.64], R58 ;  /* 0x0000003a30006986 */ /* 0x0001e2000c10112e */
[----:B------:R-:W-:-:S02]  /*1b2630*/  LOP3.LUT P6, RZ, R55, 0x800000, RZ, 0xc0, !PT ;  /* 0x0080000037ff7812 */ /* 0x000fc400078cc0ff */
[----:B0-----:R-:W-:Y:S01]  /*1b2640*/  PRMT R58, R19, 0x7770, RZ ;  /* 0x00007770133a7816 */ /* 0x001fe200000000ff */
[----:B------:R-:W5:Y:S04]  /*1b2650*/  LDL.LU.64 R48, [R1+0x2aa8] ;  /* 0x002aa80001307983 */ /* 0x000f680000300a00 */
[----:B------:R-:W5:Y:S06]  /*1b2660*/  LDL.LU R52, [R1+0x2bc] ;  /* 0x0002bc0001347983 */ /* 0x000f6c0000300800 */
[----:B----4-:R0:W-:Y:S01]  /*1b2670*/  @P6 STG.E.U8 desc[UR46][R50.64], R58 ;  /* 0x0000003a32006986 */ /* 0x0101e2000c10112e */
[----:B------:R-:W-:-:S02]  /*1b2680*/  LOP3.LUT P6, RZ, R55, 0x400000, RZ, 0xc0, !PT ;  /* 0x0040000037ff7812 */ /* 0x000fc400078cc0ff */
[----:B0-----:R-:W-:Y:S01]  /*1b2690*/  PRMT R58, R19, 0x7771, RZ ;  /* 0x00007771133a7816 */ /* 0x001fe200000000ff */
[----:B------:R-:W4:Y:S10]  /*1b26a0*/  LDL.LU.64 R50, [R1+0x2aa0] ;  /* 0x002aa00001327983 */ /* 0x000f340000300a00 */
[----:B--2---:R0:W-:Y:S04]  /*1b26b0*/  @P6 STG.E.U8 desc[UR46][R6.64], R58 ;  /* 0x0000003a06006986 */ /* 0x0041e8000c10112e */
[----:B0-----:R-:W2:Y:S01]  /*1b26c0*/  LDL.LU.64 R6, [R1+0x7c30] ;  /* 0x007c300001067983 */ /* 0x001ea20000300a00 */
[----:B------:R-:W-:-:S02]  /*1b26d0*/  LOP3.LUT P6, RZ, R55, 0x200000, RZ, 0xc0, !PT ;  /* 0x0020000037ff7812 */ /* 0x000fc400078cc0ff */
        /* <DEDUP_REMOVED lines=15> */
[----:B------:R0:W-:Y:S01]  /*1b27d0*/  @P6 STG.E.U8 desc[UR46][R10.64], R58 ;  /* 0x0000003a0a006986 */ /* 0x0001e2000c10112e */
[C---:B------:R-:W-:Y:S02]  /*1b27e0*/  LOP3.LUT P3, RZ, R36.reuse, 0x10000, RZ, 0xc0, !PT ;  /* 0x0001000024ff7812 */ /* 0x040fe4000786c0ff */
[----:B------:R-:W-:Y:S02]  /*1b27f0*/  LOP3.LUT P2, RZ, R36, 0x20000, RZ, 0xc0, !PT ;  /* 0x0002000024ff7812 */ /* 0x000fe4000784c0ff */
[----:B0-----:R-:W-:-:S05]  /*1b2800*/  PRMT R58, R41, 0x7773, RZ ;  /* 0x00007773293a7816 */ /* 0x001fca00000000ff */
[----:B------:R2:W-:Y:S01]  /*1b2810*/  @P5 STG.E.U8 desc[UR46][R8.64], R58 ;  /* 0x0000003a08005986 */ /* 0x0005e2000c10112e */
[C---:B------:R-:W-:Y:S02]  /*1b2820*/  LOP3.LUT P1, RZ, R36.reuse, 0x80000, RZ, 0xc0, !PT ;  /* 0x0008000024ff7812 */ /* 0x040fe4000782c0ff */
[----:B------:R-:W-:Y:S02]  /*1b2830*/  LOP3.LUT P0, RZ, R36, 0x200000, RZ, 0xc0, !PT ;  /* 0x0020000024ff7812 */ /* 0x000fe4000780c0ff */
[----:B--2---:R-:W-:-:S05]  /*1b2840*/  PRMT R58, R7, 0x7770, RZ ;  /* 0x00007770073a7816 */ /* 0x004fca00000000ff */
[----:B------:R0:W-:Y:S02]  /*1b2850*/  @P4 STG.E.U8 desc[UR46][R42.64], R58 ;  /* 0x0000003a2a004986 */ /* 0x0001e4000c10112e */
[----:B0-----:R-:W-:-:S05]  /*1b2860*/  PRMT R58, R7, 0x7771, RZ ;  /* 0x00007771073a7816 */ /* 0x001fca00000000ff */
[----:B------:R0:W-:Y:S02]  /*1b2870*/  @P3 STG.E.U8 desc[UR46][R60.64], R58 ;  /* 0x0000003a3c003986 */ /* 0x0001e4000c10112e */
[----:B0-----:R-:W-:-:S05]  /*1b2880*/  PRMT R58, R7, 0x7772, RZ ;  /* 0x00007772073a7816 */ /* 0x001fca00000000ff */
[----:B------:R0:W-:Y:S02]  /*1b2890*/  @P2 STG.E.U8 desc[UR46][R46.64], R58 ;  /* 0x0000003a2e002986 */ /* 0x0001e4000c10112e */
[----:B0-----:R-:W-:Y:S02]  /*1b28a0*/  PRMT R58, R7, 0x7773, RZ ;  /* 0x00007773073a7816 */ /* 0x001fe400000000ff */
[----:B------:R-:W2:Y:S04]  /*1b28b0*/  LDL.LU R7, [R1+0x7c2c] ;  /* 0x007c2c0001077983 */ /* 0x000ea80000300800 */
[----:B------:R0:W-:Y:S02]  /*1b28c0*/  @P1 STG.E.U8 desc[UR46][R48.64], R58 ;  /* 0x0000003a30001986 */ /* 0x0001e4000c10112e */
[----:B0-----:R-:W-:-:S05]  /*1b28d0*/  PRMT R58, R52, 0x7770, RZ ;  /* 0x00007770343a7816 */ /* 0x001fca00000000ff */
[----:B----4-:R0:W-:Y:S04]  /*1b28e0*/  @P0 STG.E.U8 desc[UR46][R50.64], R58 ;  /* 0x0000003a32000986 */ /* 0x0101e8000c10112e */
[----:B0-----:R-:W3:Y:S04]  /*1b28f0*/  LDL.LU.64 R50, [R1+0x2a98] ;  /* 0x002a980001327983 */ /* 0x001ee80000300a00 */
[----:B------:R-:W4:Y:S04]  /*1b2900*/  LDL.LU.64 R8, [R1+0x2a90] ;  /* 0x002a900001087983 */ /* 0x000f280000300a00 */
[----:B------:R-:W5:Y:S04]  /*1b2910*/  LDL.LU.64 R42, [R1+0x2a88] ;  /* 0x002a8800012a7983 */ /* 0x000f680000300a00 */
[----:B------:R-:W5:Y:S04]  /*1b2920*/  LDL.LU.64 R60, [R1+0x2a80] ;  /* 0x002a8000013c7983 */ /* 0x000f680000300a00 */
[----:B------:R-:W5:Y:S04]  /*1b2930*/  LDL.LU.64 R46, [R1+0x2a78] ;  /* 0x002a7800012e7983 */ /* 0x000f680000300a00 */
[----:B------:R-:W5:Y:S04]  /*1b2940*/  LDL.LU.64 R48, [R1+0x2a70] ;  /* 0x002a700001307983 */ /* 0x000f680000300a00 */
[----:B------:R-:W5:Y:S01]  /*1b2950*/  LDL.LU R59, [R1+0x2a0] ;  /* 0x0002a000013b7983 */ /* 0x000f620000300800 */
[----:B------:R-:W-:-:S02]  /*1b2960*/  LOP3.LUT P3, RZ, R36, 0x800000, RZ, 0xc0, !PT ;  /* 0x0080000024ff7812 */ /* 0x000fc4000786c0ff */
[----:B------:R-:W-:Y:S02]  /*1b2970*/  PRMT R58, R52, 0x7771, RZ ;  /* 0x00007771343a7816 */ /* 0x000fe400000000ff */
[----:B------:R-:W-:Y:S02]  /*1b2980*/  LOP3.LUT R55, R55, 0xfffffdff, RZ, 0xc0, !PT ;  /* 0xfffffdff37377812 */ /* 0x000fe400078ec0ff */
[C---:B------:R-:W-:Y:S02]  /*1b2990*/  LOP3.LUT P2, RZ, R36.reuse, 0x2000000, RZ, 0xc0, !PT ;  /* 0x0200000024ff7812 */ /* 0x040fe4000784c0ff */
[C---:B------:R-:W-:Y:S02]  /*1b29a0*/  LOP3.LUT P1, RZ, R36.reuse, 0x8000000, RZ, 0xc0, !PT ;  /* 0x0800000024ff7812 */ /* 0x040fe4000782c0ff */
[----:B------:R-:W-:Y:S02]  /*1b29b0*/  LOP3.LUT P0, RZ, R36, 0x20000000, RZ, 0xc0, !PT ;  /* 0x2000000024ff7812 */ /* 0x000fe4000780c0ff */
[----:B--2---:R-:W-:Y:S01]  /*1b29c0*/  LOP3.LUT P6, RZ, R7, 0x2000, RZ, 0xc0, !PT ;  /* 0x0000200007ff7812 */ /* 0x004fe200078cc0ff */
[----:B---3--:R0:W-:Y:S04]  /*1b29d0*/  @P3 STG.E.U8 desc[UR46][R50.64], R58 ;  /* 0x0000003a32003986 */ /* 0x0081e8000c10112e */
[----:B0-----:R-:W2:Y:S08]  /*1b29e0*/  LDL.LU.64 R50, [R1+0x2a68] ;  /* 0x002a680001327983 */ /* 0x001eb00000300a00 */
[----:B------:R-:W-:-:S02]  /*1b29f0*/  @P6 LOP3.LUT R55, R55, 0x200, RZ, 0xfc, !PT ;  /* 0x0000020037376812 */ /* 0x000fc400078efcff */
[----:B------:R-:W-:Y:S01]  /*1b2a00*/  LOP3.LUT P6, RZ, R7, 0x800, RZ, 0xc0, !PT ;  /* 0x0000080007ff7812 */ /* 0x000fe200078cc0ff */
[----:B------:R-:W3:Y:S04]  /*1b2a10*/  LDL.LU R41, [R1+0x2a4] ;  /* 0x0002a40001297983 */ /* 0x000ee80000300800 */
[----:B------:R-:W3:Y:S01]  /*1b2a20*/  LDL.LU.64 R22, [R1+0x2a60] ;  /* 0x002a600001167983 */ /* 0x000ee20000300a00 */
[----:B------:R-:W-:-:S03]  /*1b2a30*/  LOP3.LUT R55, R55, 0xfffffbff, RZ, 0xc0, !PT ;  /* 0xfffffbff37377812 */ /* 0x000fc600078ec0ff */
[----:B------:R-:W3:Y:S04]  /*1b2a40*/  LDL.LU.64 R18, [R1+0x2a58] ;  /* 0x002a580001127983 */ /* 0x000ee80000300a00 */
[----:B------:R-:W3:Y:S04]  /*1b2a50*/  LDL.LU.64 R16, [R1+0x2a50] ;  /* 0x002a500001107983 */ /* 0x000ee80000300a00 */
[----:B------:R-:W3:Y:S01]  /*1b2a60*/  LDL.LU.64 R14, [R1+0x2a48] ;  /* 0x002a4800010e7983 */ /* 0x000ee20000300a00 */
[----:B------:R-:W-:Y:S02]  /*1b2a70*/  @P6 LOP3.LUT R55, R55, 0x400, RZ, 0xfc, !PT ;  /* 0x0000040037376812 */ /* 0x000fe400078efcff */
[----:B------:R-:W-:-:S02]  /*1b2a80*/  LOP3.LUT P6, RZ, R7, 0x200, RZ, 0xc0, !PT ;  /* 0x0000020007ff7812 */ /* 0x000fc400078cc0ff */
        /* <DEDUP_REMOVED lines=10> */
[----:B------:R-:W-:-:S09]  /*1b2b30*/  PRMT R58, R52, 0x7772, RZ ;  /* 0x00007772343a7816 */ /* 0x000fd200000000ff */
[----:B------:R-:W-:Y:S02]  /*1b2b40*/  @P6 LOP3.LUT R55, R55, 0x4000, RZ, 0xfc, !PT ;  /* 0x0000400037376812 */ /* 0x000fe400078efcff */
[----:B------:R-:W-:Y:S01]  /*1b2b50*/  LOP3.LUT P6, RZ, R7, 0x4, RZ, 0xc0, !PT ;  /* 0x0000000407ff7812 */ /* 0x000fe200078cc0ff */
[----:B----4-:R0:W-:Y:S01]  /*1b2b60*/  @P2 STG.E.U8 desc[UR46][R8.64], R58 ;  /* 0x0000003a08002986 */ /* 0x0101e2000c10112e */
[----:B------:R-:W-:Y:S02]  /*1b2b70*/  LOP3.LUT R55, R55, 0xffff7fff, RZ, 0xc0, !PT ;  /* 0xffff7fff37377812 */ /* 0x000fe400078ec0ff */
[----:B0-----:R-:W-:Y:S02]  /*1b2b80*/  PRMT R58, R52, 0x7773, RZ ;  /* 0x00007773343a7816 */ /* 0x001fe400000000ff */
[----:B------:R-:W4:Y:S04]  /*1b2b90*/  LDL.LU R52, [R1+0x2a8] ;  /* 0x0002a80001347983 */ /* 0x000f280000300800 */
[----:B------:R-:W4:Y:S03]  /*1b2ba0*/  LDL.LU.64 R12, [R1+0x2a40] ;  /* 0x002a4000010c7983 */ /* 0x000f260000300a00 */
[----:B------:R-:W-:-:S02]  /*1b2bb0*/  @P6 LOP3.LUT R55, R55, 0x8000, RZ, 0xfc, !PT ;  /* 0x0000800037376812 */ /* 0x000fc400078efcff */
[----:B------:R-:W-:Y:S01]  /*1b2bc0*/  LOP3.LUT P6, RZ, R7, 0x1, RZ, 0xc0, !PT ;  /* 0x0000000107ff7812 */ /* 0x000fe200078cc0ff */
[----:B------:R-:W4:Y:S04]  /*1b2bd0*/  LDL.LU.64 R10, [R1+0x2a38] ;  /* 0x002a3800010a7983 */ /* 0x000f280000300a00 */
[----:B-----5:R0:W-:Y:S01]  /*1b2be0*/  @P1 STG.E.U8 desc[UR46][R42.64], R58 ;  /* 0x0000003a2a001986 */ /* 0x0201e2000c10112e */
[----:B------:R-:W-:-:S03]  /*1b2bf0*/  LOP3.LUT R55, R55, 0xfffeffff, RZ, 0xc0, !PT ;  /* 0xfffeffff37377812 */ /* 0x000fc600078ec0ff */
[----:B------:R-:W5:Y:S04]  /*1b2c00*/  LDL.LU.64 R8, [R1+0x2a30] ;  /* 0x002a300001087983 */ /* 0x000f680000300a00 */
[----:B------:R-:W-:Y:S02]  /*1b2c10*/  @P6 LOP3.LUT R55, R55, 0x10000, RZ, 0xfc, !PT ;  /* 0x0001000037376812 */ /* 0x000fe400078efcff */
[----:B------:R-:W-:Y:S02]  /*1b2c20*/  LOP3.LUT P6, RZ, R36, 0x80000000, RZ, 0xc0, !PT ;  /* 0x8000000024ff7812 */ /* 0x000fe400078cc0ff */
[C---:B0-----:R-:W-:Y:S01]  /*1b2c30*/  PRMT R58, R59.reuse, 0x7770, RZ ;  /* 0x000077703b3a7816 */ /* 0x041fe200000000ff */
[----:B------:R-:W5:Y:S04]  /*1b2c40*/  LDL.LU.64 R42, [R1+0x2a28] ;  /* 0x002a2800012a7983 */ /* 0x000f680000300a00 */
[----:B------:R0:W-:Y:S02]  /*1b2c50*/  @P0 STG.E.U8 desc[UR46][R60.64], R58 ;  /* 0x0000003a3c000986 */ /* 0x0001e4000c10112e */
[----:B0-----:R-:W-:-:S02]  /*1b2c60*/  PRMT R58, R59, 0x7771, RZ ;  /* 0x000077713b3a7816 */ /* 0x001fc400000000ff */
[----:B------:R-:W5:Y:S04]  /*1b2c70*/  LDL.LU.64 R60, [R1+0x2a20] ;  /* 0x002a2000013c7983 */ /* 0x000f680000300a00 */
[----:B------:R0:W-:Y:S01]  /*1b2c80*/  @P6 STG.E.U8 desc[UR46][R46.64], R58 ;  /* 0x0000003a2e006986 */ /* 0x0001e2000c10112e */
[----:B------:R-:W-:Y:S02]  /*1b2c90*/  LOP3.LUT P6, RZ, R55, 0x10000, RZ, 0xc0, !PT ;  /* 0x0001000037ff7812 */ /* 0x000fe400078cc0ff */
[----:B0-----:R-:W-:Y:S01]  /*1b2ca0*/  PRMT R58, R59, 0x7772, RZ ;  /* 0x000077723b3a7816 */ /* 0x001fe200000000ff */
[----:B------:R-:W5:Y:S10]  /*1b2cb0*/  LDL.LU.64 R46, [R1+0x2a18] ;  /* 0x002a1800012e7983 */ /* 0x000f740000300a00 */
[----:B------:R0:W-:Y:S04]  /*1b2cc0*/  @P6 STG.E.U8 desc[UR46][R48.64], R58 ;  /* 0x0000003a30006986 */ /* 0x0001e8000c10112e */
[----:B0-----:R-:W5:Y:S01]  /*1b2cd0*/  LDL.LU.64 R48, [R1+0x2a10] ;  /* 0x002a100001307983 */ /* 0x001f620000300a00 */
[----:B------:R-:W-:-:S02]  /*1b2ce0*/  LOP3.LUT P6, RZ, R55, 0x8000, RZ, 0xc0, !PT ;  /* 0x0000800037ff7812 */ /* 0x000fc400078cc0ff */
[----:B------:R-:W-:Y:S02]  /*1b2cf0*/  PRMT R58, R59, 0x7773, RZ ;  /* 0x000077733b3a7816 */ /* 0x000fe400000000ff */
[C---:B------:R-:W-:Y:S02]  /*1b2d00*/  LOP3.LUT P5, RZ, R7.reuse, 0x8000, RZ, 0xc0, !PT ;  /* 0x0000800007ff7812 */ /* 0x040fe400078ac0ff */
[C---:B------:R-:W-:Y:S02]  /*1b2d10*/  LOP3.LUT P4, RZ, R7.reuse, 0x20000, RZ, 0xc0, !PT ;  /* 0x0002000007ff7812 */ /* 0x040fe4000788c0ff */
[----:B------:R-:W-:-:S05]  /*1b2d20*/  LOP3.LUT P3, RZ, R7, 0x80000, RZ, 0xc0, !PT ;  /* 0x0008000007ff7812 */ /* 0x000fca000786c0ff */
[----:B--2---:R0:W-:Y:S04]  /*1b2d30*/  @P6 STG.E.U8 desc[UR46][R50.64], R58 ;  /* 0x0000003a32006986 */ /* 0x0041e8000c10112e */
[----:B0-----:R-:W2:Y:S01]  /*1b2d40*/  LDL.LU.64 R50, [R1+0x2a08] ;  /* 0x002a080001327983 */ /* 0x001ea20000300a00 */
[----:B------:R-:W-:Y:S02]  /*1b2d50*/  LOP3.LUT P6, RZ, R55, 0x4000, RZ, 0xc0, !PT ;  /* 0x0000400037ff7812 */ /* 0x000fe400078cc0ff */
[----:B---3--:R-:W-:-:S11]  /*1b2d60*/  PRMT R58, R41, 0x7770, RZ ;  /* 0x00007770293a7816 */ /* 0x008fd600000000ff */
        /* <DEDUP_REMOVED lines=11> */
[----:B----4-:R-:W-:-:S11]  /*1b2e20*/  PRMT R58, R52, 0x7770, RZ ;  /* 0x00007770343a7816 */ /* 0x010fd600000000ff */
[----:B------:R0:W-:Y:S01]  /*1b2e30*/  @P6 STG.E.U8 desc[UR46][R12.64], R58 ;  /* 0x0000003a0c006986 */ /* 0x0001e2000c10112e */
[----:B------:R-:W-:Y:S02]  /*1b2e40*/  LOP3.LUT P6, RZ, R55, 0x200, RZ, 0xc0, !PT ;  /* 0x0000020037ff7812 */ /* 0x000fe400078cc0ff */
[----:B0-----:R-:W-:-:S11]  /*1b2e50*/  PRMT R58, R52, 0x7771, RZ ;  /* 0x00007771343a7816 */ /* 0x001fd600000000ff */
[----:B------:R0:W-:Y:S01]  /*1b2e60*/  @P6 STG.E.U8 desc[UR46][R10.64], R58 ;  /* 0x0000003a0a006986 */ /* 0x0001e2000c10112e */
[----:B------:R-:W-:Y:S02]  /*1b2e70*/  LOP3.LUT P2, RZ, R7, 0x200000, RZ, 0xc0, !PT ;  /* 0x0020000007ff7812 */ /* 0x000fe4000784c0ff */
[----:B0-----:R-:W-:-:S05]  /*1b2e80*/  PRMT R58, R52, 0x7772, RZ ;  /* 0x00007772343a7816 */ /* 0x001fca00000000ff */
[----:B-----5:R0:W-:Y:S01]  /*1b2e90*/  @P5 STG.E.U8 desc[UR46][R8.64], R58 ;  /* 0x0000003a08005986 */ /* 0x0201e2000c10112e */
[----:B------:R-:W-:Y:S02]  /*1b2ea0*/  LOP3.LUT P1, RZ, R7, 0x400000, RZ, 0xc0, !PT ;  /* 0x0040000007ff7812 */ /* 0x000fe4000782c0ff */
[----:B0-----:R-:W-:-:S05]  /*1b2eb0*/  PRMT R58, R52, 0x7773, RZ ;  /* 0x00007773343a7816 */ /* 0x001fca00000000ff */
[----:B------:R0:W-:Y:S02]  /*1b2ec0*/  @P4 STG.E.U8 desc[UR46][R42.64], R58 ;  /* 0x0000003a2a004986 */ /* 0x0001e4000c10112e */
[----:B0-----:R-:W-:-:S05]  /*1b2ed0*/  PRMT R58, R6, 0x7770, RZ ;  /* 0x00007770063a7816 */ /* 0x001fca00000000ff */
[----:B------:R0:W-:Y:S02]  /*1b2ee0*/  @P3 STG.E.U8 desc[UR46][R60.64], R58 ;  /* 0x0000003a3c003986 */ /* 0x0001e4000c10112e */
[----:B0-----:R-:W-:-:S05]  /*1b2ef0*/  PRMT R58, R6, 0x7771, RZ ;  /* 0x00007771063a7816 */ /* 0x001fca00000000ff */
[----:B------:R0:W-:Y:S02]  /*1b2f00*/  @P2 STG.E.U8 desc[UR46][R46.64], R58 ;  /* 0x0000003a2e002986 */ /* 0x0001e4000c10112e */
[----:B0-----:R-:W-:-:S05]  /*1b2f10*/  PRMT R58, R6, 0x7772, RZ ;  /* 0x00007772063a7816 */ /* 0x001fca00000000ff */
[----:B------:R0:W-:Y:S02]  /*1b2f20*/  @P1 STG.E.U8 desc[UR46][R48.64], R58 ;  /* 0x0000003a30001986 */ /* 0x0001e4000c10112e */
[----:B0-----:R-:W-:Y:S02]  /*1b2f30*/  PRMT R58, R6, 0x7773, RZ ;  /* 0x00007773063a7816 */ /* 0x001fe400000000ff */
[----:B------:R-:W3:Y:S04]  /*1b2f40*/  LDL.LU R6, [R1+0x7c28] ;  /* 0x007c280001067983 */ /* 0x000ee80000300800 */
[----:B------:R-:W4:Y:S04]  /*1b2f50*/  LDL.LU.64 R8, [R1+0x2a00] ;  /* 0x002a000001087983 */ /* 0x000f280000300a00 */
[----:B------:R-:W5:Y:S04]  /*1b2f60*/  LDL.LU.64 R42, [R1+0x29f8] ;  /* 0x0029f800012a7983 */ /* 0x000f680000300a00 */
[----:B------:R-:W5:Y:S04]  /*1b2f70*/  LDL.LU.64 R60, [R1+0x29f0] ;  /* 0x0029f000013c7983 */ /* 0x000f680000300a00 */
[----:B------:R-:W4:Y:S04]  /*1b2f80*/  LDL.LU R52, [R1+0x290] ;  /* 0x0002900001347983 */ /* 0x000f280000300800 */
[----:B------:R-:W5:Y:S01]  /*1b2f90*/  LDL.LU.64 R46, [R1+0x29e8] ;  /* 0x0029e800012e7983 */ /* 0x000f620000300a00 */
[----:B------:R-:W-:-:S03]  /*1b2fa0*/  LOP3.LUT P0, RZ, R7, 0x1000000, RZ, 0xc0, !PT ;  /* 0x0100000007ff7812 */ /* 0x000fc6000780c0ff */
[----:B------:R-:W5:Y:S10]  /*1b2fb0*/  LDL.LU.64 R48, [R1+0x29e0] ;  /* 0x0029e00001307983 */ /* 0x000f740000300a00 */
[----:B--2---:R0:W-:Y:S04]  /*1b2fc0*/  @P0 STG.E.U8 desc[UR46][R50.64], R58 ;  /* 0x0000003a32000986 */ /* 0x0041e8000c10112e */
[----:B0-----:R-:W2:Y:S04]  /*1b2fd0*/  LDL.LU.64 R50, [R1+0x29d8] ;  /* 0x0029d80001327983 */ /* 0x001ea80000300a00 */
[----:B------:R-:W2:Y:S04]  /*1b2fe0*/  LDL.LU.64 R22, [R1+0x29d0] ;  /* 0x0029d00001167983 */ /* 0x000ea80000300a00 */
[----:B------:R-:W2:Y:S04]  /*1b2ff0*/  LDL.LU.64 R18, [R1+0x29c8] ;  /* 0x0029c80001127983 */ /* 0x000ea80000300a00 */
[----:B------:R-:W2:Y:S04]  /*1b3000*/  LDL.LU.64 R16, [R1+0x29c0] ;  /* 0x0029c00001107983 */ /* 0x000ea80000300a00 */
[----:B------:R-:W2:Y:S04]  /*1b3010*/  LDL.LU.64 R14, [R1+0x29b8] ;  /* 0x0029b800010e7983 */ /* 0x000ea80000300a00 */
[----:B------:R-:W2:Y:S01]  /*1b3020*/  LDL.LU.64 R12, [R1+0x29b0] ;  /* 0x0029b000010c7983 */ /* 0x000ea20000300a00 */
[----:B------:R-:W-:-:S02]  /*1b3030*/  LOP3.LUT R55, R55, 0xfffffffd, RZ, 0xc0, !PT ;  /* 0xfffffffd37377812 */ /* 0x000fc400078ec0ff */
[C---:B------:R-:W-:Y:S01]  /*1b3040*/  LOP3.LUT P3, RZ, R7.reuse, 0x2000000, RZ, 0xc0, !PT ;  /* 0x0200000007ff7812 */ /* 0x040fe2000786c0ff */
[----:B------:R-:W2:Y:S01]  /*1b3050*/  LDL.LU.64 R10, [R1+0x29a8] ;  /* 0x0029a800010a7983 */ /* 0x000ea20000300a00 */
[C---:B------:R-:W-:Y:S02]  /*1b3060*/  LOP3.LUT P2, RZ, R7.reuse, 0x10000000, RZ, 0xc0, !PT ;  /* 0x1000000007ff7812 */ /* 0x040fe4000784c0ff */
[C---:B------:R-:W-:Y:S02]  /*1b3070*/  LOP3.LUT P1, RZ, R7.reuse, 0x20000000, RZ, 0xc0, !PT ;  /* 0x2000000007ff7812 */ /* 0x040fe4000782c0ff */
[----:B------:R-:W-:Y:S02]  /*1b3080*/  LOP3.LUT P0, RZ, R7, 0x80000000, RZ, 0xc0, !PT ;  /* 0x8000000007ff7812 */ /* 0x000fe4000780c0ff */
[----:B---3--:R-:W-:-:S13]  /*1b3090*/  LOP3.LUT P6, RZ, R6, 0x8000, RZ, 0xc0, !PT ;  /* 0x0000800006ff7812 */ /* 0x008fda00078cc0ff */
[----:B------:R-:W-:Y:S02]  /*1b30a0*/  @P6 LOP3.LUT R55, R55, 0x2, RZ, 0xfc, !PT ;  /* 0x0000000237376812 */ /* 0x000fe400078efcff */
[----:B------:R-:W-:Y:S02]  /*1b30b0*/  LOP3.LUT P6, RZ, R6, 0x4000, RZ, 0xc0, !PT ;  /* 0x0000400006ff7812 */ /* 0x000fe400078cc0ff */
[----:B----4-:R-:W-:Y:S02]  /*1b30c0*/  PRMT R58, R52, 0x7770, RZ ;  /* 0x00007770343a7816 */ /* 0x010fe400000000ff */
[----:B------:R-:W-:-:S03]  /*1b30d0*/  LOP3.LUT R55, R55, 0xfffffffb, RZ, 0xc0, !PT ;  /* 0xfffffffb37377812 */ /* 0x000fc600078ec0ff */
[----:B------:R0:W-:Y:S06]  /*1b30e0*/  @P3 STG.E.U8 desc[UR46][R8.64], R58 ;  /* 0x0000003a08003986 */ /* 0x0001ec000c10112e */
[----:B------:R-:W-:Y:S02]  /*1b30f0*/  @P6 LOP3.LUT R55, R55, 0x4, RZ, 0xfc, !PT ;  /* 0x0000000437376812 */ /* 0x000fe400078efcff */
[----:B------:R-:W-:Y:S02]  /*1b3100*/  LOP3.LUT P6, RZ, R6, 0x1000, RZ, 0xc0, !PT ;  /* 0x0000100006ff7812 */ /* 0x000fe400078cc0ff */
[----:B0-----:R-:W-:Y:S01]  /*1b3110*/  PRMT R58, R52, 0x7771, RZ ;  /* 0x00007771343a7816 */ /* 0x001fe200000000ff */
[----:B------:R-:W3:Y:S01]  /*1b3120*/  LDL.LU.64 R8, [R1+0x29a0] ;  /* 0x0029a00001087983 */ /* 0x000ee20000300a00 */
[----:B------:R-:W-:-:S03]  /*1b3130*/  LOP3.LUT R55, R55, 0xfffffff7, RZ, 0xc0, !PT ;  /* 0xfffffff737377812 */ /* 0x000fc600078ec0ff */
[----:B-----5:R0:W-:Y:S06]  /*1b3140*/  @P2 STG.E.U8 desc[UR46][R42.64], R58 ;  /* 0x0000003a2a002986 */ /* 0x0201ec000c10112e */
[----:B------:R-:W-:Y:S02]  /*1b3150*/  @P6 LOP3.LUT R55, R55, 0x8, RZ, 0xfc, !PT ;  /* 0x0000000837376812 */ /* 0x000fe400078efcff */
[----:B------:R-:W-:Y:S02]  /*1b3160*/  LOP3.LUT P6, RZ, R6, 0x800, RZ, 0xc0, !PT ;  /* 0x0000080006ff7812 */ /* 0x000fe400078cc0ff */
[----:B0-----:R-:W-:Y:S01]  /*1b3170*/  PRMT R58, R52, 0x7772, RZ ;  /* 0x00007772343a7816 */ /* 0x001fe200000000ff */
[----:B------:R-:W4:Y:S04]  /*1b3180*/  LDL.LU.64 R42, [R1+0x2998] ;  /* 0x00299800012a7983 */ /* 0x000f280000300a00 */
[----:B------:R0:W-:Y:S01]  /*1b3190*/  @P1 STG.E.U8 desc[UR46][R60.64], R58 ;  /* 0x0000003a3c001986 */ /* 0x0001e2000c10112e */
[----:B------:R-:W-:-:S03]  /*1b31a0*/  LOP3.LUT R55, R55, 0xffffffef, RZ, 0xc0, !PT ;  /* 0xffffffef37377812 */ /* 0x000fc600078ec0ff */
[----:B0-----:R-:W5:Y:S02]  /*1b31b0*/  LDL.LU.64 R60, [R1+0x2990] ;  /* 0x00299000013c7983 */ /* 0x001f640000300a00 */
        /* <DEDUP_REMOVED lines=15> */
[----:B------:R0:W-:Y:S02]  /*1b32b0*/  @P0 STG.E.U8 desc[UR46][R46.64], R58 ;  /* 0x0000003a2e000986 */ /* 0x0001e4000c10112e */
[----:B0-----:R-:W-:Y:S02]  /*1b32c0*/  PRMT R58, R56, 0x7770, RZ ;  /* 0x00007770383a7816 */ /* 0x001fe400000000ff */
[----:B------:R-:W5:Y:S04]  /*1b32d0*/  LDL.LU.64 R46, [R1+0x2988] ;  /* 0x00298800012e7983 */ /* 0x000f680000300a00 */
[----:B------:R-:W5:Y:S04]  /*1b32e0*/  LDL.LU R41, [R1+0x280] ;  /* 0x0002800001297983 */ /* 0x000f680000300800 */
[----:B------:R0:W-:Y:S01]  /*1b32f0*/  @P6 STG.E.U8 desc[UR46][R48.64], R58 ;  /* 0x0000003a30006986 */ /* 0x0001e2000c10112e */
[----:B------:R-:W-:-:S02]  /*1b3300*/  LOP3.LUT P6, RZ, R55, 0x100, RZ, 0xc0, !PT ;  /* 0x0000010037ff7812 */ /* 0x000fc400078cc0ff */
[----:B0-----:R-:W-:Y:S01]  /*1b3310*/  PRMT R58, R56, 0x7771, RZ ;  /* 0x00007771383a7816 */ /* 0x001fe200000000ff */
[----:B------:R-:W5:Y:S10]  /*1b3320*/  LDL.LU.64 R48, [R1+0x2980] ;  /* 0x0029800001307983 */ /* 0x000f740000300a00 */
[----:B--2---:R0:W-:Y:S04]  /*1b3330*/  @P6 STG.E.U8 desc[UR46][R50.64], R58 ;  /* 0x0000003a32006986 */ /* 0x0041e8000c10112e */
[----:B0-----:R-:W2:Y:S01]  /*1b3340*/  LDL.LU.64 R50, [R1+0x2978] ;  /* 0x0029780001327983 */ /* 0x001ea20000300a00 */
[----:B------:R-:W-:-:S02]  /*1b3350*/  LOP3.LUT P6, RZ, R55, 0x80, RZ, 0xc0, !PT ;  /* 0x0000008037ff7812 */ /* 0x000fc400078cc0ff */
[----:B------:R-:W-:-:S11]  /*1b3360*/  PRMT R58, R56, 0x7772, RZ ;  /* 0x00007772383a7816 */ /* 0x000fd600000000ff */
[----:B------:R0:W-:Y:S01]  /*1b3370*/  @P6 STG.E.U8 desc[UR46][R22.64], R58 ;  /* 0x0000003a16006986 */ /* 0x0001e2000c10112e */
[C---:B------:R-:W-:Y:S02]  /*1b3380*/  LOP3.LUT P6, RZ, R55.reuse, 0x40, RZ, 0xc0, !PT ;  /* 0x0000004037ff7812 */ /* 0x040fe400078cc0ff */
[----:B0-----:R-:W-:Y:S02]  /*1b3390*/  PRMT R58, R56, 0x7773, RZ ;  /* 0x00007773383a7816 */ /* 0x001fe400000000ff */
[C---:B------:R-:W-:Y:S02]  /*1b33a0*/  LOP3.LUT P5, RZ, R6.reuse, 0x40000, RZ, 0xc0, !PT ;  /* 0x0004000006ff7812 */ /* 0x040fe400078ac0ff */
[----:B------:R-:W-:Y:S01]  /*1b33b0*/  LOP3.LUT P4, RZ, R6, 0x80000, RZ, 0xc0, !PT ;  /* 0x0008000006ff7812 */ /* 0x000fe2000788c0ff */
[----:B------:R-:W2:Y:S06]  /*1b33c0*/  LDL.LU R56, [R1+0x7c24] ;  /* 0x007c240001387983 */ /* 0x000eac0000300800 */
[----:B------:R0:W-:Y:S01]  /*1b33d0*/  @P6 STG.E.U8 desc[UR46][R18.64], R58 ;  /* 0x0000003a12006986 */ /* 0x0001e2000c10112e */
[----:B------:R-:W-:-:S02]  /*1b33e0*/  LOP3.LUT P6, RZ, R55, 0x20, RZ, 0xc0, !PT ;  /* 0x0000002037ff7812 */ /* 0x000fc400078cc0ff */
        /* <DEDUP_REMOVED lines=9> */
[----:B0-----:R-:W-:Y:S02]  /*1b3480*/  PRMT R58, R57, 0x7773, RZ ;  /* 0x00007773393a7816 */ /* 0x001fe400000000ff */
[----:B------:R-:W2:Y:S09]  /*1b3490*/  LDL.LU R57, [R1+0x7c20] ;  /* 0x007c200001397983 */ /* 0x000eb20000300800 */
[----:B------:R0:W-:Y:S01]  /*1b34a0*/  @P6 STG.E.U8 desc[UR46][R10.64], R58 ;  /* 0x0000003a0a006986 */ /* 0x0001e2000c10112e */
[----:B------:R-:W-:-:S02]  /*1b34b0*/  LOP3.LUT P6, RZ, R55, 0x2, RZ, 0xc0, !PT ;  /* 0x0000000237ff7812 */ /* 0x000fc400078cc0ff */
[----:B0-----:R-:W-:-:S11]  /*1b34c0*/  PRMT R58, R5, 0x7770, RZ ;  /* 0x00007770053a7816 */ /* 0x001fd600000000ff */
[----:B---3--:R0:W-:Y:S02]  /*1b34d0*/  @P6 STG.E.U8 desc[UR46][R8.64], R58 ;  /* 0x0000003a08006986 */ /* 0x0081e4000c10112e */
[----:B0-----:R-:W-:-:S05]  /*1b34e0*/  PRMT R58, R5, 0x7771, RZ ;  /* 0x00007771053a7816 */ /* 0x001fca00000000ff */
[----:B----4-:R0:W-:Y:S02]  /*1b34f0*/  @P5 STG.E.U8 desc[UR46][R42.64], R58 ;  /* 0x0000003a2a005986 */ /* 0x0101e4000c10112e */
[----:B0-----:R-:W-:-:S05]  /*1b3500*/  PRMT R58, R5, 0x7772, RZ ;  /* 0x00007772053a7816 */ /* 0x001fca00000000ff */
[----:B-----5:R0:W-:Y:S02]  /*1b3510*/  @P4 STG.E.U8 desc[UR46][R60.64], R58 ;  /* 0x0000003a3c004986 */ /* 0x0201e4000c10112e */
[----:B0-----:R-:W-:Y:S02]  /*1b3520*/  PRMT R58, R5, 0x7773, RZ ;  /* 0x00007773053a7816 */ /* 0x001fe400000000ff */
[----:B------:R-:W3:Y:S01]  /*1b3530*/  LDL.LU R5, [R1+0x7c1c] ;  /* 0x007c1c0001057983 */ /* 0x000ee20000300800 */
[C---:B------:R-:W-:Y:S02]  /*1b3540*/  LOP3.LUT P3, RZ, R6.reuse, 0x200000, RZ, 0xc0, !PT ;  /* 0x0020000006ff7812 */ /* 0x040fe4000786c0ff */
[C---:B------:R-:W-:Y:S02]  /*1b3550*/  LOP3.LUT P2, RZ, R6.reuse, 0x800000, RZ, 0xc0, !PT ;  /* 0x0080000006ff7812 */ /* 0x040fe4000784c0ff */
[----:B------:R-:W-:-:S09]  /*1b3560*/  LOP3.LUT P1, RZ, R6, 0x2000000, RZ, 0xc0, !PT ;  /* 0x0200000006ff7812 */ /* 0x000fd2000782c0ff */
[----:B------:R0:W-:Y:S02]  /*1b3570*/  @P3 STG.E.U8 desc[UR46][R46.64], R58 ;  /* 0x0000003a2e003986 */ /* 0x0001e4000c10112e */
[----:B0-----:R-:W-:-:S05]  /*1b3580*/  PRMT R58, R41, 0x7770, RZ ;  /* 0x00007770293a7816 */ /* 0x001fca00000000ff */
[----:B------:R0:W-:Y:S02]  /*1b3590*/  @P2 STG.E.U8 desc[UR46][R48.64], R58 ;  /* 0x0000003a30002986 */ /* 0x0001e4000c10112e */
[----:B0-----:R-:W-:-:S05]  /*1b35a0*/  PRMT R58, R41, 0x7771, RZ ;  /* 0x00007771293a7816 */ /* 0x001fca00000000ff */
[----:B--2---:R0:W-:Y:S04]  /*1b35b0*/  @P1 STG.E.U8 desc[UR46][R50.64], R58 ;  /* 0x0000003a32001986 */ /* 0x0041e8000c10112e */
[----:B0-----:R-:W2:Y:S04]  /*1b35c0*/  LDL.LU.64 R50, [R1+0x2970] ;  /* 0x0029700001327983 */ /* 0x001ea80000300a00 */
[----:B------:R-:W4:Y:S04]  /*1b35d0*/  LDL.LU.64 R8, [R1+0x2968] ;  /* 0x0029680001087983 */ /* 0x000f280000300a00 */
[----:B------:R-:W5:Y:S04]  /*1b35e0*/  LDL.LU.64 R42, [R1+0x2960] ;  /* 0x00296000012a7983 */ /* 0x000f680000300a00 */
[----:B------:R-:W5:Y:S04]  /*1b35f0*/  LDL.LU.64 R60, [R1+0x2958] ;  /* 0x00295800013c7983 */ /* 0x000f680000300a00 */
[----:B------:R-:W4:Y:S04]  /*1b3600*/  LDL.LU R52, [R1+0x284] ;  /* 0x0002840001347983 */ /* 0x000f280000300800 */
[----:B------:R-:W5:Y:S04]  /*1b3610*/  LDL.LU.64 R46, [R1+0x2950] ;  /* 0x00295000012e7983 */ /* 0x000f680000300a00 */
[----:B------:R-:W5:Y:S04]  /*1b3620*/  LDL.LU.64 R48, [R1+0x2948] ;  /* 0x0029480001307983 */ /* 0x000f680000300a00 */
[----:B------:R-:W5:Y:S01]  /*1b3630*/  LDL.LU R23, [R1+0x288] ;  /* 0x0002880001177983 */ /* 0x000f620000300800 */
[----:B------:R-:W-:-:S02]  /*1b3640*/  LOP3.LUT P0, RZ, R6, 0x8000000, RZ, 0xc0, !PT ;  /* 0x0800000006ff7812 */ /* 0x000fc4000780c0ff */
[----:B------:R-:W-:-:S11]  /*1b3650*/  PRMT R58, R41, 0x7772, RZ ;  /* 0x00007772293a7816 */ /* 0x000fd600000000ff */
[----:B------:R0:W-:Y:S02]  /*1b3660*/  @P0 STG.E.U8 desc[UR46][R56.64], R58 ;  /* 0x0000003a38000986 */ /* 0x0001e4000c10112e */
[----:B0-----:R-:W-:Y:S02]  /*1b3670*/  LOP3.LUT R56, R56, 0xfdffffff, RZ, 0xc0, !PT ;  /* 0xfdffffff38387812 */ /* 0x001fe400078ec0ff */
[C---:B------:R-:W-:Y:S02]  /*1b3680*/  LOP3.LUT P3, RZ, R6.reuse, 0x20000000, RZ, 0xc0, !PT ;  /* 0x2000000006ff7812 */ /* 0x040fe4000786c0ff */
[----:B------:R-:W-:Y:S02]  /*1b3690*/  LOP3.LUT P2, RZ, R6, 0x80000000, RZ, 0xc0, !PT ;  /* 0x8000000006ff7812 */ /* 0x000fe4000784c0ff */
[----:B------:R-:W-:Y:S02]  /*1b36a0*/  PRMT R58, R41, 0x7773, RZ ;  /* 0x00007773293a7816 */ /* 0x000fe400000000ff */
[----:B---3--:R-:W-:-:S13]  /*1b36b0*/  LOP3.LUT P6, RZ, R5, 0x80000, RZ, 0xc0, !PT ;  /* 0x0008000005ff7812 */ /* 0x008fda00078cc0ff */
        /* <DEDUP_REMOVED lines=20> */
[C---:B------:R-:W-:Y:S01]  /*1b3800*/  LOP3.LUT P6, RZ, R5.reuse, 0x20, RZ, 0xc0, !PT ;  /* 0x0000002005ff7812 */ /* 0x040fe200078cc0ff */
[----:B--2---:R4:W-:Y:S01]  /*1b3810*/  @P3 STG.E.U8 desc[UR46][R50.64], R58 ;  /* 0x0000003a32003986 */ /* 0x0049e2000c10112e */
[----:B------:R-:W-:Y:S02]  /*1b3820*/  LOP3.LUT P0, RZ, R5, 0x4, RZ, 0xc0, !PT ;  /* 0x0000000405ff7812 */ /* 0x000fe4000780c0ff */
[----:B------:R-:W-:Y:S02]  /*1b3830*/  LOP3.LUT R55, R55, 0xfffffffe, RZ, 0xc0, !PT ;  /* 0xfffffffe37377812 */ /* 0x000fe400078ec0ff */
[----:B----4-:R-:W-:-:S07]  /*1b3840*/  PRMT R58, R52, 0x7770, RZ ;  /* 0x00007770343a7816 */ /* 0x010fce00000000ff */
[----:B------:R-:W-:Y:S01]  /*1b3850*/  @P6 LOP3.LUT R55, R55, 0x1, RZ, 0xfc, !PT ;  /* 0x0000000137376812 */ /* 0x000fe200078efcff */
[----:B------:R-:W2:Y:S04]  /*1b3860*/  LDL.LU.64 R50, [R1+0x2940] ;  /* 0x0029400001327983 */ /* 0x000ea80000300a00 */
[----:B------:R0:W-:Y:S01]  /*1b3870*/  @P2 STG.E.U8 desc[UR46][R8.64], R58 ;  /* 0x0000003a08002986 */ /* 0x0001e2000c10112e */
[----:B------:R-:W-:-:S03]  /*1b3880*/  LOP3.LUT P6, RZ, R5, 0x10, RZ, 0xc0, !PT ;  /* 0x0000001005ff7812 */ /* 0x000fc600078cc0ff */
[----:B------:R-:W3:Y:S04]  /*1b3890*/  LDL.LU.64 R18, [R1+0x2930] ;  /* 0x0029300001127983 */ /* 0x000ee80000300a00 */
[----:B------:R-:W4:Y:S04]  /*1b38a0*/  LDL.LU R41, [R1+0x28c] ;  /* 0x00028c0001297983 */ /* 0x000f280000300800 */
[----:B------:R-:W4:Y:S04]  /*1b38b0*/  LDL.LU.64 R16, [R1+0x2928] ;  /* 0x0029280001107983 */ /* 0x000f280000300a00 */
[----:B------:R-:W4:Y:S04]  /*1b38c0*/  LDL.LU.64 R14, [R1+0x2920] ;  /* 0x00292000010e7983 */ /* 0x000f280000300a00 */
[----:B------:R-:W4:Y:S01]  /*1b38d0*/  LDL.LU.64 R12, [R1+0x2918] ;  /* 0x00291800010c7983 */ /* 0x000f220000300a00 */
[----:B0-----:R-:W-:-:S05]  /*1b38e0*/  PRMT R58, R52, 0x7771, RZ ;  /* 0x00007771343a7816 */ /* 0x001fca00000000ff */
[----:B-----5:R0:W-:Y:S02]  /*1b38f0*/  @P1 STG.E.U8 desc[UR46][R42.64], R58 ;  /* 0x0000003a2a001986 */ /* 0x0201e4000c10112e */
[----:B0-----:R-:W-:-:S05]  /*1b3900*/  PRMT R58, R52, 0x7772, RZ ;  /* 0x00007772343a7816 */ /* 0x001fca00000000ff */
[----:B------:R0:W-:Y:S02]  /*1b3910*/  @P0 STG.E.U8 desc[UR46][R60.64], R58 ;  /* 0x0000003a3c000986 */ /* 0x0001e4000c10112e */
[----:B0-----:R-:W-:-:S05]  /*1b3920*/  PRMT R58, R52, 0x7773, RZ ;  /* 0x00007773343a7816 */ /* 0x001fca00000000ff */
[----:B------:R0:W-:Y:S04]  /*1b3930*/  @P6 STG.E.U8 desc[UR46][R46.64], R58 ;  /* 0x0000003a2e006986 */ /* 0x0001e8000c10112e */
[----:B0-----:R-:W5:Y:S04]  /*1b3940*/  LDL.LU.64 R58, [R1+0x2938] ;  /* 0x00293800013a7983 */ /* 0x001f680000300a00 */
[----:B------:R-:W4:Y:S04]  /*1b3950*/  LDL.LU.64 R10, [R1+0x2910] ;  /* 0x00291000010a7983 */ /* 0x000f280000300a00 */
[----:B------:R-:W4:Y:S04]  /*1b3960*/  LDL.LU.64 R8, [R1+0x2908] ;  /* 0x0029080001087983 */ /* 0x000f280000300a00 */
[----:B------:R-:W4:Y:S01]  /*1b3970*/  LDL.LU.64 R42, [R1+0x2900] ;  /* 0x00290000012a7983 */ /* 0x000f220000300a00 */
[----:B------:R-:W-:-:S03]  /*1b3980*/  LOP3.LUT P6, RZ, R55, 0x1, RZ, 0xc0, !PT ;  /* 0x0000000137ff7812 */ /* 0x000fc600078cc0ff */
[----:B------:R-:W4:Y:S04]  /*1b3990*/  LDL.LU R52, [R1+0x274] ;  /* 0x0002740001347983 */ /* 0x000f280000300800 */
[----:B------:R-:W4:Y:S01]  /*1b39a0*/  LDL.LU.64 R60, [R1+0x28f8] ;  /* 0x0028f800013c7983 */ /* 0x000f220000300a00 */
[----:B------:R-:W-:-:S03]  /*1b39b0*/  PRMT R55, R23, 0x7770, RZ ;  /* 0x0000777017377816 */ /* 0x000fc600000000ff */
[----:B------:R-:W4:Y:S04]  /*1b39c0*/  LDL.LU.64 R46, [R1+0x28f0] ;  /* 0x0028f000012e7983 */ /* 0x000f280000300a00 */
[----:B------:R0:W-:Y:S04]  /*1b39d0*/  @P6 STG.E.U8 desc[UR46][R48.64], R55 ;  /* 0x0000003730006986 */ /* 0x0001e8000c10112e */
[----:B0-----:R-:W4:Y:S01]  /*1b39e0*/  LDL.LU.64 R48, [R1+0x28e8] ;  /* 0x0028e80001307983 */ /* 0x001f220000300a00 */
[----:B------:R-:W-:Y:S02]  /*1b39f0*/  LOP3.LUT P6, RZ, R56, 0x80000000, RZ, 0xc0, !PT ;  /* 0x8000000038ff7812 */ /* 0x000fe400078cc0ff */
[----:B------:R-:W-:-:S02]  /*1b3a00*/  PRMT R55, R23, 0x7771, RZ ;  /* 0x0000777117377816 */ /* 0x000fc400000000ff */
[C---:B------:R-:W-:Y:S02]  /*1b3a10*/  LOP3.LUT P5, RZ, R5.reuse, 0x200000, RZ, 0xc0, !PT ;  /* 0x0020000005ff7812 */ /* 0x040fe400078ac0ff */
[C---:B------:R-:W-:Y:S02]  /*1b3a20*/  LOP3.LUT P4, RZ, R5.reuse, 0x800000, RZ, 0xc0, !PT ;  /* 0x0080000005ff7812 */ /* 0x040fe4000788c0ff */
[C---:B------:R-:W-:Y:S02]  /*1b3a30*/  LOP3.LUT P3, RZ, R5.reuse, 0x1000000, RZ, 0xc0, !PT ;  /* 0x0100000005ff7812 */ /* 0x040fe4000786c0ff */
[C---:B------:R-:W-:Y:S02]  /*1b3a40*/  LOP3.LUT P2, RZ, R5.reuse, 0x4000000, RZ, 0xc0, !PT ;  /* 0x0400000005ff7812 */ /* 0x040fe4000784c0ff */
[----:B------:R-:W-:Y:S01]  /*1b3a50*/  LOP3.LUT P1, RZ, R5, 0x8000000, RZ, 0xc0, !PT ;  /* 0x0800000005ff7812 */ /* 0x000fe2000782c0ff */
[----:B--2---:R0:W-:Y:S01]  /*1b3a60*/  @P6 STG.E.U8 desc[UR46][R50.64], R55 ;  /* 0x0000003732006986 */ /* 0x0041e2000c10112e */
[----:B------:R-:W-:-:S03]  /*1b3a70*/  LOP3.LUT P6, RZ, R56, 0x40000000, RZ, 0xc0, !PT ;  /* 0x4000000038ff7812 */ /* 0x000fc600078cc0ff */
[----:B0-----:R-:W2:Y:S01]  /*1b3a80*/  LDL.LU.64 R50, [R1+0x28e0] ;  /* 0x0028e00001327983 */ /* 0x001ea20000300a00 */
[----:B------:R-:W-:-:S09]  /*1b3a90*/  PRMT R55, R23, 0x7772, RZ ;  /* 0x0000777217377816 */ /* 0x000fd200000000ff */
[----:B-----5:R0:W-:Y:S01]  /*1b3aa0*/  @P6 STG.E.U8 desc[UR46][R58.64], R55 ;  /* 0x000000373a006986 */ /* 0x0201e2000c10112e */
[----:B------:R-:W-:Y:S02]  /*1b3ab0*/  LOP3.LUT P6, RZ, R56, 0x20000000, RZ, 0xc0, !PT ;  /* 0x2000000038ff7812 */ /* 0x000fe400078cc0ff */
[----:B0-----:R-:W-:-:S11]  /*1b3ac0*/  PRMT R55, R23, 0x7773, RZ ;  /* 0x0000777317377816 */ /* 0x001fd600000000ff */
[----:B---3--:R4:W-:Y:S01]  /*1b3ad0*/  @P6 STG.E.U8 desc[UR46][R18.64], R55 ;  /* 0x0000003712006986 */ /* 0x0089e2000c10112e */
[----:B------:R-:W-:Y:S02]  /*1b3ae0*/  LOP3.LUT P6, RZ, R56, 0x10000000, RZ, 0xc0, !PT ;  /* 0x1000000038ff7812 */ /* 0x000fe400078cc0ff */
[----:B----4-:R-:W-:-:S11]  /*1b3af0*/  PRMT R55, R41, 0x7770, RZ ;  /* 0x0000777029377816 */ /* 0x010fd600000000ff */
        /* <DEDUP_REMOVED lines=18> */
[----:B------:R0:W-:Y:S02]  /*1b3c20*/  @P2 STG.E.U8 desc[UR46][R46.64], R55 ;  /* 0x000000372e002986 */ /* 0x0001e4000c10112e */
[----:B0-----:R-:W-:-:S05]  /*1b3c30*/  PRMT R55, R52, 0x7770, RZ ;  /* 0x0000777034377816 */ /* 0x001fca00000000ff */
[----:B------:R0:W-:Y:S04]  /*1b3c40*/  @P1 STG.E.U8 desc[UR46][R48.64], R55 ;  /* 0x0000003730001986 */ /* 0x0001e8000c10112e */
[----:B0-----:R-:W4:Y:S01]  /*1b3c50*/  LDL.LU.64 R48, [R1+0x28d8] ;  /* 0x0028d80001307983 */ /* 0x001f220000300a00 */
[----:B------:R-:W-:Y:S02]  /*1b3c60*/  LOP3.LUT P0, RZ, R5, 0x40000000, RZ, 0xc0, !PT ;  /* 0x4000000005ff7812 */ /* 0x000fe4000780c0ff */
[----:B------:R-:W-:-:S11]  /*1b3c70*/  PRMT R55, R52, 0x7771, RZ ;  /* 0x0000777134377816 */ /* 0x000fd600000000ff */
[----:B--2---:R0:W-:Y:S04]  /*1b3c80*/  @P0 STG.E.U8 desc[UR46][R50.64], R55 ;  /* 0x0000003732000986 */ /* 0x0041e8000c10112e */
[----:B0-----:R-:W2:Y:S04]  /*1b3c90*/  LDL.LU.64 R50, [R1+0x28d0] ;  /* 0x0028d00001327983 */ /* 0x001ea80000300a00 */
        /* <DEDUP_REMOVED lines=8> */
[----:B------:R-:W-:-:S05]  /*1b3d20*/  LOP3.LUT R56, R56, 0xfffdffff, RZ, 0xc0, !PT ;  /* 0xfffdffff38387812 */ /* 0x000fca00078ec0ff */
[----:B----4-:R0:W-:Y:S04]  /*1b3d30*/  @P3 STG.E.U8 desc[UR46][R48.64], R55 ;  /* 0x0000003730003986 */ /* 0x0101e8000c10112e */
[----:B0-----:R-:W4:Y:S01]  /*1b3d40*/  LDL.LU.64 R48, [R1+0x28a8] ;  /* 0x0028a80001307983 */ /* 0x001f220000300a00 */
[----:B---3--:R-:W-:-:S13]  /*1b3d50*/  LOP3.LUT P6, RZ, R4, 0x2000, RZ, 0xc0, !PT ;  /* 0x0000200004ff7812 */ /* 0x008fda00078cc0ff */
[----:B------:R-:W-:Y:S02]  /*1b3d60*/  @P6 LOP3.LUT R56, R56, 0x20000, RZ, 0xfc, !PT ;  /* 0x0002000038386812 */ /* 0x000fe400078efcff */
[----:B------:R-:W-:Y:S02]  /*1b3d70*/  LOP3.LUT P6, RZ, R4, 0x1000, RZ, 0xc0, !PT ;  /* 0x0000100004ff7812 */ /* 0x000fe400078cc0ff */
[----:B------:R-:W-:Y:S02]  /*1b3d80*/  LOP3.LUT R56, R56, 0xfffbffff, RZ, 0xc0, !PT ;  /* 0xfffbffff38387812 */ /* 0x000fe400078ec0ff */
[----:B------:R-:W-:-:S09]  /*1b3d90*/  LOP3.LUT P2, RZ, R4, 0x2, RZ, 0xc0, !PT ;  /* 0x0000000204ff7812 */ /* 0x000fd2000784c0ff */
[----:B------:R-:W-:Y:S02]  /*1b3da0*/  @P6 LOP3.LUT R56, R56, 0x40000, RZ, 0xfc, !PT ;  /* 0x0004000038386812 */ /* 0x000fe400078efcff */
[----:B------:R-:W-:Y:S02]  /*1b3db0*/  LOP3.LUT P6, RZ, R4, 0x800, RZ, 0xc0, !PT ;  /* 0x0000080004ff7812 */ /* 0x000fe400078cc0ff */
[----:B------:R-:W-:Y:S02]  /*1b3dc0*/  LOP3.LUT R56, R56, 0xfff7ffff, RZ, 0xc0, !PT ;  /* 0xfff7ffff38387812 */ /* 0x000fe400078ec0ff */
[----:B------:R-:W-:-:S09]  /*1b3dd0*/  PRMT R55, R52, 0x7773, RZ ;  /* 0x0000777334377816 */ /* 0x000fd200000000ff */
[----:B------:R-:W-:Y:S02]  /*1b3de0*/  @P6 LOP3.LUT R56, R56, 0x80000, RZ, 0xfc, !PT ;  /* 0x0008000038386812 */ /* 0x000fe400078efcff */
[----:B------:R-:W-:Y:S02]  /*1b3df0*/  LOP3.LUT P6, RZ, R4, 0x400, RZ, 0xc0, !PT ;  /* 0x0000040004ff7812 */ /* 0x000fe400078cc0ff */
[----:B------:R-:W-:-:S11]  /*1b3e00*/  LOP3.LUT R56, R56, 0xffefffff, RZ, 0xc0, !PT ;  /* 0xffefffff38387812 */ /* 0x000fd600078ec0ff */
[----:B------:R-:W-:Y:S02]  /*1b3e10*/  @P6 LOP3.LUT R56, R56, 0x100000, RZ, 0xfc, !PT ;  /* 0x0010000038386812 */ /* 0x000fe400078efcff */
[----:B------:R-:W-:Y:S01]  /*1b3e20*/  LOP3.LUT P6, RZ, R4, 0x200, RZ, 0xc0, !PT ;  /* 0x0000020004ff7812 */ /* 0x000fe200078cc0ff */
[----:B--2---:R0:W-:Y:S02]  /*1b3e30*/  @P2 STG.E.U8 desc[UR46][R50.64], R55 ;  /* 0x0000003732002986 */ /* 0x0041e4000c10112e */
[----:B0-----:R-:W-:Y:S02]  /*1b3e40*/  IMAD.MOV.U32 R51, RZ, RZ, R53 ;  /* 0x000000ffff337224 */ /* 0x001fe400078e0035 */
[----:B------:R-:W2:Y:S04]  /*1b3e50*/  LDL.LU.64 R52, [R1+0x28a0] ;  /* 0x0028a00001347983 */ /* 0x000ea80000300a00 */
[----:B------:R-:W3:Y:S01]  /*1b3e60*/  LDL.LU.64 R58, [R1+0x2898] ;  /* 0x00289800013a7983 */ /* 0x000ee20000300a00 */
[----:B------:R-:W-:-:S03]  /*1b3e70*/  LOP3.LUT R56, R56, 0xffdfffff, RZ, 0xc0, !PT ;  /* 0xffdfffff38387812 */ /* 0x000fc600078ec0ff */
[----:B------:R-:W3:Y:S04]  /*1b3e80*/  LDL.LU.64 R22, [R1+0x2890] ;  /* 0x0028900001167983 */ /* 0x000ee80000300a00 */
[----:B------:R-:W3:Y:S04]  /*1b3e90*/  LDL.LU R50, [R1+0x260] ;  /* 0x0002600001327983 */ /* 0x000ee80000300800 */
[----:B------:R-:W3:Y:S01]  /*1b3ea0*/  LDL.LU.64 R18, [R1+0x2888] ;  /* 0x0028880001127983 */ /* 0x000ee20000300a00 */
[----:B------:R-:W-:Y:S02]  /*1b3eb0*/  @P6 LOP3.LUT R56, R56, 0x200000, RZ, 0xfc, !PT ;  /* 0x0020000038386812 */ /* 0x000fe400078efcff */
[----:B------:R-:W-:-:S02]  /*1b3ec0*/  LOP3.LUT P6, RZ, R4, 0x100, RZ, 0xc0, !PT ;  /* 0x0000010004ff7812 */ /* 0x000fc400078cc0ff */
[----:B------:R-:W-:Y:S01]  /*1b3ed0*/  LOP3.LUT P1, RZ, R4, 0x8, RZ, 0xc0, !PT ;  /* 0x0000000804ff7812 */ /* 0x000fe2000782c0ff */
[----:B------:R-:W3:Y:S01]  /*1b3ee0*/  LDL.LU.64 R16, [R1+0x2880] ;  /* 0x0028800001107983 */ /* 0x000ee20000300a00 */
[----:B------:R-:W-:Y:S02]  /*1b3ef0*/  LOP3.LUT R56, R56, 0xffbfffff, RZ, 0xc0, !PT ;  /* 0xffbfffff38387812 */ /* 0x000fe400078ec0ff */
[----:B------:R-:W-:Y:S02]  /*1b3f00*/  LOP3.LUT P0, RZ, R4, 0x10, RZ, 0xc0, !PT ;  /* 0x0000001004ff7812 */ /* 0x000fe4000780c0ff */
[----:B-----5:R-:W-:Y:S01]  /*1b3f10*/  PRMT R55, R46, 0x7770, RZ ;  /* 0x000077702e377816 */ /* 0x020fe200000000ff */
[----:B------:R-:W5:Y:S04]  /*1b3f20*/  LDL.LU.64 R14, [R1+0x2878] ;  /* 0x00287800010e7983 */ /* 0x000f680000300a00 */
[----:B------:R-:W5:Y:S01]  /*1b3f30*/  LDL.LU.64 R12, [R1+0x2870] ;  /* 0x00287000010c7983 */ /* 0x000f620000300a00 */
[----:B------:R-:W-:-:S02]  /*1b3f40*/  @P6 LOP3.LUT R56, R56, 0x400000, RZ, 0xfc, !PT ;  /* 0x0040000038386812 */ /* 0x000fc400078efcff */
        /* <DEDUP_REMOVED lines=18> */
[----:B------:R-:W-:-:S03]  /*1b4070*/  LOP3.LUT P6, RZ, R56, 0x800000, RZ, 0xc0, !PT ;  /* 0x0080000038ff7812 */ /* 0x000fc600078cc0ff */
[----:B0-----:R-:W5:Y:S01]  /*1b4080*/  LDL.LU.64 R60, [R1+0x2850] ;  /* 0x00285000013c7983 */ /* 0x001f620000300a00 */
[----:B------:R-:W-:-:S03]  /*1b4090*/  PRMT R55, R47, 0x7770, RZ ;  /* 0x000077702f377816 */ /* 0x000fc600000000ff */
[----:B------:R-:W5:Y:S06]  /*1b40a0*/  LDL.LU R46, [R1+0x268] ;  /* 0x00026800012e7983 */ /* 0x000f6c0000300800 */
[----:B----4-:R0:W-:Y:S04]  /*1b40b0*/  @P6 STG.E.U8 desc[UR46][R48.64], R55 ;  /* 0x0000003730006986 */ /* 0x0101e8000c10112e */
[----:B0-----:R-:W4:Y:S01]  /*1b40c0*/  LDL.LU.64 R48, [R1+0x2848] ;  /* 0x0028480001307983 */ /* 0x001f220000300a00 */
[----:B------:R-:W-:-:S02]  /*1b40d0*/  LOP3.LUT P6, RZ, R56, 0x400000, RZ, 0xc0, !PT ;  /* 0x0040000038ff7812 */ /* 0x000fc400078cc0ff */
[----:B------:R-:W-:Y:S02]  /*1b40e0*/  PRMT R55, R47, 0x7771, RZ ;  /* 0x000077712f377816 */ /* 0x000fe400000000ff */
[----:B------:R-:W-:-:S09]  /*1b40f0*/  LOP3.LUT P5, RZ, R4, 0x4000, RZ, 0xc0, !PT ;  /* 0x0000400004ff7812 */ /* 0x000fd200078ac0ff */
[----:B--2---:R0:W-:Y:S01]  /*1b4100*/  @P6 STG.E.U8 desc[UR46][R52.64], R55 ;  /* 0x0000003734006986 */ /* 0x0041e2000c10112e */
[----:B------:R-:W-:Y:S02]  /*1b4110*/  LOP3.LUT P6, RZ, R56, 0x200000, RZ, 0xc0, !PT ;  /* 0x0020000038ff7812 */ /* 0x000fe400078cc0ff */
[----:B0-----:R-:W-:Y:S02]  /*1b4120*/  PRMT R55, R47, 0x7772, RZ ;  /* 0x000077722f377816 */ /* 0x001fe400000000ff */
[C---:B------:R-:W-:Y:S02]  /*1b4130*/  LOP3.LUT P4, RZ, R4.reuse, 0x8000, RZ, 0xc0, !PT ;  /* 0x0000800004ff7812 */ /* 0x040fe4000788c0ff */
[C---:B------:R-:W-:Y:S02]  /*1b4140*/  LOP3.LUT P3, RZ, R4.reuse, 0x10000, RZ, 0xc0, !PT ;  /* 0x0001000004ff7812 */ /* 0x040fe4000786c0ff */
[C---:B------:R-:W-:Y:S02]  /*1b4150*/  LOP3.LUT P2, RZ, R4.reuse, 0x20000, RZ, 0xc0, !PT ;  /* 0x0002000004ff7812 */ /* 0x040fe4000784c0ff */
[----:B------:R-:W-:-:S03]  /*1b4160*/  LOP3.LUT P1, RZ, R4, 0x40000, RZ, 0xc0, !PT ;  /* 0x0004000004ff7812 */ /* 0x000fc6000782c0ff */
[----:B---3--:R0:W-:Y:S01]  /*1b4170*/  @P6 STG.E.U8 desc[UR46][R58.64], R55 ;  /* 0x000000373a006986 */ /* 0x0081e2000c10112e */
[----:B------:R-:W-:Y:S02]  /*1b4180*/  LOP3.LUT P6, RZ, R56, 0x100000, RZ, 0xc0, !PT ;  /* 0x0010000038ff7812 */ /* 0x000fe400078cc0ff */
[----:B------:R-:W-:Y:S01]  /*1b4190*/  LOP3.LUT P0, RZ, R4, 0x80000, RZ, 0xc0, !PT ;  /* 0x0008000004ff7812 */ /* 0x000fe2000780c0ff */
[----:B------:R-:W2:Y:S01]  /*1b41a0*/  LDL.LU.64 R52, [R1+0x7c10] ;  /* 0x007c100001347983 */ /* 0x000ea20000300a00 */
[----:B0-----:R-:W-:-:S09]  /*1b41b0*/  PRMT R55, R47, 0x7773, RZ ;  /* 0x000077732f377816 */ /* 0x001fd200000000ff */
        /* <DEDUP_REMOVED lines=9> */
[----:B-----5:R0:W-:Y:S02]  /*1b4250*/  @P6 STG.E.U8 desc[UR46][R14.64], R55 ;  /* 0x000000370e006986 */ /* 0x0201e4000c10112e */
        /* <DEDUP_REMOVED lines=10> */
[----:B------:R0:W-:Y:S01]  /*1b4300*/  @P1 STG.E.U8 desc[UR46][R60.64], R55 ;  /* 0x000000373c001986 */ /* 0x0001e2000c10112e */
[----:B------:R-:W-:Y:S01]  /*1b4310*/  IMAD.MOV.U32 R47, RZ, RZ, R51 ;  /* 0x000000ffff2f7224 */ /* 0x000fe200078e0033 */
[----:B0-----:R-:W-:-:S05]  /*1b4320*/  PRMT R55, R46, 0x7770, RZ ;  /* 0x000077702e377816 */ /* 0x001fca00000000ff */
[----:B----4-:R0:W-:Y:S04]  /*1b4330*/  @P0 STG.E.U8 desc[UR46][R48.64], R55 ;  /* 0x0000003730000986 */ /* 0x0101e8000c10112e */
[----:B0-----:R-:W4:Y:S04]  /*1b4340*/  LDL.LU.64 R48, [R1+0x2830] ;  /* 0x0028300001307983 */ /* 0x001f280000300a00 */
[----:B------:R-:W5:Y:S04]  /*1b4350*/  LDL.LU.64 R8, [R1+0x2828] ;  /* 0x0028280001087983 */ /* 0x000f680000300a00 */
[----:B------:R-:W2:Y:S04]  /*1b4360*/  LDL.LU.64 R42, [R1+0x2820] ;  /* 0x00282000012a7983 */ /* 0x000ea80000300a00 */
[----:B------:R-:W2:Y:S04]  /*1b4370*/  LDL.LU.64 R60, [R1+0x2818] ;  /* 0x00281800013c7983 */ /* 0x000ea80000300a00 */
[----:B------:R-:W3:Y:S04]  /*1b4380*/  LDL.LU.64 R50, [R1+0x2840] ;  /* 0x0028400001327983 */ /* 0x000ee80000300a00 */
[----:B------:R-:W4:Y:S01]  /*1b4390*/  LDL.LU.64 R10, [R1+0x2838] ;  /* 0x00283800010a7983 */ /* 0x000f220000300a00 */
[----:B------:R-:W-:-:S02]  /*1b43a0*/  LOP3.LUT P3, RZ, R4, 0x100000, RZ, 0xc0, !PT ;  /* 0x0010000004ff7812 */ /* 0x000fc4000786c0ff */
[----:B------:R-:W-:Y:S02]  /*1b43b0*/  PRMT R55, R46, 0x7771, RZ ;  /* 0x000077712e377816 */ /* 0x000fe400000000ff */
[----:B------:R-:W-:Y:S02]  /*1b43c0*/  LOP3.LUT R56, R56, 0xfffffdff, RZ, 0xc0, !PT ;  /* 0xfffffdff38387812 */ /* 0x000fe400078ec0ff */
[C---:B------:R-:W-:Y:S02]  /*1b43d0*/  LOP3.LUT P2, RZ, R4.reuse, 0x200000, RZ, 0xc0, !PT ;  /* 0x0020000004ff7812 */ /* 0x040fe4000784c0ff */
[C---:B------:R-:W-:Y:S02]  /*1b43e0*/  LOP3.LUT P1, RZ, R4.reuse, 0x400000, RZ, 0xc0, !PT ;  /* 0x0040000004ff7812 */ /* 0x040fe4000782c0ff */
[----:B------:R-:W-:-:S03]  /*1b43f0*/  LOP3.LUT P0, RZ, R4, 0x800000, RZ, 0xc0, !PT ;  /* 0x0080000004ff7812 */ /* 0x000fc6000780c0ff */
[----:B---3--:R0:W-:Y:S04]  /*1b4400*/  @P3 STG.E.U8 desc[UR46][R50.64], R55 ;  /* 0x0000003732003986 */ /* 0x0081e8000c10112e */
[----:B0-----:R-:W3:Y:S01]  /*1b4410*/  LDL.LU.64 R50, [R1+0x2810] ;  /* 0x0028100001327983 */ /* 0x001ee20000300a00 */
[----:B------:R-:W-:-:S03]  /*1b4420*/  LOP3.LUT P6, RZ, R54, 0x1, RZ, 0xc0, !PT ;  /* 0x0000000136ff7812 */ /* 0x000fc600078cc0ff */
[----:B------:R-:W3:Y:S04]  /*1b4430*/  LDL.LU R41, [R1+0x250] ;  /* 0x0002500001297983 */ /* 0x000ee80000300800 */
[----:B------:R-:W3:Y:S04]  /*1b4440*/  LDL.LU.64 R58, [R1+0x2808] ;  /* 0x00280800013a7983 */ /* 0x000ee80000300a00 */
[----:B------:R-:W3:Y:S04]  /*1b4450*/  LDL.LU.64 R22, [R1+0x2800] ;  /* 0x0028000001167983 */ /* 0x000ee80000300a00 */
[----:B------:R-:W3:Y:S01]  /*1b4460*/  LDL.LU.64 R18, [R1+0x27f8] ;  /* 0x0027f80001127983 */ /* 0x000ee20000300a00 */
[----:B------:R-:W-:-:S03]  /*1b4470*/  PRMT R55, R46, 0x7772, RZ ;  /* 0x000077722e377816 */ /* 0x000fc600000000ff */
[----:B------:R-:W3:Y:S01]  /*1b4480*/  LDL.LU.64 R16, [R1+0x27f0] ;  /* 0x0027f00001107983 */ /* 0x000ee20000300a00 */
        /* <DEDUP_REMOVED lines=15> */
[----:B----4-:R0:W-:Y:S10]  /*1b4580*/  @P2 STG.E.U8 desc[UR46][R10.64], R55 ;  /* 0x000000370a002986 */ /* 0x0101f4000c10112e */
[----:B------:R-:W-:-:S02]  /*1b4590*/  @P6 LOP3.LUT R56, R56, 0x4000, RZ, 0xfc, !PT ;  /* 0x0000400038386812 */ /* 0x000fc400078efcff */
[----:B------:R-:W-:Y:S02]  /*1b45a0*/  LOP3.LUT P6, RZ, R4, 0x4000000, RZ, 0xc0, !PT ;  /* 0x0400000004ff7812 */ /* 0x000fe400078cc0ff */
[----:B0-----:R-:W-:Y:S02]  /*1b45b0*/  PRMT R55, R46, 0x7773, RZ ;  /* 0x000077732e377816 */ /* 0x001fe400000000ff */
[----:B------:R-:W-:-:S03]  /*1b45c0*/  LOP3.LUT R56, R56, 0xffff7fff, RZ, 0xc0, !PT ;  /* 0xffff7fff38387812 */ /* 0x000fc600078ec0ff */
[----:B------:R0:W-:Y:S06]  /*1b45d0*/  @P1 STG.E.U8 desc[UR46][R48.64], R55 ;  /* 0x0000003730001986 */ /* 0x0001ec000c10112e */
[----:B------:R-:W-:Y:S02]  /*1b45e0*/  @P6 LOP3.LUT R56, R56, 0x8000, RZ, 0xfc, !PT ;  /* 0x0000800038386812 */ /* 0x000fe400078efcff */
[----:B------:R-:W-:Y:S01]  /*1b45f0*/  LOP3.LUT P6, RZ, R4, 0x2000000, RZ, 0xc0, !PT ;  /* 0x0200000004ff7812 */ /* 0x000fe200078cc0ff */
[----:B0-----:R-:W4:Y:S04]  /*1b4600*/  LDL.LU R48, [R1+0x254] ;  /* 0x0002540001307983 */ /* 0x001f280000300800 */
[----:B------:R-:W4:Y:S01]  /*1b4610*/  LDL.LU.64 R14, [R1+0x27e8] ;  /* 0x0027e800010e7983 */ /* 0x000f220000300a00 */
[----:B------:R-:W-:-:S02]  /*1b4620*/  LOP3.LUT R56, R56, 0xfffeffff, RZ, 0xc0, !PT ;  /* 0xfffeffff38387812 */ /* 0x000fc400078ec0ff */
[----:B------:R-:W-:Y:S01]  /*1b4630*/  PRMT R55, R47, 0x7770, RZ ;  /* 0x000077702f377816 */ /* 0x000fe200000000ff */
[----:B------:R-:W4:Y:S04]  /*1b4640*/  LDL.LU.64 R12, [R1+0x27e0] ;  /* 0x0027e000010c7983 */ /* 0x000f280000300a00 */
[----:B------:R-:W4:Y:S04]  /*1b4650*/  LDL.LU R49, [R1+0x258] ;  /* 0x0002580001317983 */ /* 0x000f280000300800 */
[----:B------:R-:W4:Y:S01]  /*1b4660*/  LDL.LU.64 R10, [R1+0x27d8] ;  /* 0x0027d800010a7983 */ /* 0x000f220000300a00 */
[----:B------:R-:W-:-:S02]  /*1b4670*/  @P6 LOP3.LUT R56, R56, 0x10000, RZ, 0xfc, !PT ;  /* 0x0001000038386812 */ /* 0x000fc400078efcff */
[----:B------:R-:W-:Y:S01]  /*1b4680*/  LOP3.LUT P6, RZ, R4, 0x1000000, RZ, 0xc0, !PT ;  /* 0x0100000004ff7812 */ /* 0x000fe200078cc0ff */
[----:B-----5:R0:W-:Y:S02]  /*1b4690*/  @P0 STG.E.U8 desc[UR46][R8.64], R55 ;  /* 0x0000003708000986 */ /* 0x0201e4000c10112e */
[----:B0-----:R-:W-:Y:S02]  /*1b46a0*/  PRMT R55, R47, 0x7771, RZ ;  /* 0x000077712f377816 */ /* 0x001fe400000000ff */
[----:B------:R-:W5:Y:S08]  /*1b46b0*/  LDL.LU.64 R8, [R1+0x27d0] ;  /* 0x0027d00001087983 */ /* 0x000f700000300a00 */
[----:B--2---:R0:W-:Y:S01]  /*1b46c0*/  @P6 STG.E.U8 desc[UR46][R42.64], R55 ;  /* 0x000000372a006986 */ /* 0x0041e2000c10112e */
[----:B------:R-:W-:-:S02]  /*1b46d0*/  LOP3.LUT P6, RZ, R56, 0x10000, RZ, 0xc0, !PT ;  /* 0x0001000038ff7812 */ /* 0x000fc400078cc0ff */
[----:B0-----:R-:W-:Y:S01]  /*1b46e0*/  PRMT R55, R47, 0x7772, RZ ;  /* 0x000077722f377816 */ /* 0x001fe200000000ff */
[----:B------:R-:W2:Y:S10]  /*1b46f0*/  LDL.LU.64 R42, [R1+0x27c8] ;  /* 0x0027c800012a7983 */ /* 0x000eb40000300a00 */
[----:B------:R0:W-:Y:S01]  /*1b4700*/  @P6 STG.E.U8 desc[UR46][R60.64], R55 ;  /* 0x000000373c006986 */ /* 0x0001e2000c10112e */
[----:B------:R-:W-:-:S03]  /*1b4710*/  LOP3.LUT P6, RZ, R56, 0x8000, RZ, 0xc0, !PT ;  /* 0x0000800038ff7812 */ /* 0x000fc600078cc0ff */
[----:B0-----:R-:W2:Y:S01]  /*1b4720*/  LDL.LU.64 R60, [R1+0x27c0] ;  /* 0x0027c000013c7983 */ /* 0x001ea20000300a00 */
[----:B------:R-:W-:-:S03]  /*1b4730*/  IMAD.MOV.U32 R55, RZ, RZ, R47 ;  /* 0x000000ffff377224 */ /* 0x000fc600078e002f */
[----:B------:R-:W2:Y:S02]  /*1b4740*/  LDL.LU.64 R46, [R1+0x27b8] ;  /* 0x0027b800012e7983 */ /* 0x000ea40000300a00 */
[----:B------:R-:W-:-:S05]  /*1b4750*/  PRMT R55, R55, 0x7773, RZ ;  /* 0x0000777337377816 */ /* 0x000fca00000000ff */
[----:B---3--:R0:W-:Y:S04]  /*1b4760*/  @P6 STG.E.U8 desc[UR46][R50.64], R55 ;  /* 0x0000003732006986 */ /* 0x0081e8000c10112e */
[----:B0-----:R-:W3:Y:S01]  /*1b4770*/  LDL.LU.64 R50, [R1+0x27b0] ;  /* 0x0027b00001327983 */ /* 0x001ee20000300a00 */
[----:B------:R-:W-:Y:S02]  /*1b4780*/  LOP3.LUT P6, RZ, R56, 0x4000, RZ, 0xc0, !PT ;  /* 0x0000400038ff7812 */ /* 0x000fe400078cc0ff */
[----:B------:R-:W-:-:S11]  /*1b4790*/  PRMT R55, R41, 0x7770, RZ ;  /* 0x0000777029377816 */ /* 0x000fd600000000ff */
        /* <DEDUP_REMOVED lines=13> */
[----:B----4-:R-:W-:-:S07]  /*1b4870*/  PRMT R55, R48, 0x7770, RZ ;  /* 0x0000777030377816 */ /* 0x010fce00000000ff */
[----:B------:R0:W-:Y:S01]  /*1b4880*/  @P6 STG.E.U8 desc[UR46][R14.64], R55 ;  /* 0x000000370e006986 */ /* 0x0001e2000c10112e */
[----:B------:R-:W-:Y:S02]  /*1b4890*/  LOP3.LUT P6, RZ, R56, 0x200, RZ, 0xc0, !PT ;  /* 0x0000020038ff7812 */ /* 0x000fe400078cc0ff */
[----:B------:R-:W-:Y:S02]  /*1b48a0*/  LOP3.LUT P3, RZ, R54, 0x8, RZ, 0xc0, !PT ;  /* 0x0000000836ff7812 */ /* 0x000fe4000786c0ff */
[----:B0-----:R-:W-:-:S09]  /*1b48b0*/  PRMT R55, R48, 0x7771, RZ ;  /* 0x0000777130377816 */ /* 0x001fd200000000ff */
[----:B------:R0:W-:Y:S01]  /*1b48c0*/  @P6 STG.E.U8 desc[UR46][R12.64], R55 ;  /* 0x000000370c006986 */ /* 0x0001e2000c10112e */
[----:B------:R-:W-:Y:S02]  /*1b48d0*/  LOP3.LUT P2, RZ, R54, 0x10, RZ, 0xc0, !PT ;  /* 0x0000001036ff7812 */ /* 0x000fe4000784c0ff */
[----:B0-----:R-:W-:-:S05]  /*1b48e0*/  PRMT R55, R48, 0x7772, RZ ;  /* 0x0000777230377816 */ /* 0x001fca00000000ff */
[----:B------:R0:W-:Y:S01]  /*1b48f0*/  @P5 STG.E.U8 desc[UR46][R10.64], R55 ;  /* 0x000000370a005986 */ /* 0x0001e2000c10112e */
[----:B------:R-:W-:Y:S02]  /*1b4900*/  LOP3.LUT P1, RZ, R54, 0x20, RZ, 0xc0, !PT ;  /* 0x0000002036ff7812 */ /* 0x000fe4000782c0ff */
[----:B0-----:R-:W-:-:S05]  /*1b4910*/  PRMT R55, R48, 0x7773, RZ ;  /* 0x0000777330377816 */ /* 0x001fca00000000ff */
[----:B-----5:R0:W-:Y:S01]  /*1b4920*/  @P4 STG.E.U8 desc[UR46][R8.64], R55 ;  /* 0x0000003708004986 */ /* 0x0201e2000c10112e */
[----:B------:R-:W-:Y:S02]  /*1b4930*/  LOP3.LUT P0, RZ, R54, 0x40, RZ, 0xc0, !PT ;  /* 0x0000004036ff7812 */ /* 0x000fe4000780c0ff */
[----:B0-----:R-:W-:-:S05]  /*1b4940*/  PRMT R55, R49, 0x7770, RZ ;  /* 0x0000777031377816 */ /* 0x001fca00000000ff */
[----:B--2---:R0:W-:Y:S02]  /*1b4950*/  @P3 STG.E.U8 desc[UR46][R42.64], R55 ;  /* 0x000000372a003986 */ /* 0x0041e4000c10112e */
[----:B0-----:R-:W-:-:S05]  /*1b4960*/  PRMT R55, R49, 0x7771, RZ ;  /* 0x0000777131377816 */ /* 0x001fca00000000ff */
[----:B------:R0:W-:Y:S02]  /*1b4970*/  @P2 STG.E.U8 desc[UR46][R60.64], R55 ;  /* 0x000000373c002986 */ /* 0x0001e4000c10112e */
[----:B0-----:R-:W-:-:S05]  /*1b4980*/  PRMT R55, R49, 0x7772, RZ ;  /* 0x0000777231377816 */ /* 0x001fca00000000ff */
[----:B------:R0:W-:Y:S02]  /*1b4990*/  @P1 STG.E.U8 desc[UR46][R46.64], R55 ;  /* 0x000000372e001986 */ /* 0x0001e4000c10112e */
[----:B0-----:R-:W-:-:S05]  /*1b49a0*/  PRMT R55, R49, 0x7773, RZ ;  /* 0x0000777331377816 */ /* 0x001fca00000000ff */
[----:B---3--:R0:W-:Y:S04]  /*1b49b0*/  @P0 STG.E.U8 desc[UR46][R50.64], R55 ;  /* 0x0000003732000986 */ /* 0x0081e8000c10112e */
[----:B0-----:R-:W2:Y:S04]  /*1b49c0*/  LDL.LU.64 R50, [R1+0x27a8] ;  /* 0x0027a80001327983 */ /* 0x001ea80000300a00 */
[----:B------:R-:W3:Y:S04]  /*1b49d0*/  LDL.LU.64 R10, [R1+0x27a0] ;  /* 0x0027a000010a7983 */ /* 0x000ee80000300a00 */
[----:B------:R-:W4:Y:S04]  /*1b49e0*/  LDL.LU.64 R8, [R1+0x2798] ;  /* 0x0027980001087983 */ /* 0x000f280000300a00 */
[----:B------:R-:W5:Y:S04]  /*1b49f0*/  LDL.LU R47, [R1+0x25c] ;  /* 0x00025c00012f7983 */ /* 0x000f680000300800 */
[----:B------:R-:W4:Y:S04]  /*1b4a00*/  LDL.LU.64 R42, [R1+0x2790] ;  /* 0x00279000012a7983 */ /* 0x000f280000300a00 */
[----:B------:R-:W4:Y:S04]  /*1b4a10*/  LDL.LU.64 R60, [R1+0x2788] ;  /* 0x00278800013c7983 */ /* 0x000f280000300a00 */
[----:B------:R-:W4:Y:S04]  /*1b4a20*/  LDL.LU.64 R48, [R1+0x2780] ;  /* 0x0027800001307983 */ /* 0x000f280000300a00 */
[----:B------:R-:W4:Y:S01]  /*1b4a30*/  LDL.LU R41, [R1+0x240] ;  /* 0x0002400001297983 */ /* 0x000f220000300800 */
[----:B------:R-:W-:-:S02]  /*1b4a40*/  LOP3.LUT P3, RZ, R54, 0x80, RZ, 0xc0, !PT ;  /* 0x0000008036ff7812 */ /* 0x000fc4000786c0ff */
[C---:B------:R-:W-:Y:S02]  /*1b4a50*/  LOP3.LUT P2, RZ, R54.reuse, 0x100, RZ, 0xc0, !PT ;  /* 0x0000010036ff7812 */ /* 0x040fe4000784c0ff */
[C---:B------:R-:W-:Y:S02]  /*1b4a60*/  LOP3.LUT P1, RZ, R54.reuse, 0x200, RZ, 0xc0, !PT ;  /* 0x0000020036ff7812 */ /* 0x040fe4000782c0ff */
        /* <DEDUP_REMOVED lines=23> */
[----:B-----5:R-:W-:-:S05]  /*1b4be0*/  PRMT R55, R47, 0x7770, RZ ;  /* 0x000077702f377816 */ /* 0x020fca00000000ff */
[----:B--2---:R0:W-:Y:S04]  /*1b4bf0*/  @P3 STG.E.U8 desc[UR46][R50.64], R55 ;  /* 0x0000003732003986 */ /* 0x0041e8000c10112e */
[----:B0-----:R-:W2:Y:S04]  /*1b4c00*/  LDL.LU.64 R50, [R1+0x2778] ;  /* 0x0027780001327983 */ /* 0x001ea80000300a00 */
[----:B------:R-:W5:Y:S04]  /*1b4c10*/  LDL.LU R46, [R1+0x244] ;  /* 0x00024400012e7983 */ /* 0x000f680000300800 */
[----:B------:R-:W5:Y:S04]  /*1b4c20*/  LDL.LU.64 R58, [R1+0x2770] ;  /* 0x00277000013a7983 */ /* 0x000f680000300a00 */
[----:B------:R-:W5:Y:S04]  /*1b4c30*/  LDL.LU.64 R22, [R1+0x2768] ;  /* 0x0027680001167983 */ /* 0x000f680000300a00 */
[----:B------:R-:W5:Y:S04]  /*1b4c40*/  LDL.LU.64 R18, [R1+0x2760] ;  /* 0x0027600001127983 */ /* 0x000f680000300a00 */
[----:B------:R-:W5:Y:S04]  /*1b4c50*/  LDL.LU.64 R16, [R1+0x2758] ;  /* 0x0027580001107983 */ /* 0x000f680000300a00 */
[----:B------:R-:W5:Y:S01]  /*1b4c60*/  LDL.LU.64 R14, [R1+0x2750] ;  /* 0x00275000010e7983 */ /* 0x000f620000300a00 */
[----:B------:R-:W-:-:S03]  /*1b4c70*/  PRMT R55, R47, 0x7771, RZ ;  /* 0x000077712f377816 */ /* 0x000fc600000000ff */
[----:B------:R-:W5:Y:S04]  /*1b4c80*/  LDL.LU.64 R12, [R1+0x2748] ;  /* 0x00274800010c7983 */ /* 0x000f680000300a00 */
[----:B---3--:R0:W-:Y:S02]  /*1b4c90*/  @P2 STG.E.U8 desc[UR46][R10.64], R55 ;  /* 0x000000370a002986 */ /* 0x0081e4000c10112e */
[----:B0-----:R-:W-:Y:S02]  /*1b4ca0*/  PRMT R55, R47, 0x7772, RZ ;  /* 0x000077722f377816 */ /* 0x001fe400000000ff */
[----:B------:R-:W3:Y:S04]  /*1b4cb0*/  LDL.LU.64 R10, [R1+0x2740] ;  /* 0x00274000010a7983 */ /* 0x000ee80000300a00 */
[----:B----4-:R0:W-:Y:S04]  /*1b4cc0*/  @P1 STG.E.U8 desc[UR46][R8.64], R55 ;  /* 0x0000003708001986 */ /* 0x0101e8000c10112e */
[----:B0-----:R-:W4:Y:S01]  /*1b4cd0*/  LDL.LU.64 R8, [R1+0x2738] ;  /* 0x0027380001087983 */ /* 0x001f220000300a00 */
[----:B------:R-:W-:-:S02]  /*1b4ce0*/  LOP3.LUT R56, R56, 0xfffffeff, RZ, 0xc0, !PT ;  /* 0xfffffeff38387812 */ /* 0x000fc400078ec0ff */
[----:B------:R-:W-:Y:S02]  /*1b4cf0*/  PRMT R55, R47, 0x7773, RZ ;  /* 0x000077732f377816 */ /* 0x000fe400000000ff */
[----:B------:R-:W-:Y:S02]  /*1b4d00*/  @P6 LOP3.LUT R56, R56, 0x100, RZ, 0xfc, !PT ;  /* 0x0000010038386812 */ /* 0x000fe400078efcff */
[----:B------:R-:W-:Y:S01]  /*1b4d10*/  LOP3.LUT P6, RZ, R54, 0x800, RZ, 0xc0, !PT ;  /* 0x0000080036ff7812 */ /* 0x000fe200078cc0ff */
[----:B------:R0:W-:Y:S02]  /*1b4d20*/  @P0 STG.E.U8 desc[UR46][R42.64], R55 ;  /* 0x000000372a000986 */ /* 0x0001e4000c10112e */
[----:B0-----:R-:W-:Y:S02]  /*1b4d30*/  PRMT R55, R41, 0x7770, RZ ;  /* 0x0000777029377816 */ /* 0x001fe400000000ff */
[----:B------:R-:W4:Y:S04]  /*1b4d40*/  LDL.LU.64 R42, [R1+0x2730] ;  /* 0x00273000012a7983 */ /* 0x000f280000300a00 */
[----:B------:R-:W4:Y:S04]  /*1b4d50*/  LDL.LU R47, [R1+0x24c] ;  /* 0x00024c00012f7983 */ /* 0x000f280000300800 */
[----:B------:R0:W-:Y:S01]  /*1b4d60*/  @P6 STG.E.U8 desc[UR46][R60.64], R55 ;  /* 0x000000373c006986 */ /* 0x0001e2000c10112e */
[----:B------:R-:W-:-:S02]  /*1b4d70*/  LOP3.LUT P6, RZ, R56, 0x100, RZ, 0xc0, !PT ;  /* 0x0000010038ff7812 */ /* 0x000fc400078cc0ff */
[----:B0-----:R-:W-:Y:S01]  /*1b4d80*/  PRMT R55, R41, 0x7771, RZ ;  /* 0x0000777129377816 */ /* 0x001fe200000000ff */
[----:B------:R-:W4:Y:S10]  /*1b4d90*/  LDL.LU.64 R60, [R1+0x2728] ;  /* 0x00272800013c7983 */ /* 0x000f340000300a00 */
[----:B------:R0:W-:Y:S04]  /*1b4da0*/  @P6 STG.E.U8 desc[UR46][R48.64], R55 ;  /* 0x0000003730006986 */ /* 0x0001e8000c10112e */
[----:B0-----:R-:W4:Y:S01]  /*1b4db0*/  LDL.LU.64 R48, [R1+0x2720] ;  /* 0x0027200001307983 */ /* 0x001f220000300a00 */
[----:B------:R-:W-:-:S02]  /*1b4dc0*/  LOP3.LUT P6, RZ, R56, 0x80, RZ, 0xc0, !PT ;  /* 0x0000008038ff7812 */ /* 0x000fc400078cc0ff */
[----:B------:R-:W-:Y:S02]  /*1b4dd0*/  PRMT R55, R41, 0x7772, RZ ;  /* 0x0000777229377816 */ /* 0x000fe400000000ff */
[C---:B------:R-:W-:Y:S02]  /*1b4de0*/  LOP3.LUT P5, RZ, R54.reuse, 0x100000, RZ, 0xc0, !PT ;  /* 0x0010000036ff7812 */ /* 0x040fe400078ac0ff */
[C---:B------:R-:W-:Y:S02]  /*1b4df0*/  LOP3.LUT P4, RZ, R54.reuse, 0x200000, RZ, 0xc0, !PT ;  /* 0x0020000036ff7812 */ /* 0x040fe4000788c0ff */
[----:B------:R-:W-:-:S05]  /*1b4e00*/  LOP3.LUT P3, RZ, R54, 0x400000, RZ, 0xc0, !PT ;  /* 0x0040000036ff7812 */ /* 0x000fca000786c0ff */
[----:B--2---:R0:W-:Y:S01]  /*1b4e10*/  @P6 STG.E.U8 desc[UR46][R50.64], R55 ;  /* 0x0000003732006986 */ /* 0x0041e2000c10112e */
[C---:B------:R-:W-:Y:S02]  /*1b4e20*/  LOP3.LUT P6, RZ, R56.reuse, 0x40, RZ, 0xc0, !PT ;  /* 0x0000004038ff7812 */ /* 0x040fe400078cc0ff */
[----:B0-----:R-:W-:Y:S01]  /*1b4e30*/  PRMT R55, R41, 0x7773, RZ ;  /* 0x0000777329377816 */ /* 0x001fe200000000ff */
[----:B------:R-:W2:Y:S10]  /*1b4e40*/  LDL.LU.64 R50, [R1+0x2718] ;  /* 0x0027180001327983 */ /* 0x000eb40000300a00 */
[----:B-----5:R0:W-:Y:S01]  /*1b4e50*/  @P6 STG.E.U8 desc[UR46][R58.64], R55 ;  /* 0x000000373a006986 */ /* 0x0201e2000c10112e */
        /* <DEDUP_REMOVED lines=16> */
[----:B---3--:R0:W-:Y:S02]  /*1b4f60*/  @P5 STG.E.U8 desc[UR46][R10.64], R55 ;  /* 0x000000370a005986 */ /* 0x0081e4000c10112e */
[----:B0-----:R-:W-:-:S05]  /*1b4f70*/  PRMT R55, R53, 0x7772, RZ ;  /* 0x0000777235377816 */ /* 0x001fca00000000ff */
[----:B----4-:R0:W-:Y:S02]  /*1b4f80*/  @P4 STG.E.U8 desc[UR46][R8.64], R55 ;  /* 0x0000003708004986 */ /* 0x0101e4000c10112e */
[----:B0-----:R-:W-:Y:S02]  /*1b4f90*/  PRMT R55, R53, 0x7773, RZ ;  /* 0x0000777335377816 */ /* 0x001fe400000000ff */
[----:B------:R-:W3:Y:S01]  /*1b4fa0*/  LDL.LU R53, [R1+0x7c08] ;  /* 0x007c080001357983 */ /* 0x000ee20000300800 */
[C---:B------:R-:W-:Y:S02]  /*1b4fb0*/  LOP3.LUT P2, RZ, R54.reuse, 0x800000, RZ, 0xc0, !PT ;  /* 0x0080000036ff7812 */ /* 0x040fe4000784c0ff */
[----:B------:R-:W-:Y:S01]  /*1b4fc0*/  LOP3.LUT P1, RZ, R54, 0x1000000, RZ, 0xc0, !PT ;  /* 0x0100000036ff7812 */ /* 0x000fe2000782c0ff */
[----:B------:R0:W-:Y:S02]  /*1b4fd0*/  @P3 STG.E.U8 desc[UR46][R42.64], R55 ;  /* 0x000000372a003986 */ /* 0x0001e4000c10112e */
[----:B0-----:R-:W-:-:S08]  /*1b4fe0*/  PRMT R55, R47, 0x7770, RZ ;  /* 0x000077702f377816 */ /* 0x001fd000000000ff */
[----:B------:R0:W-:Y:S02]  /*1b4ff0*/  @P2 STG.E.U8 desc[UR46][R60.64], R55 ;  /* 0x000000373c002986 */ /* 0x0001e4000c10112e */
[----:B0-----:R-:W-:-:S05]  /*1b5000*/  PRMT R55, R47, 0x7771, RZ ;  /* 0x000077712f377816 */ /* 0x001fca00000000ff */
[----:B------:R0:W-:Y:S04]  /*1b5010*/  @P1 STG.E.U8 desc[UR46][R48.64], R55 ;  /* 0x0000003730001986 */ /* 0x0001e8000c10112e */
[----:B0-----:R-:W4:Y:S01]  /*1b5020*/  LDL.LU.64 R48, [R1+0x2710] ;  /* 0x0027100001307983 */ /* 0x001f220000300a00 */
[----:B------:R-:W-:Y:S02]  /*1b5030*/  LOP3.LUT P0, RZ, R54, 0x2000000, RZ, 0xc0, !PT ;  /* 0x0200000036ff7812 */ /* 0x000fe4000780c0ff */
[----:B------:R-:W-:Y:S02]  /*1b5040*/  PRMT R55, R47, 0x7772, RZ ;  /* 0x000077722f377816 */ /* 0x000fe400000000ff */
[----:B------:R-:W-:Y:S02]  /*1b5050*/  LOP3.LUT R57, R57, 0xfdffffff, RZ, 0xc0, !PT ;  /* 0xfdffffff39397812 */ /* 0x000fe400078ec0ff */
[----:B------:R-:W-:-:S02]  /*1b5060*/  LOP3.LUT R56, R56, 0xfffffffe, RZ, 0xc0, !PT ;  /* 0xfffffffe38387812 */ /* 0x000fc400078ec0ff */
[C---:B------:R-:W-:Y:S02]  /*1b5070*/  LOP3.LUT P3, RZ, R54.reuse, 0x4000000, RZ, 0xc0, !PT ;  /* 0x0400000036ff7812 */ /* 0x040fe4000786c0ff */
[C---:B------:R-:W-:Y:S02]  /*1b5080*/  LOP3.LUT P2, RZ, R54.reuse, 0x8000000, RZ, 0xc0, !PT ;  /* 0x0800000036ff7812 */ /* 0x040fe4000784c0ff */
[C---:B------:R-:W-:Y:S01]  /*1b5090*/  LOP3.LUT P1, RZ, R54.reuse, 0x10000000, RZ, 0xc0, !PT ;  /* 0x1000000036ff7812 */ /* 0x040fe2000782c0ff */
[----:B--2---:R0:W-:Y:S04]  /*1b50a0*/  @P0 STG.E.U8 desc[UR46][R50.64], R55 ;  /* 0x0000003732000986 */ /* 0x0041e8000c10112e */
[----:B0-----:R-:W2:Y:S04]  /*1b50b0*/  LDL.LU.64 R50, [R1+0x2708] ;  /* 0x0027080001327983 */ /* 0x001ea80000300a00 */
[----:B------:R-:W5:Y:S04]  /*1b50c0*/  LDL.LU.64 R10, [R1+0x2700] ;  /* 0x00270000010a7983 */ /* 0x000f680000300a00 */
[----:B------:R-:W5:Y:S04]  /*1b50d0*/  LDL.LU.64 R8, [R1+0x26f8] ;  /* 0x0026f80001087983 */ /* 0x000f680000300a00 */
[----:B------:R-:W2:Y:S04]  /*1b50e0*/  LDL.LU R42, [R1+0x230] ;  /* 0x00023000012a7983 */ /* 0x000ea80000300800 */
[----:B------:R-:W5:Y:S04]  /*1b50f0*/  LDL.LU.64 R60, [R1+0x26f0] ;  /* 0x0026f000013c7983 */ /* 0x000f680000300a00 */
[----:B------:R-:W5:Y:S01]  /*1b5100*/  LDL.LU R55, [R1+0x234] ;  /* 0x0002340001377983 */ /* 0x000f620000300800 */
[----:B------:R-:W-:-:S02]  /*1b5110*/  LOP3.LUT P0, RZ, R54, 0x20000000, RZ, 0xc0, !PT ;  /* 0x2000000036ff7812 */ /* 0x000fc4000780c0ff */
        /* <DEDUP_REMOVED lines=20> */
[----:B------:R-:W-:-:S13]  /*1b5260*/  LOP3.LUT P6, RZ, R54, 0x80000000, RZ, 0xc0, !PT ;  /* 0x8000000036ff7812 */ /* 0x000fda00078cc0ff */
[----:B------:R-:W-:Y:S02]  /*1b5270*/  @P6 LOP3.LUT R56, R56, 0x1, RZ, 0xfc, !PT ;  /* 0x0000000138386812 */ /* 0x000fe400078efcff */
[----:B------:R-:W-:Y:S02]  /*1b5280*/  LOP3.LUT P6, RZ, R54, 0x40000000, RZ, 0xc0, !PT ;  /* 0x4000000036ff7812 */ /* 0x000fe400078cc0ff */
[----:B------:R-:W-:Y:S02]  /*1b5290*/  PRMT R54, R47, 0x7773, RZ ;  /* 0x000077732f367816 */ /* 0x000fe400000000ff */
[----:B------:R-:W3:Y:S04]  /*1b52a0*/  LDL.LU.64 R46, [R1+0x26e8] ;  /* 0x0026e800012e7983 */ /* 0x000ee80000300a00 */
[----:B----4-:R0:W-:Y:S04]  /*1b52b0*/  @P3 STG.E.U8 desc[UR46][R48.64], R54 ;  /* 0x0000003630003986 */ /* 0x0101e8000c10112e */
[----:B0-----:R-:W4:Y:S01]  /*1b52c0*/  LDL.LU.64 R48, [R1+0x26e0] ;  /* 0x0026e00001307983 */ /* 0x001f220000300a00 */
[----:B--2---:R-:W-:-:S05]  /*1b52d0*/  PRMT R54, R42, 0x7770, RZ ;  /* 0x000077702a367816 */ /* 0x004fca00000000ff */
[----:B------:R0:W-:Y:S04]  /*1b52e0*/  @P2 STG.E.U8 desc[UR46][R50.64], R54 ;  /* 0x0000003632002986 */ /* 0x0001e8000c10112e */
[----:B0-----:R-:W2:Y:S04]  /*1b52f0*/  LDL.LU.64 R50, [R1+0x26d8] ;  /* 0x0026d80001327983 */ /* 0x001ea80000300a00 */
[----:B------:R-:W2:Y:S04]  /*1b5300*/  LDL.LU.64 R58, [R1+0x26d0] ;  /* 0x0026d000013a7983 */ /* 0x000ea80000300a00 */
[----:B------:R-:W2:Y:S04]  /*1b5310*/  LDL.LU R41, [R1+0x238] ;  /* 0x0002380001297983 */ /* 0x000ea80000300800 */
[----:B------:R-:W2:Y:S04]  /*1b5320*/  LDL.LU.64 R22, [R1+0x26c8] ;  /* 0x0026c80001167983 */ /* 0x000ea80000300a00 */
[----:B------:R-:W2:Y:S04]  /*1b5330*/  LDL.LU.64 R18, [R1+0x26c0] ;  /* 0x0026c00001127983 */ /* 0x000ea80000300a00 */
[----:B------:R-:W2:Y:S01]  /*1b5340*/  LDL.LU.64 R16, [R1+0x26b8] ;  /* 0x0026b80001107983 */ /* 0x000ea20000300a00 */
[----:B------:R-:W-:-:S03]  /*1b5350*/  PRMT R54, R42, 0x7771, RZ ;  /* 0x000077712a367816 */ /* 0x000fc600000000ff */
[----:B------:R-:W2:Y:S04]  /*1b5360*/  LDL.LU R43, [R1+0x23c] ;  /* 0x00023c00012b7983 */ /* 0x000ea80000300800 */
[----:B------:R-:W2:Y:S04]  /*1b5370*/  LDL.LU.64 R14, [R1+0x26b0] ;  /* 0x0026b000010e7983 */ /* 0x000ea80000300a00 */
[----:B-----5:R0:W-:Y:S04]  /*1b5380*/  @P1 STG.E.U8 desc[UR46][R10.64], R54 ;  /* 0x000000360a001986 */ /* 0x0201e8000c10112e */
[----:B------:R-:W5:Y:S01]  /*1b5390*/  LDL.LU.64 R12, [R1+0x26a8] ;  /* 0x0026a800010c7983 */ /* 0x000f620000300a00 */
[----:B0-----:R-:W-:-:S03]  /*1b53a0*/  PRMT R54, R42, 0x7772, RZ ;  /* 0x000077722a367816 */ /* 0x001fc600000000ff */
[----:B------:R-:W5:Y:S04]  /*1b53b0*/  LDL.LU.64 R10, [R1+0x26a0] ;  /* 0x0026a000010a7983 */ /* 0x000f680000300a00 */
        /* <DEDUP_REMOVED lines=8> */
[----:B---3--:R0:W-:Y:S01]  /*1b5440*/  @P6 STG.E.U8 desc[UR46][R46.64], R54 ;  /* 0x000000362e006986 */ /* 0x0081e2000c10112e */
[----:B------:R-:W-:-:S03]  /*1b5450*/  LOP3.LUT P6, RZ, R57, 0x80000000, RZ, 0xc0, !PT ;  /* 0x8000000039ff7812 */ /* 0x000fc600078cc0ff */
[----:B0-----:R-:W3:Y:S01]  /*1b5460*/  LDL.LU.64 R46, [R1+0x2688] ;  /* 0x00268800012e7983 */ /* 0x001ee20000300a00 */
[----:B------:R-:W-:-:S09]  /*1b5470*/  PRMT R54, R55, 0x7771, RZ ;  /* 0x0000777137367816 */ /* 0x000fd200000000ff */
[----:B----4-:R0:W-:Y:S04]  /*1b5480*/  @P6 STG.E.U8 desc[UR46][R48.64], R54 ;  /* 0x0000003630006986 */ /* 0x0101e8000c10112e */
[----:B0-----:R-:W4:Y:S01]  /*1b5490*/  LDL.LU.64 R48, [R1+0x2680] ;  /* 0x0026800001307983 */ /* 0x001f220000300a00 */
[----:B------:R-:W-:Y:S02]  /*1b54a0*/  LOP3.LUT P6, RZ, R57, 0x40000000, RZ, 0xc0, !PT ;  /* 0x4000000039ff7812 */ /* 0x000fe400078cc0ff */
[----:B------:R-:W-:-:S11]  /*1b54b0*/  PRMT R54, R55, 0x7772, RZ ;  /* 0x0000777237367816 */ /* 0x000fd600000000ff */
[----:B--2---:R0:W-:Y:S01]  /*1b54c0*/  @P6 STG.E.U8 desc[UR46][R50.64], R54 ;  /* 0x0000003632006986 */ /* 0x0041e2000c10112e */
[----:B------:R-:W-:Y:S02]  /*1b54d0*/  LOP3.LUT P6, RZ, R57, 0x20000000, RZ, 0xc0, !PT ;  /* 0x2000000039ff7812 */ /* 0x000fe400078cc0ff */
[----:B0-----:R-:W-:Y:S02]  /*1b54e0*/  PRMT R54, R55, 0x7773, RZ ;  /* 0x0000777337367816 */ /* 0x001fe400000000ff */
[C---:B------:R-:W-:Y:S02]  /*1b54f0*/  LOP3.LUT P5, RZ, R53.reuse, 0x80, RZ, 0xc0, !PT ;  /* 0x0000008035ff7812 */ /* 0x040fe400078ac0ff */
[C---:B------:R-:W-:Y:S02]  /*1b5500*/  LOP3.LUT P4, RZ, R53.reuse, 0x100, RZ, 0xc0, !PT ;  /* 0x0000010035ff7812 */ /* 0x040fe4000788c0ff */
[C---:B------:R-:W-:Y:S02]  /*1b5510*/  LOP3.LUT P3, RZ, R53.reuse, 0x200, RZ, 0xc0, !PT ;  /* 0x0000020035ff7812 */ /* 0x040fe4000786c0ff */
[----:B------:R-:W-:-:S03]  /*1b5520*/  LOP3.LUT P2, RZ, R53, 0x400, RZ, 0xc0, !PT ;  /* 0x0000040035ff7812 */ /* 0x000fc6000784c0ff */
[----:B------:R0:W-:Y:S01]  /*1b5530*/  @P6 STG.E.U8 desc[UR46][R58.64], R54 ;  /* 0x000000363a006986 */ /* 0x0001e2000c10112e */
[----:B------:R-:W-:Y:S02]  /*1b5540*/  LOP3.LUT P6, RZ, R57, 0x10000000, RZ, 0xc0, !PT ;  /* 0x1000000039ff7812 */ /* 0x000fe400078cc0ff */
[C---:B------:R-:W-:Y:S02]  /*1b5550*/  LOP3.LUT P1, RZ, R53.reuse, 0x800, RZ, 0xc0, !PT ;  /* 0x0000080035ff7812 */ /* 0x040fe4000782c0ff */
[----:B------:R-:W-:Y:S01]  /*1b5560*/  LOP3.LUT P0, RZ, R53, 0x1000, RZ, 0xc0, !PT ;  /* 0x0000100035ff7812 */ /* 0x000fe2000780c0ff */
[----:B------:R-:W2:Y:S01]  /*1b5570*/  LDL.LU.64 R50, [R1+0x7c00] ;  /* 0x007c000001327983 */ /* 0x000ea20000300a00 */
[----:B0-----:R-:W-:-:S07]  /*1b5580*/  PRMT R54, R41, 0x7770, RZ ;  /* 0x0000777029367816 */ /* 0x001fce00000000ff */
        /* <DEDUP_REMOVED lines=19> */
[----:B---3--:R0:W-:Y:S02]  /*1b56c0*/  @P1 STG.E.U8 desc[UR46][R46.64], R54 ;  /* 0x000000362e001986 */ /* 0x0081e4000c10112e */
[----:B0-----:R-:W-:-:S05]  /*1b56d0*/  PRMT R54, R42, 0x7771, RZ ;  /* 0x000077712a367816 */ /* 0x001fca00000000ff */
[----:B----4-:R0:W-:Y:S04]  /*1b56e0*/  @P0 STG.E.U8 desc[UR46][R48.64], R54 ;  /* 0x0000003630000986 */ /* 0x0101e8000c10112e */
[----:B0-----:R-:W3:Y:S04]  /*1b56f0*/  LDL.LU.64 R48, [R1+0x2670] ;  /* 0x0026700001307983 */ /* 0x001ee80000300a00 */
[----:B------:R-:W4:Y:S04]  /*1b5700*/  LDL.LU.64 R12, [R1+0x2668] ;  /* 0x00266800010c7983 */ /* 0x000f280000300a00 */
[----:B------:R-:W5:Y:S04]  /*1b5710*/  LDL.LU.64 R60, [R1+0x2660] ;  /* 0x00266000013c7983 */ /* 0x000f680000300a00 */
[----:B------:R-:W2:Y:S04]  /*1b5720*/  LDL.LU.64 R10, [R1+0x2658] ;  /* 0x00265800010a7983 */ /* 0x000ea80000300a00 */
[----:B------:R-:W2:Y:S04]  /*1b5730*/  LDL.LU.64 R8, [R1+0x2650] ;  /* 0x0026500001087983 */ /* 0x000ea80000300a00 */
[----:B------:R-:W5:Y:S01]  /*1b5740*/  LDL.LU R43, [R1+0x224] ;  /* 0x00022400012b7983 */ /* 0x000f620000300800 */
[----:B------:R-:W-:-:S03]  /*1b5750*/  LOP3.LUT P3, RZ, R53, 0x2000, RZ, 0xc0, !PT ;  /* 0x0000200035ff7812 */ /* 0x000fc6000786c0ff */
[----:B------:R-:W2:Y:S01]  /*1b5760*/  LDL.LU.64 R46, [R1+0x2648] ;  /* 0x00264800012e7983 */ /* 0x000ea20000300a00 */
[----:B------:R-:W-:Y:S02]  /*1b5770*/  PRMT R54, R42, 0x7772, RZ ;  /* 0x000077722a367816 */ /* 0x000fe400000000ff */
[----:B------:R-:W-:Y:S02]  /*1b5780*/  LOP3.LUT P6, RZ, R53, 0x2000000, RZ, 0xc0, !PT ;  /* 0x0200000035ff7812 */ /* 0x000fe400078cc0ff */
[----:B------:R-:W-:Y:S02]  /*1b5790*/  LOP3.LUT R57, R57, 0xfffdffff, RZ, 0xc0, !PT ;  /* 0xfffdffff39397812 */ /* 0x000fe400078ec0ff */
[----:B------:R-:W-:-:S09]  /*1b57a0*/  LOP3.LUT P2, RZ, R53, 0x4000, RZ, 0xc0, !PT ;  /* 0x0000400035ff7812 */ /* 0x000fd2000784c0ff */
[----:B------:R-:W-:Y:S02]  /*1b57b0*/  @P6 LOP3.LUT R57, R57, 0x20000, RZ, 0xfc, !PT ;  /* 0x0002000039396812 */ /* 0x000fe400078efcff */
[----:B------:R-:W-:Y:S02]  /*1b57c0*/  LOP3.LUT P6, RZ, R53, 0x1000000, RZ, 0xc0, !PT ;  /* 0x0100000035ff7812 */ /* 0x000fe400078cc0ff */
[----:B------:R-:W-:Y:S02]  /*1b57d0*/  LOP3.LUT R57, R57, 0xfffbffff, RZ, 0xc0, !PT ;  /* 0xfffbffff39397812 */ /* 0x000fe400078ec0ff */
[C---:B------:R-:W-:Y:S02]  /*1b57e0*/  LOP3.LUT P1, RZ, R53.reuse, 0x8000, RZ, 0xc0, !PT ;  /* 0x0000800035ff7812 */ /* 0x040fe4000782c0ff */
[----:B------:R-:W-:-:S07]  /*1b57f0*/  LOP3.LUT P0, RZ, R53, 0x10000, RZ, 0xc0, !PT ;  /* 0x0001000035ff7812 */ /* 0x000fce000780c0ff */
        /* <DEDUP_REMOVED lines=10> */
[----:B------:R-:W-:Y:S01]  /*1b58a0*/  LOP3.LUT P6, RZ, R53, 0x100000, RZ, 0xc0, !PT ;  /* 0x0010000035ff7812 */ /* 0x000fe200078cc0ff */
[----:B---3--:R0:W-:Y:S04]  /*1b58b0*/  @P3 STG.E.U8 desc[UR46][R48.64], R54 ;  /* 0x0000003630003986 */ /* 0x0081e8000c10112e */
[----:B0-----:R-:W3:Y:S01]  /*1b58c0*/  LDL.LU.64 R48, [R1+0x2640] ;  /* 0x0026400001307983 */ /* 0x001ee20000300a00 */
[----:B------:R-:W-:-:S03]  /*1b58d0*/  PRMT R54, R42, 0x7773, RZ ;  /* 0x000077732a367816 */ /* 0x000fc600000000ff */
[----:B------:R-:W3:Y:S04]  /*1b58e0*/  LDL.LU.64 R58, [R1+0x2630] ;  /* 0x00263000013a7983 */ /* 0x000ee80000300a00 */
[----:B------:R-:W3:Y:S04]  /*1b58f0*/  LDL.LU.64 R22, [R1+0x2628] ;  /* 0x0026280001167983 */ /* 0x000ee80000300a00 */
[----:B----4-:R5:W-:Y:S02]  /*1b5900*/  @P2 STG.E.U8 desc[UR46][R12.64], R54 ;  /* 0x000000360c002986 */ /* 0x010be4000c10112e */
[----:B-----5:R-:W-:-:S05]  /*1b5910*/  PRMT R54, R43, 0x7770, RZ ;  /* 0x000077702b367816 */ /* 0x020fca00000000ff */
[----:B------:R0:W-:Y:S02]  /*1b5920*/  @P1 STG.E.U8 desc[UR46][R60.64], R54 ;  /* 0x000000363c001986 */ /* 0x0001e4000c10112e */
[----:B0-----:R-:W-:Y:S02]  /*1b5930*/  PRMT R54, R43, 0x7771, RZ ;  /* 0x000077712b367816 */ /* 0x001fe400000000ff */
[----:B------:R-:W4:Y:S04]  /*1b5940*/  LDL.LU R60, [R1+0x22c] ;  /* 0x00022c00013c7983 */ /* 0x000f280000300800 */
[----:B--2---:R0:W-:Y:S04]  /*1b5950*/  @P0 STG.E.U8 desc[UR46][R10.64], R54 ;  /* 0x000000360a000986 */ /* 0x0041e8000c10112e */
[----:B0-----:R-:W2:Y:S01]  /*1b5960*/  LDL.LU.64 R54, [R1+0x2638] ;  /* 0x0026380001367983 */ /* 0x001ea20000300a00 */
[----:B------:R-:W-:-:S03]  /*1b5970*/  LOP3.LUT R57, R57, 0xffbfffff, RZ, 0xc0, !PT ;  /* 0xffbfffff39397812 */ /* 0x000fc600078ec0ff */
[----:B------:R-:W5:Y:S04]  /*1b5980*/  LDL.LU.64 R18, [R1+0x2620] ;  /* 0x0026200001127983 */ /* 0x000f680000300a00 */
[----:B------:R-:W5:Y:S04]  /*1b5990*/  LDL.LU.64 R16, [R1+0x2618] ;  /* 0x0026180001107983 */ /* 0x000f680000300a00 */
[----:B------:R-:W5:Y:S01]  /*1b59a0*/  LDL.LU R61, [R1+0x210] ;  /* 0x00021000013d7983 */ /* 0x000f620000300800 */
[----:B------:R-:W-:Y:S02]  /*1b59b0*/  @P6 LOP3.LUT R57, R57, 0x400000, RZ, 0xfc, !PT ;  /* 0x0040000039396812 */ /* 0x000fe400078efcff */
[C---:B------:R-:W-:Y:S01]  /*1b59c0*/  LOP3.LUT P6, RZ, R53.reuse, 0x80000, RZ, 0xc0, !PT ;  /* 0x0008000035ff7812 */ /* 0x040fe200078cc0ff */
[----:B------:R-:W5:Y:S01]  /*1b59d0*/  LDL.LU.64 R14, [R1+0x2610] ;  /* 0x00261000010e7983 */ /* 0x000f620000300a00 */
[----:B------:R-:W-:-:S02]  /*1b59e0*/  LOP3.LUT P5, RZ, R53, 0x4000000, RZ, 0xc0, !PT ;  /* 0x0400000035ff7812 */ /* 0x000fc400078ac0ff */
[----:B------:R-:W-:Y:S02]  /*1b59f0*/  LOP3.LUT R57, R57, 0xff7fffff, RZ, 0xc0, !PT ;  /* 0xff7fffff39397812 */ /* 0x000fe400078ec0ff */
[C---:B------:R-:W-:Y:S02]  /*1b5a00*/  LOP3.LUT P4, RZ, R53.reuse, 0x8000000, RZ, 0xc0, !PT ;  /* 0x0800000035ff7812 */ /* 0x040fe4000788c0ff */
[C---:B------:R-:W-:Y:S02]  /*1b5a10*/  LOP3.LUT P3, RZ, R53.reuse, 0x10000000, RZ, 0xc0, !PT ;  /* 0x1000000035ff7812 */ /* 0x040fe4000786c0ff */
[C---:B------:R-:W-:Y:S02]  /*1b5a20*/  LOP3.LUT P2, RZ, R53.reuse, 0x20000000, RZ, 0xc0, !PT ;  /* 0x2000000035ff7812 */ /* 0x040fe4000784c0ff */
[C---:B------:R-:W-:Y:S02]  /*1b5a30*/  LOP3.LUT P1, RZ, R53.reuse, 0x40000000, RZ, 0xc0, !PT ;  /* 0x4000000035ff7812 */ /* 0x040fe4000782c0ff */
[----:B------:R-:W-:Y:S01]  /*1b5a40*/  LOP3.LUT P0, RZ, R53, 0x80000000, RZ, 0xc0, !PT ;  /* 0x8000000035ff7812 */ /* 0x000fe2000780c0ff */
[----:B------:R-:W5:Y:S04]  /*1b5a50*/  LDL.LU.64 R12, [R1+0x2608] ;  /* 0x00260800010c7983 */ /* 0x000f680000300a00 */
[----:B------:R-:W5:Y:S01]  /*1b5a60*/  LDL.LU.64 R10, [R1+0x2600] ;  /* 0x00260000010a7983 */ /* 0x000f620000300a00 */
[----:B------:R-:W-:-:S02]  /*1b5a70*/  @P6 LOP3.LUT R57, R57, 0x800000, RZ, 0xfc, !PT ;  /* 0x0080000039396812 */ /* 0x000fc400078efcff */
[----:B------:R-:W-:Y:S02]  /*1b5a80*/  LOP3.LUT P6, RZ, R53, 0x40000, RZ, 0xc0, !PT ;  /* 0x0004000035ff7812 */ /* 0x000fe400078cc0ff */
[----:B------:R-:W-:-:S11]  /*1b5a90*/  LOP3.LUT R57, R57, 0xfeffffff, RZ, 0xc0, !PT ;  /* 0xfeffffff39397812 */ /* 0x000fd600078ec0ff */
[----:B------:R-:W-:Y:S02]  /*1b5aa0*/  @P6 LOP3.LUT R57, R57, 0x1000000, RZ, 0xfc, !PT ;  /* 0x0100000039396812 */ /* 0x000fe400078efcff */
[----:B------:R-:W-:Y:S02]  /*1b5ab0*/  LOP3.LUT P6, RZ, R53, 0x20000, RZ, 0xc0, !PT ;  /* 0x0002000035ff7812 */ /* 0x000fe400078cc0ff */
[----:B------:R-:W-:-:S11]  /*1b5ac0*/  PRMT R53, R43, 0x7772, RZ ;  /* 0x000077722b357816 */ /* 0x000fd600000000ff */
[----:B------:R0:W-:Y:S01]  /*1b5ad0*/  @P6 STG.E.U8 desc[UR46][R8.64], R53 ;  /* 0x0000003508006986 */ /* 0x0001e2000c10112e */
[----:B------:R-:W-:Y:S02]  /*1b5ae0*/  LOP3.LUT P6, RZ, R57, 0x1000000, RZ, 0xc0, !PT ;  /* 0x0100000039ff7812 */ /* 0x000fe400078cc0ff */
[----:B0-----:R-:W-:Y:S01]  /*1b5af0*/  PRMT R53, R43, 0x7773, RZ ;  /* 0x000077732b357816 */ /* 0x001fe200000000ff */
[----:B------:R-:W5:Y:S04]  /*1b5b00*/  LDL.LU.64 R8, [R1+0x25f8] ;  /* 0x0025f80001087983 */ /* 0x000f680000300a00 */
[----:B------:R-:W5:Y:S06]  /*1b5b10*/  LDL.LU.64 R42, [R1+0x25f0] ;  /* 0x0025f000012a7983 */ /* 0x000f6c0000300a00 */
[----:B------:R0:W-:Y:S01]  /*1b5b20*/  @P6 STG.E.U8 desc[UR46][R46.64], R53 ;  /* 0x000000352e006986 */ /* 0x0001e2000c10112e */
[----:B------:R-:W-:-:S03]  /*1b5b30*/  LOP3.LUT P6, RZ, R57, 0x800000, RZ, 0xc0, !PT ;  /* 0x0080000039ff7812 */ /* 0x000fc600078cc0ff */
[----:B0-----:R-:W5:Y:S01]  /*1b5b40*/  LDL.LU.64 R46, [R1+0x25e8] ;  /* 0x0025e800012e7983 */ /* 0x001f620000300a00 */
[----:B------:R-:W-:-:S03]  /*1b5b50*/  PRMT R53, R52, 0x7770, RZ ;  /* 0x0000777034357816 */ /* 0x000fc600000000ff */
[----:B------:R-:W5:Y:S06]  /*1b5b60*/  LDL.LU R41, [R1+0x214] ;  /* 0x0002140001297983 */ /* 0x000f6c0000300800 */
[----:B---3--:R0:W-:Y:S04]  /*1b5b70*/  @P6 STG.E.U8 desc[UR46][R48.64], R53 ;  /* 0x0000003530006986 */ /* 0x0081e8000c10112e */
[----:B0-----:R-:W3:Y:S01]  /*1b5b80*/  LDL.LU.64 R48, [R1+0x25e0] ;  /* 0x0025e00001307983 */ /* 0x001ee20000300a00 */
[----:B------:R-:W-:-:S02]  /*1b5b90*/  LOP3.LUT P6, RZ, R57, 0x400000, RZ, 0xc0, !PT ;  /* 0x0040000039ff7812 */ /* 0x000fc400078cc0ff */
[----:B------:R-:W-:-:S11]  /*1b5ba0*/  PRMT R53, R52, 0x7771, RZ ;  /* 0x0000777134357816 */ /* 0x000fd600000000ff */
[----:B--2---:R0:W-:Y:S01]  /*1b5bb0*/  @P6 STG.E.U8 desc[UR46][R54.64], R53 ;  /* 0x0000003536006986 */ /* 0x0041e2000c10112e */
[----:B------:R-:W-:Y:S02]  /*1b5bc0*/  LOP3.LUT P6, RZ, R57, 0x200000, RZ, 0xc0, !PT ;  /* 0x0020000039ff7812 */ /* 0x000fe400078cc0ff */
[----:B0-----:R-:W-:-:S11]  /*1b5bd0*/  PRMT R53, R52, 0x7772, RZ ;  /* 0x0000777234357816 */ /* 0x001fd600000000ff */
[----:B------:R0:W-:Y:S01]  /*1b5be0*/  @P6 STG.E.U8 desc[UR46][R58.64], R53 ;  /* 0x000000353a006986 */ /* 0x0001e2000c10112e */
[C---:B------:R-:W-:Y:S02]  /*1b5bf0*/  LOP3.LUT P6, RZ, R57.reuse, 0x100000, RZ, 0xc0, !PT ;  /* 0x0010000039ff7812 */ /* 0x040fe400078cc0ff */
[----:B0-----:R-:W-:Y:S02]  /*1b5c00*/  PRMT R53, R52, 0x7773, RZ ;  /* 0x0000777334357816 */ /* 0x001fe400000000ff */
[----:B------:R-:W2:Y:S09]  /*1b5c10*/  LDL.LU R52, [R1+0x7bf8] ;  /* 0x007bf80001347983 */ /* 0x000eb20000300800 */
[----:B------:R4:W-:Y:S01]  /*1b5c20*/  @P6 STG.E.U8 desc[UR46][R22.64], R53 ;  /* 0x0000003516006986 */ /* 0x0009e2000c10112e */
[----:B------:R-:W-:-:S02]  /*1b5c30*/  LOP3.LUT P6, RZ, R57, 0x80000, RZ, 0xc0, !PT ;  /* 0x0008000039ff7812 */ /* 0x000fc400078cc0ff */
[----:B----4-:R-:W-:-:S11]  /*1b5c40*/  PRMT R53, R60, 0x7770, RZ ;  /* 0x000077703c357816 */ /* 0x010fd600000000ff */
[----:B-----5:R0:W-:Y:S01]  /*1b5c50*/  @P6 STG.E.U8 desc[UR46][R18.64], R53 ;  /* 0x0000003512006986 */ /* 0x0201e2000c10112e */
        /* <DEDUP_REMOVED lines=17> */
[----:B---3--:R0:W-:Y:S04]  /*1b5d70*/  @P0 STG.E.U8 desc[UR46][R48.64], R53 ;  /* 0x0000003530000986 */ /* 0x0081e8000c10112e */
[----:B0-----:R-:W3:Y:S04]  /*1b5d80*/  LDL.LU.64 R48, [R1+0x25d8] ;  /* 0x0025d80001307983 */ /* 0x001ee80000300a00 */
[----:B------:R-:W4:Y:S04]  /*1b5d90*/  LDL.LU.64 R10, [R1+0x25d0] ;  /* 0x0025d000010a7983 */ /* 0x000f280000300a00 */
[----:B------:R-:W5:Y:S04]  /*1b5da0*/  LDL.LU.64 R8, [R1+0x25c8] ;  /* 0x0025c80001087983 */ /* 0x000f680000300a00 */
[----:B------:R-:W5:Y:S04]  /*1b5db0*/  LDL.LU.64 R42, [R1+0x25c0] ;  /* 0x0025c000012a7983 */ /* 0x000f680000300a00 */
[----:B------:R-:W5:Y:S04]  /*1b5dc0*/  LDL.LU.64 R60, [R1+0x25b8] ;  /* 0x0025b800013c7983 */ /* 0x000f680000300a00 */
[----:B------:R-:W5:Y:S04]  /*1b5dd0*/  LDL.LU.64 R46, [R1+0x25b0] ;  /* 0x0025b000012e7983 */ /* 0x000f680000300a00 */
[----:B------:R-:W5:Y:S01]  /*1b5de0*/  LDL.LU R18, [R1+0x218] ;  /* 0x0002180001127983 */ /* 0x000f620000300800 */
[----:B------:R-:W-:-:S02]  /*1b5df0*/  PRMT R53, R41, 0x7771, RZ ;  /* 0x0000777129357816 */ /* 0x000fc400000000ff */
[C---:B--2---:R-:W-:Y:S02]  /*1b5e00*/  LOP3.LUT P3, RZ, R52.reuse, 0x1, RZ, 0xc0, !PT ;  /* 0x0000000134ff7812 */ /* 0x044fe4000786c0ff */
        /* <DEDUP_REMOVED lines=11> */
[----:B0-----:R-:W2:Y:S04]  /*1b5ec0*/  LDL.LU.64 R48, [R1+0x25a8] ;  /* 0x0025a80001307983 */ /* 0x001ea80000300a00 */
[----:B------:R-:W3:Y:S04]  /*1b5ed0*/  LDL.LU R19, [R1+0x21c] ;  /* 0x00021c0001137983 */ /* 0x000ee80000300800 */
[----:B------:R-:W3:Y:S01]  /*1b5ee0*/  LDL.LU.64 R54, [R1+0x25a0] ;  /* 0x0025a00001367983 */ /* 0x000ee20000300a00 */
[----:B------:R-:W-:-:S03]  /*1b5ef0*/  LOP3.LUT R57, R57, 0xffffefff, RZ, 0xc0, !PT ;  /* 0xffffefff39397812 */ /* 0x000fc600078ec0ff */
[----:B------:R-:W3:Y:S04]  /*1b5f00*/  LDL.LU.64 R58, [R1+0x2598] ;  /* 0x00259800013a7983 */ /* 0x000ee80000300a00 */
[----:B------:R-:W3:Y:S01]  /*1b5f10*/  LDL.LU.64 R22, [R1+0x2590] ;  /* 0x0025900001167983 */ /* 0x000ee20000300a00 */
[C---:B------:R-:W-:Y:S02]  /*1b5f20*/  LOP3.LUT P2, RZ, R52.reuse, 0x2, RZ, 0xc0, !PT ;  /* 0x0000000234ff7812 */ /* 0x040fe4000784c0ff */
[----:B------:R-:W-:Y:S02]  /*1b5f30*/  @P6 LOP3.LUT R57, R57, 0x1000, RZ, 0xfc, !PT ;  /* 0x0000100039396812 */ /* 0x000fe400078efcff */
[----:B------:R-:W-:Y:S01]  /*1b5f40*/  LOP3.LUT P6, RZ, R52, 0x100, RZ, 0xc0, !PT ;  /* 0x0000010034ff7812 */ /* 0x000fe200078cc0ff */
[----:B------:R-:W3:Y:S01]  /*1b5f50*/  LDL.LU.64 R16, [R1+0x2588] ;  /* 0x0025880001107983 */ /* 0x000ee20000300a00 */
[----:B------:R-:W-:-:S11]  /*1b5f60*/  LOP3.LUT R57, R57, 0xffffdfff, RZ, 0xc0, !PT ;  /* 0xffffdfff39397812 */ /* 0x000fd600078ec0ff */
[----:B------:R-:W-:Y:S02]  /*1b5f70*/  @P6 LOP3.LUT R57, R57, 0x2000, RZ, 0xfc, !PT ;  /* 0x0000200039396812 */ /* 0x000fe400078efcff */
[----:B------:R-:W-:Y:S02]  /*1b5f80*/  LOP3.LUT P6, RZ, R52, 0x80, RZ, 0xc0, !PT ;  /* 0x0000008034ff7812 */ /* 0x000fe400078cc0ff */
[----:B------:R-:W-:Y:S02]  /*1b5f90*/  LOP3.LUT R57, R57, 0xffffbfff, RZ, 0xc0, !PT ;  /* 0xffffbfff39397812 */ /* 0x000fe400078ec0ff */
[----:B------:R-:W-:-:S09]  /*1b5fa0*/  PRMT R53, R41, 0x7772, RZ ;  /* 0x0000777229357816 */ /* 0x000fd200000000ff */
[----:B------:R-:W-:Y:S02]  /*1b5fb0*/  @P6 LOP3.LUT R57, R57, 0x4000, RZ, 0xfc, !PT ;  /* 0x0000400039396812 */ /* 0x000fe400078efcff */
[C---:B------:R-:W-:Y:S02]  /*1b5fc0*/  LOP3.LUT P6, RZ, R52.reuse, 0x40, RZ, 0xc0, !PT ;  /* 0x0000004034ff7812 */ /* 0x040fe400078cc0ff */
[----:B------:R-:W-:Y:S01]  /*1b5fd0*/  LOP3.LUT R57, R57, 0xffff7fff, RZ, 0xc0, !PT ;  /* 0xffff7fff39397812 */ /* 0x000fe200078ec0ff */
[----:B----4-:R0:W-:Y:S01]  /*1b5fe0*/  @P2 STG.E.U8 desc[UR46][R10.64], R53 ;  /* 0x000000350a002986 */ /* 0x0101e2000c10112e */
[----:B------:R-:W-:-:S09]  /*1b5ff0*/  LOP3.LUT P1, RZ, R52, 0x4, RZ, 0xc0, !PT ;  /* 0x0000000434ff7812 */ /* 0x000fd2000782c0ff */
[----:B------:R-:W-:Y:S02]  /*1b6000*/  @P6 LOP3.LUT R57, R57, 0x8000, RZ, 0xfc, !PT ;  /* 0x0000800039396812 */ /* 0x000fe400078efcff */
[C---:B------:R-:W-:Y:S02]  /*1b6010*/  LOP3.LUT P6, RZ, R52.reuse, 0x20, RZ, 0xc0, !PT ;  /* 0x0000002034ff7812 */ /* 0x040fe400078cc0ff */
[----:B0-----:R-:W-:Y:S02]  /*1b6020*/  PRMT R53, R41, 0x7773, RZ ;  /* 0x0000777329357816 */ /* 0x001fe400000000ff */
[----:B------:R-:W4:Y:S04]  /*1b6030*/  LDL.LU R41, [R1+0x200] ;  /* 0x0002000001297983 */ /* 0x000f280000300800 */
[----:B------:R-:W4:Y:S01]  /*1b6040*/  LDL.LU.64 R14, [R1+0x2580] ;  /* 0x00258000010e7983 */ /* 0x000f220000300a00 */
[----:B------:R-:W-:-:S02]  /*1b6050*/  LOP3.LUT P0, RZ, R52, 0x8, RZ, 0xc0, !PT ;  /* 0x0000000834ff7812 */ /* 0x000fc4000780c0ff */
[----:B------:R-:W-:Y:S01]  /*1b6060*/  LOP3.LUT R57, R57, 0xfffeffff, RZ, 0xc0, !PT ;  /* 0xfffeffff39397812 */ /* 0x000fe200078ec0ff */
[----:B-----5:R0:W-:Y:S04]  /*1b6070*/  @P1 STG.E.U8 desc[UR46][R8.64], R53 ;  /* 0x0000003508001986 */ /* 0x0201e8000c10112e */
[----:B------:R-:W5:Y:S04]  /*1b6080*/  LDL.LU.64 R12, [R1+0x2578] ;  /* 0x00257800010c7983 */ /* 0x000f680000300a00 */
[----:B------:R-:W5:Y:S01]  /*1b6090*/  LDL.LU.64 R10, [R1+0x2570] ;  /* 0x00257000010a7983 */ /* 0x000f620000300a00 */
        /* <DEDUP_REMOVED lines=14> */
[----:B------:R-:W-:-:S09]  /*1b6180*/  PRMT R53, R18, 0x7773, RZ ;  /* 0x0000777312357816 */ /* 0x000fd200000000ff */
        /* <DEDUP_REMOVED lines=18> */
[C---:B------:R-:W-:Y:S02]  /*1b62b0*/  LOP3.LUT P5, RZ, R52.reuse, 0x2000, RZ, 0xc0, !PT ;  /* 0x0000200034ff7812 */ /* 0x040fe400078ac0ff */
[----:B------:R-:W-:Y:S02]  /*1b62c0*/  LOP3.LUT P4, RZ, R52, 0x4000, RZ, 0xc0, !PT ;  /* 0x0000400034ff7812 */ /* 0x000fe4000788c0ff */
[----:B0-----:R-:W-:-:S07]  /*1b62d0*/  PRMT R53, R41, 0x7771, RZ ;  /* 0x0000777129357816 */ /* 0x001fce00000000ff */
[----:B-----5:R0:W-:Y:S01]  /*1b62e0*/  @P6 STG.E.U8 desc[UR46][R12.64], R53 ;  /* 0x000000350c006986 */ /* 0x0201e2000c10112e */
[C---:B------:R-:W-:Y:S02]  /*1b62f0*/  LOP3.LUT P3, RZ, R52.reuse, 0x8000, RZ, 0xc0, !PT ;  /* 0x0000800034ff7812 */ /* 0x040fe4000786c0ff */
[----:B------:R-:W-:Y:S02]  /*1b6300*/  LOP3.LUT P2, RZ, R52, 0x10000, RZ, 0xc0, !PT ;  /* 0x0001000034ff7812 */ /* 0x000fe4000784c0ff */
[----:B0-----:R-:W-:-:S05]  /*1b6310*/  PRMT R53, R41, 0x7772, RZ ;  /* 0x0000777229357816 */ /* 0x001fca00000000ff */
[----:B------:R0:W-:Y:S01]  /*1b6320*/  @P5 STG.E.U8 desc[UR46][R10.64], R53 ;  /* 0x000000350a005986 */ /* 0x0001e2000c10112e */
[----:B------:R-:W-:Y:S02]  /*1b6330*/  LOP3.LUT P1, RZ, R52, 0x20000, RZ, 0xc0, !PT ;  /* 0x0002000034ff7812 */ /* 0x000fe4000782c0ff */
[----:B0-----:R-:W-:-:S05]  /*1b6340*/  PRMT R53, R41, 0x7773, RZ ;  /* 0x0000777329357816 */ /* 0x001fca00000000ff */
[----:B------:R0:W-:Y:S01]  /*1b6350*/  @P4 STG.E.U8 desc[UR46][R8.64], R53 ;  /* 0x0000003508004986 */ /* 0x0001e2000c10112e */
[----:B------:R-:W-:Y:S02]  /*1b6360*/  LOP3.LUT P0, RZ, R52, 0x40000, RZ, 0xc0, !PT ;  /* 0x0004000034ff7812 */ /* 0x000fe4000780c0ff */
        /* <DEDUP_REMOVED lines=8> */
[----:B--2---:R0:W-:Y:S04]  /*1b63f0*/  @P0 STG.E.U8 desc[UR46][R48.64], R53 ;  /* 0x0000003530000986 */ /* 0x0041e8000c10112e */
[----:B0-----:R-:W2:Y:S04]  /*1b6400*/  LDL.LU.64 R48, [R1+0x2540] ;  /* 0x0025400001307983 */ /* 0x001ea80000300a00 */
[----:B------:R-:W4:Y:S04]  /*1b6410*/  LDL.LU.64 R12, [R1+0x2538] ;  /* 0x00253800010c7983 */ /* 0x000f280000300a00 */
[----:B------:R-:W5:Y:S04]  /*1b6420*/  LDL.LU.64 R10, [R1+0x2530] ;  /* 0x00253000010a7983 */ /* 0x000f680000300a00 */
[----:B------:R-:W3:Y:S04]  /*1b6430*/  LDL.LU R9, [R1+0x208] ;  /* 0x0002080001097983 */ /* 0x000ee80000300800 */
[----:B------:R-:W5:Y:S04]  /*1b6440*/  LDL.LU.64 R46, [R1+0x2528] ;  /* 0x00252800012e7983 */ /* 0x000f680000300a00 */
[----:B------:R-:W5:Y:S04]  /*1b6450*/  LDL.LU.64 R42, [R1+0x2520] ;  /* 0x00252000012a7983 */ /* 0x000f680000300a00 */
[----:B------:R-:W5:Y:S04]  /*1b6460*/  LDL.LU.64 R60, [R1+0x2518] ;  /* 0x00251800013c7983 */ /* 0x000f680000300a00 */
[----:B------:R-:W5:Y:S01]  /*1b6470*/  LDL.LU R56, [R1+0x20c] ;  /* 0x00020c0001387983 */ /* 0x000f620000300800 */
[----:B------:R-:W-:-:S02]  /*1b6480*/  LOP3.LUT P3, RZ, R52, 0x80000, RZ, 0xc0, !PT ;  /* 0x0008000034ff7812 */ /* 0x000fc4000786c0ff */
        /* <DEDUP_REMOVED lines=16> */
[----:B---3--:R-:W-:-:S05]  /*1b6590*/  PRMT R53, R9, 0x7770, RZ ;  /* 0x0000777009357816 */ /* 0x008fca00000000ff */
[----:B--2---:R0:W-:Y:S04]  /*1b65a0*/  @P3 STG.E.U8 desc[UR46][R48.64], R53 ;  /* 0x0000003530003986 */ /* 0x0041e8000c10112e */
[----:B0-----:R-:W2:Y:S04]  /*1b65b0*/  LDL.LU.64 R48, [R1+0x2510] ;  /* 0x0025100001307983 */ /* 0x001ea80000300a00 */
[----:B------:R-:W3:Y:S04]  /*1b65c0*/  LDL.LU.64 R54, [R1+0x2508] ;  /* 0x0025080001367983 */ /* 0x000ee80000300a00 */
[----:B------:R-:W3:Y:S04]  /*1b65d0*/  LDL.LU.64 R58, [R1+0x2500] ;  /* 0x00250000013a7983 */ /* 0x000ee80000300a00 */
[----:B------:R-:W3:Y:S04]  /*1b65e0*/  LDL.LU R41, [R1+0x1f0] ;  /* 0x0001f00001297983 */ /* 0x000ee80000300800 */
[----:B------:R-:W3:Y:S01]  /*1b65f0*/  LDL.LU.64 R22, [R1+0x24f8] ;  /* 0x0024f80001167983 */ /* 0x000ee20000300a00 */
[----:B------:R-:W-:-:S02]  /*1b6600*/  LOP3.LUT R57, R57, 0xffffffbf, RZ, 0xc0, !PT ;  /* 0xffffffbf39397812 */ /* 0x000fc400078ec0ff */
[C---:B------:R-:W-:Y:S01]  /*1b6610*/  LOP3.LUT P2, RZ, R52.reuse, 0x100000, RZ, 0xc0, !PT ;  /* 0x0010000034ff7812 */ /* 0x040fe2000784c0ff */
[----:B------:R-:W3:Y:S01]  /*1b6620*/  LDL.LU.64 R18, [R1+0x24f0] ;  /* 0x0024f00001127983 */ /* 0x000ee20000300a00 */
[C---:B------:R-:W-:Y:S02]  /*1b6630*/  LOP3.LUT P1, RZ, R52.reuse, 0x200000, RZ, 0xc0, !PT ;  /* 0x0020000034ff7812 */ /* 0x040fe4000782c0ff */
[----:B------:R-:W-:Y:S02]  /*1b6640*/  @P6 LOP3.LUT R57, R57, 0x40, RZ, 0xfc, !PT ;  /* 0x0000004039396812 */ /* 0x000fe400078efcff */
[C---:B------:R-:W-:Y:S02]  /*1b6650*/  LOP3.LUT P6, RZ, R52.reuse, 0x2000000, RZ, 0xc0, !PT ;  /* 0x0200000034ff7812 */ /* 0x040fe400078cc0ff */
[----:B------:R-:W-:Y:S02]  /*1b6660*/  PRMT R53, R9, 0x7771, RZ ;  /* 0x0000777109357816 */ /* 0x000fe400000000ff */
[----:B------:R-:W-:-:S02]  /*1b6670*/  LOP3.LUT P0, RZ, R52, 0x400000, RZ, 0xc0, !PT ;  /* 0x0040000034ff7812 */ /* 0x000fc4000780c0ff */
[----:B------:R-:W-:Y:S01]  /*1b6680*/  LOP3.LUT R57, R57, 0xffffff7f, RZ, 0xc0, !PT ;  /* 0xffffff7f39397812 */ /* 0x000fe200078ec0ff */
[----:B------:R-:W3:Y:S04]  /*1b6690*/  LDL.LU.64 R16, [R1+0x24e8] ;  /* 0x0024e80001107983 */ /* 0x000ee80000300a00 */
[----:B----4-:R0:W-:Y:S02]  /*1b66a0*/  @P2 STG.E.U8 desc[UR46][R12.64], R53 ;  /* 0x000000350c002986 */ /* 0x0101e4000c10112e */
[----:B------:R-:W-:Y:S02]  /*1b66b0*/  @P6 LOP3.LUT R57, R57, 0x80, RZ, 0xfc, !PT ;  /* 0x0000008039396812 */ /* 0x000fe400078efcff */
[----:B------:R-:W-:Y:S02]  /*1b66c0*/  LOP3.LUT P6, RZ, R52, 0x1000000, RZ, 0xc0, !PT ;  /* 0x0100000034ff7812 */ /* 0x000fe400078cc0ff */
[----:B0-----:R-:W-:-:S02]  /*1b66d0*/  PRMT R53, R9, 0x7772, RZ ;  /* 0x0000777209357816 */ /* 0x001fc400000000ff */
[----:B------:R-:W-:-:S03]  /*1b66e0*/  LOP3.LUT R57, R57, 0xfffffeff, RZ, 0xc0, !PT ;  /* 0xfffffeff39397812 */ /* 0x000fc600078ec0ff */
[----:B-----5:R0:W-:Y:S06]  /*1b66f0*/  @P1 STG.E.U8 desc[UR46][R10.64], R53 ;  /* 0x000000350a001986 */ /* 0x0201ec000c10112e */
[----:B------:R-:W-:Y:S02]  /*1b6700*/  @P6 LOP3.LUT R57, R57, 0x100, RZ, 0xfc, !PT ;  /* 0x0000010039396812 */ /* 0x000fe400078efcff */
[----:B------:R-:W-:Y:S02]  /*1b6710*/  LOP3.LUT P6, RZ, R52, 0x800000, RZ, 0xc0, !PT ;  /* 0x0080000034ff7812 */ /* 0x000fe400078cc0ff */
[----:B0-----:R-:W-:-:S05]  /*1b6720*/  PRMT R53, R9, 0x7773, RZ ;  /* 0x0000777309357816 */ /* 0x001fca00000000ff */
[----:B------:R0:W-:Y:S04]  /*1b6730*/  @P0 STG.E.U8 desc[UR46][R46.64], R53 ;  /* 0x000000352e000986 */ /* 0x0001e8000c10112e */
[----:B0-----:R-:W4:Y:S04]  /*1b6740*/  LDL.LU R47, [R1+0x1f4] ;  /* 0x0001f400012f7983 */ /* 0x001f280000300800 */
[----:B------:R-:W5:Y:S01]  /*1b6750*/  LDL.LU.64 R14, [R1+0x24e0] ;  /* 0x0024e000010e7983 */ /* 0x000f620000300a00 */
[----:B------:R-:W-:-:S03]  /*1b6760*/  PRMT R53, R56, 0x7770, RZ ;  /* 0x0000777038357816 */ /* 0x000fc600000000ff */
[----:B------:R-:W5:Y:S04]  /*1b6770*/  LDL.LU.64 R12, [R1+0x24d8] ;  /* 0x0024d800010c7983 */ /* 0x000f680000300a00 */
[----:B------:R-:W5:Y:S04]  /*1b6780*/  LDL.LU.64 R10, [R1+0x24d0] ;  /* 0x0024d000010a7983 */ /* 0x000f680000300a00 */
[----:B------:R0:W-:Y:S01]  /*1b6790*/  @P6 STG.E.U8 desc[UR46][R42.64], R53 ;  /* 0x000000352a006986 */ /* 0x0001e2000c10112e */
[----:B------:R-:W-:-:S03]  /*1b67a0*/  LOP3.LUT P6, RZ, R57, 0x100, RZ, 0xc0, !PT ;  /* 0x0000010039ff7812 */ /* 0x000fc600078cc0ff */
[----:B------:R-:W5:Y:S04]  /*1b67b0*/  LDL.LU.64 R8, [R1+0x24c8] ;  /* 0x0024c80001087983 */ /* 0x000f680000300a00 */
[----:B------:R-:W5:Y:S01]  /*1b67c0*/  LDL.LU R46, [R1+0x1f8] ;  /* 0x0001f800012e7983 */ /* 0x000f620000300800 */
[----:B0-----:R-:W-:-:S03]  /*1b67d0*/  PRMT R53, R56, 0x7771, RZ ;  /* 0x0000777138357816 */ /* 0x001fc600000000ff */
[----:B------:R-:W5:Y:S04]  /*1b67e0*/  LDL.LU.64 R42, [R1+0x24c0] ;  /* 0x0024c000012a7983 */ /* 0x000f680000300a00 */
[----:B------:R0:W-:Y:S01]  /*1b67f0*/  @P6 STG.E.U8 desc[UR46][R60.64], R53 ;  /* 0x000000353c006986 */ /* 0x0001e2000c10112e */
[----:B------:R-:W-:-:S03]  /*1b6800*/  LOP3.LUT P6, RZ, R57, 0x80, RZ, 0xc0, !PT ;  /* 0x0000008039ff7812 */ /* 0x000fc600078cc0ff */
[----:B0-----:R-:W5:Y:S01]  /*1b6810*/  LDL.LU.64 R60, [R1+0x24b8] ;  /* 0x0024b800013c7983 */ /* 0x001f620000300a00 */
        /* <DEDUP_REMOVED lines=38> */
[----:B--2---:R0:W-:Y:S04]  /*1b6a80*/  @P0 STG.E.U8 desc[UR46][R48.64], R53 ;  /* 0x0000003530000986 */ /* 0x0041e8000c10112e */
[----:B0-----:R-:W2:Y:S04]  /*1b6a90*/  LDL.LU.64 R48, [R1+0x24a8] ;  /* 0x0024a80001307983 */ /* 0x001ea80000300a00 */
[----:B------:R-:W3:Y:S04]  /*1b6aa0*/  LDL.LU.64 R12, [R1+0x24a0] ;  /* 0x0024a000010c7983 */ /* 0x000ee80000300a00 */
[----:B------:R-:W4:Y:S04]  /*1b6ab0*/  LDL.LU.64 R10, [R1+0x2498] ;  /* 0x00249800010a7983 */ /* 0x000f280000300a00 */
[----:B------:R-:W5:Y:S04]  /*1b6ac0*/  LDL.LU.64 R8, [R1+0x2490] ;  /* 0x0024900001087983 */ /* 0x000f680000300a00 */
[----:B------:R-:W3:Y:S04]  /*1b6ad0*/  LDL.LU R47, [R1+0x1fc] ;  /* 0x0001fc00012f7983 */ /* 0x000ee80000300800 */
[----:B------:R-:W5:Y:S04]  /*1b6ae0*/  LDL.LU.64 R42, [R1+0x2488] ;  /* 0x00248800012a7983 */ /* 0x000f680000300a00 */
[----:B------:R-:W5:Y:S04]  /*1b6af0*/  LDL.LU.64 R60, [R1+0x2480] ;  /* 0x00248000013c7983 */ /* 0x000f680000300a00 */
[----:B------:R-:W5:Y:S01]  /*1b6b00*/  LDL.LU R41, [R1+0x1e0] ;  /* 0x0001e00001297983 */ /* 0x000f620000300800 */
[----:B------:R-:W-:-:S02]  /*1b6b10*/  LOP3.LUT P3, RZ, R51, 0x40, RZ, 0xc0, !PT ;  /* 0x0000004033ff7812 */ /* 0x000fc4000786c0ff */
[----:B------:R-:W-:Y:S02]  /*1b6b20*/  PRMT R53, R46, 0x7773, RZ ;  /* 0x000077732e357816 */ /* 0x000fe400000000ff */
[C---:B------:R-:W-:Y:S02]  /*1b6b30*/  LOP3.LUT P2, RZ, R51.reuse, 0x80, RZ, 0xc0, !PT ;  /* 0x0000008033ff7812 */ /* 0x040fe4000784c0ff */
        /* <DEDUP_REMOVED lines=16> */
[----:B------:R-:W-:Y:S01]  /*1b6c40*/  @P6 LOP3.LUT R52, R52, 0x20000000, RZ, 0xfc, !PT ;  /* 0x2000000034346812 */ /* 0x000fe200078efcff */
[----:B--2---:R0:W-:Y:S04]  /*1b6c50*/  @P3 STG.E.U8 desc[UR46][R48.64], R53 ;  /* 0x0000003530003986 */ /* 0x0041e8000c10112e */
[----:B0-----:R-:W2:Y:S04]  /*1b6c60*/  LDL.LU.64 R48, [R1+0x2478] ;  /* 0x0024780001307983 */ /* 0x001ea80000300a00 */
[----:B------:R-:W2:Y:S04]  /*1b6c70*/  LDL.LU.64 R54, [R1+0x2470] ;  /* 0x0024700001367983 */ /* 0x000ea80000300a00 */
[----:B------:R-:W2:Y:S04]  /*1b6c80*/  LDL.LU.64 R58, [R1+0x2468] ;  /* 0x00246800013a7983 */ /* 0x000ea80000300a00 */
[----:B------:R-:W2:Y:S04]  /*1b6c90*/  LDL.LU R46, [R1+0x1e4] ;  /* 0x0001e400012e7983 */ /* 0x000ea80000300800 */
[----:B------:R-:W2:Y:S04]  /*1b6ca0*/  LDL.LU.64 R22, [R1+0x2460] ;  /* 0x0024600001167983 */ /* 0x000ea80000300a00 */
[----:B------:R-:W2:Y:S04]  /*1b6cb0*/  LDL.LU.64 R18, [R1+0x2458] ;  /* 0x0024580001127983 */ /* 0x000ea80000300a00 */
[----:B------:R-:W2:Y:S01]  /*1b6cc0*/  LDL.LU.64 R16, [R1+0x2450] ;  /* 0x0024500001107983 */ /* 0x000ea20000300a00 */
[----:B---3--:R-:W-:-:S03]  /*1b6cd0*/  PRMT R53, R47, 0x7770, RZ ;  /* 0x000077702f357816 */ /* 0x008fc600000000ff */
[----:B------:R-:W3:Y:S04]  /*1b6ce0*/  LDL.LU.64 R14, [R1+0x2448] ;  /* 0x00244800010e7983 */ /* 0x000ee80000300a00 */
[----:B------:R0:W-:Y:S02]  /*1b6cf0*/  @P2 STG.E.U8 desc[UR46][R12.64], R53 ;  /* 0x000000350c002986 */ /* 0x0001e4000c10112e */
[C---:B0-----:R-:W-:Y:S02]  /*1b6d00*/  PRMT R53, R47.reuse, 0x7771, RZ ;  /* 0x000077712f357816 */ /* 0x041fe400000000ff */
[----:B------:R-:W3:Y:S04]  /*1b6d10*/  LDL.LU.64 R12, [R1+0x2440] ;  /* 0x00244000010c7983 */ /* 0x000ee80000300a00 */
[----:B----4-:R0:W-:Y:S02]  /*1b6d20*/  @P1 STG.E.U8 desc[UR46][R10.64], R53 ;  /* 0x000000350a001986 */ /* 0x0101e4000c10112e */
[----:B0-----:R-:W-:-:S02]  /*1b6d30*/  PRMT R53, R47, 0x7772, RZ ;  /* 0x000077722f357816 */ /* 0x001fc400000000ff */
[----:B------:R-:W4:Y:S04]  /*1b6d40*/  LDL.LU.64 R10, [R1+0x2438] ;  /* 0x00243800010a7983 */ /* 0x000f280000300a00 */
[----:B-----5:R0:W-:Y:S04]  /*1b6d50*/  @P0 STG.E.U8 desc[UR46][R8.64], R53 ;  /* 0x0000003508000986 */ /* 0x0201e8000c10112e */
[----:B0-----:R-:W5:Y:S01]  /*1b6d60*/  LDL.LU.64 R8, [R1+0x2430] ;  /* 0x0024300001087983 */ /* 0x001f620000300a00 */
        /* <DEDUP_REMOVED lines=8> */
[----:B------:R-:W-:Y:S02]  /*1b6df0*/  PRMT R53, R47, 0x7773, RZ ;  /* 0x000077732f357816 */ /* 0x000fe400000000ff */
[C---:B------:R-:W-:Y:S02]  /*1b6e00*/  LOP3.LUT P5, RZ, R51.reuse, 0x80000, RZ, 0xc0, !PT ;  /* 0x0008000033ff7812 */ /* 0x040fe400078ac0ff */
[----:B------:R-:W-:-:S02]  /*1b6e10*/  LOP3.LUT P4, RZ, R51, 0x100000, RZ, 0xc0, !PT ;  /* 0x0010000033ff7812 */ /* 0x000fc4000788c0ff */
[----:B------:R-:W-:Y:S01]  /*1b6e20*/  LOP3.LUT P3, RZ, R51, 0x200000, RZ, 0xc0, !PT ;  /* 0x0020000033ff7812 */ /* 0x000fe2000786c0ff */
[----:B------:R-:W5:Y:S02]  /*1b6e30*/  LDL.LU R47, [R1+0x1ec] ;  /* 0x0001ec00012f7983 */ /* 0x000f640000300800 */
[----:B------:R-:W-:Y:S02]  /*1b6e40*/  @P6 LOP3.LUT R57, R57, 0x1, RZ, 0xfc, !PT ;  /* 0x0000000139396812 */ /* 0x000fe400078efcff */
[----:B------:R-:W-:-:S13]  /*1b6e50*/  LOP3.LUT P6, RZ, R51, 0x400, RZ, 0xc0, !PT ;  /* 0x0000040033ff7812 */ /* 0x000fda00078cc0ff */
[----:B------:R0:W-:Y:S01]  /*1b6e60*/  @P6 STG.E.U8 desc[UR46][R42.64], R53 ;  /* 0x000000352a006986 */ /* 0x0001e2000c10112e */
[----:B------:R-:W-:Y:S02]  /*1b6e70*/  LOP3.LUT P6, RZ, R57, 0x1, RZ, 0xc0, !PT ;  /* 0x0000000139ff7812 */ /* 0x000fe400078cc0ff */
[----:B0-----:R-:W-:Y:S01]  /*1b6e80*/  PRMT R53, R41, 0x7770, RZ ;  /* 0x0000777029357816 */ /* 0x001fe200000000ff */
[----:B------:R-:W5:Y:S10]  /*1b6e90*/  LDL.LU.64 R42, [R1+0x2428] ;  /* 0x00242800012a7983 */ /* 0x000f740000300a00 */
[----:B------:R0:W-:Y:S01]  /*1b6ea0*/  @P6 STG.E.U8 desc[UR46][R60.64], R53 ;  /* 0x000000353c006986 */ /* 0x0001e2000c10112e */
[----:B------:R-:W-:-:S02]  /*1b6eb0*/  LOP3.LUT P6, RZ, R52, 0x80000000, RZ, 0xc0, !PT ;  /* 0x8000000034ff7812 */ /* 0x000fc400078cc0ff */
[----:B0-----:R-:W-:Y:S01]  /*1b6ec0*/  PRMT R53, R41, 0x7771, RZ ;  /* 0x0000777129357816 */ /* 0x001fe200000000ff */
[----:B------:R-:W5:Y:S10]  /*1b6ed0*/  LDL.LU.64 R60, [R1+0x2420] ;  /* 0x00242000013c7983 */ /* 0x000f740000300a00 */
[----:B--2---:R0:W-:Y:S01]  /*1b6ee0*/  @P6 STG.E.U8 desc[UR46][R48.64], R53 ;  /* 0x0000003530006986 */ /* 0x0041e2000c10112e */
[----:B------:R-:W-:-:S02]  /*1b6ef0*/  LOP3.LUT P6, RZ, R52, 0x40000000, RZ, 0xc0, !PT ;  /* 0x4000000034ff7812 */ /* 0x000fc400078cc0ff */
[----:B0-----:R-:W-:Y:S01]  /*1b6f00*/  PRMT R53, R41, 0x7772, RZ ;  /* 0x0000777229357816 */ /* 0x001fe200000000ff */
[----:B------:R-:W2:Y:S10]  /*1b6f10*/  LDL.LU.64 R48, [R1+0x2418] ;  /* 0x0024180001307983 */ /* 0x000eb40000300a00 */
        /* <DEDUP_REMOVED lines=15> */
[----:B---3--:R0:W-:Y:S02]  /*1b7010*/  @P6 STG.E.U8 desc[UR46][R14.64], R53 ;  /* 0x000000350e006986 */ /* 0x0081e4000c10112e */
[----:B0-----:R-:W-:-:S05]  /*1b7020*/  PRMT R53, R50, 0x7770, RZ ;  /* 0x0000777032357816 */ /* 0x001fca00000000ff */
[----:B------:R0:W-:Y:S02]  /*1b7030*/  @P5 STG.E.U8 desc[UR46][R12.64], R53 ;  /* 0x000000350c005986 */ /* 0x0001e4000c10112e */
[----:B0-----:R-:W-:-:S05]  /*1b7040*/  PRMT R53, R50, 0x7771, RZ ;  /* 0x0000777132357816 */ /* 0x001fca00000000ff */
[----:B----4-:R0:W-:Y:S02]  /*1b7050*/  @P4 STG.E.U8 desc[UR46][R10.64], R53 ;  /* 0x000000350a004986 */ /* 0x0101e4000c10112e */
[----:B0-----:R-:W-:-:S05]  /*1b7060*/  PRMT R53, R50, 0x7772, RZ ;  /* 0x0000777232357816 */ /* 0x001fca00000000ff */
[----:B-----5:R0:W-:Y:S02]  /*1b7070*/  @P3 STG.E.U8 desc[UR46][R8.64], R53 ;  /* 0x0000003508003986 */ /* 0x0201e4000c10112e */
[----:B0-----:R-:W-:Y:S02]  /*1b7080*/  PRMT R53, R50, 0x7773, RZ ;  /* 0x0000777332357816 */ /* 0x001fe400000000ff */
[----:B------:R-:W3:Y:S04]  /*1b7090*/  LDL.LU R50, [R1+0x7bf0] ;  /* 0x007bf00001327983 */ /* 0x000ee80000300800 */
[----:B------:R-:W4:Y:S01]  /*1b70a0*/  LDL.LU.64 R14, [R1+0x2410] ;  /* 0x00241000010e7983 */ /* 0x000f220000300a00 */
[C---:B------:R-:W-:Y:S02]  /*1b70b0*/  LOP3.LUT P2, RZ, R51.reuse, 0x400000, RZ, 0xc0, !PT ;  /* 0x0040000033ff7812 */ /* 0x040fe4000784c0ff */
[----:B------:R-:W-:-:S02]  /*1b70c0*/  LOP3.LUT P1, RZ, R51, 0x800000, RZ, 0xc0, !PT ;  /* 0x0080000033ff7812 */ /* 0x000fc4000782c0ff */
[----:B------:R-:W-:Y:S02]  /*1b70d0*/  LOP3.LUT P0, RZ, R51, 0x1000000, RZ, 0xc0, !PT ;  /* 0x0100000033ff7812 */ /* 0x000fe4000780c0ff */
[----:B------:R-:W-:-:S07]  /*1b70e0*/  LOP3.LUT R52, R52, 0xfffdffff, RZ, 0xc0, !PT ;  /* 0xfffdffff34347812 */ /* 0x000fce00078ec0ff */
[----:B------:R0:W-:Y:S02]  /*1b70f0*/  @P2 STG.E.U8 desc[UR46][R42.64], R53 ;  /* 0x000000352a002986 */ /* 0x0001e4000c10112e */
[----:B0-----:R-:W-:-:S05]  /*1b7100*/  PRMT R53, R47, 0x7770, RZ ;  /* 0x000077702f357816 */ /* 0x001fca00000000ff */
[----:B------:R0:W-:Y:S02]  /*1b7110*/  @P1 STG.E.U8 desc[UR46][R60.64], R53 ;  /* 0x000000353c001986 */ /* 0x0001e4000c10112e */
[----:B0-----:R-:W-:Y:S02]  /*1b7120*/  PRMT R53, R47, 0x7771, RZ ;  /* 0x000077712f357816 */ /* 0x001fe400000000ff */
[C---:B------:R-:W-:Y:S02]  /*1b7130*/  LOP3.LUT P3, RZ, R51.reuse, 0x2000000, RZ, 0xc0, !PT ;  /* 0x0200000033ff7812 */ /* 0x040fe4000786c0ff */
[C---:B------:R-:W-:Y:S02]  /*1b7140*/  LOP3.LUT P2, RZ, R51.reuse, 0x4000000, RZ, 0xc0, !PT ;  /* 0x0400000033ff7812 */ /* 0x040fe4000784c0ff */
[C---:B------:R-:W-:Y:S01]  /*1b7150*/  LOP3.LUT P1, RZ, R51.reuse, 0x8000000, RZ, 0xc0, !PT ;  /* 0x0800000033ff7812 */ /* 0x040fe2000782c0ff */
[----:B--2---:R0:W-:Y:S04]  /*1b7160*/  @P0 STG.E.U8 desc[UR46][R48.64], R53 ;  /* 0x0000003530000986 */ /* 0x0041e8000c10112e */
[----:B0-----:R-:W2:Y:S04]  /*1b7170*/  LDL.LU.64 R48, [R1+0x2408] ;  /* 0x0024080001307983 */ /* 0x001ea80000300a00 */
[----:B------:R-:W5:Y:S04]  /*1b7180*/  LDL.LU.64 R12, [R1+0x2400] ;  /* 0x00240000010c7983 */ /* 0x000f680000300a00 */
[----:B------:R-:W5:Y:S04]  /*1b7190*/  LDL.LU.64 R10, [R1+0x23f8] ;  /* 0x0023f800010a7983 */ /* 0x000f680000300a00 */
[----:B------:R-:W5:Y:S04]  /*1b71a0*/  LDL.LU.64 R8, [R1+0x23f0] ;  /* 0x0023f00001087983 */ /* 0x000f680000300a00 */
[----:B------:R-:W5:Y:S04]  /*1b71b0*/  LDL.LU R61, [R1+0x1d0] ;  /* 0x0001d000013d7983 */ /* 0x000f680000300800 */
[----:B------:R-:W5:Y:S01]  /*1b71c0*/  LDL.LU.64 R42, [R1+0x23e8] ;  /* 0x0023e800012a7983 */ /* 0x000f620000300a00 */
[----:B------:R-:W-:-:S03]  /*1b71d0*/  LOP3.LUT P0, RZ, R51, 0x10000000, RZ, 0xc0, !PT ;  /* 0x1000000033ff7812 */ /* 0x000fc6000780c0ff */
[----:B------:R-:W5:Y:S01]  /*1b71e0*/  LDL.LU R55, [R1+0x1d4] ;  /* 0x0001d40001377983 */ /* 0x000f620000300800 */
        /* <DEDUP_REMOVED lines=24> */
[----:B------:R-:W-:-:S05]  /*1b7370*/  PRMT R51, R47, 0x7772, RZ ;  /* 0x000077722f337816 */ /* 0x000fca00000000ff */
[----:B----4-:R0:W-:Y:S02]  /*1b7380*/  @P3 STG.E.U8 desc[UR46][R14.64], R51 ;  /* 0x000000330e003986 */ /* 0x0101e4000c10112e */
[----:B0-----:R-:W-:Y:S02]  /*1b7390*/  PRMT R51, R47, 0x7773, RZ ;  /* 0x000077732f337816 */ /* 0x001fe400000000ff */
[----:B------:R-:W3:Y:S04]  /*1b73a0*/  LDL.LU.64 R46, [R1+0x23e0] ;  /* 0x0023e000012e7983 */ /* 0x000ee80000300a00 */
[----:B--2---:R0:W-:Y:S04]  /*1b73b0*/  @P2 STG.E.U8 desc[UR46][R48.64], R51 ;  /* 0x0000003330002986 */ /* 0x0041e8000c10112e */
[----:B0-----:R-:W2:Y:S04]  /*1b73c0*/  LDL.LU.64 R48, [R1+0x23d8] ;  /* 0x0023d80001307983 */ /* 0x001ea80000300a00 */
[----:B------:R-:W4:Y:S04]  /*1b73d0*/  LDL.LU.64 R56, [R1+0x23d0] ;  /* 0x0023d00001387983 */ /* 0x000f280000300a00 */
[----:B------:R-:W4:Y:S04]  /*1b73e0*/  LDL.LU.64 R58, [R1+0x23c8] ;  /* 0x0023c800013a7983 */ /* 0x000f280000300a00 */
[----:B------:R-:W4:Y:S04]  /*1b73f0*/  LDL.LU R41, [R1+0x1d8] ;  /* 0x0001d80001297983 */ /* 0x000f280000300800 */
[----:B------:R-:W4:Y:S04]  /*1b7400*/  LDL.LU.64 R22, [R1+0x23c0] ;  /* 0x0023c00001167983 */ /* 0x000f280000300a00 */
[----:B------:R-:W4:Y:S01]  /*1b7410*/  LDL.LU.64 R18, [R1+0x23b8] ;  /* 0x0023b80001127983 */ /* 0x000f220000300a00 */
[----:B-----5:R-:W-:-:S03]  /*1b7420*/  PRMT R51, R61, 0x7770, RZ ;  /* 0x000077703d337816 */ /* 0x020fc600000000ff */
[----:B------:R-:W5:Y:S04]  /*1b7430*/  LDL.LU R60, [R1+0x1dc] ;  /* 0x0001dc00013c7983 */ /* 0x000f680000300800 */
[----:B------:R-:W5:Y:S04]  /*1b7440*/  LDL.LU.64 R16, [R1+0x23b0] ;  /* 0x0023b00001107983 */ /* 0x000f680000300a00 */
[----:B------:R0:W-:Y:S04]  /*1b7450*/  @P1 STG.E.U8 desc[UR46][R12.64], R51 ;  /* 0x000000330c001986 */ /* 0x0001e8000c10112e */
[----:B------:R-:W5:Y:S01]  /*1b7460*/  LDL.LU.64 R14, [R1+0x23a8] ;  /* 0x0023a800010e7983 */ /* 0x000f620000300a00 */
[----:B0-----:R-:W-:-:S03]  /*1b7470*/  PRMT R51, R61, 0x7771, RZ ;  /* 0x000077713d337816 */ /* 0x001fc600000000ff */
        /* <DEDUP_REMOVED lines=24> */
[----:B----4-:R0:W-:Y:S01]  /*1b7600*/  @P6 STG.E.U8 desc[UR46][R56.64], R51 ;  /* 0x0000003338006986 */ /* 0x0101e2000c10112e */
        /* <DEDUP_REMOVED lines=30> */
[----:B------:R-:W2:Y:S04]  /*1b77f0*/  LDL.LU.64 R10, [R1+0x2360] ;  /* 0x00236000010a7983 */ /* 0x000ea80000300a00 */
[----:B------:R-:W2:Y:S04]  /*1b7800*/  LDL.LU.64 R8, [R1+0x2358] ;  /* 0x0023580001087983 */ /* 0x000ea80000300a00 */
[----:B------:R-:W2:Y:S04]  /*1b7810*/  LDL.LU.64 R42, [R1+0x2350] ;  /* 0x00235000012a7983 */ /* 0x000ea80000300a00 */
[----:B------:R-:W2:Y:S01]  /*1b7820*/  LDL.LU R41, [R1+0x1c4] ;  /* 0x0001c40001297983 */ /* 0x000ea20000300800 */
[----:B------:R-:W-:-:S02]  /*1b7830*/  LOP3.LUT P3, RZ, R50, 0x1000, RZ, 0xc0, !PT ;  /* 0x0000100032ff7812 */ /* 0x000fc4000786c0ff */
[----:B------:R-:W-:Y:S02]  /*1b7840*/  PRMT R51, R61, 0x7771, RZ ;  /* 0x000077713d337816 */ /* 0x000fe400000000ff */
        /* <DEDUP_REMOVED lines=17> */
[----:B0-----:R-:W3:Y:S04]  /*1b7960*/  LDL.LU.64 R46, [R1+0x2348] ;  /* 0x00234800012e7983 */ /* 0x001ee80000300a00 */
[----:B------:R-:W3:Y:S04]  /*1b7970*/  LDL.LU R60, [R1+0x1c8] ;  /* 0x0001c800013c7983 */ /* 0x000ee80000300800 */
[----:B------:R-:W3:Y:S04]  /*1b7980*/  LDL.LU.64 R56, [R1+0x2340] ;  /* 0x0023400001387983 */ /* 0x000ee80000300a00 */
[----:B------:R-:W3:Y:S04]  /*1b7990*/  LDL.LU.64 R54, [R1+0x2338] ;  /* 0x0023380001367983 */ /* 0x000ee80000300a00 */
[----:B------:R-:W3:Y:S01]  /*1b79a0*/  LDL.LU.64 R58, [R1+0x2330] ;  /* 0x00233000013a7983 */ /* 0x000ee20000300a00 */
[----:B------:R-:W-:-:S03]  /*1b79b0*/  LOP3.LUT R52, R52, 0xffffbfff, RZ, 0xc0, !PT ;  /* 0xffffbfff34347812 */ /* 0x000fc600078ec0ff */
[----:B------:R-:W3:Y:S01]  /*1b79c0*/  LDL.LU.64 R22, [R1+0x2328] ;  /* 0x0023280001167983 */ /* 0x000ee20000300a00 */
[C---:B------:R-:W-:Y:S02]  /*1b79d0*/  LOP3.LUT P2, RZ, R50.reuse, 0x2000, RZ, 0xc0, !PT ;  /* 0x0000200032ff7812 */ /* 0x040fe4000784c0ff */
[----:B------:R-:W-:Y:S02]  /*1b79e0*/  LOP3.LUT P1, RZ, R50, 0x4000, RZ, 0xc0, !PT ;  /* 0x0000400032ff7812 */ /* 0x000fe4000782c0ff */
[----:B------:R-:W-:Y:S02]  /*1b79f0*/  @P6 LOP3.LUT R52, R52, 0x4000, RZ, 0xfc, !PT ;  /* 0x0000400034346812 */ /* 0x000fe400078efcff */
[----:B------:R-:W-:Y:S02]  /*1b7a00*/  LOP3.LUT P6, RZ, R50, 0x40000, RZ, 0xc0, !PT ;  /* 0x0004000032ff7812 */ /* 0x000fe400078cc0ff */
[----:B------:R-:W-:Y:S01]  /*1b7a10*/  PRMT R51, R61, 0x7772, RZ ;  /* 0x000077723d337816 */ /* 0x000fe200000000ff */
[----:B------:R-:W3:Y:S01]  /*1b7a20*/  LDL.LU.64 R18, [R1+0x2320] ;  /* 0x0023200001127983 */ /* 0x000ee20000300a00 */
[----:B------:R-:W-:-:S02]  /*1b7a30*/  LOP3.LUT R52, R52, 0xffff7fff, RZ, 0xc0, !PT ;  /* 0xffff7fff34347812 */ /* 0x000fc400078ec0ff */
[----:B------:R-:W-:Y:S01]  /*1b7a40*/  LOP3.LUT P0, RZ, R50, 0x8000, RZ, 0xc0, !PT ;  /* 0x0000800032ff7812 */ /* 0x000fe2000780c0ff */
[----:B------:R-:W3:Y:S06]  /*1b7a50*/  LDL.LU.64 R16, [R1+0x2318] ;  /* 0x0023180001107983 */ /* 0x000eec0000300a00 */
[----:B------:R-:W-:Y:S02]  /*1b7a60*/  @P6 LOP3.LUT R52, R52, 0x8000, RZ, 0xfc, !PT ;  /* 0x0000800034346812 */ /* 0x000fe400078efcff */
[----:B------:R-:W-:Y:S01]  /*1b7a70*/  LOP3.LUT P6, RZ, R50, 0x20000, RZ, 0xc0, !PT ;  /* 0x0002000032ff7812 */ /* 0x000fe200078cc0ff */
[----:B----4-:R0:W-:Y:S01]  /*1b7a80*/  @P2 STG.E.U8 desc[UR46][R14.64], R51 ;  /* 0x000000330e002986 */ /* 0x0101e2000c10112e */
[----:B------:R-:W-:-:S02]  /*1b7a90*/  LOP3.LUT R52, R52, 0xfffeffff, RZ, 0xc0, !PT ;  /* 0xfffeffff34347812 */ /* 0x000fc400078ec0ff */
[----:B0-----:R-:W-:-:S09]  /*1b7aa0*/  PRMT R51, R61, 0x7773, RZ ;  /* 0x000077733d337816 */ /* 0x001fd200000000ff */
[----:B------:R-:W-:Y:S02]  /*1b7ab0*/  @P6 LOP3.LUT R52, R52, 0x10000, RZ, 0xfc, !PT ;  /* 0x0001000034346812 */ /* 0x000fe400078efcff */
[----:B------:R-:W-:Y:S01]  /*1b7ac0*/  LOP3.LUT P6, RZ, R50, 0x10000, RZ, 0xc0, !PT ;  /* 0x0001000032ff7812 */ /* 0x000fe200078cc0ff */
[----:B------:R-:W4:Y:S04]  /*1b7ad0*/  LDL.LU R61, [R1+0x1b0] ;  /* 0x0001b000013d7983 */ /* 0x000f280000300800 */
[----:B-----5:R2:W-:Y:S04]  /*1b7ae0*/  @P1 STG.E.U8 desc[UR46][R12.64], R51 ;  /* 0x000000330c001986 */ /* 0x0205e8000c10112e */
[----:B------:R-:W5:Y:S01]  /*1b7af0*/  LDL.LU.64 R14, [R1+0x2310] ;  /* 0x00231000010e7983 */ /* 0x000f620000300a00 */
[----:B--2---:R-:W-:-:S03]  /*1b7b00*/  PRMT R51, R41, 0x7770, RZ ;  /* 0x0000777029337816 */ /* 0x004fc600000000ff */
[----:B------:R-:W2:Y:S04]  /*1b7b10*/  LDL.LU.64 R12, [R1+0x2308] ;  /* 0x00230800010c7983 */ /* 0x000ea80000300a00 */
[----:B------:R0:W-:Y:S02]  /*1b7b20*/  @P0 STG.E.U8 desc[UR46][R10.64], R51 ;  /* 0x000000330a000986 */ /* 0x0001e4000c10112e */
[----:B0-----:R-:W-:Y:S02]  /*1b7b30*/  PRMT R51, R41, 0x7771, RZ ;  /* 0x0000777129337816 */ /* 0x001fe400000000ff */
[----:B------:R-:W4:Y:S04]  /*1b7b40*/  LDL.LU.64 R10, [R1+0x2300] ;  /* 0x00230000010a7983 */ /* 0x000f280000300a00 */
[----:B------:R0:W-:Y:S01]  /*1b7b50*/  @P6 STG.E.U8 desc[UR46][R8.64], R51 ;  /* 0x0000003308006986 */ /* 0x0001e2000c10112e */
[----:B------:R-:W-:-:S02]  /*1b7b60*/  LOP3.LUT P6, RZ, R52, 0x10000, RZ, 0xc0, !PT ;  /* 0x0001000034ff7812 */ /* 0x000fc400078cc0ff */
[----:B0-----:R-:W-:Y:S01]  /*1b7b70*/  PRMT R51, R41, 0x7772, RZ ;  /* 0x0000777229337816 */ /* 0x001fe200000000ff */
[----:B------:R-:W4:Y:S10]  /*1b7b80*/  LDL.LU.64 R8, [R1+0x22f8] ;  /* 0x0022f80001087983 */ /* 0x000f340000300a00 */
[----:B------:R0:W-:Y:S01]  /*1b7b90*/  @P6 STG.E.U8 desc[UR46][R42.64], R51 ;  /* 0x000000332a006986 */ /* 0x0001e2000c10112e */
[----:B------:R-:W-:-:S03]  /*1b7ba0*/  LOP3.LUT P6, RZ, R52, 0x8000, RZ, 0xc0, !PT ;  /* 0x0000800034ff7812 */ /* 0x000fc600078cc0ff */
[----:B0-----:R-:W4:Y:S01]  /*1b7bb0*/  LDL.LU.64 R42, [R1+0x22f0] ;  /* 0x0022f000012a7983 */ /* 0x001f220000300a00 */
[----:B------:R-:W-:-:S09]  /*1b7bc0*/  PRMT R51, R41, 0x7773, RZ ;  /* 0x0000777329337816 */ /* 0x000fd200000000ff */
        /* <DEDUP_REMOVED lines=25> */
[----:B-----5:R0:W-:Y:S01]  /*1b7d60*/  @P5 STG.E.U8 desc[UR46][R14.64], R51 ;  /* 0x000000330e005986 */ /* 0x0201e2000c10112e */
[C---:B------:R-:W-:Y:S02]  /*1b7d70*/  LOP3.LUT P1, RZ, R50.reuse, 0x20000000, RZ, 0xc0, !PT ;  /* 0x2000000032ff7812 */ /* 0x040fe4000782c0ff */
[----:B0-----:R-:W-:Y:S02]  /*1b7d80*/  PRMT R51, R49, 0x7773, RZ ;  /* 0x0000777331337816 */ /* 0x001fe400000000ff */
[----:B------:R-:W5:Y:S04]  /*1b7d90*/  LDL.LU R49, [R1+0x7be4] ;  /* 0x007be40001317983 */ /* 0x000f680000300800 */
[----:B--2---:R4:W-:Y:S01]  /*1b7da0*/  @P4 STG.E.U8 desc[UR46][R12.64], R51 ;  /* 0x000000330c004986 */ /* 0x0049e2000c10112e */
[----:B------:R-:W-:-:S02]  /*1b7db0*/  LOP3.LUT P0, RZ, R50, 0x40000000, RZ, 0xc0, !PT ;  /* 0x4000000032ff7812 */ /* 0x000fc4000780c0ff */
[----:B----4-:R-:W-:-:S05]  /*1b7dc0*/  PRMT R51, R61, 0x7770, RZ ;  /* 0x000077703d337816 */ /* 0x010fca00000000ff */
[----:B------:R0:W-:Y:S02]  /*1b7dd0*/  @P3 STG.E.U8 desc[UR46][R10.64], R51 ;  /* 0x000000330a003986 */ /* 0x0001e4000c10112e */
        /* <DEDUP_REMOVED lines=9> */
[----:B------:R-:W2:Y:S04]  /*1b7e70*/  LDL.LU R11, [R1+0x1b4] ;  /* 0x0001b400010b7983 */ /* 0x000ea80000300800 */
[----:B------:R-:W4:Y:S04]  /*1b7e80*/  LDL.LU.64 R8, [R1+0x22c8] ;  /* 0x0022c80001087983 */ /* 0x000f280000300a00 */
[----:B------:R-:W4:Y:S04]  /*1b7e90*/  LDL.LU.64 R42, [R1+0x22c0] ;  /* 0x0022c000012a7983 */ /* 0x000f280000300a00 */
[----:B------:R-:W4:Y:S04]  /*1b7ea0*/  LDL.LU.64 R60, [R1+0x22b8] ;  /* 0x0022b800013c7983 */ /* 0x000f280000300a00 */
[----:B------:R-:W4:Y:S01]  /*1b7eb0*/  LDL.LU R10, [R1+0x1b8] ;  /* 0x0001b800010a7983 */ /* 0x000f220000300800 */
[----:B------:R-:W-:-:S02]  /*1b7ec0*/  LOP3.LUT R52, R52, 0xfffffffd, RZ, 0xc0, !PT ;  /* 0xfffffffd34347812 */ /* 0x000fc400078ec0ff */
[----:B------:R-:W-:Y:S02]  /*1b7ed0*/  LOP3.LUT P3, RZ, R50, 0x80000000, RZ, 0xc0, !PT ;  /* 0x8000000032ff7812 */ /* 0x000fe4000786c0ff */
[----:B-----5:R-:W-:-:S13]  /*1b7ee0*/  LOP3.LUT P6, RZ, R49, 0x800, RZ, 0xc0, !PT ;  /* 0x0000080031ff7812 */ /* 0x020fda00078cc0ff */
        /* <DEDUP_REMOVED lines=17> */
[C---:B------:R-:W-:Y:S02]  /*1b8000*/  LOP3.LUT P2, RZ, R49.reuse, 0x1, RZ, 0xc0, !PT ;  /* 0x0000000131ff7812 */ /* 0x040fe4000784c0ff */
[----:B------:R-:W-:Y:S02]  /*1b8010*/  LOP3.LUT R52, R52, 0xffffff7f, RZ, 0xc0, !PT ;  /* 0xffffff7f34347812 */ /* 0x000fe400078ec0ff */
[----:B------:R-:W-:-:S07]  /*1b8020*/  LOP3.LUT P1, RZ, R49, 0x2, RZ, 0xc0, !PT ;  /* 0x0000000231ff7812 */ /* 0x000fce000782c0ff */
[----:B------:R-:W-:Y:S02]  /*1b8030*/  @P6 LOP3.LUT R52, R52, 0x80, RZ, 0xfc, !PT ;  /* 0x0000008034346812 */ /* 0x000fe400078efcff */
[C---:B------:R-:W-:Y:S02]  /*1b8040*/  LOP3.LUT P6, RZ, R49.reuse, 0x10, RZ, 0xc0, !PT ;  /* 0x0000001031ff7812 */ /* 0x040fe400078cc0ff */
[----:B------:R-:W-:Y:S02]  /*1b8050*/  LOP3.LUT P0, RZ, R49, 0x4, RZ, 0xc0, !PT ;  /* 0x0000000431ff7812 */ /* 0x000fe4000780c0ff */
[----:B--2---:R-:W-:-:S05]  /*1b8060*/  PRMT R51, R11, 0x7770, RZ ;  /* 0x000077700b337816 */ /* 0x004fca00000000ff */
[----:B------:R0:W-:Y:S04]  /*1b8070*/  @P3 STG.E.U8 desc[UR46][R46.64], R51 ;  /* 0x000000332e003986 */ /* 0x0001e8000c10112e */
[----:B0-----:R-:W2:Y:S04]  /*1b8080*/  LDL.LU.64 R46, [R1+0x22b0] ;  /* 0x0022b000012e7983 */ /* 0x001ea80000300a00 */
[----:B------:R-:W5:Y:S04]  /*1b8090*/  LDL.LU R41, [R1+0x1bc] ;  /* 0x0001bc0001297983 */ /* 0x000f680000300800 */
[----:B------:R-:W5:Y:S04]  /*1b80a0*/  LDL.LU.64 R56, [R1+0x22a8] ;  /* 0x0022a80001387983 */ /* 0x000f680000300a00 */
[----:B------:R-:W5:Y:S04]  /*1b80b0*/  LDL.LU.64 R54, [R1+0x22a0] ;  /* 0x0022a00001367983 */ /* 0x000f680000300a00 */
[----:B------:R-:W5:Y:S04]  /*1b80c0*/  LDL.LU.64 R58, [R1+0x2298] ;  /* 0x00229800013a7983 */ /* 0x000f680000300a00 */
[----:B------:R-:W5:Y:S04]  /*1b80d0*/  LDL.LU.64 R22, [R1+0x2290] ;  /* 0x0022900001167983 */ /* 0x000f680000300a00 */
[----:B------:R-:W5:Y:S01]  /*1b80e0*/  LDL.LU.64 R18, [R1+0x2288] ;  /* 0x0022880001127983 */ /* 0x000f620000300a00 */
[----:B------:R-:W-:-:S02]  /*1b80f0*/  PRMT R51, R11, 0x7771, RZ ;  /* 0x000077710b337816 */ /* 0x000fc400000000ff */
[----:B------:R-:W-:Y:S01]  /*1b8100*/  LOP3.LUT R52, R52, 0xfffffeff, RZ, 0xc0, !PT ;  /* 0xfffffeff34347812 */ /* 0x000fe200078ec0ff */
[----:B------:R-:W5:Y:S04]  /*1b8110*/  LDL.LU.64 R16, [R1+0x2280] ;  /* 0x0022800001107983 */ /* 0x000f680000300a00 */
[----:B---3--:R0:W-:Y:S01]  /*1b8120*/  @P2 STG.E.U8 desc[UR46][R14.64], R51 ;  /* 0x000000330e002986 */ /* 0x0081e2000c10112e */
[----:B------:R-:W-:Y:S02]  /*1b8130*/  @P6 LOP3.LUT R52, R52, 0x100, RZ, 0xfc, !PT ;  /* 0x0000010034346812 */ /* 0x000fe400078efcff */
[----:B------:R-:W-:Y:S02]  /*1b8140*/  LOP3.LUT P6, RZ, R49, 0x8, RZ, 0xc0, !PT ;  /* 0x0000000831ff7812 */ /* 0x000fe400078cc0ff */
[C---:B0-----:R-:W-:Y:S01]  /*1b8150*/  PRMT R51, R11.reuse, 0x7772, RZ ;  /* 0x000077720b337816 */ /* 0x041fe200000000ff */
[----:B------:R-:W3:Y:S04]  /*1b8160*/  LDL.LU.64 R14, [R1+0x2278] ;  /* 0x00227800010e7983 */ /* 0x000ee80000300a00 */
[----:B----4-:R0:W-:Y:S02]  /*1b8170*/  @P1 STG.E.U8 desc[UR46][R12.64], R51 ;  /* 0x000000330c001986 */ /* 0x0101e4000c10112e */
[----:B0-----:R-:W-:-:S02]  /*1b8180*/  PRMT R51, R11, 0x7773, RZ ;  /* 0x000077730b337816 */ /* 0x001fc400000000ff */
[----:B------:R-:W4:Y:S04]  /*1b8190*/  LDL.LU.64 R12, [R1+0x2270] ;  /* 0x00227000010c7983 */ /* 0x000f280000300a00 */
        /* <DEDUP_REMOVED lines=42> */
[----:B------:R-:W3:Y:S04]  /*1b8440*/  LDL.LU R48, [R1+0x7be0] ;  /* 0x007be00001307983 */ /* 0x000ee80000300800 */
[----:B------:R0:W-:Y:S02]  /*1b8450*/  @P3 STG.E.U8 desc[UR46][R8.64], R51 ;  /* 0x0000003308003986 */ /* 0x0001e4000c10112e */
[----:B0-----:R-:W-:-:S05]  /*1b8460*/  PRMT R51, R11, 0x7770, RZ ;  /* 0x000077700b337816 */ /* 0x001fca00000000ff */
[----:B------:R0:W-:Y:S02]  /*1b8470*/  @P2 STG.E.U8 desc[UR46][R42.64], R51 ;  /* 0x000000332a002986 */ /* 0x0001e4000c10112e */
[----:B0-----:R-:W-:-:S05]  /*1b8480*/  PRMT R51, R11, 0x7771, RZ ;  /* 0x000077710b337816 */ /* 0x001fca00000000ff */
[----:B------:R0:W-:Y:S04]  /*1b8490*/  @P1 STG.E.U8 desc[UR46][R60.64], R51 ;  /* 0x000000333c001986 */ /* 0x0001e8000c10112e */
[----:B0-----:R-:W4:Y:S01]  /*1b84a0*/  LDL.LU.64 R60, [R1+0x2248] ;  /* 0x00224800013c7983 */ /* 0x001f220000300a00 */
[----:B------:R-:W-:Y:S02]  /*1b84b0*/  LOP3.LUT P0, RZ, R49, 0x20000, RZ, 0xc0, !PT ;  /* 0x0002000031ff7812 */ /* 0x000fe4000780c0ff */
[----:B------:R-:W-:Y:S02]  /*1b84c0*/  PRMT R51, R11, 0x7772, RZ ;  /* 0x000077720b337816 */ /* 0x000fe400000000ff */
[----:B------:R-:W-:-:S09]  /*1b84d0*/  LOP3.LUT P3, RZ, R49, 0x40000, RZ, 0xc0, !PT ;  /* 0x0004000031ff7812 */ /* 0x000fd2000786c0ff */
[----:B--2---:R0:W-:Y:S04]  /*1b84e0*/  @P0 STG.E.U8 desc[UR46][R46.64], R51 ;  /* 0x000000332e000986 */ /* 0x0041e8000c10112e */
[----:B0-----:R-:W2:Y:S04]  /*1b84f0*/  LDL.LU.64 R46, [R1+0x2240] ;  /* 0x00224000012e7983 */ /* 0x001ea80000300a00 */
[----:B------:R-:W5:Y:S04]  /*1b8500*/  LDL.LU.64 R14, [R1+0x2238] ;  /* 0x00223800010e7983 */ /* 0x000f680000300a00 */
[----:B------:R-:W3:Y:S04]  /*1b8510*/  LDL.LU.64 R12, [R1+0x2230] ;  /* 0x00223000010c7983 */ /* 0x000ee80000300a00 */
[----:B------:R-:W2:Y:S04]  /*1b8520*/  LDL.LU R41, [R1+0x1a8] ;  /* 0x0001a80001297983 */ /* 0x000ea80000300800 */
[----:B------:R-:W3:Y:S04]  /*1b8530*/  LDL.LU.64 R8, [R1+0x2228] ;  /* 0x0022280001087983 */ /* 0x000ee80000300a00 */
[----:B------:R-:W3:Y:S04]  /*1b8540*/  LDL.LU.64 R42, [R1+0x2220] ;  /* 0x00222000012a7983 */ /* 0x000ee80000300a00 */
[----:B------:R-:W3:Y:S01]  /*1b8550*/  LDL.LU R53, [R1+0x1ac] ;  /* 0x0001ac0001357983 */ /* 0x000ee20000300800 */
[----:B------:R-:W-:-:S02]  /*1b8560*/  PRMT R51, R11, 0x7773, RZ ;  /* 0x000077730b337816 */ /* 0x000fc400000000ff */
        /* <DEDUP_REMOVED lines=10> */
[----:B----4-:R0:W-:Y:S04]  /*1b8610*/  @P3 STG.E.U8 desc[UR46][R60.64], R51 ;  /* 0x000000333c003986 */ /* 0x0101e8000c10112e */
[----:B0-----:R-:W4:Y:S01]  /*1b8620*/  LDL.LU.64 R60, [R1+0x2218] ;  /* 0x00221800013c7983 */ /* 0x001f220000300a00 */
[----:B------:R-:W-:-:S07]  /*1b8630*/  LOP3.LUT R50, R50, 0xefffffff, RZ, 0xc0, !PT ;  /* 0xefffffff32327812 */ /* 0x000fce00078ec0ff */
        /* <DEDUP_REMOVED lines=11> */
[C---:B------:R-:W-:Y:S02]  /*1b86f0*/  LOP3.LUT P6, RZ, R49.reuse, 0x800000, RZ, 0xc0, !PT ;  /* 0x0080000031ff7812 */ /* 0x040fe400078cc0ff */
[----:B------:R-:W-:Y:S02]  /*1b8700*/  LOP3.LUT R52, R52, 0xfffffffe, RZ, 0xc0, !PT ;  /* 0xfffffffe34347812 */ /* 0x000fe400078ec0ff */
[C---:B------:R-:W-:Y:S02]  /*1b8710*/  LOP3.LUT P1, RZ, R49.reuse, 0x100000, RZ, 0xc0, !PT ;  /* 0x0010000031ff7812 */ /* 0x040fe4000782c0ff */
[C---:B------:R-:W-:Y:S02]  /*1b8720*/  LOP3.LUT P0, RZ, R49.reuse, 0x200000, RZ, 0xc0, !PT ;  /* 0x0020000031ff7812 */ /* 0x040fe4000780c0ff */
[----:B------:R-:W-:-:S05]  /*1b8730*/  LOP3.LUT P5, RZ, R49, 0x80000000, RZ, 0xc0, !PT ;  /* 0x8000000031ff7812 */ /* 0x000fca00078ac0ff */
[----:B------:R-:W-:Y:S02]  /*1b8740*/  @P6 LOP3.LUT R52, R52, 0x1, RZ, 0xfc, !PT ;  /* 0x0000000134346812 */ /* 0x000fe400078efcff */
[----:B------:R-:W-:Y:S02]  /*1b8750*/  LOP3.LUT P6, RZ, R49, 0x400000, RZ, 0xc0, !PT ;  /* 0x0040000031ff7812 */ /* 0x000fe400078cc0ff */
        /* <DEDUP_REMOVED lines=15> */
[----:B---3--:R0:W-:Y:S02]  /*1b8850*/  @P0 STG.E.U8 desc[UR46][R12.64], R49 ;  /* 0x000000310c000986 */ /* 0x0081e4000c10112e */
[----:B0-----:R-:W-:Y:S02]  /*1b8860*/  PRMT R49, R41, 0x7773, RZ ;  /* 0x0000777329317816 */ /* 0x001fe400000000ff */
[----:B------:R-:W3:Y:S04]  /*1b8870*/  LDL.LU.64 R12, [R1+0x21d0] ;  /* 0x0021d000010c7983 */ /* 0x000ee80000300a00 */
[----:B------:R-:W3:Y:S04]  /*1b8880*/  LDL.LU R41, [R1+0x198] ;  /* 0x0001980001297983 */ /* 0x000ee80000300800 */
[----:B------:R0:W-:Y:S01]  /*1b8890*/  @P6 STG.E.U8 desc[UR46][R8.64], R49 ;  /* 0x0000003108006986 */ /* 0x0001e2000c10112e */
[----:B------:R-:W-:-:S02]  /*1b88a0*/  LOP3.LUT P6, RZ, R52, 0x1, RZ, 0xc0, !PT ;  /* 0x0000000134ff7812 */ /* 0x000fc400078cc0ff */
[----:B0-----:R-:W-:Y:S01]  /*1b88b0*/  PRMT R49, R53, 0x7770, RZ ;  /* 0x0000777035317816 */ /* 0x001fe200000000ff */
[----:B------:R-:W3:Y:S10]  /*1b88c0*/  LDL.LU.64 R8, [R1+0x21c8] ;  /* 0x0021c80001087983 */ /* 0x000ef40000300a00 */
[----:B------:R0:W-:Y:S01]  /*1b88d0*/  @P6 STG.E.U8 desc[UR46][R42.64], R49 ;  /* 0x000000312a006986 */ /* 0x0001e2000c10112e */
[----:B------:R-:W-:-:S03]  /*1b88e0*/  LOP3.LUT P6, RZ, R50, 0x80000000, RZ, 0xc0, !PT ;  /* 0x8000000032ff7812 */ /* 0x000fc600078cc0ff */
[----:B0-----:R-:W3:Y:S01]  /*1b88f0*/  LDL.LU.64 R42, [R1+0x21c0] ;  /* 0x0021c000012a7983 */ /* 0x001ee20000300a00 */
[----:B------:R-:W-:-:S09]  /*1b8900*/  PRMT R49, R53, 0x7771, RZ ;  /* 0x0000777135317816 */ /* 0x000fd200000000ff */
[----:B----4-:R0:W-:Y:S04]  /*1b8910*/  @P6 STG.E.U8 desc[UR46][R60.64], R49 ;  /* 0x000000313c006986 */ /* 0x0101e8000c10112e */
[----:B0-----:R-:W4:Y:S01]  /*1b8920*/  LDL.LU.64 R60, [R1+0x21b8] ;  /* 0x0021b800013c7983 */ /* 0x001f220000300a00 */
[----:B------:R-:W-:Y:S02]  /*1b8930*/  LOP3.LUT P6, RZ, R50, 0x40000000, RZ, 0xc0, !PT ;  /* 0x4000000032ff7812 */ /* 0x000fe400078cc0ff */
[----:B------:R-:W-:Y:S02]  /*1b8940*/  PRMT R49, R53, 0x7772, RZ ;  /* 0x0000777235317816 */ /* 0x000fe400000000ff */
[C---:B------:R-:W-:Y:S02]  /*1b8950*/  LOP3.LUT P4, RZ, R48.reuse, 0x1, RZ, 0xc0, !PT ;  /* 0x0000000130ff7812 */ /* 0x040fe4000788c0ff */
[----:B------:R-:W-:-:S02]  /*1b8960*/  LOP3.LUT P3, RZ, R48, 0x2, RZ, 0xc0, !PT ;  /* 0x0000000230ff7812 */ /* 0x000fc4000786c0ff */
[C---:B------:R-:W-:Y:S02]  /*1b8970*/  LOP3.LUT P2, RZ, R48.reuse, 0x4, RZ, 0xc0, !PT ;  /* 0x0000000430ff7812 */ /* 0x040fe4000784c0ff */
[C---:B------:R-:W-:Y:S02]  /*1b8980*/  LOP3.LUT P1, RZ, R48.reuse, 0x8, RZ, 0xc0, !PT ;  /* 0x0000000830ff7812 */ /* 0x040fe4000782c0ff */
[----:B------:R-:W-:Y:S01]  /*1b8990*/  LOP3.LUT P0, RZ, R48, 0x10, RZ, 0xc0, !PT ;  /* 0x0000001030ff7812 */ /* 0x000fe2000780c0ff */
[----:B--2---:R0:W-:Y:S01]  /*1b89a0*/  @P6 STG.E.U8 desc[UR46][R46.64], R49 ;  /* 0x000000312e006986 */ /* 0x0041e2000c10112e */
[C---:B------:R-:W-:Y:S02]  /*1b89b0*/  LOP3.LUT P6, RZ, R50.reuse, 0x20000000, RZ, 0xc0, !PT ;  /* 0x2000000032ff7812 */ /* 0x040fe400078cc0ff */
        /* <DEDUP_REMOVED lines=20> */
[----:B---3--:R0:W-:Y:S02]  /*1b8b00*/  @P3 STG.E.U8 desc[UR46][R12.64], R49 ;  /* 0x000000310c003986 */ /* 0x0081e4000c10112e */
[----:B0-----:R-:W-:-:S05]  /*1b8b10*/  PRMT R49, R11, 0x7773, RZ ;  /* 0x000077730b317816 */ /* 0x001fca00000000ff */
[----:B------:R0:W-:Y:S02]  /*1b8b20*/  @P2 STG.E.U8 desc[UR46][R8.64], R49 ;  /* 0x0000003108002986 */ /* 0x0001e4000c10112e */
[----:B0-----:R-:W-:-:S05]  /*1b8b30*/  PRMT R49, R41, 0x7770, RZ ;  /* 0x0000777029317816 */ /* 0x001fca00000000ff */
[----:B------:R0:W-:Y:S02]  /*1b8b40*/  @P1 STG.E.U8 desc[UR46][R42.64], R49 ;  /* 0x000000312a001986 */ /* 0x0001e4000c10112e */
        /* <DEDUP_REMOVED lines=10> */
[----:B------:R-:W-:-:S03]  /*1b8bf0*/  PRMT R49, R41, 0x7772, RZ ;  /* 0x0000777229317816 */ /* 0x000fc600000000ff */
[----:B------:R-:W2:Y:S01]  /*1b8c00*/  LDL.LU R14, [R1+0x180] ;  /* 0x00018000010e7983 */ /* 0x000ea20000300800 */
        /* <DEDUP_REMOVED lines=18> */
[----:B------:R-:W3:Y:S04]  /*1b8d30*/  LDL.LU.64 R52, [R1+0x2178] ;  /* 0x0021780001347983 */ /* 0x000ee80000300a00 */
[----:B------:R-:W3:Y:S01]  /*1b8d40*/  LDL.LU.64 R56, [R1+0x2170] ;  /* 0x0021700001387983 */ /* 0x000ee20000300a00 */
[----:B------:R-:W-:-:S03]  /*1b8d50*/  PRMT R49, R41, 0x7773, RZ ;  /* 0x0000777329317816 */ /* 0x000fc600000000ff */
[----:B------:R-:W3:Y:S04]  /*1b8d60*/  LDL.LU R41, [R1+0x184] ;  /* 0x0001840001297983 */ /* 0x000ee80000300800 */
[----:B------:R-:W3:Y:S01]  /*1b8d70*/  LDL.LU.64 R54, [R1+0x2168] ;  /* 0x0021680001367983 */ /* 0x000ee20000300a00 */
[----:B------:R-:W-:-:S03]  /*1b8d80*/  LOP3.LUT R50, R50, 0xffbfffff, RZ, 0xc0, !PT ;  /* 0xffbfffff32327812 */ /* 0x000fc600078ec0ff */
[----:B------:R-:W3:Y:S01]  /*1b8d90*/  LDL.LU.64 R58, [R1+0x2160] ;  /* 0x00216000013a7983 */ /* 0x000ee20000300a00 */
[C---:B------:R-:W-:Y:S02]  /*1b8da0*/  LOP3.LUT P2, RZ, R48.reuse, 0x40, RZ, 0xc0, !PT ;  /* 0x0000004030ff7812 */ /* 0x040fe4000784c0ff */
[----:B------:R-:W-:Y:S02]  /*1b8db0*/  LOP3.LUT P1, RZ, R48, 0x80, RZ, 0xc0, !PT ;  /* 0x0000008030ff7812 */ /* 0x000fe4000782c0ff */
[----:B------:R-:W-:Y:S02]  /*1b8dc0*/  @P6 LOP3.LUT R50, R50, 0x400000, RZ, 0xfc, !PT ;  /* 0x0040000032326812 */ /* 0x000fe400078efcff */
[----:B------:R-:W-:Y:S01]  /*1b8dd0*/  LOP3.LUT P6, RZ, R48, 0x800, RZ, 0xc0, !PT ;  /* 0x0000080030ff7812 */ /* 0x000fe200078cc0ff */
[----:B------:R-:W3:Y:S01]  /*1b8de0*/  LDL.LU.64 R22, [R1+0x2158] ;  /* 0x0021580001167983 */ /* 0x000ee20000300a00 */
[----:B------:R-:W-:Y:S02]  /*1b8df0*/  LOP3.LUT R50, R50, 0xff7fffff, RZ, 0xc0, !PT ;  /* 0xff7fffff32327812 */ /* 0x000fe400078ec0ff */
[----:B------:R-:W-:-:S09]  /*1b8e00*/  LOP3.LUT P0, RZ, R48, 0x100, RZ, 0xc0, !PT ;  /* 0x0000010030ff7812 */ /* 0x000fd2000780c0ff */
[----:B------:R-:W-:Y:S02]  /*1b8e10*/  @P6 LOP3.LUT R50, R50, 0x800000, RZ, 0xfc, !PT ;  /* 0x0080000032326812 */ /* 0x000fe400078efcff */
[----:B------:R-:W-:Y:S01]  /*1b8e20*/  LOP3.LUT P6, RZ, R48, 0x400, RZ, 0xc0, !PT ;  /* 0x0000040030ff7812 */ /* 0x000fe200078cc0ff */
[----:B----4-:R5:W-:Y:S01]  /*1b8e30*/  @P2 STG.E.U8 desc[UR46][R18.64], R49 ;  /* 0x0000003112002986 */ /* 0x010be2000c10112e */
[----:B------:R-:W-:Y:S02]  /*1b8e40*/  LOP3.LUT R50, R50, 0xfeffffff, RZ, 0xc0, !PT ;  /* 0xfeffffff32327812 */ /* 0x000fe400078ec0ff */
[----:B-----5:R-:W-:-:S09]  /*1b8e50*/  PRMT R49, R9, 0x7770, RZ ;  /* 0x0000777009317816 */ /* 0x020fd200000000ff */
[----:B------:R-:W-:Y:S02]  /*1b8e60*/  @P6 LOP3.LUT R50, R50, 0x1000000, RZ, 0xfc, !PT ;  /* 0x0100000032326812 */ /* 0x000fe400078efcff */
[----:B------:R-:W-:Y:S01]  /*1b8e70*/  LOP3.LUT P6, RZ, R48, 0x200, RZ, 0xc0, !PT ;  /* 0x0000020030ff7812 */ /* 0x000fe200078cc0ff */
[----:B------:R-:W4:Y:S04]  /*1b8e80*/  LDL.LU.64 R18, [R1+0x2150] ;  /* 0x0021500001127983 */ /* 0x000f280000300a00 */
[----:B------:R0:W-:Y:S02]  /*1b8e90*/  @P1 STG.E.U8 desc[UR46][R16.64], R49 ;  /* 0x0000003110001986 */ /* 0x0001e4000c10112e */
[C---:B0-----:R-:W-:Y:S02]  /*1b8ea0*/  PRMT R49, R9.reuse, 0x7771, RZ ;  /* 0x0000777109317816 */ /* 0x041fe400000000ff */
[----:B------:R-:W5:Y:S04]  /*1b8eb0*/  LDL.LU.64 R16, [R1+0x2148] ;  /* 0x0021480001107983 */ /* 0x000f680000300a00 */
[----:B--2---:R0:W-:Y:S02]  /*1b8ec0*/  @P0 STG.E.U8 desc[UR46][R12.64], R49 ;  /* 0x000000310c000986 */ /* 0x0041e4000c10112e */
[----:B0-----:R-:W-:-:S02]  /*1b8ed0*/  PRMT R49, R9, 0x7772, RZ ;  /* 0x0000777209317816 */ /* 0x001fc400000000ff */
[----:B------:R-:W2:Y:S04]  /*1b8ee0*/  LDL.LU.64 R12, [R1+0x2140] ;  /* 0x00214000010c7983 */ /* 0x000ea80000300a00 */
[----:B------:R0:W-:Y:S01]  /*1b8ef0*/  @P6 STG.E.U8 desc[UR46][R10.64], R49 ;  /* 0x000000310a006986 */ /* 0x0001e2000c10112e */
[C---:B------:R-:W-:Y:S02]  /*1b8f00*/  LOP3.LUT P6, RZ, R50.reuse, 0x1000000, RZ, 0xc0, !PT ;  /* 0x0100000032ff7812 */ /* 0x040fe400078cc0ff */
[----:B0-----:R-:W-:Y:S01]  /*1b8f10*/  PRMT R49, R9, 0x7773, RZ ;  /* 0x0000777309317816 */ /* 0x001fe200000000ff */
[----:B------:R-:W2:Y:S04]  /*1b8f20*/  LDL.LU.64 R10, [R1+0x2138] ;  /* 0x00213800010a7983 */ /* 0x000ea80000300a00 */
[----:B------:R-:W2:Y:S06]  /*1b8f30*/  LDL.LU.64 R8, [R1+0x2130] ;  /* 0x0021300001087983 */ /* 0x000eac0000300a00 */
[----:B------:R0:W-:Y:S01]  /*1b8f40*/  @P6 STG.E.U8 desc[UR46][R42.64], R49 ;  /* 0x000000312a006986 */ /* 0x0001e2000c10112e */
[----:B------:R-:W-:-:S03]  /*1b8f50*/  LOP3.LUT P6, RZ, R50, 0x800000, RZ, 0xc0, !PT ;  /* 0x0080000032ff7812 */ /* 0x000fc600078cc0ff */
[----:B0-----:R-:W2:Y:S01]  /*1b8f60*/  LDL.LU.64 R42, [R1+0x2128] ;  /* 0x00212800012a7983 */ /* 0x001ea20000300a00 */
[----:B------:R-:W-:-:S03]  /*1b8f70*/  PRMT R49, R14, 0x7770, RZ ;  /* 0x000077700e317816 */ /* 0x000fc600000000ff */
[----:B------:R-:W2:Y:S06]  /*1b8f80*/  LDL.LU R15, [R1+0x18c] ;  /* 0x00018c00010f7983 */ /* 0x000eac0000300800 */
[----:B---3--:R0:W-:Y:S04]  /*1b8f90*/  @P6 STG.E.U8 desc[UR46][R60.64], R49 ;  /* 0x000000313c006986 */ /* 0x0081e8000c10112e */
[----:B0-----:R-:W3:Y:S01]  /*1b8fa0*/  LDL.LU.64 R60, [R1+0x2120] ;  /* 0x00212000013c7983 */ /* 0x001ee20000300a00 */
[----:B------:R-:W-:-:S02]  /*1b8fb0*/  LOP3.LUT P6, RZ, R50, 0x400000, RZ, 0xc0, !PT ;  /* 0x0040000032ff7812 */ /* 0x000fc400078cc0ff */
        /* <DEDUP_REMOVED lines=22> */
[----:B-----5:R0:W-:Y:S01]  /*1b9120*/  @P5 STG.E.U8 desc[UR46][R16.64], R49 ;  /* 0x0000003110005986 */ /* 0x0201e2000c10112e */
[----:B------:R-:W-:Y:S02]  /*1b9130*/  LOP3.LUT P1, RZ, R48, 0x400000, RZ, 0xc0, !PT ;  /* 0x0040000030ff7812 */ /* 0x000fe4000782c0ff */
[----:B0-----:R-:W-:-:S05]  /*1b9140*/  PRMT R49, R47, 0x7770, RZ ;  /* 0x000077702f317816 */ /* 0x001fca00000000ff */
[----:B--2---:R0:W-:Y:S01]  /*1b9150*/  @P4 STG.E.U8 desc[UR46][R12.64], R49 ;  /* 0x000000310c004986 */ /* 0x0041e2000c10112e */
[----:B------:R-:W-:Y:S02]  /*1b9160*/  LOP3.LUT P0, RZ, R48, 0x800000, RZ, 0xc0, !PT ;  /* 0x0080000030ff7812 */ /* 0x000fe4000780c0ff */
        /* <DEDUP_REMOVED lines=24> */
[----:B--2---:R-:W-:-:S03]  /*1b92f0*/  LOP3.LUT P6, RZ, R47, 0x10, RZ, 0xc0, !PT ;  /* 0x000000102fff7812 */ /* 0x004fc600078cc0ff */
[----:B------:R-:W2:Y:S04]  /*1b9300*/  LDL.LU R41, [R1+0x174] ;  /* 0x0001740001297983 */ /* 0x000ea80000300800 */
[----:B------:R-:W2:Y:S04]  /*1b9310*/  LDL.LU.64 R52, [R1+0x20e0] ;  /* 0x0020e00001347983 */ /* 0x000ea80000300a00 */
[----:B------:R-:W2:Y:S04]  /*1b9320*/  LDL.LU.64 R56, [R1+0x20d8] ;  /* 0x0020d80001387983 */ /* 0x000ea80000300a00 */
[----:B------:R-:W2:Y:S01]  /*1b9330*/  LDL.LU.64 R54, [R1+0x20d0] ;  /* 0x0020d00001367983 */ /* 0x000ea20000300a00 */
[----:B------:R-:W-:-:S03]  /*1b9340*/  PRMT R49, R15, 0x7772, RZ ;  /* 0x000077720f317816 */ /* 0x000fc600000000ff */
[----:B------:R-:W2:Y:S01]  /*1b9350*/  LDL.LU.64 R58, [R1+0x20c8] ;  /* 0x0020c800013a7983 */ /* 0x000ea20000300a00 */
        /* <DEDUP_REMOVED lines=20> */
[----:B-----5:R0:W-:Y:S06]  /*1b94a0*/  @P1 STG.E.U8 desc[UR46][R42.64], R49 ;  /* 0x000000312a001986 */ /* 0x0201ec000c10112e */
[----:B------:R-:W-:Y:S02]  /*1b94b0*/  @P6 LOP3.LUT R50, R50, 0x8000, RZ, 0xfc, !PT ;  /* 0x0000800032326812 */ /* 0x000fe400078efcff */
[----:B------:R-:W-:Y:S01]  /*1b94c0*/  LOP3.LUT P6, RZ, R48, 0x20000000, RZ, 0xc0, !PT ;  /* 0x2000000030ff7812 */ /* 0x000fe200078cc0ff */
[----:B0-----:R-:W4:Y:S04]  /*1b94d0*/  LDL.LU R42, [R1+0x178] ;  /* 0x00017800012a7983 */ /* 0x001f280000300800 */
[----:B------:R-:W5:Y:S01]  /*1b94e0*/  LDL.LU.64 R22, [R1+0x20c0] ;  /* 0x0020c00001167983 */ /* 0x000f620000300a00 */
[----:B------:R-:W-:-:S02]  /*1b94f0*/  LOP3.LUT R50, R50, 0xfffeffff, RZ, 0xc0, !PT ;  /* 0xfffeffff32327812 */ /* 0x000fc400078ec0ff */
[----:B------:R-:W-:Y:S01]  /*1b9500*/  PRMT R49, R51, 0x7770, RZ ;  /* 0x0000777033317816 */ /* 0x000fe200000000ff */
[----:B------:R-:W5:Y:S04]  /*1b9510*/  LDL.LU.64 R18, [R1+0x20b8] ;  /* 0x0020b80001127983 */ /* 0x000f680000300a00 */
[----:B------:R-:W5:Y:S04]  /*1b9520*/  LDL.LU R43, [R1+0x17c] ;  /* 0x00017c00012b7983 */ /* 0x000f680000300800 */
[----:B------:R-:W5:Y:S04]  /*1b9530*/  LDL.LU.64 R16, [R1+0x20b0] ;  /* 0x0020b00001107983 */ /* 0x000f680000300a00 */
[----:B------:R-:W5:Y:S01]  /*1b9540*/  LDL.LU.64 R14, [R1+0x20a8] ;  /* 0x0020a800010e7983 */ /* 0x000f620000300a00 */
[----:B------:R-:W-:-:S02]  /*1b9550*/  @P6 LOP3.LUT R50, R50, 0x10000, RZ, 0xfc, !PT ;  /* 0x0001000032326812 */ /* 0x000fc400078efcff */
[----:B------:R-:W-:Y:S01]  /*1b9560*/  LOP3.LUT P6, RZ, R48, 0x10000000, RZ, 0xc0, !PT ;  /* 0x1000000030ff7812 */ /* 0x000fe200078cc0ff */
[----:B------:R0:W-:Y:S02]  /*1b9570*/  @P0 STG.E.U8 desc[UR46][R12.64], R49 ;  /* 0x000000310c000986 */ /* 0x0001e4000c10112e */
[----:B0-----:R-:W-:Y:S02]  /*1b9580*/  PRMT R49, R51, 0x7771, RZ ;  /* 0x0000777133317816 */ /* 0x001fe400000000ff */
[----:B------:R-:W5:Y:S08]  /*1b9590*/  LDL.LU.64 R12, [R1+0x20a0] ;  /* 0x0020a000010c7983 */ /* 0x000f700000300a00 */
        /* <DEDUP_REMOVED lines=8> */
[----:B---3--:R0:W-:Y:S04]  /*1b9620*/  @P6 STG.E.U8 desc[UR46][R60.64], R49 ;  /* 0x000000313c006986 */ /* 0x0081e8000c10112e */
[----:B0-----:R-:W3:Y:S01]  /*1b9630*/  LDL.LU.64 R60, [R1+0x2088] ;  /* 0x00208800013c7983 */ /* 0x001ee20000300a00 */
[----:B------:R-:W-:Y:S02]  /*1b9640*/  LOP3.LUT P6, RZ, R50, 0x4000, RZ, 0xc0, !PT ;  /* 0x0000400032ff7812 */ /* 0x000fe400078cc0ff */
[----:B--2---:R-:W-:-:S11]  /*1b9650*/  PRMT R49, R41, 0x7770, RZ ;  /* 0x0000777029317816 */ /* 0x004fd600000000ff */
        /* <DEDUP_REMOVED lines=33> */
[----:B------:R-:W2:Y:S04]  /*1b9870*/  LDL.LU.64 R42, [R1+0x2080] ;  /* 0x00208000012a7983 */ /* 0x000ea80000300a00 */
[----:B---3--:R0:W-:Y:S04]  /*1b9880*/  @P0 STG.E.U8 desc[UR46][R60.64], R49 ;  /* 0x000000313c000986 */ /* 0x0081e8000c10112e */
[----:B0-----:R-:W3:Y:S04]  /*1b9890*/  LDL.LU.64 R60, [R1+0x2078] ;  /* 0x00207800013c7983 */ /* 0x001ee80000300a00 */
[----:B------:R-:W4:Y:S04]  /*1b98a0*/  LDL.LU.64 R14, [R1+0x2070] ;  /* 0x00207000010e7983 */ /* 0x000f280000300a00 */
[----:B------:R-:W5:Y:S04]  /*1b98b0*/  LDL.LU R41, [R1+0x160] ;  /* 0x0001600001297983 */ /* 0x000f680000300800 */
[----:B------:R-:W4:Y:S04]  /*1b98c0*/  LDL.LU.64 R12, [R1+0x2068] ;  /* 0x00206800010c7983 */ /* 0x000f280000300a00 */
[----:B------:R-:W4:Y:S04]  /*1b98d0*/  LDL.LU.64 R10, [R1+0x2060] ;  /* 0x00206000010a7983 */ /* 0x000f280000300a00 */
[----:B------:R-:W4:Y:S04]  /*1b98e0*/  LDL.LU.64 R8, [R1+0x2058] ;  /* 0x0020580001087983 */ /* 0x000f280000300a00 */
[----:B------:R-:W4:Y:S01]  /*1b98f0*/  LDL.LU R58, [R1+0x164] ;  /* 0x00016400013a7983 */ /* 0x000f220000300800 */
[----:B------:R-:W-:-:S02]  /*1b9900*/  LOP3.LUT P3, RZ, R47, 0x800, RZ, 0xc0, !PT ;  /* 0x000008002fff7812 */ /* 0x000fc4000786c0ff */
        /* <DEDUP_REMOVED lines=17> */
[----:B-----5:R-:W-:-:S05]  /*1b9a20*/  PRMT R49, R41, 0x7770, RZ ;  /* 0x0000777029317816 */ /* 0x020fca00000000ff */
[----:B--2---:R0:W-:Y:S04]  /*1b9a30*/  @P3 STG.E.U8 desc[UR46][R42.64], R49 ;  /* 0x000000312a003986 */ /* 0x0041e8000c10112e */
[----:B0-----:R-:W2:Y:S01]  /*1b9a40*/  LDL.LU.64 R42, [R1+0x2050] ;  /* 0x00205000012a7983 */ /* 0x001ea20000300a00 */
[----:B------:R-:W-:-:S03]  /*1b9a50*/  PRMT R49, R41, 0x7771, RZ ;  /* 0x0000777129317816 */ /* 0x000fc600000000ff */
[----:B------:R-:W5:Y:S04]  /*1b9a60*/  LDL.LU R59, [R1+0x168] ;  /* 0x00016800013b7983 */ /* 0x000f680000300800 */
[----:B---3--:R0:W-:Y:S04]  /*1b9a70*/  @P2 STG.E.U8 desc[UR46][R60.64], R49 ;  /* 0x000000313c002986 */ /* 0x0081e8000c10112e */
[----:B0-----:R-:W3:Y:S04]  /*1b9a80*/  LDL.LU.64 R60, [R1+0x2048] ;  /* 0x00204800013c7983 */ /* 0x001ee80000300a00 */
[----:B------:R-:W5:Y:S04]  /*1b9a90*/  LDL.LU.64 R52, [R1+0x2040] ;  /* 0x0020400001347983 */ /* 0x000f680000300a00 */
[----:B------:R-:W5:Y:S01]  /*1b9aa0*/  LDL.LU.64 R56, [R1+0x2038] ;  /* 0x0020380001387983 */ /* 0x000f620000300a00 */
[----:B------:R-:W-:-:S03]  /*1b9ab0*/  LOP3.LUT R50, R50, 0xffffffbf, RZ, 0xc0, !PT ;  /* 0xffffffbf32327812 */ /* 0x000fc600078ec0ff */
[----:B------:R-:W5:Y:S01]  /*1b9ac0*/  LDL.LU.64 R54, [R1+0x2030] ;  /* 0x0020300001367983 */ /* 0x000f620000300a00 */
[----:B------:R-:W-:-:S03]  /*1b9ad0*/  LOP3.LUT P1, RZ, R47, 0x2000, RZ, 0xc0, !PT ;  /* 0x000020002fff7812 */ /* 0x000fc6000782c0ff */
[----:B------:R-:W5:Y:S01]  /*1b9ae0*/  LDL.LU.64 R22, [R1+0x2028] ;  /* 0x0020280001167983 */ /* 0x000f620000300a00 */
[----:B------:R-:W-:Y:S02]  /*1b9af0*/  @P6 LOP3.LUT R50, R50, 0x40, RZ, 0xfc, !PT ;  /* 0x0000004032326812 */ /* 0x000fe400078efcff */
[C---:B------:R-:W-:Y:S02]  /*1b9b00*/  LOP3.LUT P6, RZ, R47.reuse, 0x8000, RZ, 0xc0, !PT ;  /* 0x000080002fff7812 */ /* 0x040fe400078cc0ff */
[----:B------:R-:W-:Y:S02]  /*1b9b10*/  LOP3.LUT P0, RZ, R47, 0x4000, RZ, 0xc0, !PT ;  /* 0x000040002fff7812 */ /* 0x000fe4000780c0ff */
[----:B------:R-:W-:Y:S02]  /*1b9b20*/  PRMT R49, R41, 0x7772, RZ ;  /* 0x0000777229317816 */ /* 0x000fe400000000ff */
[----:B------:R-:W-:Y:S01]  /*1b9b30*/  LOP3.LUT R50, R50, 0xffffff7f, RZ, 0xc0, !PT ;  /* 0xffffff7f32327812 */ /* 0x000fe200078ec0ff */
[----:B------:R-:W5:Y:S04]  /*1b9b40*/  LDL.LU.64 R18, [R1+0x2020] ;  /* 0x0020200001127983 */ /* 0x000f680000300a00 */
[----:B------:R-:W5:Y:S02]  /*1b9b50*/  LDL.LU.64 R16, [R1+0x2018] ;  /* 0x0020180001107983 */ /* 0x000f640000300a00 */
[----:B------:R-:W-:-:S02]  /*1b9b60*/  @P6 LOP3.LUT R50, R50, 0x80, RZ, 0xfc, !PT ;  /* 0x0000008032326812 */ /* 0x000fc400078efcff */
[----:B------:R-:W-:Y:S02]  /*1b9b70*/  LOP3.LUT P6, RZ, R38, 0x100000, RZ, 0xc0, !PT ;  /* 0x0010000026ff7812 */ /* 0x000fe400078cc0ff */
[----:B------:R-:W-:Y:S01]  /*1b9b80*/  LOP3.LUT R50, R50, 0xfffffeff, RZ, 0xc0, !PT ;  /* 0xfffffeff32327812 */ /* 0x000fe200078ec0ff */
[----:B----4-:R0:W-:Y:S10]  /*1b9b90*/  @P1 STG.E.U8 desc[UR46][R14.64], R49 ;  /* 0x000000310e001986 */ /* 0x0101f4000c10112e */
[----:B------:R-:W-:-:S02]  /*1b9ba0*/  @P6 LOP3.LUT R50, R50, 0x100, RZ, 0xfc, !PT ;  /* 0x0000010032326812 */ /* 0x000fc400078efcff */
[----:B------:R-:W-:Y:S02]  /*1b9bb0*/  LOP3.LUT P6, RZ, R38, 0x80000, RZ, 0xc0, !PT ;  /* 0x0008000026ff7812 */ /* 0x000fe400078cc0ff */
[----:B0-----:R-:W-:Y:S01]  /*1b9bc0*/  PRMT R49, R41, 0x7773, RZ ;  /* 0x0000777329317816 */ /* 0x001fe200000000ff */
        /* <DEDUP_REMOVED lines=19> */
[----:B-----5:R-:W-:Y:S02]  /*1b9d00*/  PRMT R49, R59, 0x7770, RZ ;  /* 0x000077703b317816 */ /* 0x020fe400000000ff */
[C---:B------:R-:W-:Y:S02]  /*1b9d10*/  LOP3.LUT P5, RZ, R38.reuse, 0x1000000, RZ, 0xc0, !PT ;  /* 0x0100000026ff7812 */ /* 0x040fe400078ac0ff */
[C---:B------:R-:W-:Y:S02]  /*1b9d20*/  LOP3.LUT P4, RZ, R47.reuse, 0x80000, RZ, 0xc0, !PT ;  /* 0x000800002fff7812 */ /* 0x040fe4000788c0ff */
[----:B------:R-:W-:Y:S02]  /*1b9d30*/  LOP3.LUT P3, RZ, R47, 0x100000, RZ, 0xc0, !PT ;  /* 0x001000002fff7812 */ /* 0x000fe4000786c0ff */
[----:B------:R-:W-:-:S03]  /*1b9d40*/  LOP3.LUT P2, RZ, R38, 0x2000000, RZ, 0xc0, !PT ;  /* 0x0200000026ff7812 */ /* 0x000fc6000784c0ff */
[----:B------:R0:W-:Y:S01]  /*1b9d50*/  @P6 STG.E.U8 desc[UR46][R52.64], R49 ;  /* 0x0000003134006986 */ /* 0x0001e2000c10112e */
[----:B------:R-:W-:Y:S02]  /*1b9d60*/  LOP3.LUT P6, RZ, R50, 0x10, RZ, 0xc0, !PT ;  /* 0x0000001032ff7812 */ /* 0x000fe400078cc0ff */
[----:B------:R-:W-:Y:S02]  /*1b9d70*/  LOP3.LUT P1, RZ, R38, 0x4000000, RZ, 0xc0, !PT ;  /* 0x0400000026ff7812 */ /* 0x000fe4000782c0ff */
[----:B------:R-:W-:Y:S01]  /*1b9d80*/  LOP3.LUT P0, RZ, R47, 0x200000, RZ, 0xc0, !PT ;  /* 0x002000002fff7812 */ /* 0x000fe2000780c0ff */
[----:B------:R-:W3:Y:S01]  /*1b9d90*/  LDL.LU.64 R60, [R1+0x7bc8] ;  /* 0x007bc800013c7983 */ /* 0x000ee20000300a00 */
        /* <DEDUP_REMOVED lines=14> */
[----:B----4-:R0:W-:Y:S02]  /*1b9e80*/  @P4 STG.E.U8 desc[UR46][R14.64], R49 ;  /* 0x000000310e004986 */ /* 0x0101e4000c10112e */
[----:B0-----:R-:W-:Y:S02]  /*1b9e90*/  PRMT R49, R46, 0x7773, RZ ;  /* 0x000077732e317816 */ /* 0x001fe400000000ff */
[----:B------:R-:W4:Y:S04]  /*1b9ea0*/  LDL.LU R46, [R1+0x7bc4] ;  /* 0x007bc400012e7983 */ /* 0x000f280000300800 */
        /* <DEDUP_REMOVED lines=8> */
[----:B------:R-:W5:Y:S04]  /*1b9f30*/  LDL.LU.64 R16, [R1+0x1fe0] ;  /* 0x001fe00001107983 */ /* 0x000f680000300a00 */
[----:B------:R-:W5:Y:S04]  /*1b9f40*/  LDL.LU.64 R14, [R1+0x1fd8] ;  /* 0x001fd800010e7983 */ /* 0x000f680000300a00 */
[----:B------:R-:W5:Y:S04]  /*1b9f50*/  LDL.LU.64 R12, [R1+0x1fd0] ;  /* 0x001fd000010c7983 */ /* 0x000f680000300a00 */
[----:B------:R-:W5:Y:S01]  /*1b9f60*/  LDL.LU.64 R10, [R1+0x1fc8] ;  /* 0x001fc800010a7983 */ /* 0x000f620000300a00 */
[----:B------:R-:W-:-:S03]  /*1b9f70*/  LOP3.LUT P3, RZ, R47, 0x400000, RZ, 0xc0, !PT ;  /* 0x004000002fff7812 */ /* 0x000fc6000786c0ff */
[----:B------:R-:W5:Y:S01]  /*1b9f80*/  LDL.LU.64 R8, [R1+0x1fc0] ;  /* 0x001fc00001087983 */ /* 0x000f620000300a00 */
[----:B------:R-:W-:Y:S02]  /*1b9f90*/  PRMT R49, R41, 0x7773, RZ ;  /* 0x0000777329317816 */ /* 0x000fe400000000ff */
[----:B------:R-:W-:Y:S02]  /*1b9fa0*/  LOP3.LUT P6, RZ, R47, 0x10000000, RZ, 0xc0, !PT ;  /* 0x100000002fff7812 */ /* 0x000fe400078cc0ff */
[----:B------:R-:W-:-:S11]  /*1b9fb0*/  LOP3.LUT R48, R48, 0xfdffffff, RZ, 0xc0, !PT ;  /* 0xfdffffff30307812 */ /* 0x000fd600078ec0ff */
[----:B------:R-:W-:Y:S02]  /*1b9fc0*/  @P6 LOP3.LUT R48, R48, 0x2000000, RZ, 0xfc, !PT ;  /* 0x0200000030306812 */ /* 0x000fe400078efcff */
[----:B------:R-:W-:Y:S02]  /*1b9fd0*/  LOP3.LUT P6, RZ, R47, 0x8000000, RZ, 0xc0, !PT ;  /* 0x080000002fff7812 */ /* 0x000fe400078cc0ff */
[----:B------:R-:W-:-:S11]  /*1b9fe0*/  LOP3.LUT R48, R48, 0xfbffffff, RZ, 0xc0, !PT ;  /* 0xfbffffff30307812 */ /* 0x000fd600078ec0ff */
[----:B------:R-:W-:-:S04]  /*1b9ff0*/  @P6 LOP3.LUT R48, R48, 0x4000000, RZ, 0xfc, !PT ;  /* 0x0400000030306812 */ /* 0x000fc800078efcff */
[----:B------:R-:W-:Y:S02]  /*1ba000*/  LOP3.LUT R48, R48, 0xf7ffffff, RZ, 0xc0, !PT ;  /* 0xf7ffffff30307812 */ /* 0x000fe400078ec0ff */
[C---:B------:R-:W-:Y:S02]  /*1ba010*/  LOP3.LUT P2, RZ, R38.reuse, 0x8000000, RZ, 0xc0, !PT ;  /* 0x0800000026ff7812 */ /* 0x040fe4000784c0ff */
[----:B------:R-:W-:Y:S02]  /*1ba020*/  LOP3.LUT P1, RZ, R38, 0x10000000, RZ, 0xc0, !PT ;  /* 0x1000000026ff7812 */ /* 0x000fe4000782c0ff */
[----:B------:R-:W-:Y:S02]  /*1ba030*/  LOP3.LUT P0, RZ, R47, 0x800000, RZ, 0xc0, !PT ;  /* 0x008000002fff7812 */ /* 0x000fe4000780c0ff */
[----:B------:R-:W-:Y:S01]  /*1ba040*/  LOP3.LUT R50, R50, 0xfffffffe, RZ, 0xc0, !PT ;  /* 0xfffffffe32327812 */ /* 0x000fe200078ec0ff */
[----:B--2---:R0:W-:Y:S04]  /*1ba050*/  @P3 STG.E.U8 desc[UR46][R42.64], R49 ;  /* 0x000000312a003986 */ /* 0x0041e8000c10112e */
[----:B0-----:R-:W2:Y:S04]  /*1ba060*/  LDL.LU.64 R42, [R1+0x1fb8] ;  /* 0x001fb800012a7983 */ /* 0x001ea80000300a00 */
[----:B------:R-:W2:Y:S01]  /*1ba070*/  LDL.LU.64 R52, [R1+0x1fb0] ;  /* 0x001fb00001347983 */ /* 0x000ea20000300a00 */
[----:B----4-:R-:W-:-:S03]  /*1ba080*/  LOP3.LUT P6, RZ, R46, 0x1, RZ, 0xc0, !PT ;  /* 0x000000012eff7812 */ /* 0x010fc600078cc0ff */
[----:B------:R-:W4:Y:S04]  /*1ba090*/  LDL.LU.64 R56, [R1+0x1fa8] ;  /* 0x001fa80001387983 */ /* 0x000f280000300a00 */
[----:B------:R-:W4:Y:S04]  /*1ba0a0*/  LDL.LU.64 R54, [R1+0x1fa0] ;  /* 0x001fa00001367983 */ /* 0x000f280000300a00 */
[----:B------:R-:W4:Y:S01]  /*1ba0b0*/  LDL.LU R41, [R1+0x15c] ;  /* 0x00015c0001297983 */ /* 0x000f220000300800 */
[----:B---3--:R-:W-:-:S03]  /*1ba0c0*/  PRMT R49, R60, 0x7770, RZ ;  /* 0x000077703c317816 */ /* 0x008fc600000000ff */
[----:B------:R-:W3:Y:S04]  /*1ba0d0*/  LDL.LU.64 R58, [R1+0x1f98] ;  /* 0x001f9800013a7983 */ /* 0x000ee80000300a00 */
        /* <DEDUP_REMOVED lines=15> */
[----:B-----5:R0:W-:Y:S02]  /*1ba1d0*/  @P2 STG.E.U8 desc[UR46][R16.64], R49 ;  /* 0x0000003110002986 */ /* 0x0201e4000c10112e */
[----:B0-----:R-:W-:-:S10]  /*1ba1e0*/  PRMT R49, R60, 0x7771, RZ ;  /* 0x000077713c317816 */ /* 0x001fd400000000ff */
[----:B------:R-:W-:Y:S02]  /*1ba1f0*/  @P6 LOP3.LUT R50, R50, 0x1, RZ, 0xfc, !PT ;  /* 0x0000000132326812 */ /* 0x000fe400078efcff */
[----:B------:R-:W-:Y:S01]  /*1ba200*/  LOP3.LUT P6, RZ, R47, 0x1000000, RZ, 0xc0, !PT ;  /* 0x010000002fff7812 */ /* 0x000fe200078cc0ff */
[----:B------:R-:W5:Y:S04]  /*1ba210*/  LDL.LU.64 R16, [R1+0x1f88] ;  /* 0x001f880001107983 */ /* 0x000f680000300a00 */
[----:B------:R0:W-:Y:S02]  /*1ba220*/  @P1 STG.E.U8 desc[UR46][R14.64], R49 ;  /* 0x000000310e001986 */ /* 0x0001e4000c10112e */
[----:B0-----:R-:W-:-:S05]  /*1ba230*/  PRMT R49, R60, 0x7772, RZ ;  /* 0x000077723c317816 */ /* 0x001fca00000000ff */
[----:B------:R0:W-:Y:S02]  /*1ba240*/  @P0 STG.E.U8 desc[UR46][R12.64], R49 ;  /* 0x000000310c000986 */ /* 0x0001e4000c10112e */
[----:B0-----:R-:W-:Y:S02]  /*1ba250*/  PRMT R49, R60, 0x7773, RZ ;  /* 0x000077733c317816 */ /* 0x001fe400000000ff */
[----:B------:R-:W5:Y:S04]  /*1ba260*/  LDL.LU R60, [R1+0x7bc0] ;  /* 0x007bc000013c7983 */ /* 0x000f680000300800 */
[----:B------:R0:W-:Y:S01]  /*1ba270*/  @P6 STG.E.U8 desc[UR46][R10.64], R49 ;  /* 0x000000310a006986 */ /* 0x0001e2000c10112e */
[----:B------:R-:W-:-:S03]  /*1ba280*/  LOP3.LUT P6, RZ, R50, 0x1, RZ, 0xc0, !PT ;  /* 0x0000000132ff7812 */ /* 0x000fc600078cc0ff */
[----:B------:R-:W5:Y:S04]  /*1ba290*/  LDL.LU.64 R14, [R1+0x1f80] ;  /* 0x001f8000010e7983 */ /* 0x000f680000300a00 */
[----:B------:R-:W5:Y:S01]  /*1ba2a0*/  LDL.LU.64 R12, [R1+0x1f78] ;  /* 0x001f7800010c7983 */ /* 0x000f620000300a00 */
[----:B0-----:R-:W-:-:S03]  /*1ba2b0*/  PRMT R49, R61, 0x7770, RZ ;  /* 0x000077703d317816 */ /* 0x001fc600000000ff */
[----:B------:R-:W5:Y:S04]  /*1ba2c0*/  LDL.LU.64 R10, [R1+0x140] ;  /* 0x00014000010a7983 */ /* 0x000f680000300a00 */
[----:B------:R-:W5:Y:S04]  /*1ba2d0*/  LDL.LU R19, [R1+0x134] ;  /* 0x0001340001137983 */ /* 0x000f680000300800 */
[----:B------:R0:W-:Y:S01]  /*1ba2e0*/  @P6 STG.E.U8 desc[UR46][R8.64], R49 ;  /* 0x0000003108006986 */ /* 0x0001e2000c10112e */
[C---:B------:R-:W-:Y:S02]  /*1ba2f0*/  LOP3.LUT P6, RZ, R48.reuse, 0x80000000, RZ, 0xc0, !PT ;  /* 0x8000000030ff7812 */ /* 0x040fe400078cc0ff */
[----:B0-----:R-:W-:Y:S01]  /*1ba300*/  PRMT R49, R61, 0x7771, RZ ;  /* 0x000077713d317816 */ /* 0x001fe200000000ff */
[----:B------:R-:W5:Y:S10]  /*1ba310*/  LDL.LU.64 R8, [R1+0x1f70] ;  /* 0x001f700001087983 */ /* 0x000f740000300a00 */
[----:B--2---:R0:W-:Y:S01]  /*1ba320*/  @P6 STG.E.U8 desc[UR46][R42.64], R49 ;  /* 0x000000312a006986 */ /* 0x0041e2000c10112e */
[----:B------:R-:W-:-:S02]  /*1ba330*/  LOP3.LUT P6, RZ, R48, 0x40000000, RZ, 0xc0, !PT ;  /* 0x4000000030ff7812 */ /* 0x000fc400078cc0ff */
[C---:B0-----:R-:W-:Y:S01]  /*1ba340*/  PRMT R49, R61.reuse, 0x7772, RZ ;  /* 0x000077723d317816 */ /* 0x041fe200000000ff */
[----:B------:R-:W2:Y:S10]  /*1ba350*/  LDL.LU.64 R42, [R1+0x1f68] ;  /* 0x001f6800012a7983 */ /* 0x000eb40000300a00 */
[----:B------:R0:W-:Y:S02]  /*1ba360*/  @P6 STG.E.U8 desc[UR46][R52.64], R49 ;  /* 0x0000003134006986 */ /* 0x0001e4000c10112e */
[----:B0-----:R-:W-:-:S02]  /*1ba370*/  PRMT R49, R61, 0x7773, RZ ;  /* 0x000077733d317816 */ /* 0x001fc400000000ff */
[----:B------:R-:W2:Y:S01]  /*1ba380*/  LDL.LU R61, [R1+0x7bbc] ;  /* 0x007bbc00013d7983 */ /* 0x000ea20000300800 */
[----:B------:R-:W-:-:S13]  /*1ba390*/  LOP3.LUT P6, RZ, R48, 0x20000000, RZ, 0xc0, !PT ;  /* 0x2000000030ff7812 */ /* 0x000fda00078cc0ff */
[----:B----4-:R0:W-:Y:S01]  /*1ba3a0*/  @P6 STG.E.U8 desc[UR46][R56.64], R49 ;  /* 0x0000003138006986 */ /* 0x0101e2000c10112e */
[----:B------:R-:W-:Y:S02]  /*1ba3b0*/  LOP3.LUT P6, RZ, R48, 0x10000000, RZ, 0xc0, !PT ;  /* 0x1000000030ff7812 */ /* 0x000fe400078cc0ff */
[----:B0-----:R-:W-:-:S11]  /*1ba3c0*/  PRMT R49, R41, 0x7770, RZ ;  /* 0x0000777029317816 */ /* 0x001fd600000000ff */
[----:B------:R0:W-:Y:S01]  /*1ba3d0*/  @P6 STG.E.U8 desc[UR46][R54.64], R49 ;  /* 0x0000003136006986 */ /* 0x0001e2000c10112e */
[----:B------:R-:W-:Y:S02]  /*1ba3e0*/  LOP3.LUT P6, RZ, R48, 0x8000000, RZ, 0xc0, !PT ;  /* 0x0800000030ff7812 */ /* 0x000fe400078cc0ff */
[----:B0-----:R-:W-:-:S11]  /*1ba3f0*/  PRMT R49, R41, 0x7771, RZ ;  /* 0x0000777129317816 */ /* 0x001fd600000000ff */
[----:B---3--:R0:W-:Y:S01]  /*1ba400*/  @P6 STG.E.U8 desc[UR46][R58.64], R49 ;  /* 0x000000313a006986 */ /* 0x0081e2000c10112e */
[----:B------:R-:W-:Y:S02]  /*1ba410*/  LOP3.LUT P6, RZ, R48, 0x4000000, RZ, 0xc0, !PT ;  /* 0x0400000030ff7812 */ /* 0x000fe400078cc0ff */
[----:B0-----:R-:W-:-:S11]  /*1ba420*/  PRMT R49, R41, 0x7772, RZ ;  /* 0x0000777229317816 */ /* 0x001fd600000000ff */
        /* <DEDUP_REMOVED lines=15> */
[----:B0-----:R-:W-:Y:S02]  /*1ba520*/  PRMT R49, R45, 0x7773, RZ ;  /* 0x000077732d317816 */ /* 0x001fe400000000ff */
[----:B------:R-:W3:Y:S04]  /*1ba530*/  LDL.LU R45, [R1+0x7bb8] ;  /* 0x007bb800012d7983 */ /* 0x000ee80000300800 */
[----:B--2---:R0:W-:Y:S02]  /*1ba540*/  @P2 STG.E.U8 desc[UR46][R60.64], R49 ;  /* 0x000000313c002986 */ /* 0x0041e4000c10112e */
[----:B0-----:R-:W-:-:S05]  /*1ba550*/  PRMT R49, R19, 0x7770, RZ ;  /* 0x0000777013317816 */ /* 0x001fca00000000ff */
[----:B------:R0:W-:Y:S04]  /*1ba560*/  @P1 STG.E.U8 desc[UR46][R8.64], R49 ;  /* 0x0000003108001986 */ /* 0x0001e8000c10112e */
[----:B0-----:R-:W2:Y:S01]  /*1ba570*/  LDL.LU.64 R8, [R1+0x1f60] ;  /* 0x001f600001087983 */ /* 0x001ea20000300a00 */
[----:B------:R-:W-:Y:S02]  /*1ba580*/  LOP3.LUT P0, RZ, R46, 0x10, RZ, 0xc0, !PT ;  /* 0x000000102eff7812 */ /* 0x000fe4000780c0ff */
[----:B------:R-:W-:Y:S02]  /*1ba590*/  LOP3.LUT P3, RZ, R47, 0x80000000, RZ, 0xc0, !PT ;  /* 0x800000002fff7812 */ /* 0x000fe4000786c0ff */
[----:B------:R-:W-:-:S09]  /*1ba5a0*/  PRMT R47, R19, 0x7771, RZ ;  /* 0x00007771132f7816 */ /* 0x000fd200000000ff */
[----:B------:R0:W-:Y:S04]  /*1ba5b0*/  @P0 STG.E.U8 desc[UR46][R42.64], R47 ;  /* 0x0000002f2a000986 */ /* 0x0001e8000c10112e */
[----:B0-----:R-:W4:Y:S04]  /*1ba5c0*/  LDL.LU.64 R42, [R1+0x1f58] ;  /* 0x001f5800012a7983 */ /* 0x001f280000300a00 */
[----:B------:R-:W5:Y:S04]  /*1ba5d0*/  LDL.LU.64 R12, [R1+0x1f50] ;  /* 0x001f5000010c7983 */ /* 0x000f680000300a00 */
[----:B------:R-:W5:Y:S04]  /*1ba5e0*/  LDL.LU.64 R16, [R1+0x1f48] ;  /* 0x001f480001107983 */ /* 0x000f680000300a00 */
[----:B------:R-:W5:Y:S04]  /*1ba5f0*/  LDL.LU.64 R14, [R1+0x1f40] ;  /* 0x001f4000010e7983 */ /* 0x000f680000300a00 */
[----:B------:R-:W5:Y:S04]  /*1ba600*/  LDL.LU R41, [R1+0x138] ;  /* 0x0001380001297983 */ /* 0x000f680000300800 */
[----:B------:R-:W5:Y:S01]  /*1ba610*/  LDL.LU.64 R10, [R1+0x1f38] ;  /* 0x001f3800010a7983 */ /* 0x000f620000300a00 */
[----:B------:R-:W-:-:S02]  /*1ba620*/  PRMT R47, R19, 0x7772, RZ ;  /* 0x00007772132f7816 */ /* 0x000fc400000000ff */
[----:B------:R-:W-:Y:S02]  /*1ba630*/  LOP3.LUT R48, R48, 0xfffdffff, RZ, 0xc0, !PT ;  /* 0xfffdffff30307812 */ /* 0x000fe400078ec0ff */
[----:B------:R-:W-:Y:S02]  /*1ba640*/  LOP3.LUT P1, RZ, R46, 0x20, RZ, 0xc0, !PT ;  /* 0x000000202eff7812 */ /* 0x000fe4000782c0ff */
[----:B---3--:R-:W-:-:S13]  /*1ba650*/  LOP3.LUT P6, RZ, R45, 0x20, RZ, 0xc0, !PT ;  /* 0x000000202dff7812 */ /* 0x008fda00078cc0ff */
[----:B------:R-:W-:Y:S02]  /*1ba660*/  @P6 LOP3.LUT R48, R48, 0x20000, RZ, 0xfc, !PT ;  /* 0x0002000030306812 */ /* 0x000fe400078efcff */
[----:B------:R-:W-:Y:S01]  /*1ba670*/  LOP3.LUT P6, RZ, R46, 0x400, RZ, 0xc0, !PT ;  /* 0x000004002eff7812 */ /* 0x000fe200078cc0ff */
[----:B--2---:R0:W-:Y:S04]  /*1ba680*/  @P3 STG.E.U8 desc[UR46][R8.64], R47 ;  /* 0x0000002f08003986 */ /* 0x0041e8000c10112e */
[----:B0-----:R-:W2:Y:S04]  /*1ba690*/  LDL.LU.64 R8, [R1+0x1f30] ;  /* 0x001f300001087983 */ /* 0x001ea80000300a00 */
[----:B------:R-:W3:Y:S01]  /*1ba6a0*/  LDL.LU R51, [R1+0x13c] ;  /* 0x00013c0001337983 */ /* 0x000ee20000300800 */
[----:B------:R-:W-:-:S04]  /*1ba6b0*/  LOP3.LUT R48, R48, 0xfffbffff, RZ, 0xc0, !PT ;  /* 0xfffbffff30307812 */ /* 0x000fc800078ec0ff */
[----:B------:R-:W-:Y:S02]  /*1ba6c0*/  @P6 LOP3.LUT R48, R48, 0x40000, RZ, 0xfc, !PT ;  /* 0x0004000030306812 */ /* 0x000fe400078efcff */
[----:B------:R-:W-:Y:S02]  /*1ba6d0*/  LOP3.LUT P6, RZ, R46, 0x200, RZ, 0xc0, !PT ;  /* 0x000002002eff7812 */ /* 0x000fe400078cc0ff */
[----:B------:R-:W-:Y:S02]  /*1ba6e0*/  LOP3.LUT P2, RZ, R45, 0x1, RZ, 0xc0, !PT ;  /* 0x000000012dff7812 */ /* 0x000fe4000784c0ff */
[----:B------:R-:W-:Y:S02]  /*1ba6f0*/  LOP3.LUT R48, R48, 0xfff7ffff, RZ, 0xc0, !PT ;  /* 0xfff7ffff30307812 */ /* 0x000fe400078ec0ff */
[----:B------:R-:W-:-:S07]  /*1ba700*/  PRMT R47, R19, 0x7773, RZ ;  /* 0x00007773132f7816 */ /* 0x000fce00000000ff */
[----:B------:R-:W-:Y:S02]  /*1ba710*/  @P6 LOP3.LUT R48, R48, 0x80000, RZ, 0xfc, !PT ;  /* 0x0008000030306812 */ /* 0x000fe400078efcff */
[----:B------:R-:W-:Y:S01]  /*1ba720*/  LOP3.LUT P6, RZ, R45, 0x10, RZ, 0xc0, !PT ;  /* 0x000000102dff7812 */ /* 0x000fe200078cc0ff */
[----:B----4-:R0:W-:Y:S01]  /*1ba730*/  @P2 STG.E.U8 desc[UR46][R42.64], R47 ;  /* 0x0000002f2a002986 */ /* 0x0101e2000c10112e */
[----:B------:R-:W-:-:S03]  /*1ba740*/  LOP3.LUT R48, R48, 0xffefffff, RZ, 0xc0, !PT ;  /* 0xffefffff30307812 */ /* 0x000fc600078ec0ff */
[----:B0-----:R-:W4:Y:S08]  /*1ba750*/  LDL.LU.64 R42, [R1+0x1f28] ;  /* 0x001f2800012a7983 */ /* 0x001f300000300a00 */
[----:B------:R-:W-:Y:S02]  /*1ba760*/  @P6 LOP3.LUT R48, R48, 0x100000, RZ, 0xfc, !PT ;  /* 0x0010000030306812 */ /* 0x000fe400078efcff */
[----:B------:R-:W-:Y:S01]  /*1ba770*/  LOP3.LUT P6, RZ, R45, 0x8, RZ, 0xc0, !PT ;  /* 0x000000082dff7812 */ /* 0x000fe200078cc0ff */
[----:B------:R-:W4:Y:S04]  /*1ba780*/  LDL.LU.64 R60, [R1+0x1f20] ;  /* 0x001f2000013c7983 */ /* 0x000f280000300a00 */
[----:B------:R-:W4:Y:S01]  /*1ba790*/  LDL.LU.64 R52, [R1+0x1f18] ;  /* 0x001f180001347983 */ /* 0x000f220000300a00 */
[----:B------:R-:W-:-:S07]  /*1ba7a0*/  LOP3.LUT R48, R48, 0xffdfffff, RZ, 0xc0, !PT ;  /* 0xffdfffff30307812 */ /* 0x000fce00078ec0ff */
[----:B------:R-:W-:Y:S02]  /*1ba7b0*/  @P6 LOP3.LUT R48, R48, 0x200000, RZ, 0xfc, !PT ;  /* 0x0020000030306812 */ /* 0x000fe400078efcff */
[----:B------:R-:W-:Y:S02]  /*1ba7c0*/  LOP3.LUT P6, RZ, R46, 0x100, RZ, 0xc0, !PT ;  /* 0x000001002eff7812 */ /* 0x000fe400078cc0ff */
[----:B-----5:R-:W-:Y:S02]  /*1ba7d0*/  PRMT R47, R41, 0x7770, RZ ;  /* 0x00007770292f7816 */ /* 0x020fe400000000ff */
[----:B------:R-:W-:-:S03]  /*1ba7e0*/  LOP3.LUT R48, R48, 0xffbfffff, RZ, 0xc0, !PT ;  /* 0xffbfffff30307812 */ /* 0x000fc600078ec0ff */
[----:B------:R0:W-:Y:S06]  /*1ba7f0*/  @P1 STG.E.U8 desc[UR46][R12.64], R47 ;  /* 0x0000002f0c001986 */ /* 0x0001ec000c10112e */
[----:B------:R-:W-:Y:S02]  /*1ba800*/  @P6 LOP3.LUT R48, R48, 0x400000, RZ, 0xfc, !PT ;  /* 0x0040000030306812 */ /* 0x000fe400078efcff */
[----:B------:R-:W-:Y:S01]  /*1ba810*/  LOP3.LUT P6, RZ, R46, 0x80, RZ, 0xc0, !PT ;  /* 0x000000802eff7812 */ /* 0x000fe200078cc0ff */
[----:B0-----:R-:W5:Y:S04]  /*1ba820*/  LDL.LU R12, [R1+0x120] ;  /* 0x00012000010c7983 */ /* 0x001f680000300800 */
[----:B------:R-:W5:Y:S01]  /*1ba830*/  LDL.LU.64 R56, [R1+0x1f10] ;  /* 0x001f100001387983 */ /* 0x000f620000300a00 */
[----:B------:R-:W-:-:S03]  /*1ba840*/  LOP3.LUT R48, R48, 0xff7fffff, RZ, 0xc0, !PT ;  /* 0xff7fffff30307812 */ /* 0x000fc600078ec0ff */
[----:B------:R-:W5:Y:S01]  /*1ba850*/  LDL.LU.64 R54, [R1+0x1f08] ;  /* 0x001f080001367983 */ /* 0x000f620000300a00 */
[----:B------:R-:W-:Y:S02]  /*1ba860*/  LOP3.LUT P0, RZ, R46, 0x40, RZ, 0xc0, !PT ;  /* 0x000000402eff7812 */ /* 0x000fe4000780c0ff */
[----:B------:R-:W-:Y:S01]  /*1ba870*/  PRMT R47, R41, 0x7771, RZ ;  /* 0x00007771292f7816 */ /* 0x000fe200000000ff */
[----:B------:R-:W5:Y:S04]  /*1ba880*/  LDL.LU R13, [R1+0x124] ;  /* 0x00012400010d7983 */ /* 0x000f680000300800 */
[----:B------:R-:W5:Y:S04]  /*1ba890*/  LDL.LU.64 R58, [R1+0x1f00] ;  /* 0x001f0000013a7983 */ /* 0x000f680000300a00 */
[----:B------:R-:W5:Y:S01]  /*1ba8a0*/  LDL.LU.64 R22, [R1+0x1ef8] ;  /* 0x001ef80001167983 */ /* 0x000f620000300a00 */
[----:B------:R-:W-:-:S02]  /*1ba8b0*/  @P6 LOP3.LUT R48, R48, 0x800000, RZ, 0xfc, !PT ;  /* 0x0080000030306812 */ /* 0x000fc400078efcff */
[----:B------:R-:W-:Y:S01]  /*1ba8c0*/  LOP3.LUT P6, RZ, R45, 0x4, RZ, 0xc0, !PT ;  /* 0x000000042dff7812 */ /* 0x000fe200078cc0ff */
[----:B------:R-:W5:Y:S01]  /*1ba8d0*/  LDL.LU.64 R18, [R1+0x1ef0] ;  /* 0x001ef00001127983 */ /* 0x000f620000300a00 */
[----:B------:R-:W-:-:S11]  /*1ba8e0*/  LOP3.LUT R48, R48, 0xfeffffff, RZ, 0xc0, !PT ;  /* 0xfeffffff30307812 */ /* 0x000fd600078ec0ff */
[----:B------:R-:W-:Y:S02]  /*1ba8f0*/  @P6 LOP3.LUT R48, R48, 0x1000000, RZ, 0xfc, !PT ;  /* 0x0100000030306812 */ /* 0x000fe400078efcff */
        /* <DEDUP_REMOVED lines=10> */
[----:B0-----:R-:W5:Y:S04]  /*1ba9a0*/  LDL.LU.64 R10, [R1+0x1ed8] ;  /* 0x001ed800010a7983 */ /* 0x001f680000300a00 */
[----:B------:R-:W5:Y:S01]  /*1ba9b0*/  LDL.LU R41, [R1+0x128] ;  /* 0x0001280001297983 */ /* 0x000f620000300800 */
[----:B---3--:R-:W-:-:S05]  /*1ba9c0*/  PRMT R47, R51, 0x7770, RZ ;  /* 0x00007770332f7816 */ /* 0x008fca00000000ff */
[----:B--2---:R0:W-:Y:S04]  /*1ba9d0*/  @P6 STG.E.U8 desc[UR46][R8.64], R47 ;  /* 0x0000002f08006986 */ /* 0x0041e8000c10112e */
[----:B0-----:R-:W2:Y:S01]  /*1ba9e0*/  LDL.LU.64 R8, [R1+0x1ed0] ;  /* 0x001ed00001087983 */ /* 0x001ea20000300a00 */
[----:B------:R-:W-:Y:S02]  /*1ba9f0*/  LOP3.LUT P6, RZ, R48, 0x400000, RZ, 0xc0, !PT ;  /* 0x0040000030ff7812 */ /* 0x000fe400078cc0ff */
[----:B------:R-:W-:-:S11]  /*1baa00*/  PRMT R47, R51, 0x7771, RZ ;  /* 0x00007771332f7816 */ /* 0x000fd600000000ff */
[----:B----4-:R0:W-:Y:S01]  /*1baa10*/  @P6 STG.E.U8 desc[UR46][R42.64], R47 ;  /* 0x0000002f2a006986 */ /* 0x0101e2000c10112e */
[----:B------:R-:W-:Y:S02]  /*1baa20*/  LOP3.LUT P6, RZ, R48, 0x200000, RZ, 0xc0, !PT ;  /* 0x0020000030ff7812 */ /* 0x000fe400078cc0ff */
[----:B0-----:R-:W-:Y:S02]  /*1baa30*/  PRMT R47, R51, 0x7772, RZ ;  /* 0x00007772332f7816 */ /* 0x001fe400000000ff */
        /* <DEDUP_REMOVED lines=12> */
[----:B-----5:R-:W-:-:S11]  /*1bab00*/  PRMT R47, R12, 0x7770, RZ ;  /* 0x000077700c2f7816 */ /* 0x020fd600000000ff */
        /* <DEDUP_REMOVED lines=22> */
[----:B------:R-:W3:Y:S04]  /*1bac70*/  LDL.LU.64 R14, [R1+0x1eb0] ;  /* 0x001eb000010e7983 */ /* 0x000ee80000300a00 */
[----:B------:R-:W3:Y:S04]  /*1bac80*/  LDL.LU.64 R12, [R1+0x1ea8] ;  /* 0x001ea800010c7983 */ /* 0x000ee80000300a00 */
[----:B------:R-:W3:Y:S04]  /*1bac90*/  LDL.LU.64 R10, [R1+0x1ea0] ;  /* 0x001ea000010a7983 */ /* 0x000ee80000300a00 */
[----:B------:R-:W3:Y:S01]  /*1baca0*/  LDL.LU R49, [R1+0x12c] ;  /* 0x00012c0001317983 */ /* 0x000ee20000300800 */
        /* <DEDUP_REMOVED lines=18> */
[----:B--2---:R0:W-:Y:S04]  /*1badd0*/  @P3 STG.E.U8 desc[UR46][R8.64], R47 ;  /* 0x0000002f08003986 */ /* 0x0041e8000c10112e */
[----:B0-----:R-:W2:Y:S04]  /*1bade0*/  LDL.LU.64 R8, [R1+0x1e98] ;  /* 0x001e980001087983 */ /* 0x001ea80000300a00 */
[----:B------:R-:W2:Y:S04]  /*1badf0*/  LDL.LU R18, [R1+0x110] ;  /* 0x0001100001127983 */ /* 0x000ea80000300800 */
[----:B------:R-:W2:Y:S04]  /*1bae00*/  LDL.LU.64 R60, [R1+0x1e90] ;  /* 0x001e9000013c7983 */ /* 0x000ea80000300a00 */
[----:B------:R-:W2:Y:S04]  /*1bae10*/  LDL.LU.64 R50, [R1+0x1e80] ;  /* 0x001e800001327983 */ /* 0x000ea80000300a00 */
[----:B------:R-:W2:Y:S01]  /*1bae20*/  LDL.LU.64 R52, [R1+0x1e78] ;  /* 0x001e780001347983 */ /* 0x000ea20000300a00 */
[----:B------:R-:W-:-:S03]  /*1bae30*/  LOP3.LUT R48, R48, 0xffffbfff, RZ, 0xc0, !PT ;  /* 0xffffbfff30307812 */ /* 0x000fc600078ec0ff */
[----:B------:R-:W2:Y:S01]  /*1bae40*/  LDL.LU.64 R56, [R1+0x1e70] ;  /* 0x001e700001387983 */ /* 0x000ea20000300a00 */
[----:B------:R-:W-:-:S03]  /*1bae50*/  LOP3.LUT P2, RZ, R45, 0x200, RZ, 0xc0, !PT ;  /* 0x000002002dff7812 */ /* 0x000fc6000784c0ff */
[----:B------:R-:W2:Y:S01]  /*1bae60*/  LDL.LU R19, [R1+0x114] ;  /* 0x0001140001137983 */ /* 0x000ea20000300800 */
[----:B------:R-:W-:Y:S02]  /*1bae70*/  @P6 LOP3.LUT R48, R48, 0x4000, RZ, 0xfc, !PT ;  /* 0x0000400030306812 */ /* 0x000fe400078efcff */
[C---:B------:R-:W-:Y:S02]  /*1bae80*/  LOP3.LUT P6, RZ, R45.reuse, 0x1000, RZ, 0xc0, !PT ;  /* 0x000010002dff7812 */ /* 0x040fe400078cc0ff */
[----:B------:R-:W-:Y:S02]  /*1bae90*/  LOP3.LUT P1, RZ, R45, 0x400, RZ, 0xc0, !PT ;  /* 0x000004002dff7812 */ /* 0x000fe4000782c0ff */
[----:B------:R-:W-:Y:S02]  /*1baea0*/  PRMT R47, R41, 0x7772, RZ ;  /* 0x00007772292f7816 */ /* 0x000fe400000000ff */
[----:B------:R-:W-:Y:S01]  /*1baeb0*/  LOP3.LUT R48, R48, 0xffff7fff, RZ, 0xc0, !PT ;  /* 0xffff7fff30307812 */ /* 0x000fe200078ec0ff */
[----:B------:R-:W2:Y:S01]  /*1baec0*/  LDL.LU.64 R54, [R1+0x1e50] ;  /* 0x001e500001367983 */ /* 0x000ea20000300a00 */
[----:B------:R-:W-:-:S03]  /*1baed0*/  LOP3.LUT P0, RZ, R46, 0x8000, RZ, 0xc0, !PT ;  /* 0x000080002eff7812 */ /* 0x000fc6000780c0ff */
[----:B------:R-:W2:Y:S02]  /*1baee0*/  LDL.LU.64 R58, [R1+0x1e38] ;  /* 0x001e3800013a7983 */ /* 0x000ea40000300a00 */
[----:B------:R-:W-:Y:S02]  /*1baef0*/  @P6 LOP3.LUT R48, R48, 0x8000, RZ, 0xfc, !PT ;  /* 0x0000800030306812 */ /* 0x000fe400078efcff */
[----:B------:R-:W-:Y:S01]  /*1baf00*/  LOP3.LUT P6, RZ, R45, 0x800, RZ, 0xc0, !PT ;  /* 0x000008002dff7812 */ /* 0x000fe200078cc0ff */
[----:B----4-:R0:W-:Y:S01]  /*1baf10*/  @P2 STG.E.U8 desc[UR46][R22.64], R47 ;  /* 0x0000002f16002986 */ /* 0x0101e2000c10112e */
[----:B------:R-:W-:Y:S02]  /*1baf20*/  LOP3.LUT R48, R48, 0xfffeffff, RZ, 0xc0, !PT ;  /* 0xfffeffff30307812 */ /* 0x000fe400078ec0ff */
[----:B0-----:R-:W-:-:S09]  /*1baf30*/  PRMT R47, R41, 0x7773, RZ ;  /* 0x00007773292f7816 */ /* 0x001fd200000000ff */
[----:B------:R-:W-:Y:S02]  /*1baf40*/  @P6 LOP3.LUT R48, R48, 0x10000, RZ, 0xfc, !PT ;  /* 0x0001000030306812 */ /* 0x000fe400078efcff */
[----:B------:R-:W-:Y:S01]  /*1baf50*/  LOP3.LUT P6, RZ, R46, 0x10000, RZ, 0xc0, !PT ;  /* 0x000100002eff7812 */ /* 0x000fe200078cc0ff */
[----:B------:R-:W4:Y:S04]  /*1baf60*/  LDL.LU R41, [R1+0x118] ;  /* 0x0001180001297983 */ /* 0x000f280000300800 */
[----:B-----5:R3:W-:Y:S04]  /*1baf70*/  @P1 STG.E.U8 desc[UR46][R16.64], R47 ;  /* 0x0000002f10001986 */ /* 0x0207e8000c10112e */
[----:B------:R-:W5:Y:S01]  /*1baf80*/  LDL.LU.64 R22, [R1+0x1de8] ;  /* 0x001de80001167983 */ /* 0x000f620000300a00 */
[----:B---3--:R-:W-:-:S03]  /*1baf90*/  PRMT R47, R49, 0x7770, RZ ;  /* 0x00007770312f7816 */ /* 0x008fc600000000ff */
[----:B------:R-:W3:Y:S04]  /*1bafa0*/  LDL.LU.64 R16, [R1+0x1dc8] ;  /* 0x001dc80001107983 */ /* 0x000ee80000300a00 */
        /* <DEDUP_REMOVED lines=37> */
[----:B------:R-:W-:Y:S02]  /*1bb200*/  LOP3.LUT P1, RZ, R45, 0x20000, RZ, 0xc0, !PT ;  /* 0x000200002dff7812 */ /* 0x000fe4000782c0ff */
[----:B0-----:R-:W-:-:S05]  /*1bb210*/  PRMT R47, R19, 0x7773, RZ ;  /* 0x00007773132f7816 */ /* 0x001fca00000000ff */
[----:B---3--:R4:W-:Y:S01]  /*1bb220*/  @P4 STG.E.U8 desc[UR46][R16.64], R47 ;  /* 0x0000002f10004986 */ /* 0x0089e2000c10112e */
[----:B------:R-:W-:Y:S02]  /*1bb230*/  LOP3.LUT P0, RZ, R45, 0x40000, RZ, 0xc0, !PT ;  /* 0x000400002dff7812 */ /* 0x000fe4000780c0ff */
[----:B----4-:R-:W-:-:S05]  /*1bb240*/  PRMT R47, R41, 0x7770, RZ ;  /* 0x00007770292f7816 */ /* 0x010fca00000000ff */
        /* <DEDUP_REMOVED lines=17> */
[----:B------:R-:W-:Y:S02]  /*1bb360*/  LOP3.LUT P2, RZ, R46, 0x1000000, RZ, 0xc0, !PT ;  /* 0x010000002eff7812 */ /* 0x000fe4000784c0ff */
[----:B------:R-:W-:Y:S02]  /*1bb370*/  LOP3.LUT P1, RZ, R45, 0x80000, RZ, 0xc0, !PT ;  /* 0x000800002dff7812 */ /* 0x000fe4000782c0ff */
        /* <DEDUP_REMOVED lines=22> */
[----:B------:R-:W-:Y:S02]  /*1bb4e0*/  LOP3.LUT R48, R48, 0xfffffeff, RZ, 0xc0, !PT ;  /* 0xfffffeff30307812 */ /* 0x000fe400078ec0ff */
        /* <DEDUP_REMOVED lines=16> */
[----:B------:R-:W-:-:S02]  /*1bb5f0*/  @P6 LOP3.LUT R48, R48, 0x100, RZ, 0xfc, !PT ;  /* 0x0000010030306812 */ /* 0x000fc400078efcff */
[----:B------:R-:W-:Y:S02]  /*1bb600*/  LOP3.LUT P6, RZ, R46, 0x2000000, RZ, 0xc0, !PT ;  /* 0x020000002eff7812 */ /* 0x000fe400078cc0ff */
[----:B------:R-:W-:-:S05]  /*1bb610*/  PRMT R47, R41, 0x7773, RZ ;  /* 0x00007773292f7816 */ /* 0x000fca00000000ff */
        /* <DEDUP_REMOVED lines=14> */
[----:B------:R-:W-:Y:S02]  /*1bb700*/  LOP3.LUT P3, RZ, R45, 0x4000000, RZ, 0xc0, !PT ;  /* 0x040000002dff7812 */ /* 0x000fe4000786c0ff */
[----:B------:R-:W-:-:S03]  /*1bb710*/  LOP3.LUT P2, RZ, R46, 0x80000000, RZ, 0xc0, !PT ;  /* 0x800000002eff7812 */ /* 0x000fc6000784c0ff */
[----:B--2---:R0:W-:Y:S01]  /*1bb720*/  @P6 STG.E.U8 desc[UR46][R8.64], R47 ;  /* 0x0000002f08006986 */ /* 0x0041e2000c10112e */
[----:B------:R-:W-:Y:S02]  /*1bb730*/  LOP3.LUT P6, RZ, R48, 0x40, RZ, 0xc0, !PT ;  /* 0x0000004030ff7812 */ /* 0x000fe400078cc0ff */
        /* <DEDUP_REMOVED lines=24> */
[----:B------:R-:W-:-:S03]  /*1bb8c0*/  LOP3.LUT P1, RZ, R44, 0x1, RZ, 0xc0, !PT ;  /* 0x000000012cff7812 */ /* 0x000fc6000782c0ff */
        /* <DEDUP_REMOVED lines=8> */
[----:B------:R-:W-:Y:S02]  /*1bb950*/  LOP3.LUT R46, R46, 0xfdffffff, RZ, 0xc0, !PT ;  /* 0xfdffffff2e2e7812 */ /* 0x000fe400078ec0ff */
[----:B------:R-:W-:-:S02]  /*1bb960*/  LOP3.LUT P3, RZ, R45, 0x10000000, RZ, 0xc0, !PT ;  /* 0x100000002dff7812 */ /* 0x000fc4000786c0ff */
[----:B------:R-:W-:-:S05]  /*1bb970*/  LOP3.LUT R48, R48, 0xfffffffe, RZ, 0xc0, !PT ;  /* 0xfffffffe30307812 */ /* 0x000fca00078ec0ff */
[----:B--2---:R0:W-:Y:S04]  /*1bb980*/  @P0 STG.E.U8 desc[UR46][R8.64], R47 ;  /* 0x0000002f08000986 */ /* 0x0041e8000c10112e */
[----:B0-----:R-:W2:Y:S04]  /*1bb990*/  LDL.LU.64 R8, [R1+0x1ba0] ;  /* 0x001ba00001087983 */ /* 0x001ea80000300a00 */
[----:B------:R-:W5:Y:S04]  /*1bb9a0*/  LDL.LU.64 R22, [R1+0x1b98] ;  /* 0x001b980001167983 */ /* 0x000f680000300a00 */
[----:B------:R-:W5:Y:S04]  /*1bb9b0*/  LDL.LU.64 R18, [R1+0x1b90] ;  /* 0x001b900001127983 */ /* 0x000f680000300a00 */
[----:B------:R-:W2:Y:S04]  /*1bb9c0*/  LDL.LU R17, [R1+0xf0] ;  /* 0x0000f00001117983 */ /* 0x000ea80000300800 */
[----:B------:R-:W5:Y:S04]  /*1bb9d0*/  LDL.LU.64 R14, [R1+0x1b88] ;  /* 0x001b8800010e7983 */ /* 0x000f680000300a00 */
[----:B------:R-:W5:Y:S04]  /*1bb9e0*/  LDL.LU R49, [R1+0xf4] ;  /* 0x0000f40001317983 */ /* 0x000f680000300800 */
[----:B------:R-:W5:Y:S01]  /*1bb9f0*/  LDL.LU.64 R12, [R1+0x1b80] ;  /* 0x001b8000010c7983 */ /* 0x000f620000300a00 */
        /* <DEDUP_REMOVED lines=24> */
[----:B------:R-:W-:-:S05]  /*1bbb80*/  PRMT R45, R41, 0x7773, RZ ;  /* 0x00007773292d7816 */ /* 0x000fca00000000ff */
[----:B----4-:R0:W-:Y:S04]  /*1bbb90*/  @P3 STG.E.U8 desc[UR46][R10.64], R45 ;  /* 0x0000002d0a003986 */ /* 0x0101e8000c10112e */
[----:B0-----:R-:W3:Y:S01]  /*1bbba0*/  LDL.LU.64 R10, [R1+0x1b78] ;  /* 0x001b7800010a7983 */ /* 0x001ee20000300a00 */
[----:B------:R-:W-:Y:S02]  /*1bbbb0*/  LOP3.LUT P2, RZ, R44, 0x2, RZ, 0xc0, !PT ;  /* 0x000000022cff7812 */ /* 0x000fe4000784c0ff */
[----:B--2---:R-:W-:-:S11]  /*1bbbc0*/  PRMT R45, R17, 0x7770, RZ ;  /* 0x00007770112d7816 */ /* 0x004fd600000000ff */
[----:B------:R0:W-:Y:S02]  /*1bbbd0*/  @P2 STG.E.U8 desc[UR46][R8.64], R45 ;  /* 0x0000002d08002986 */ /* 0x0001e4000c10112e */
[----:B0-----:R-:W-:Y:S02]  /*1bbbe0*/  IMAD.MOV.U32 R9, RZ, RZ, R40 ;  /* 0x000000ffff097224 */ /* 0x001fe400078e0028 */
[----:B------:R-:W2:Y:S04]  /*1bbbf0*/  LDL.LU.64 R40, [R1+0x1b70] ;  /* 0x001b700001287983 */ /* 0x000ea80000300a00 */
[----:B------:R-:W4:Y:S04]  /*1bbc00*/  LDL.LU R58, [R1+0xf8] ;  /* 0x0000f800013a7983 */ /* 0x000f280000300800 */
[----:B------:R-:W4:Y:S04]  /*1bbc10*/  LDL.LU.64 R60, [R1+0x1b68] ;  /* 0x001b6800013c7983 */ /* 0x000f280000300a00 */
[----:B------:R-:W4:Y:S04]  /*1bbc20*/  LDL.LU.64 R50, [R1+0x1b60] ;  /* 0x001b600001327983 */ /* 0x000f280000300a00 */
[----:B------:R-:W4:Y:S01]  /*1bbc30*/  LDL.LU.64 R52, [R1+0x1b58] ;  /* 0x001b580001347983 */ /* 0x000f220000300a00 */
[----:B------:R-:W-:-:S03]  /*1bbc40*/  LOP3.LUT P1, RZ, R44, 0x4, RZ, 0xc0, !PT ;  /* 0x000000042cff7812 */ /* 0x000fc6000782c0ff */
[----:B------:R-:W4:Y:S01]  /*1bbc50*/  LDL.LU.64 R56, [R1+0x1b50] ;  /* 0x001b500001387983 */ /* 0x000f220000300a00 */
[----:B------:R-:W-:-:S03]  /*1bbc60*/  PRMT R45, R17, 0x7771, RZ ;  /* 0x00007771112d7816 */ /* 0x000fc600000000ff */
[----:B------:R-:W4:Y:S04]  /*1bbc70*/  LDL.LU R8, [R1+0xfc] ;  /* 0x0000fc0001087983 */ /* 0x000f280000300800 */
[----:B------:R-:W4:Y:S04]  /*1bbc80*/  LDL.LU.64 R54, [R1+0x1b48] ;  /* 0x001b480001367983 */ /* 0x000f280000300a00 */
[----:B-----5:R0:W-:Y:S02]  /*1bbc90*/  @P1 STG.E.U8 desc[UR46][R22.64], R45 ;  /* 0x0000002d16001986 */ /* 0x0201e4000c10112e */
[----:B0-----:R-:W-:-:S02]  /*1bbca0*/  PRMT R45, R17, 0x7772, RZ ;  /* 0x00007772112d7816 */ /* 0x001fc400000000ff */
[----:B------:R-:W5:Y:S04]  /*1bbcb0*/  LDL.LU.64 R22, [R1+0x1b40] ;  /* 0x001b400001167983 */ /* 0x000f680000300a00 */
[----:B------:R0:W-:Y:S02]  /*1bbcc0*/  @P0 STG.E.U8 desc[UR46][R18.64], R45 ;  /* 0x0000002d12000986 */ /* 0x0001e4000c10112e */
[----:B0-----:R-:W-:Y:S02]  /*1bbcd0*/  PRMT R45, R17, 0x7773, RZ ;  /* 0x00007773112d7816 */ /* 0x001fe400000000ff */
[----:B------:R-:W5:Y:S04]  /*1bbce0*/  LDL.LU.64 R18, [R1+0x1b38] ;  /* 0x001b380001127983 */ /* 0x000f680000300a00 */
[----:B------:R-:W5:Y:S04]  /*1bbcf0*/  LDL.LU R59, [R1+0xe0] ;  /* 0x0000e000013b7983 */ /* 0x000f680000300800 */
        /* <DEDUP_REMOVED lines=12> */
[----:B------:R-:W-:-:S11]  /*1bbdc0*/  PRMT R45, R49, 0x7772, RZ ;  /* 0x00007772312d7816 */ /* 0x000fd600000000ff */
[----:B--2---:R0:W-:Y:S01]  /*1bbdd0*/  @P6 STG.E.U8 desc[UR46][R40.64], R45 ;  /* 0x0000002d28006986 */ /* 0x0041e2000c10112e */
[----:B------:R-:W-:Y:S02]  /*1bbde0*/  LOP3.LUT P6, RZ, R46, 0x20000000, RZ, 0xc0, !PT ;  /* 0x200000002eff7812 */ /* 0x000fe400078cc0ff */
[----:B0-----:R-:W-:Y:S02]  /*1bbdf0*/  PRMT R45, R49, 0x7773, RZ ;  /* 0x00007773312d7816 */ /* 0x001fe400000000ff */
[C---:B------:R-:W-:Y:S02]  /*1bbe00*/  LOP3.LUT P5, RZ, R44.reuse, 0x80, RZ, 0xc0, !PT ;  /* 0x000000802cff7812 */ /* 0x040fe400078ac0ff */
[----:B------:R-:W-:Y:S02]  /*1bbe10*/  LOP3.LUT P4, RZ, R44, 0x100, RZ, 0xc0, !PT ;  /* 0x000001002cff7812 */ /* 0x000fe4000788c0ff */
        /* <DEDUP_REMOVED lines=59> */
[----:B------:R-:W3:Y:S04]  /*1bc1d0*/  LDL.LU.64 R60, [R1+0x548] ;  /* 0x00054800013c7983 */ /* 0x000ee80000300a00 */
[----:B------:R-:W3:Y:S01]  /*1bc1e0*/  LDL.LU.64 R50, [R1+0x540] ;  /* 0x0005400001327983 */ /* 0x000ee20000300a00 */
[----:B------:R-:W-:-:S02]  /*1bc1f0*/  LOP3.LUT R46, R46, 0xffbfffff, RZ, 0xc0, !PT ;  /* 0xffbfffff2e2e7812 */ /* 0x000fc400078ec0ff */
[----:B------:R-:W-:Y:S02]  /*1bc200*/  PRMT R45, R59, 0x7773, RZ ;  /* 0x000077733b2d7816 */ /* 0x000fe400000000ff */
[----:B------:R-:W3:Y:S01]  /*1bc210*/  LDL.LU R59, [R1+0xec] ;  /* 0x0000ec00013b7983 */ /* 0x000ee20000300800 */
[----:B------:R-:W-:Y:S02]  /*1bc220*/  @P6 LOP3.LUT R46, R46, 0x400000, RZ, 0xfc, !PT ;  /* 0x004000002e2e6812 */ /* 0x000fe400078efcff */
[----:B------:R-:W-:Y:S01]  /*1bc230*/  LOP3.LUT P6, RZ, R44, 0x2000, RZ, 0xc0, !PT ;  /* 0x000020002cff7812 */ /* 0x000fe200078cc0ff */
[----:B------:R-:W3:Y:S01]  /*1bc240*/  LDL.LU.64 R52, [R1+0x520] ;  /* 0x0005200001347983 */ /* 0x000ee20000300a00 */
[----:B------:R-:W-:Y:S02]  /*1bc250*/  LOP3.LUT P2, RZ, R43, 0x40, RZ, 0xc0, !PT ;  /* 0x000000402bff7812 */ /* 0x000fe4000784c0ff */
[----:B------:R-:W-:Y:S02]  /*1bc260*/  LOP3.LUT R46, R46, 0xff7fffff, RZ, 0xc0, !PT ;  /* 0xff7fffff2e2e7812 */ /* 0x000fe400078ec0ff */
[C---:B------:R-:W-:Y:S01]  /*1bc270*/  LOP3.LUT P1, RZ, R44.reuse, 0x800, RZ, 0xc0, !PT ;  /* 0x000008002cff7812 */ /* 0x040fe2000782c0ff */
[----:B------:R-:W3:Y:S01]  /*1bc280*/  LDL.LU.64 R56, [R1+0x518] ;  /* 0x0005180001387983 */ /* 0x000ee20000300a00 */
[----:B------:R-:W-:-:S03]  /*1bc290*/  LOP3.LUT P0, RZ, R44, 0x1000, RZ, 0xc0, !PT ;  /* 0x000010002cff7812 */ /* 0x000fc6000780c0ff */
[----:B------:R-:W3:Y:S02]  /*1bc2a0*/  LDL.LU.64 R54, [R1+0x510] ;  /* 0x0005100001367983 */ /* 0x000ee40000300a00 */
        /* <DEDUP_REMOVED lines=15> */
[----:B------:R-:W-:Y:S02]  /*1bc3a0*/  LOP3.LUT P6, RZ, R46, 0x1000000, RZ, 0xc0, !PT ;  /* 0x010000002eff7812 */ /* 0x000fe400078cc0ff */
[----:B0-----:R-:W-:Y:S01]  /*1bc3b0*/  PRMT R45, R8, 0x7773, RZ ;  /* 0x00007773082d7816 */ /* 0x001fe200000000ff */
[----:B------:R-:W2:Y:S10]  /*1bc3c0*/  LDL.LU.64 R14, [R1+0x4d8] ;  /* 0x0004d800010e7983 */ /* 0x000eb40000300a00 */
        /* <DEDUP_REMOVED lines=23> */
[----:B------:R-:W-:Y:S02]  /*1bc540*/  LOP3.LUT P5, RZ, R43, 0x1000, RZ, 0xc0, !PT ;  /* 0x000010002bff7812 */ /* 0x000fe400078ac0ff */
[----:B------:R-:W-:Y:S02]  /*1bc550*/  LOP3.LUT P4, RZ, R44, 0x20000, RZ, 0xc0, !PT ;  /* 0x000200002cff7812 */ /* 0x000fe4000788c0ff */
[----:B0-----:R-:W-:-:S07]  /*1bc560*/  PRMT R45, R59, 0x7772, RZ ;  /* 0x000077723b2d7816 */ /* 0x001fce00000000ff */
[----:B------:R0:W-:Y:S01]  /*1bc570*/  @P6 STG.E.U8 desc[UR46][R54.64], R45 ;  /* 0x0000002d36006986 */ /* 0x0001e2000c10112e */
[----:B------:R-:W-:Y:S02]  /*1bc580*/  LOP3.LUT P3, RZ, R44, 0x40000, RZ, 0xc0, !PT ;  /* 0x000400002cff7812 */ /* 0x000fe4000786c0ff */
[----:B------:R-:W-:Y:S02]  /*1bc590*/  LOP3.LUT P2, RZ, R43, 0x2000, RZ, 0xc0, !PT ;  /* 0x000020002bff7812 */ /* 0x000fe4000784c0ff */
[----:B0-----:R-:W-:-:S05]  /*1bc5a0*/  PRMT R45, R59, 0x7773, RZ ;  /* 0x000077733b2d7816 */ /* 0x001fca00000000ff */
[----:B----4-:R0:W-:Y:S01]  /*1bc5b0*/  @P5 STG.E.U8 desc[UR46][R22.64], R45 ;  /* 0x0000002d16005986 */ /* 0x0101e2000c10112e */
        /* <DEDUP_REMOVED lines=40> */
[----:B0-----:R-:W3:Y:S04]  /*1bc840*/  LDL.LU.64 R10, [R1+0x448] ;  /* 0x00044800010a7983 */ /* 0x001ee80000300a00 */
[----:B------:R-:W3:Y:S04]  /*1bc850*/  LDL.LU R53, [R1+0xdc] ;  /* 0x0000dc0001357983 */ /* 0x000ee80000300800 */
[----:B------:R-:W3:Y:S04]  /*1bc860*/  LDL.LU.64 R48, [R1+0x420] ;  /* 0x0004200001307983 */ /* 0x000ee80000300a00 */
[----:B------:R-:W3:Y:S01]  /*1bc870*/  LDL.LU.64 R60, [R1+0x418] ;  /* 0x00041800013c7983 */ /* 0x000ee20000300a00 */
[----:B------:R-:W-:-:S02]  /*1bc880*/  @P6 LOP3.LUT R46, R46, 0x4000, RZ, 0xfc, !PT ;  /* 0x000040002e2e6812 */ /* 0x000fc400078efcff */
[----:B------:R-:W-:Y:S01]  /*1bc890*/  LOP3.LUT P6, RZ, R43, 0x40000, RZ, 0xc0, !PT ;  /* 0x000400002bff7812 */ /* 0x000fe200078cc0ff */
[----:B------:R-:W3:Y:S04]  /*1bc8a0*/  LDL.LU.64 R50, [R1+0x410] ;  /* 0x0004100001327983 */ /* 0x000ee80000300a00 */
[----:B------:R-:W3:Y:S01]  /*1bc8b0*/  LDL.LU.64 R56, [R1+0x408] ;  /* 0x0004080001387983 */ /* 0x000ee20000300a00 */
[----:B------:R-:W-:-:S07]  /*1bc8c0*/  LOP3.LUT R46, R46, 0xffff7fff, RZ, 0xc0, !PT ;  /* 0xffff7fff2e2e7812 */ /* 0x000fce00078ec0ff */
[----:B------:R-:W-:Y:S02]  /*1bc8d0*/  @P6 LOP3.LUT R46, R46, 0x8000, RZ, 0xfc, !PT ;  /* 0x000080002e2e6812 */ /* 0x000fe400078efcff */
[----:B------:R-:W-:Y:S02]  /*1bc8e0*/  LOP3.LUT P6, RZ, R43, 0x20000, RZ, 0xc0, !PT ;  /* 0x000200002bff7812 */ /* 0x000fe400078cc0ff */
[----:B------:R-:W-:Y:S02]  /*1bc8f0*/  LOP3.LUT R46, R46, 0xfffeffff, RZ, 0xc0, !PT ;  /* 0xfffeffff2e2e7812 */ /* 0x000fe400078ec0ff */
[C---:B------:R-:W-:Y:S02]  /*1bc900*/  LOP3.LUT P0, RZ, R44.reuse, 0x200000, RZ, 0xc0, !PT ;  /* 0x002000002cff7812 */ /* 0x040fe4000780c0ff */
[----:B------:R-:W-:Y:S02]  /*1bc910*/  LOP3.LUT P3, RZ, R44, 0x80000000, RZ, 0xc0, !PT ;  /* 0x800000002cff7812 */ /* 0x000fe4000786c0ff */
[----:B------:R-:W-:-:S02]  /*1bc920*/  PRMT R45, R8, 0x7772, RZ ;  /* 0x00007772082d7816 */ /* 0x000fc400000000ff */
[C---:B------:R-:W-:Y:S02]  /*1bc930*/  LOP3.LUT P2, RZ, R43.reuse, 0x8000, RZ, 0xc0, !PT ;  /* 0x000080002bff7812 */ /* 0x040fe4000784c0ff */
[----:B------:R-:W-:Y:S02]  /*1bc940*/  LOP3.LUT P1, RZ, R43, 0x10000, RZ, 0xc0, !PT ;  /* 0x000100002bff7812 */ /* 0x000fe4000782c0ff */
[----:B------:R-:W-:Y:S02]  /*1bc950*/  @P6 LOP3.LUT R46, R46, 0x10000, RZ, 0xfc, !PT ;  /* 0x000100002e2e6812 */ /* 0x000fe400078efcff */
[----:B------:R-:W-:Y:S02]  /*1bc960*/  LOP3.LUT P6, RZ, R44, 0x400000, RZ, 0xc0, !PT ;  /* 0x004000002cff7812 */ /* 0x000fe400078cc0ff */
[----:B------:R-:W-:Y:S02]  /*1bc970*/  PRMT R44, R8, 0x7773, RZ ;  /* 0x00007773082c7816 */ /* 0x000fe400000000ff */
[----:B------:R-:W3:Y:S04]  /*1bc980*/  LDL.LU R8, [R1+0xc0] ;  /* 0x0000c00001087983 */ /* 0x000ee80000300800 */
[----:B------:R-:W3:Y:S04]  /*1bc990*/  LDL.LU.64 R54, [R1+0x3e0] ;  /* 0x0003e00001367983 */ /* 0x000ee80000300a00 */
[----:B----4-:R0:W-:Y:S04]  /*1bc9a0*/  @P2 STG.E.U8 desc[UR46][R22.64], R45 ;  /* 0x0000002d16002986 */ /* 0x0101e8000c10112e */
[----:B-----5:R2:W-:Y:S04]  /*1bc9b0*/  @P1 STG.E.U8 desc[UR46][R18.64], R44 ;  /* 0x0000002c12001986 */ /* 0x0205e8000c10112e */
[----:B------:R-:W4:Y:S04]  /*1bc9c0*/  LDL.LU.64 R58, [R1+0x3d8] ;  /* 0x0003d800013a7983 */ /* 0x000f280000300a00 */
[----:B0-----:R-:W5:Y:S01]  /*1bc9d0*/  LDL.LU.64 R22, [R1+0x3d0] ;  /* 0x0003d00001167983 */ /* 0x001f620000300a00 */
[----:B--2---:R-:W-:-:S03]  /*1bc9e0*/  PRMT R44, R52, 0x7770, RZ ;  /* 0x00007770342c7816 */ /* 0x004fc600000000ff */
[----:B------:R-:W2:Y:S04]  /*1bc9f0*/  LDL.LU.64 R18, [R1+0x3c8] ;  /* 0x0003c80001127983 */ /* 0x000ea80000300a00 */
[----:B------:R0:W-:Y:S02]  /*1bca00*/  @P0 STG.E.U8 desc[UR46][R16.64], R44 ;  /* 0x0000002c10000986 */ /* 0x0001e4000c10112e */
[----:B0-----:R-:W-:Y:S02]  /*1bca10*/  PRMT R44, R52, 0x7771, RZ ;  /* 0x00007771342c7816 */ /* 0x001fe400000000ff */
[----:B------:R-:W2:Y:S04]  /*1bca20*/  LDL.LU.64 R16, [R1+0x3a8] ;  /* 0x0003a80001107983 */ /* 0x000ea80000300a00 */
[----:B------:R0:W-:Y:S01]  /*1bca30*/  @P6 STG.E.U8 desc[UR46][R14.64], R44 ;  /* 0x0000002c0e006986 */ /* 0x0001e2000c10112e */
[----:B------:R-:W-:-:S02]  /*1bca40*/  LOP3.LUT P6, RZ, R46, 0x10000, RZ, 0xc0, !PT ;  /* 0x000100002eff7812 */ /* 0x000fc400078cc0ff */
[----:B0-----:R-:W-:Y:S01]  /*1bca50*/  PRMT R44, R52, 0x7772, RZ ;  /* 0x00007772342c7816 */ /* 0x001fe200000000ff */
[----:B------:R-:W2:Y:S10]  /*1bca60*/  LDL.LU.64 R14, [R1+0x3b0] ;  /* 0x0003b000010e7983 */ /* 0x000eb40000300a00 */
[----:B------:R0:W-:Y:S01]  /*1bca70*/  @P6 STG.E.U8 desc[UR46][R12.64], R44 ;  /* 0x0000002c0c006986 */ /* 0x0001e2000c10112e */
[----:B------:R-:W-:-:S03]  /*1bca80*/  LOP3.LUT P6, RZ, R46, 0x8000, RZ, 0xc0, !PT ;  /* 0x000080002eff7812 */ /* 0x000fc600078cc0ff */
[----:B0-----:R-:W2:Y:S01]  /*1bca90*/  LDL.LU.64 R12, [R1+0x3c0] ;  /* 0x0003c000010c7983 */ /* 0x001ea20000300a00 */
        /* <DEDUP_REMOVED lines=37> */
[----:B------:R-:W2:Y:S04]  /*1bccf0*/  LDL.LU R41, [R1+0x7b98] ;  /* 0x007b980001297983 */ /* 0x000ea80000300800 */
[----:B------:R-:W4:Y:S04]  /*1bcd00*/  LDL.LU.64 R22, [R1+0x3b8] ;  /* 0x0003b80001167983 */ /* 0x000f280000300a00 */
[----:B---3--:R0:W-:Y:S04]  /*1bcd10*/  @P0 STG.E.U8 desc[UR46][R10.64], R44 ;  /* 0x0000002c0a000986 */ /* 0x0081e8000c10112e */
[----:B0-----:R-:W3:Y:S04]  /*1bcd20*/  LDL.LU.64 R10, [R1+0x3e8] ;  /* 0x0003e800010a7983 */ /* 0x001ee80000300a00 */
[----:B------:R-:W5:Y:S04]  /*1bcd30*/  LDL.LU.64 R18, [R1+0x400] ;  /* 0x0004000001127983 */ /* 0x000f680000300a00 */
[----:B------:R-:W2:Y:S04]  /*1bcd40*/  LDL.LU R8, [R1+0xc8] ;  /* 0x0000c80001087983 */ /* 0x000ea80000300800 */
[----:B------:R-:W5:Y:S04]  /*1bcd50*/  LDL.LU.64 R16, [R1+0x430] ;  /* 0x0004300001107983 */ /* 0x000f680000300a00 */
[----:B------:R-:W5:Y:S04]  /*1bcd60*/  LDL.LU.64 R14, [R1+0x3f8] ;  /* 0x0003f800010e7983 */ /* 0x000f680000300a00 */
[----:B------:R-:W5:Y:S04]  /*1bcd70*/  LDL.LU.64 R12, [R1+0x428] ;  /* 0x00042800010c7983 */ /* 0x000f680000300a00 */
[----:B------:R-:W5:Y:S01]  /*1bcd80*/  LDL.LU R47, [R1+0xcc] ;  /* 0x0000cc00012f7983 */ /* 0x000f620000300800 */
[----:B------:R-:W-:-:S02]  /*1bcd90*/  LOP3.LUT P3, RZ, R42, 0x2, RZ, 0xc0, !PT ;  /* 0x000000022aff7812 */ /* 0x000fc4000786c0ff */
        /* <DEDUP_REMOVED lines=15> */
[----:B--2---:R-:W-:-:S05]  /*1bce90*/  PRMT R44, R8, 0x7770, RZ ;  /* 0x00007770082c7816 */ /* 0x004fca00000000ff */
[----:B----4-:R0:W-:Y:S02]  /*1bcea0*/  @P3 STG.E.U8 desc[UR46][R22.64], R44 ;  /* 0x0000002c16003986 */ /* 0x0101e4000c10112e */
[----:B0-----:R-:W-:-:S05]  /*1bceb0*/  PRMT R44, R8, 0x7771, RZ ;  /* 0x00007771082c7816 */ /* 0x001fca00000000ff */
[----:B---3--:R0:W-:Y:S04]  /*1bcec0*/  @P2 STG.E.U8 desc[UR46][R10.64], R44 ;  /* 0x0000002c0a002986 */ /* 0x0081e8000c10112e */
[----:B0-----:R-:W2:Y:S04]  /*1bced0*/  LDL.LU.64 R10, [R1+0x440] ;  /* 0x00044000010a7983 */ /* 0x001ea80000300a00 */
[----:B------:R-:W3:Y:S04]  /*1bcee0*/  LDL.LU.64 R48, [R1+0x470] ;  /* 0x0004700001307983 */ /* 0x000ee80000300a00 */
[----:B------:R-:W4:Y:S04]  /*1bcef0*/  LDL.LU R22, [R1+0xb0] ;  /* 0x0000b00001167983 */ /* 0x000f280000300800 */
[----:B------:R-:W4:Y:S01]  /*1bcf00*/  LDL.LU.64 R60, [R1+0x438] ;  /* 0x00043800013c7983 */ /* 0x000f220000300a00 */
[----:B------:R-:W-:-:S02]  /*1bcf10*/  @P6 LOP3.LUT R46, R46, 0x20, RZ, 0xfc, !PT ;  /* 0x000000202e2e6812 */ /* 0x000fc400078efcff */
[C---:B------:R-:W-:Y:S01]  /*1bcf20*/  LOP3.LUT P6, RZ, R43.reuse, 0x10000000, RZ, 0xc0, !PT ;  /* 0x100000002bff7812 */ /* 0x040fe200078cc0ff */
[----:B------:R-:W4:Y:S04]  /*1bcf30*/  LDL.LU.64 R50, [R1+0x468] ;  /* 0x0004680001327983 */ /* 0x000f280000300a00 */
[----:B------:R-:W4:Y:S01]  /*1bcf40*/  LDL.LU.64 R52, [R1+0x488] ;  /* 0x0004880001347983 */ /* 0x000f220000300a00 */
[----:B------:R-:W-:Y:S02]  /*1bcf50*/  LOP3.LUT R46, R46, 0xffffffbf, RZ, 0xc0, !PT ;  /* 0xffffffbf2e2e7812 */ /* 0x000fe400078ec0ff */
[----:B------:R-:W-:Y:S01]  /*1bcf60*/  LOP3.LUT P1, RZ, R43, 0x2000000, RZ, 0xc0, !PT ;  /* 0x020000002bff7812 */ /* 0x000fe2000782c0ff */
[----:B------:R-:W4:Y:S04]  /*1bcf70*/  LDL.LU.64 R56, [R1+0x4b8] ;  /* 0x0004b80001387983 */ /* 0x000f280000300a00 */
[----:B------:R-:W-:-:S02]  /*1bcf80*/  @P6 LOP3.LUT R46, R46, 0x40, RZ, 0xfc, !PT ;  /* 0x000000402e2e6812 */ /* 0x000fc400078efcff */
[C---:B------:R-:W-:Y:S02]  /*1bcf90*/  LOP3.LUT P6, RZ, R43.reuse, 0x8000000, RZ, 0xc0, !PT ;  /* 0x080000002bff7812 */ /* 0x040fe400078cc0ff */
[----:B------:R-:W-:Y:S02]  /*1bcfa0*/  LOP3.LUT R46, R46, 0xffffff7f, RZ, 0xc0, !PT ;  /* 0xffffff7f2e2e7812 */ /* 0x000fe400078ec0ff */
[----:B------:R-:W-:-:S09]  /*1bcfb0*/  LOP3.LUT P0, RZ, R43, 0x4000000, RZ, 0xc0, !PT ;  /* 0x040000002bff7812 */ /* 0x000fd2000780c0ff */
[----:B------:R-:W-:Y:S02]  /*1bcfc0*/  @P6 LOP3.LUT R46, R46, 0x80, RZ, 0xfc, !PT ;  /* 0x000000802e2e6812 */ /* 0x000fe400078efcff */
[----:B------:R-:W-:Y:S02]  /*1bcfd0*/  LOP3.LUT P6, RZ, R42, 0x10, RZ, 0xc0, !PT ;  /* 0x000000102aff7812 */ /* 0x000fe400078cc0ff */
[----:B------:R-:W-:Y:S02]  /*1bcfe0*/  PRMT R44, R8, 0x7772, RZ ;  /* 0x00007772082c7816 */ /* 0x000fe400000000ff */
[----:B------:R-:W-:-:S03]  /*1bcff0*/  LOP3.LUT R46, R46, 0xfffffeff, RZ, 0xc0, !PT ;  /* 0xfffffeff2e2e7812 */ /* 0x000fc600078ec0ff */
[----:B-----5:R0:W-:Y:S06]  /*1bd000*/  @P1 STG.E.U8 desc[UR46][R18.64], R44 ;  /* 0x0000002c12001986 */ /* 0x0201ec000c10112e */
[----:B------:R-:W-:Y:S02]  /*1bd010*/  @P6 LOP3.LUT R46, R46, 0x100, RZ, 0xfc, !PT ;  /* 0x000001002e2e6812 */ /* 0x000fe400078efcff */
[----:B------:R-:W-:Y:S02]  /*1bd020*/  LOP3.LUT P6, RZ, R42, 0x8, RZ, 0xc0, !PT ;  /* 0x000000082aff7812 */ /* 0x000fe400078cc0ff */
[----:B0-----:R-:W-:-:S02]  /*1bd030*/  PRMT R44, R8, 0x7773, RZ ;  /* 0x00007773082c7816 */ /* 0x001fc400000000ff */
[----:B------:R-:W5:Y:S04]  /*1bd040*/  LDL.LU R8, [R1+0xb4] ;  /* 0x0000b40001087983 */ /* 0x000f680000300800 */
[----:B------:R-:W5:Y:S04]  /*1bd050*/  LDL.LU.64 R54, [R1+0x480] ;  /* 0x0004800001367983 */ /* 0x000f680000300a00 */
[----:B------:R0:W-:Y:S04]  /*1bd060*/  @P0 STG.E.U8 desc[UR46][R16.64], R44 ;  /* 0x0000002c10000986 */ /* 0x0001e8000c10112e */
[----:B------:R-:W5:Y:S04]  /*1bd070*/  LDL.LU.64 R58, [R1+0x4b0] ;  /* 0x0004b000013a7983 */ /* 0x000f680000300a00 */
[----:B------:R-:W5:Y:S04]  /*1bd080*/  LDL.LU.64 R18, [R1+0x4c8] ;  /* 0x0004c80001127983 */ /* 0x000f680000300a00 */
[----:B------:R-:W5:Y:S01]  /*1bd090*/  LDL.LU R23, [R1+0xb8] ;  /* 0x0000b80001177983 */ /* 0x000f620000300800 */
[----:B0-----:R-:W-:-:S03]  /*1bd0a0*/  PRMT R44, R47, 0x7770, RZ ;  /* 0x000077702f2c7816 */ /* 0x001fc600000000ff */
[----:B------:R-:W5:Y:S04]  /*1bd0b0*/  LDL.LU.64 R16, [R1+0x4f8] ;  /* 0x0004f80001107983 */ /* 0x000f680000300a00 */
[----:B------:R0:W-:Y:S01]  /*1bd0c0*/  @P6 STG.E.U8 desc[UR46][R14.64], R44 ;  /* 0x0000002c0e006986 */ /* 0x0001e2000c10112e */
[C---:B------:R-:W-:Y:S02]  /*1bd0d0*/  LOP3.LUT P6, RZ, R46.reuse, 0x100, RZ, 0xc0, !PT ;  /* 0x000001002eff7812 */ /* 0x040fe400078cc0ff */
        /* <DEDUP_REMOVED lines=26> */
[----:B-----5:R-:W-:-:S07]  /*1bd280*/  PRMT R44, R8, 0x7770, RZ ;  /* 0x00007770082c7816 */ /* 0x020fce00000000ff */
[----:B------:R0:W-:Y:S01]  /*1bd290*/  @P6 STG.E.U8 desc[UR46][R54.64], R44 ;  /* 0x0000002c36006986 */ /* 0x0001e2000c10112e */
[----:B------:R-:W-:Y:S02]  /*1bd2a0*/  LOP3.LUT P3, RZ, R41, 0x1, RZ, 0xc0, !PT ;  /* 0x0000000129ff7812 */ /* 0x000fe4000786c0ff */
        /* <DEDUP_REMOVED lines=9> */
[C---:B0-----:R-:W-:Y:S02]  /*1bd340*/  PRMT R44, R23.reuse, 0x7770, RZ ;  /* 0x00007770172c7816 */ /* 0x041fe400000000ff */
[----:B------:R-:W3:Y:S04]  /*1bd350*/  LDL.LU.64 R16, [R1+0x538] ;  /* 0x0005380001107983 */ /* 0x000ee80000300a00 */
        /* <DEDUP_REMOVED lines=8> */
[----:B------:R-:W2:Y:S04]  /*1bd3e0*/  LDL.LU R8, [R1+0xbc] ;  /* 0x0000bc0001087983 */ /* 0x000ea80000300800 */
[----:B------:R-:W5:Y:S04]  /*1bd3f0*/  LDL.LU.64 R14, [R1+0x578] ;  /* 0x00057800010e7983 */ /* 0x000f680000300a00 */
[----:B------:R-:W5:Y:S04]  /*1bd400*/  LDL.LU.64 R12, [R1+0x560] ;  /* 0x00056000010c7983 */ /* 0x000f680000300a00 */
[----:B------:R-:W5:Y:S01]  /*1bd410*/  LDL.LU R47, [R1+0xa0] ;  /* 0x0000a000012f7983 */ /* 0x000f620000300800 */
[----:B------:R-:W-:-:S02]  /*1bd420*/  LOP3.LUT P6, RZ, R41, 0x100, RZ, 0xc0, !PT ;  /* 0x0000010029ff7812 */ /* 0x000fc400078cc0ff */
[----:B------:R-:W-:Y:S02]  /*1bd430*/  LOP3.LUT P3, RZ, R41, 0x4, RZ, 0xc0, !PT ;  /* 0x0000000429ff7812 */ /* 0x000fe4000786c0ff */
[----:B------:R-:W-:Y:S02]  /*1bd440*/  LOP3.LUT R43, R43, 0xfdffffff, RZ, 0xc0, !PT ;  /* 0xfdffffff2b2b7812 */ /* 0x000fe400078ec0ff */
[----:B------:R-:W-:Y:S02]  /*1bd450*/  LOP3.LUT P2, RZ, R42, 0x800, RZ, 0xc0, !PT ;  /* 0x000008002aff7812 */ /* 0x000fe4000784c0ff */
[----:B------:R-:W-:-:S05]  /*1bd460*/  PRMT R44, R23, 0x7773, RZ ;  /* 0x00007773172c7816 */ /* 0x000fca00000000ff */
        /* <DEDUP_REMOVED lines=15> */
[----:B---3--:R2:W-:Y:S10]  /*1bd560*/  @P3 STG.E.U8 desc[UR46][R16.64], R44 ;  /* 0x0000002c10003986 */ /* 0x0085f4000c10112e */
[----:B------:R-:W-:-:S02]  /*1bd570*/  @P6 LOP3.LUT R43, R43, 0x40000000, RZ, 0xfc, !PT ;  /* 0x400000002b2b6812 */ /* 0x000fc400078efcff */
[C---:B------:R-:W-:Y:S02]  /*1bd580*/  LOP3.LUT P6, RZ, R42.reuse, 0x4000, RZ, 0xc0, !PT ;  /* 0x000040002aff7812 */ /* 0x040fe400078cc0ff */
[----:B------:R-:W-:Y:S02]  /*1bd590*/  LOP3.LUT R43, R43, 0x7fffffff, RZ, 0xc0, !PT ;  /* 0x7fffffff2b2b7812 */ /* 0x000fe400078ec0ff */
[----:B------:R-:W-:-:S09]  /*1bd5a0*/  LOP3.LUT P1, RZ, R42, 0x1000, RZ, 0xc0, !PT ;  /* 0x000010002aff7812 */ /* 0x000fd2000782c0ff */
[----:B------:R-:W-:Y:S02]  /*1bd5b0*/  @P6 LOP3.LUT R43, R43, 0x80000000, RZ, 0xfc, !PT ;  /* 0x800000002b2b6812 */ /* 0x000fe400078efcff */
[----:B------:R-:W-:Y:S02]  /*1bd5c0*/  LOP3.LUT P6, RZ, R42, 0x2000, RZ, 0xc0, !PT ;  /* 0x000020002aff7812 */ /* 0x000fe400078cc0ff */
[----:B------:R-:W-:Y:S02]  /*1bd5d0*/  LOP3.LUT P0, RZ, R41, 0x8, RZ, 0xc0, !PT ;  /* 0x0000000829ff7812 */ /* 0x000fe4000780c0ff */
[----:B------:R-:W-:-:S09]  /*1bd5e0*/  LOP3.LUT R46, R46, 0xfffffffe, RZ, 0xc0, !PT ;  /* 0xfffffffe2e2e7812 */ /* 0x000fd200078ec0ff */
[----:B------:R-:W-:Y:S02]  /*1bd5f0*/  @P6 LOP3.LUT R46, R46, 0x1, RZ, 0xfc, !PT ;  /* 0x000000012e2e6812 */ /* 0x000fe400078efcff */
[----:B------:R-:W-:Y:S02]  /*1bd600*/  LOP3.LUT P6, RZ, R41, 0x10, RZ, 0xc0, !PT ;  /* 0x0000001029ff7812 */ /* 0x000fe400078cc0ff */
[----:B--2---:R-:W-:-:S05]  /*1bd610*/  PRMT R44, R8, 0x7770, RZ ;  /* 0x00007770082c7816 */ /* 0x004fca00000000ff */
[----:B------:R0:W-:Y:S04]  /*1bd620*/  @P2 STG.E.U8 desc[UR46][R10.64], R44 ;  /* 0x0000002c0a002986 */ /* 0x0001e8000c10112e */
[----:B0-----:R-:W2:Y:S04]  /*1bd630*/  LDL.LU.64 R10, [R1+0x570] ;  /* 0x00057000010a7983 */ /* 0x001ea80000300a00 */
[----:B------:R-:W3:Y:S04]  /*1bd640*/  LDL.LU.64 R22, [R1+0x598] ;  /* 0x0005980001167983 */ /* 0x000ee80000300a00 */
[----:B------:R-:W3:Y:S04]  /*1bd650*/  LDL.LU R16, [R1+0xa4] ;  /* 0x0000a40001107983 */ /* 0x000ee80000300800 */
[----:B------:R-:W3:Y:S04]  /*1bd660*/  LDL.LU.64 R48, [R1+0x5a8] ;  /* 0x0005a80001307983 */ /* 0x000ee80000300a00 */
[----:B------:R-:W3:Y:S04]  /*1bd670*/  LDL.LU.64 R60, [R1+0x590] ;  /* 0x00059000013c7983 */ /* 0x000ee80000300a00 */
[----:B------:R-:W3:Y:S04]  /*1bd680*/  LDL.LU.64 R50, [R1+0x5a0] ;  /* 0x0005a00001327983 */ /* 0x000ee80000300a00 */
[----:B------:R-:W3:Y:S01]  /*1bd690*/  LDL.LU.64 R52, [R1+0x5b8] ;  /* 0x0005b80001347983 */ /* 0x000ee20000300a00 */
[----:B------:R-:W-:-:S03]  /*1bd6a0*/  PRMT R44, R8, 0x7771, RZ ;  /* 0x00007771082c7816 */ /* 0x000fc600000000ff */
[----:B------:R-:W3:Y:S04]  /*1bd6b0*/  LDL.LU R17, [R1+0xa8] ;  /* 0x0000a80001117983 */ /* 0x000ee80000300800 */
[----:B------:R-:W3:Y:S04]  /*1bd6c0*/  LDL.LU.64 R56, [R1+0x5c8] ;  /* 0x0005c80001387983 */ /* 0x000ee80000300a00 */
[----:B------:R-:W3:Y:S04]  /*1bd6d0*/  LDL.LU.64 R54, [R1+0x5b0] ;  /* 0x0005b00001367983 */ /* 0x000ee80000300a00 */
[----:B----4-:R0:W-:Y:S02]  /*1bd6e0*/  @P1 STG.E.U8 desc[UR46][R58.64], R44 ;  /* 0x0000002c3a001986 */ /* 0x0101e4000c10112e */
[----:B0-----:R-:W-:-:S02]  /*1bd6f0*/  PRMT R44, R8, 0x7772, RZ ;  /* 0x00007772082c7816 */ /* 0x001fc400000000ff */
[----:B------:R-:W4:Y:S04]  /*1bd700*/  LDL.LU.64 R58, [R1+0x5c0] ;  /* 0x0005c000013a7983 */ /* 0x000f280000300a00 */
[----:B-----5:R0:W-:Y:S02]  /*1bd710*/  @P0 STG.E.U8 desc[UR46][R18.64], R44 ;  /* 0x0000002c12000986 */ /* 0x0201e4000c10112e */
[----:B0-----:R-:W-:Y:S02]  /*1bd720*/  PRMT R44, R8, 0x7773, RZ ;  /* 0x00007773082c7816 */ /* 0x001fe400000000ff */
[----:B------:R-:W5:Y:S04]  /*1bd730*/  LDL.LU R8, [R1+0xac] ;  /* 0x0000ac0001087983 */ /* 0x000f680000300800 */
[----:B------:R0:W-:Y:S01]  /*1bd740*/  @P6 STG.E.U8 desc[UR46][R14.64], R44 ;  /* 0x0000002c0e006986 */ /* 0x0001e2000c10112e */
[----:B------:R-:W-:-:S03]  /*1bd750*/  LOP3.LUT P6, RZ, R46, 0x1, RZ, 0xc0, !PT ;  /* 0x000000012eff7812 */ /* 0x000fc600078cc0ff */
[----:B------:R-:W5:Y:S01]  /*1bd760*/  LDL.LU.64 R18, [R1+0x5d8] ;  /* 0x0005d80001127983 */ /* 0x000f620000300a00 */
[----:B0-----:R-:W-:-:S03]  /*1bd770*/  PRMT R44, R47, 0x7770, RZ ;  /* 0x000077702f2c7816 */ /* 0x001fc600000000ff */
[----:B------:R-:W5:Y:S06]  /*1bd780*/  LDL.LU.64 R14, [R1+0x5e8] ;  /* 0x0005e800010e7983 */ /* 0x000f6c0000300a00 */
[----:B------:R0:W-:Y:S04]  /*1bd790*/  @P6 STG.E.U8 desc[UR46][R12.64], R44 ;  /* 0x0000002c0c006986 */ /* 0x0001e8000c10112e */
[----:B0-----:R-:W5:Y:S01]  /*1bd7a0*/  LDL.LU.64 R12, [R1+0x5d0] ;  /* 0x0005d000010c7983 */ /* 0x001f620000300a00 */
[----:B------:R-:W-:-:S02]  /*1bd7b0*/  LOP3.LUT P6, RZ, R43, 0x80000000, RZ, 0xc0, !PT ;  /* 0x800000002bff7812 */ /* 0x000fc400078cc0ff */
[----:B------:R-:W-:Y:S02]  /*1bd7c0*/  PRMT R44, R47, 0x7771, RZ ;  /* 0x000077712f2c7816 */ /* 0x000fe400000000ff */
[C---:B------:R-:W-:Y:S02]  /*1bd7d0*/  LOP3.LUT P5, RZ, R42.reuse, 0x20000, RZ, 0xc0, !PT ;  /* 0x000200002aff7812 */ /* 0x040fe400078ac0ff */
[C---:B------:R-:W-:Y:S02]  /*1bd7e0*/  LOP3.LUT P4, RZ, R42.reuse, 0x40000, RZ, 0xc0, !PT ;  /* 0x000400002aff7812 */ /* 0x040fe4000788c0ff */
[C---:B------:R-:W-:Y:S02]  /*1bd7f0*/  LOP3.LUT P3, RZ, R41.reuse, 0x200, RZ, 0xc0, !PT ;  /* 0x0000020029ff7812 */ /* 0x040fe4000786c0ff */
[----:B------:R-:W-:Y:S02]  /*1bd800*/  LOP3.LUT P2, RZ, R41, 0x400, RZ, 0xc0, !PT ;  /* 0x0000040029ff7812 */ /* 0x000fe4000784c0ff */
[----:B------:R-:W-:Y:S01]  /*1bd810*/  LOP3.LUT P1, RZ, R42, 0x80000, RZ, 0xc0, !PT ;  /* 0x000800002aff7812 */ /* 0x000fe2000782c0ff */
[----:B--2---:R0:W-:Y:S01]  /*1bd820*/  @P6 STG.E.U8 desc[UR46][R10.64], R44 ;  /* 0x0000002c0a006986 */ /* 0x0041e2000c10112e */
[----:B------:R-:W-:-:S02]  /*1bd830*/  LOP3.LUT P6, RZ, R43, 0x40000000, RZ, 0xc0, !PT ;  /* 0x400000002bff7812 */ /* 0x000fc400078cc0ff */
[----:B0-----:R-:W-:Y:S01]  /*1bd840*/  PRMT R44, R47, 0x7772, RZ ;  /* 0x000077722f2c7816 */ /* 0x001fe200000000ff */
[----:B------:R-:W2:Y:S10]  /*1bd850*/  LDL.LU.64 R10, [R1+0x5e0] ;  /* 0x0005e000010a7983 */ /* 0x000eb40000300a00 */
[----:B---3--:R0:W-:Y:S01]  /*1bd860*/  @P6 STG.E.U8 desc[UR46][R22.64], R44 ;  /* 0x0000002c16006986 */ /* 0x0081e2000c10112e */
[----:B------:R-:W-:-:S02]  /*1bd870*/  LOP3.LUT P6, RZ, R43, 0x20000000, RZ, 0xc0, !PT ;  /* 0x200000002bff7812 */ /* 0x000fc400078cc0ff */
[----:B0-----:R-:W-:Y:S01]  /*1bd880*/  PRMT R44, R47, 0x7773, RZ ;  /* 0x000077732f2c7816 */ /* 0x001fe200000000ff */
[----:B------:R-:W3:Y:S10]  /*1bd890*/  LDL.LU.64 R22, [R1+0x7b90] ;  /* 0x007b900001167983 */ /* 0x000ef40000300a00 */
        /* <DEDUP_REMOVED lines=17> */
[----:B0-----:R-:W-:-:S05]  /*1bd9b0*/  PRMT R44, R17, 0x7772, RZ ;  /* 0x00007772112c7816 */ /* 0x001fca00000000ff */
[----:B-----5:R0:W-:Y:S02]  /*1bd9c0*/  @P3 STG.E.U8 desc[UR46][R18.64], R44 ;  /* 0x0000002c12003986 */ /* 0x0201e4000c10112e */
[----:B0-----:R-:W-:-:S05]  /*1bd9d0*/  PRMT R44, R17, 0x7773, RZ ;  /* 0x00007773112c7816 */ /* 0x001fca00000000ff */
[----:B------:R0:W-:Y:S02]  /*1bd9e0*/  @P2 STG.E.U8 desc[UR46][R14.64], R44 ;  /* 0x0000002c0e002986 */ /* 0x0001e4000c10112e */
[----:B0-----:R-:W-:-:S05]  /*1bd9f0*/  PRMT R44, R8, 0x7770, RZ ;  /* 0x00007770082c7816 */ /* 0x001fca00000000ff */
[----:B------:R0:W-:Y:S04]  /*1bda00*/  @P1 STG.E.U8 desc[UR46][R12.64], R44 ;  /* 0x0000002c0c001986 */ /* 0x0001e8000c10112e */
[----:B0-----:R-:W4:Y:S01]  /*1bda10*/  LDL.LU.64 R12, [R1+0x600] ;  /* 0x00060000010c7983 */ /* 0x001f220000300a00 */
[----:B------:R-:W-:-:S03]  /*1bda20*/  LOP3.LUT P0, RZ, R42, 0x100000, RZ, 0xc0, !PT ;  /* 0x001000002aff7812 */ /* 0x000fc6000780c0ff */
[----:B------:R-:W5:Y:S01]  /*1bda30*/  LDL.LU.64 R16, [R1+0x618] ;  /* 0x0006180001107983 */ /* 0x000f620000300a00 */
[----:B------:R-:W-:-:S03]  /*1bda40*/  PRMT R44, R8, 0x7771, RZ ;  /* 0x00007771082c7816 */ /* 0x000fc600000000ff */
[----:B------:R-:W3:Y:S04]  /*1bda50*/  LDL.LU.64 R18, [R1+0x5f8] ;  /* 0x0005f80001127983 */ /* 0x000ee80000300a00 */
[----:B------:R-:W3:Y:S04]  /*1bda60*/  LDL.LU.64 R54, [R1+0x610] ;  /* 0x0006100001367983 */ /* 0x000ee80000300a00 */
[----:B------:R-:W3:Y:S01]  /*1bda70*/  LDL.LU.64 R58, [R1+0x628] ;  /* 0x00062800013a7983 */ /* 0x000ee20000300a00 */
[----:B------:R-:W-:-:S03]  /*1bda80*/  LOP3.LUT P3, RZ, R41, 0x800, RZ, 0xc0, !PT ;  /* 0x0000080029ff7812 */ /* 0x000fc6000786c0ff */
[----:B--2---:R0:W-:Y:S04]  /*1bda90*/  @P0 STG.E.U8 desc[UR46][R10.64], R44 ;  /* 0x0000002c0a000986 */ /* 0x0041e8000c10112e */
[----:B0-----:R-:W2:Y:S04]  /*1bdaa0*/  LDL.LU R10, [R1+0x90] ;  /* 0x00009000010a7983 */ /* 0x001ea80000300800 */
[----:B------:R-:W3:Y:S01]  /*1bdab0*/  LDL.LU.64 R14, [R1+0x638] ;  /* 0x00063800010e7983 */ /* 0x000ee20000300a00 */
[----:B------:R-:W-:-:S03]  /*1bdac0*/  PRMT R44, R8, 0x7772, RZ ;  /* 0x00007772082c7816 */ /* 0x000fc600000000ff */
[----:B------:R-:W3:Y:S01]  /*1bdad0*/  LDL.LU R11, [R1+0x94] ;  /* 0x00009400010b7983 */ /* 0x000ee20000300800 */
[----:B------:R-:W-:Y:S02]  /*1bdae0*/  LOP3.LUT P6, RZ, R41, 0x20000, RZ, 0xc0, !PT ;  /* 0x0002000029ff7812 */ /* 0x000fe400078cc0ff */
[----:B------:R-:W-:Y:S01]  /*1bdaf0*/  LOP3.LUT R43, R43, 0xfffdffff, RZ, 0xc0, !PT ;  /* 0xfffdffff2b2b7812 */ /* 0x000fe200078ec0ff */
[----:B----4-:R0:W-:Y:S04]  /*1bdb00*/  @P3 STG.E.U8 desc[UR46][R12.64], R44 ;  /* 0x0000002c0c003986 */ /* 0x0101e8000c10112e */
[----:B0-----:R-:W4:Y:S06]  /*1bdb10*/  LDL.LU.64 R12, [R1+0x620] ;  /* 0x00062000010c7983 */ /* 0x001f2c0000300a00 */
[----:B------:R-:W-:-:S02]  /*1bdb20*/  @P6 LOP3.LUT R43, R43, 0x20000, RZ, 0xfc, !PT ;  /* 0x000200002b2b6812 */ /* 0x000fc400078efcff */
[----:B------:R-:W-:Y:S02]  /*1bdb30*/  LOP3.LUT P6, RZ, R42, 0x4000000, RZ, 0xc0, !PT ;  /* 0x040000002aff7812 */ /* 0x000fe400078cc0ff */
[----:B------:R-:W-:Y:S02]  /*1bdb40*/  LOP3.LUT R43, R43, 0xfffbffff, RZ, 0xc0, !PT ;  /* 0xfffbffff2b2b7812 */ /* 0x000fe400078ec0ff */
[----:B------:R-:W-:-:S09]  /*1bdb50*/  LOP3.LUT P2, RZ, R41, 0x1000, RZ, 0xc0, !PT ;  /* 0x0000100029ff7812 */ /* 0x000fd2000784c0ff */
[----:B------:R-:W-:Y:S02]  /*1bdb60*/  @P6 LOP3.LUT R43, R43, 0x40000, RZ, 0xfc, !PT ;  /* 0x000400002b2b6812 */ /* 0x000fe400078efcff */
[----:B------:R-:W-:Y:S02]  /*1bdb70*/  LOP3.LUT P6, RZ, R42, 0x2000000, RZ, 0xc0, !PT ;  /* 0x020000002aff7812 */ /* 0x000fe400078cc0ff */
[----:B------:R-:W-:Y:S02]  /*1bdb80*/  LOP3.LUT R43, R43, 0xfff7ffff, RZ, 0xc0, !PT ;  /* 0xfff7ffff2b2b7812 */ /* 0x000fe400078ec0ff */
[----:B------:R-:W-:Y:S02]  /*1bdb90*/  PRMT R44, R8, 0x7773, RZ ;  /* 0x00007773082c7816 */ /* 0x000fe400000000ff */
[----:B------:R-:W-:-:S07]  /*1bdba0*/  LOP3.LUT P1, RZ, R42, 0x200000, RZ, 0xc0, !PT ;  /* 0x002000002aff7812 */ /* 0x000fce000782c0ff */
[----:B------:R-:W-:Y:S02]  /*1bdbb0*/  @P6 LOP3.LUT R43, R43, 0x80000, RZ, 0xfc, !PT ;  /* 0x000800002b2b6812 */ /* 0x000fe400078efcff */
[----:B------:R-:W-:Y:S01]  /*1bdbc0*/  LOP3.LUT P6, RZ, R41, 0x10000, RZ, 0xc0, !PT ;  /* 0x0001000029ff7812 */ /* 0x000fe200078cc0ff */
[----:B-----5:R0:W-:Y:S01]  /*1bdbd0*/  @P2 STG.E.U8 desc[UR46][R16.64], R44 ;  /* 0x0000002c10002986 */ /* 0x0201e2000c10112e */
[----:B------:R-:W-:-:S03]  /*1bdbe0*/  LOP3.LUT R43, R43, 0xffefffff, RZ, 0xc0, !PT ;  /* 0xffefffff2b2b7812 */ /* 0x000fc600078ec0ff */
[----:B0-----:R-:W5:Y:S08]  /*1bdbf0*/  LDL.LU.64 R16, [R1+0x630] ;  /* 0x0006300001107983 */ /* 0x001f700000300a00 */
        /* <DEDUP_REMOVED lines=10> */
[----:B---3--:R0:W-:Y:S04]  /*1bdca0*/  @P1 STG.E.U8 desc[UR46][R18.64], R44 ;  /* 0x0000002c12001986 */ /* 0x0081e8000c10112e */
[----:B0-----:R-:W2:Y:S04]  /*1bdcb0*/  LDL.LU.64 R18, [R1+0x648] ;  /* 0x0006480001127983 */ /* 0x001ea80000300a00 */
[----:B------:R-:W3:Y:S04]  /*1bdcc0*/  LDL.LU.64 R46, [R1+0x658] ;  /* 0x00065800012e7983 */ /* 0x000ee80000300a00 */
[----:B------:R-:W3:Y:S04]  /*1bdcd0*/  LDL.LU R8, [R1+0x98] ;  /* 0x0000980001087983 */ /* 0x000ee80000300800 */
[----:B------:R-:W3:Y:S01]  /*1bdce0*/  LDL.LU.64 R48, [R1+0x640] ;  /* 0x0006400001307983 */ /* 0x000ee20000300a00 */
[----:B------:R-:W-:-:S02]  /*1bdcf0*/  @P6 LOP3.LUT R43, R43, 0x800000, RZ, 0xfc, !PT ;  /* 0x008000002b2b6812 */ /* 0x000fc400078efcff */
[----:B------:R-:W-:Y:S01]  /*1bdd00*/  LOP3.LUT P6, RZ, R41, 0x4000, RZ, 0xc0, !PT ;  /* 0x0000400029ff7812 */ /* 0x000fe200078cc0ff */
[----:B------:R-:W3:Y:S01]  /*1bdd10*/  LDL.LU.64 R60, [R1+0x650] ;  /* 0x00065000013c7983 */ /* 0x000ee20000300a00 */
[----:B------:R-:W-:Y:S02]  /*1bdd20*/  LOP3.LUT P0, RZ, R42, 0x400000, RZ, 0xc0, !PT ;  /* 0x004000002aff7812 */ /* 0x000fe4000780c0ff */
[----:B------:R-:W-:Y:S02]  /*1bdd30*/  LOP3.LUT R43, R43, 0xfeffffff, RZ, 0xc0, !PT ;  /* 0xfeffffff2b2b7812 */ /* 0x000fe400078ec0ff */
[----:B------:R-:W-:Y:S01]  /*1bdd40*/  PRMT R44, R10, 0x7771, RZ ;  /* 0x000077710a2c7816 */ /* 0x000fe200000000ff */
[----:B------:R-:W3:Y:S04]  /*1bdd50*/  LDL.LU.64 R50, [R1+0x668] ;  /* 0x0006680001327983 */ /* 0x000ee80000300a00 */
[----:B------:R-:W3:Y:S04]  /*1bdd60*/  LDL.LU.64 R52, [R1+0x678] ;  /* 0x0006780001347983 */ /* 0x000ee80000300a00 */
[----:B------:R-:W3:Y:S01]  /*1bdd70*/  LDL.LU.64 R56, [R1+0x660] ;  /* 0x0006600001387983 */ /* 0x000ee20000300a00 */
[----:B------:R-:W-:-:S02]  /*1bdd80*/  @P6 LOP3.LUT R43, R43, 0x1000000, RZ, 0xfc, !PT ;  /* 0x010000002b2b6812 */ /* 0x000fc400078efcff */
[----:B------:R-:W-:Y:S01]  /*1bdd90*/  LOP3.LUT P6, RZ, R41, 0x2000, RZ, 0xc0, !PT ;  /* 0x0000200029ff7812 */ /* 0x000fe200078cc0ff */
[----:B------:R0:W-:Y:S02]  /*1bdda0*/  @P0 STG.E.U8 desc[UR46][R54.64], R44 ;  /* 0x0000002c36000986 */ /* 0x0001e4000c10112e */
[----:B0-----:R-:W-:Y:S02]  /*1bddb0*/  PRMT R44, R10, 0x7772, RZ ;  /* 0x000077720a2c7816 */ /* 0x001fe400000000ff */
[----:B------:R-:W3:Y:S08]  /*1bddc0*/  LDL.LU.64 R54, [R1+0x670] ;  /* 0x0006700001367983 */ /* 0x000ef00000300a00 */
[----:B------:R0:W-:Y:S01]  /*1bddd0*/  @P6 STG.E.U8 desc[UR46][R58.64], R44 ;  /* 0x0000002c3a006986 */ /* 0x0001e2000c10112e */
[----:B------:R-:W-:-:S02]  /*1bdde0*/  LOP3.LUT P6, RZ, R43, 0x1000000, RZ, 0xc0, !PT ;  /* 0x010000002bff7812 */ /* 0x000fc400078cc0ff */
[----:B0-----:R-:W-:Y:S01]  /*1bddf0*/  PRMT R44, R10, 0x7773, RZ ;  /* 0x000077730a2c7816 */ /* 0x001fe200000000ff */
[----:B------:R-:W3:Y:S10]  /*1bde00*/  LDL.LU.64 R58, [R1+0x688] ;  /* 0x00068800013a7983 */ /* 0x000ef40000300a00 */
[----:B------:R0:W-:Y:S01]  /*1bde10*/  @P6 STG.E.U8 desc[UR46][R14.64], R44 ;  /* 0x0000002c0e006986 */ /* 0x0001e2000c10112e */
[----:B------:R-:W-:-:S03]  /*1bde20*/  LOP3.LUT P6, RZ, R43, 0x800000, RZ, 0xc0, !PT ;  /* 0x008000002bff7812 */ /* 0x000fc600078cc0ff */
[----:B0-----:R-:W3:Y:S01]  /*1bde30*/  LDL.LU.64 R14, [R1+0x6a0] ;  /* 0x0006a000010e7983 */ /* 0x001ee20000300a00 */
[----:B------:R-:W-:-:S03]  /*1bde40*/  PRMT R44, R11, 0x7770, RZ ;  /* 0x000077700b2c7816 */ /* 0x000fc600000000ff */
[----:B------:R-:W3:Y:S06]  /*1bde50*/  LDL.LU R10, [R1+0x80] ;  /* 0x00008000010a7983 */ /* 0x000eec0000300800 */
[----:B----4-:R0:W-:Y:S04]  /*1bde60*/  @P6 STG.E.U8 desc[UR46][R12.64], R44 ;  /* 0x0000002c0c006986 */ /* 0x0101e8000c10112e */
[----:B0-----:R-:W4:Y:S01]  /*1bde70*/  LDL.LU.64 R12, [R1+0x680] ;  /* 0x00068000010c7983 */ /* 0x001f220000300a00 */
[----:B------:R-:W-:-:S02]  /*1bde80*/  LOP3.LUT P6, RZ, R43, 0x400000, RZ, 0xc0, !PT ;  /* 0x004000002bff7812 */ /* 0x000fc400078cc0ff */
[----:B------:R-:W-:-:S11]  /*1bde90*/  PRMT R44, R11, 0x7771, RZ ;  /* 0x000077710b2c7816 */ /* 0x000fd600000000ff */
[----:B-----5:R0:W-:Y:S01]  /*1bdea0*/  @P6 STG.E.U8 desc[UR46][R16.64], R44 ;  /* 0x0000002c10006986 */ /* 0x0201e2000c10112e */
[----:B------:R-:W-:Y:S02]  /*1bdeb0*/  LOP3.LUT P6, RZ, R43, 0x200000, RZ, 0xc0, !PT ;  /* 0x002000002bff7812 */ /* 0x000fe400078cc0ff */
[----:B0-----:R-:W-:Y:S02]  /*1bdec0*/  PRMT R44, R11, 0x7772, RZ ;  /* 0x000077720b2c7816 */ /* 0x001fe400000000ff */
[C---:B------:R-:W-:Y:S02]  /*1bded0*/  LOP3.LUT P5, RZ, R41.reuse, 0x40000, RZ, 0xc0, !PT ;  /* 0x0004000029ff7812 */ /* 0x040fe400078ac0ff */
[C---:B------:R-:W-:Y:S02]  /*1bdee0*/  LOP3.LUT P4, RZ, R42.reuse, 0x8000000, RZ, 0xc0, !PT ;  /* 0x080000002aff7812 */ /* 0x040fe4000788c0ff */
[----:B------:R-:W-:Y:S02]  /*1bdef0*/  LOP3.LUT P3, RZ, R42, 0x10000000, RZ, 0xc0, !PT ;  /* 0x100000002aff7812 */ /* 0x000fe4000786c0ff */
[----:B------:R-:W-:-:S02]  /*1bdf00*/  LOP3.LUT P2, RZ, R41, 0x80000, RZ, 0xc0, !PT ;  /* 0x0008000029ff7812 */ /* 0x000fc4000784c0ff */
[----:B------:R-:W-:Y:S02]  /*1bdf10*/  LOP3.LUT P1, RZ, R41, 0x100000, RZ, 0xc0, !PT ;  /* 0x0010000029ff7812 */ /* 0x000fe4000782c0ff */
[----:B------:R-:W-:Y:S01]  /*1bdf20*/  LOP3.LUT P0, RZ, R42, 0x20000000, RZ, 0xc0, !PT ;  /* 0x200000002aff7812 */ /* 0x000fe2000780c0ff */
[----:B------:R-:W5:Y:S04]  /*1bdf30*/  LDL.LU.64 R16, [R1+0x7b88] ;  /* 0x007b880001107983 */ /* 0x000f680000300a00 */
[----:B--2---:R0:W-:Y:S01]  /*1bdf40*/  @P6 STG.E.U8 desc[UR46][R18.64], R44 ;  /* 0x0000002c12006986 */ /* 0x0041e2000c10112e */
[----:B------:R-:W-:Y:S02]  /*1bdf50*/  LOP3.LUT P6, RZ, R43, 0x100000, RZ, 0xc0, !PT ;  /* 0x001000002bff7812 */ /* 0x000fe400078cc0ff */
[----:B0-----:R-:W-:Y:S01]  /*1bdf60*/  PRMT R44, R11, 0x7773, RZ ;  /* 0x000077730b2c7816 */ /* 0x001fe200000000ff */
[----:B------:R-:W2:Y:S10]  /*1bdf70*/  LDL.LU.64 R18, [R1+0x7b80] ;  /* 0x007b800001127983 */ /* 0x000eb40000300a00 */
[----:B---3--:R0:W-:Y:S01]  /*1bdf80*/  @P6 STG.E.U8 desc[UR46][R46.64], R44 ;  /* 0x0000002c2e006986 */ /* 0x0081e2000c10112e */
        /* <DEDUP_REMOVED lines=19> */
[----:B------:R0:W-:Y:S04]  /*1be0c0*/  @P1 STG.E.U8 desc[UR46][R14.64], R44 ;  /* 0x0000002c0e001986 */ /* 0x0001e8000c10112e */
[----:B------:R-:W5:Y:S04]  /*1be0d0*/  LDL.LU.64 R56, [R1+0x6c0] ;  /* 0x0006c00001387983 */ /* 0x000f680000300a00 */
[----:B------:R-:W2:Y:S01]  /*1be0e0*/  LDL.LU.64 R58, [R1+0x6a8] ;  /* 0x0006a800013a7983 */ /* 0x000ea20000300a00 */
[----:B------:R-:W-:Y:S01]  /*1be0f0*/  IMAD.MOV.U32 R11, RZ, RZ, R9 ;  /* 0x000000ffff0b7224 */ /* 0x000fe200078e0009 */
[----:B0-----:R-:W-:-:S02]  /*1be100*/  PRMT R44, R10, 0x7770, RZ ;  /* 0x000077700a2c7816 */ /* 0x001fc400000000ff */
[----:B------:R-:W2:Y:S04]  /*1be110*/  LDL.LU.64 R14, [R1+0x6b8] ;  /* 0x0006b800010e7983 */ /* 0x000ea80000300a00 */
[----:B----4-:R0:W-:Y:S04]  /*1be120*/  @P0 STG.E.U8 desc[UR46][R12.64], R44 ;  /* 0x0000002c0c000986 */ /* 0x0101e8000c10112e */
[----:B0-----:R-:W4:Y:S04]  /*1be130*/  LDL.LU.64 R12, [R1+0x6d0] ;  /* 0x0006d000010c7983 */ /* 0x001f280000300a00 */
[----:B------:R-:W3:Y:S04]  /*1be140*/  LDL.LU.64 R8, [R1+0x698] ;  /* 0x0006980001087983 */ /* 0x000ee80000300a00 */
[----:B------:R-:W5:Y:S01]  /*1be150*/  LDL.LU.64 R52, [R1+0x6b0] ;  /* 0x0006b00001347983 */ /* 0x000f620000300a00 */
[----:B------:R-:W-:-:S02]  /*1be160*/  LOP3.LUT P3, RZ, R42, 0x40000000, RZ, 0xc0, !PT ;  /* 0x400000002aff7812 */ /* 0x000fc4000786c0ff */
[----:B------:R-:W-:Y:S02]  /*1be170*/  LOP3.LUT P0, RZ, R42, 0x80000000, RZ, 0xc0, !PT ;  /* 0x800000002aff7812 */ /* 0x000fe4000780c0ff */
[----:B------:R-:W-:Y:S02]  /*1be180*/  PRMT R42, R10, 0x7771, RZ ;  /* 0x000077710a2a7816 */ /* 0x000fe400000000ff */
[----:B------:R-:W-:Y:S02]  /*1be190*/  LOP3.LUT R43, R43, 0xfffffdff, RZ, 0xc0, !PT ;  /* 0xfffffdff2b2b7812 */ /* 0x000fe400078ec0ff */
        /* <DEDUP_REMOVED lines=8> */
[----:B------:R-:W3:Y:S04]  /*1be220*/  LDL.LU.64 R48, [R1+0x6f0] ;  /* 0x0006f00001307983 */ /* 0x000ee80000300a00 */
[----:B------:R-:W3:Y:S04]  /*1be230*/  LDL.LU.64 R60, [R1+0x700] ;  /* 0x00070000013c7983 */ /* 0x000ee80000300a00 */
[----:B------:R-:W3:Y:S01]  /*1be240*/  LDL.LU R55, [R1+0x8c] ;  /* 0x00008c0001377983 */ /* 0x000ee20000300800 */
        /* <DEDUP_REMOVED lines=22> */
[----:B-----5:R0:W-:Y:S01]  /*1be3b0*/  @P2 STG.E.U8 desc[UR46][R52.64], R42 ;  /* 0x0000002a34002986 */ /* 0x0201e2000c10112e */
[----:B------:R-:W-:Y:S02]  /*1be3c0*/  LOP3.LUT R43, R43, 0xfffeffff, RZ, 0xc0, !PT ;  /* 0xfffeffff2b2b7812 */ /* 0x000fe400078ec0ff */
[----:B0-----:R-:W-:-:S09]  /*1be3d0*/  PRMT R42, R10, 0x7773, RZ ;  /* 0x000077730a2a7816 */ /* 0x001fd200000000ff */
[----:B------:R-:W-:Y:S02]  /*1be3e0*/  @P6 LOP3.LUT R43, R43, 0x10000, RZ, 0xfc, !PT ;  /* 0x000100002b2b6812 */ /* 0x000fe400078efcff */
[----:B------:R-:W-:Y:S01]  /*1be3f0*/  LOP3.LUT P6, RZ, R40, 0x1, RZ, 0xc0, !PT ;  /* 0x0000000128ff7812 */ /* 0x000fe200078cc0ff */
[----:B------:R-:W5:Y:S04]  /*1be400*/  LDL.LU.64 R52, [R1+0x6f8] ;  /* 0x0006f80001347983 */ /* 0x000f680000300a00 */
        /* <DEDUP_REMOVED lines=10> */
[----:B----4-:R0:W-:Y:S01]  /*1be4b0*/  @P6 STG.E.U8 desc[UR46][R12.64], R42 ;  /* 0x0000002a0c006986 */ /* 0x0101e2000c10112e */
[----:B------:R-:W-:-:S03]  /*1be4c0*/  LOP3.LUT P6, RZ, R43, 0x8000, RZ, 0xc0, !PT ;  /* 0x000080002bff7812 */ /* 0x000fc600078cc0ff */
[----:B0-----:R-:W4:Y:S01]  /*1be4d0*/  LDL.LU.64 R12, [R1+0x718] ;  /* 0x00071800010c7983 */ /* 0x001f220000300a00 */
[----:B------:R-:W-:-:S03]  /*1be4e0*/  IMAD.MOV.U32 R42, RZ, RZ, R11 ;  /* 0x000000ffff2a7224 */ /* 0x000fc600078e000b */
[----:B------:R-:W4:Y:S02]  /*1be4f0*/  LDL.LU.64 R10, [R1+0x730] ;  /* 0x00073000010a7983 */ /* 0x000f240000300a00 */
        /* <DEDUP_REMOVED lines=21> */
[----:B0-----:R-:W-:Y:S02]  /*1be650*/  PRMT R42, R55, 0x7771, RZ ;  /* 0x00007771372a7816 */ /* 0x001fe400000000ff */
[----:B------:R-:W-:-:S05]  /*1be660*/  LOP3.LUT P3, RZ, R40, 0x20, RZ, 0xc0, !PT ;  /* 0x0000002028ff7812 */ /* 0x000fca000786c0ff */
[----:B-----5:R0:W-:Y:S01]  /*1be670*/  @P6 STG.E.U8 desc[UR46][R52.64], R42 ;  /* 0x0000002a34006986 */ /* 0x0201e2000c10112e */
[----:B------:R-:W-:Y:S02]  /*1be680*/  LOP3.LUT P2, RZ, R40, 0x40, RZ, 0xc0, !PT ;  /* 0x0000004028ff7812 */ /* 0x000fe4000784c0ff */
[----:B0-----:R-:W-:-:S05]  /*1be690*/  PRMT R42, R55, 0x7772, RZ ;  /* 0x00007772372a7816 */ /* 0x001fca00000000ff */
[----:B------:R0:W-:Y:S01]  /*1be6a0*/  @P5 STG.E.U8 desc[UR46][R56.64], R42 ;  /* 0x0000002a38005986 */ /* 0x0001e2000c10112e */
[----:B------:R-:W-:Y:S02]  /*1be6b0*/  LOP3.LUT P1, RZ, R41, 0x20000000, RZ, 0xc0, !PT ;  /* 0x2000000029ff7812 */ /* 0x000fe4000782c0ff */
[----:B0-----:R-:W-:-:S05]  /*1be6c0*/  PRMT R42, R55, 0x7773, RZ ;  /* 0x00007773372a7816 */ /* 0x001fca00000000ff */
[----:B--2---:R0:W-:Y:S01]  /*1be6d0*/  @P4 STG.E.U8 desc[UR46][R58.64], R42 ;  /* 0x0000002a3a004986 */ /* 0x0041e2000c10112e */
[----:B------:R-:W-:Y:S02]  /*1be6e0*/  LOP3.LUT P0, RZ, R41, 0x40000000, RZ, 0xc0, !PT ;  /* 0x4000000029ff7812 */ /* 0x000fe4000780c0ff */
[----:B0-----:R-:W-:-:S05]  /*1be6f0*/  PRMT R42, R39, 0x7770, RZ ;  /* 0x00007770272a7816 */ /* 0x001fca00000000ff */
[----:B------:R0:W-:Y:S02]  /*1be700*/  @P3 STG.E.U8 desc[UR46][R14.64], R42 ;  /* 0x0000002a0e003986 */ /* 0x0001e4000c10112e */
[----:B0-----:R-:W-:-:S05]  /*1be710*/  PRMT R42, R39, 0x7771, RZ ;  /* 0x00007771272a7816 */ /* 0x001fca00000000ff */
[----:B----4-:R0:W-:Y:S02]  /*1be720*/  @P2 STG.E.U8 desc[UR46][R12.64], R42 ;  /* 0x0000002a0c002986 */ /* 0x0101e4000c10112e */
[----:B0-----:R-:W-:-:S05]  /*1be730*/  PRMT R42, R39, 0x7772, RZ ;  /* 0x00007772272a7816 */ /* 0x001fca00000000ff */
[----:B------:R0:W-:Y:S02]  /*1be740*/  @P1 STG.E.U8 desc[UR46][R10.64], R42 ;  /* 0x0000002a0a001986 */ /* 0x0001e4000c10112e */
[----:B0-----:R-:W-:Y:S02]  /*1be750*/  PRMT R42, R39, 0x7773, RZ ;  /* 0x00007773272a7816 */ /* 0x001fe400000000ff */
[----:B------:R-:W2:Y:S04]  /*1be760*/  LDL.LU R39, [R1+0x7b78] ;  /* 0x007b780001277983 */ /* 0x000ea80000300800 */
[----:B------:R-:W4:Y:S04]  /*1be770*/  LDL.LU.64 R10, [R1+0x728] ;  /* 0x00072800010a7983 */ /* 0x000f280000300a00 */
[----:B------:R-:W5:Y:S04]  /*1be780*/  LDL.LU.64 R56, [R1+0x738] ;  /* 0x0007380001387983 */ /* 0x000f680000300a00 */
[----:B------:R-:W5:Y:S04]  /*1be790*/  LDL.LU.64 R54, [R1+0x758] ;  /* 0x0007580001367983 */ /* 0x000f680000300a00 */
[----:B---3--:R0:W-:Y:S04]  /*1be7a0*/  @P0 STG.E.U8 desc[UR46][R8.64], R42 ;  /* 0x0000002a08000986 */ /* 0x0081e8000c10112e */
[----:B0-----:R-:W3:Y:S04]  /*1be7b0*/  LDL.LU R9, [R1+0x74] ;  /* 0x0000740001097983 */ /* 0x001ee80000300800 */
[----:B------:R-:W5:Y:S04]  /*1be7c0*/  LDL.LU.64 R58, [R1+0x768] ;  /* 0x00076800013a7983 */ /* 0x000f680000300a00 */
[----:B------:R-:W5:Y:S04]  /*1be7d0*/  LDL.LU.64 R14, [R1+0x750] ;  /* 0x00075000010e7983 */ /* 0x000f680000300a00 */
[----:B------:R-:W5:Y:S04]  /*1be7e0*/  LDL.LU.64 R12, [R1+0x760] ;  /* 0x00076000010c7983 */ /* 0x000f680000300a00 */
[----:B------:R-:W5:Y:S01]  /*1be7f0*/  LDL.LU R42, [R1+0x78] ;  /* 0x00007800012a7983 */ /* 0x000f620000300800 */
[----:B------:R-:W-:-:S02]  /*1be800*/  LOP3.LUT P3, RZ, R40, 0x80, RZ, 0xc0, !PT ;  /* 0x0000008028ff7812 */ /* 0x000fc4000786c0ff */
[----:B------:R-:W-:Y:S02]  /*1be810*/  LOP3.LUT P1, RZ, R41, 0x80000000, RZ, 0xc0, !PT ;  /* 0x8000000029ff7812 */ /* 0x000fe4000782c0ff */
[----:B------:R-:W-:Y:S02]  /*1be820*/  LOP3.LUT P6, RZ, R40, 0x2000, RZ, 0xc0, !PT ;  /* 0x0000200028ff7812 */ /* 0x000fe400078cc0ff */
[----:B------:R-:W-:-:S11]  /*1be830*/  LOP3.LUT R43, R43, 0xfffffffd, RZ, 0xc0, !PT ;  /* 0xfffffffd2b2b7812 */ /* 0x000fd600078ec0ff */
[----:B------:R-:W-:-:S04]  /*1be840*/  @P6 LOP3.LUT R43, R43, 0x2, RZ, 0xfc, !PT ;  /* 0x000000022b2b6812 */ /* 0x000fc800078efcff */
[----:B------:R-:W-:Y:S02]  /*1be850*/  LOP3.LUT R43, R43, 0xfffffffb, RZ, 0xc0, !PT ;  /* 0xfffffffb2b2b7812 */ /* 0x000fe400078ec0ff */
[----:B------:R-:W-:Y:S02]  /*1be860*/  LOP3.LUT P2, RZ, R40, 0x100, RZ, 0xc0, !PT ;  /* 0x0000010028ff7812 */ /* 0x000fe4000784c0ff */
[----:B---3--:R-:W-:-:S05]  /*1be870*/  PRMT R41, R9, 0x7770, RZ ;  /* 0x0000777009297816 */ /* 0x008fca00000000ff */
[----:B----4-:R0:W-:Y:S04]  /*1be880*/  @P3 STG.E.U8 desc[UR46][R10.64], R41 ;  /* 0x000000290a003986 */ /* 0x0101e8000c10112e */
[----:B0-----:R-:W3:Y:S01]  /*1be890*/  LDL.LU.64 R10, [R1+0x778] ;  /* 0x00077800010a7983 */ /* 0x001ee20000300a00 */
[----:B--2---:R-:W-:-:S03]  /*1be8a0*/  LOP3.LUT P6, RZ, R39, 0x10, RZ, 0xc0, !PT ;  /* 0x0000001027ff7812 */ /* 0x004fc600078cc0ff */
[----:B------:R-:W2:Y:S04]  /*1be8b0*/  LDL.LU R8, [R1+0x7c] ;  /* 0x00007c0001087983 */ /* 0x000ea80000300800 */
[----:B------:R-:W4:Y:S04]  /*1be8c0*/  LDL.LU.64 R44, [R1+0x788] ;  /* 0x00078800012c7983 */ /* 0x000f280000300a00 */
[----:B------:R-:W2:Y:S04]  /*1be8d0*/  LDL.LU.64 R46, [R1+0x770] ;  /* 0x00077000012e7983 */ /* 0x000ea80000300a00 */
[----:B------:R-:W2:Y:S04]  /*1be8e0*/  LDL.LU.64 R48, [R1+0x780] ;  /* 0x0007800001307983 */ /* 0x000ea80000300a00 */
[----:B------:R-:W2:Y:S01]  /*1be8f0*/  LDL.LU.64 R60, [R1+0x798] ;  /* 0x00079800013c7983 */ /* 0x000ea20000300a00 */
[----:B------:R-:W-:-:S03]  /*1be900*/  PRMT R41, R9, 0x7771, RZ ;  /* 0x0000777109297816 */ /* 0x000fc600000000ff */
[----:B------:R-:W2:Y:S01]  /*1be910*/  LDL.LU.64 R50, [R1+0x7a8] ;  /* 0x0007a80001327983 */ /* 0x000ea20000300a00 */
[----:B------:R-:W-:-:S03]  /*1be920*/  LOP3.LUT P0, RZ, R39, 0x1, RZ, 0xc0, !PT ;  /* 0x0000000127ff7812 */ /* 0x000fc6000780c0ff */
        /* <DEDUP_REMOVED lines=25> */
[----:B0-----:R-:W-:Y:S02]  /*1beac0*/  PRMT R41, R9, 0x7773, RZ ;  /* 0x0000777309297816 */ /* 0x001fe400000000ff */
[----:B------:R-:W5:Y:S04]  /*1bead0*/  LDL.LU.64 R54, [R1+0x7b8] ;  /* 0x0007b80001367983 */ /* 0x000f680000300a00 */
[----:B------:R0:W-:Y:S02]  /*1beae0*/  @P0 STG.E.U8 desc[UR46][R58.64], R41 ;  /* 0x000000293a000986 */ /* 0x0001e4000c10112e */
[----:B0-----:R-:W-:-:S02]  /*1beaf0*/  PRMT R41, R42, 0x7770, RZ ;  /* 0x000077702a297816 */ /* 0x001fc400000000ff */
[----:B------:R-:W5:Y:S04]  /*1beb00*/  LDL.LU.64 R58, [R1+0x7c8] ;  /* 0x0007c800013a7983 */ /* 0x000f680000300a00 */
[----:B------:R-:W5:Y:S04]  /*1beb10*/  LDL.LU R9, [R1+0x64] ;  /* 0x0000640001097983 */ /* 0x000f680000300800 */
        /* <DEDUP_REMOVED lines=12> */
[----:B----4-:R2:W-:Y:S01]  /*1bebe0*/  @P6 STG.E.U8 desc[UR46][R44.64], R41 ;  /* 0x000000292c006986 */ /* 0x0105e2000c10112e */
        /* <DEDUP_REMOVED lines=20> */
[----:B-----5:R0:W-:Y:S01]  /*1bed30*/  @P5 STG.E.U8 desc[UR46][R56.64], R41 ;  /* 0x0000002938005986 */ /* 0x0201e2000c10112e */
[----:B------:R-:W-:Y:S02]  /*1bed40*/  LOP3.LUT P1, RZ, R40, 0x10000, RZ, 0xc0, !PT ;  /* 0x0001000028ff7812 */ /* 0x000fe4000782c0ff */
[----:B0-----:R-:W-:-:S05]  /*1bed50*/  PRMT R41, R0, 0x7772, RZ ;  /* 0x0000777200297816 */ /* 0x001fca00000000ff */
[----:B------:R0:W-:Y:S01]  /*1bed60*/  @P4 STG.E.U8 desc[UR46][R54.64], R41 ;  /* 0x0000002936004986 */ /* 0x0001e2000c10112e */
[----:B------:R-:W-:Y:S02]  /*1bed70*/  LOP3.LUT P0, RZ, R39, 0x80, RZ, 0xc0, !PT ;  /* 0x0000008027ff7812 */ /* 0x000fe4000780c0ff */
[----:B0-----:R-:W-:Y:S02]  /*1bed80*/  PRMT R41, R0, 0x7773, RZ ;  /* 0x0000777300297816 */ /* 0x001fe400000000ff */
[----:B------:R-:W2:Y:S04]  /*1bed90*/  LDL.LU R0, [R1+0x7b74] ;  /* 0x007b740001007983 */ /* 0x000ea80000300800 */
        /* <DEDUP_REMOVED lines=16> */
[----:B------:R-:W-:Y:S02]  /*1beea0*/  PRMT R41, R9, 0x7773, RZ ;  /* 0x0000777309297816 */ /* 0x000fe400000000ff */
[C---:B------:R-:W-:Y:S02]  /*1beeb0*/  LOP3.LUT P6, RZ, R39.reuse, 0x4000, RZ, 0xc0, !PT ;  /* 0x0000400027ff7812 */ /* 0x040fe400078cc0ff */
[C---:B------:R-:W-:Y:S02]  /*1beec0*/  LOP3.LUT P2, RZ, R40.reuse, 0x20000, RZ, 0xc0, !PT ;  /* 0x0002000028ff7812 */ /* 0x040fe4000784c0ff */
[----:B------:R-:W-:Y:S02]  /*1beed0*/  LOP3.LUT P1, RZ, R40, 0x40000, RZ, 0xc0, !PT ;  /* 0x0004000028ff7812 */ /* 0x000fe4000782c0ff */
[----:B------:R-:W-:Y:S02]  /*1beee0*/  LOP3.LUT P0, RZ, R39, 0x200, RZ, 0xc0, !PT ;  /* 0x0000020027ff7812 */ /* 0x000fe4000780c0ff */
[----:B------:R-:W-:-:S02]  /*1beef0*/  LOP3.LUT R43, R43, 0xfffffffe, RZ, 0xc0, !PT ;  /* 0xfffffffe2b2b7812 */ /* 0x000fc400078ec0ff */
[----:B--2---:R-:W-:-:S04]  /*1bef00*/  LOP3.LUT R0, R0, 0xfdffffff, RZ, 0xc0, !PT ;  /* 0xfdffffff00007812 */ /* 0x004fc800078ec0ff */
        /* <DEDUP_REMOVED lines=16> */
[----:B0-----:R-:W2:Y:S06]  /*1bf010*/  LDL.LU.64 R10, [R1+0x808] ;  /* 0x00080800010a7983 */ /* 0x001eac0000300a00 */
[----:B------:R-:W-:-:S02]  /*1bf020*/  @P6 LOP3.LUT R0, R0, 0x40000000, RZ, 0xfc, !PT ;  /* 0x4000000000006812 */ /* 0x000fc400078efcff */
[----:B------:R-:W-:Y:S02]  /*1bf030*/  LOP3.LUT P6, RZ, R40, 0x100000, RZ, 0xc0, !PT ;  /* 0x0010000028ff7812 */ /* 0x000fe400078cc0ff */
[----:B----4-:R-:W-:Y:S01]  /*1bf040*/  PRMT R41, R8, 0x7770, RZ ;  /* 0x0000777008297816 */ /* 0x010fe200000000ff */
[----:B------:R-:W3:Y:S01]  /*1bf050*/  LDL.LU.64 R46, [R1+0x830] ;  /* 0x00083000012e7983 */ /* 0x000ee20000300a00 */
[----:B------:R-:W-:-:S03]  /*1bf060*/  LOP3.LUT R0, R0, 0x7fffffff, RZ, 0xc0, !PT ;  /* 0x7fffffff00007812 */ /* 0x000fc600078ec0ff */
[----:B------:R-:W4:Y:S04]  /*1bf070*/  LDL.LU R9, [R1+0x50] ;  /* 0x0000500001097983 */ /* 0x000f280000300800 */
[----:B------:R-:W4:Y:S04]  /*1bf080*/  LDL.LU.64 R48, [R1+0x818] ;  /* 0x0008180001307983 */ /* 0x000f280000300a00 */
[----:B------:R0:W-:Y:S04]  /*1bf090*/  @P2 STG.E.U8 desc[UR46][R56.64], R41 ;  /* 0x0000002938002986 */ /* 0x0001e8000c10112e */
[----:B------:R-:W4:Y:S04]  /*1bf0a0*/  LDL.LU.64 R60, [R1+0x828] ;  /* 0x00082800013c7983 */ /* 0x000f280000300a00 */
[----:B------:R-:W4:Y:S04]  /*1bf0b0*/  LDL.LU.64 R50, [R1+0x840] ;  /* 0x0008400001327983 */ /* 0x000f280000300a00 */
[----:B------:R-:W4:Y:S01]  /*1bf0c0*/  LDL.LU.64 R52, [R1+0x850] ;  /* 0x0008500001347983 */ /* 0x000f220000300a00 */
[----:B------:R-:W-:-:S02]  /*1bf0d0*/  @P6 LOP3.LUT R0, R0, 0x80000000, RZ, 0xfc, !PT ;  /* 0x8000000000006812 */ /* 0x000fc400078efcff */
[----:B------:R-:W-:Y:S02]  /*1bf0e0*/  LOP3.LUT P6, RZ, R40, 0x80000, RZ, 0xc0, !PT ;  /* 0x0008000028ff7812 */ /* 0x000fe400078cc0ff */
[----:B0-----:R-:W-:Y:S01]  /*1bf0f0*/  PRMT R41, R8, 0x7771, RZ ;  /* 0x0000777108297816 */ /* 0x001fe200000000ff */
[----:B------:R-:W4:Y:S04]  /*1bf100*/  LDL.LU.64 R56, [R1+0x838] ;  /* 0x0008380001387983 */ /* 0x000f280000300a00 */
[----:B-----5:R0:W-:Y:S06]  /*1bf110*/  @P1 STG.E.U8 desc[UR46][R54.64], R41 ;  /* 0x0000002936001986 */ /* 0x0201ec000c10112e */
[----:B------:R-:W-:-:S02]  /*1bf120*/  @P6 LOP3.LUT R43, R43, 0x1, RZ, 0xfc, !PT ;  /* 0x000000012b2b6812 */ /* 0x000fc400078efcff */
[----:B------:R-:W-:Y:S02]  /*1bf130*/  LOP3.LUT P6, RZ, R39, 0x400, RZ, 0xc0, !PT ;  /* 0x0000040027ff7812 */ /* 0x000fe400078cc0ff */
[C---:B0-----:R-:W-:Y:S01]  /*1bf140*/  PRMT R41, R8.reuse, 0x7772, RZ ;  /* 0x0000777208297816 */ /* 0x041fe200000000ff */
[----:B------:R-:W5:Y:S04]  /*1bf150*/  LDL.LU.64 R54, [R1+0x848] ;  /* 0x0008480001367983 */ /* 0x000f680000300a00 */
[----:B------:R0:W-:Y:S02]  /*1bf160*/  @P0 STG.E.U8 desc[UR46][R58.64], R41 ;  /* 0x000000293a000986 */ /* 0x0001e4000c10112e */
[----:B0-----:R-:W-:Y:S02]  /*1bf170*/  PRMT R41, R8, 0x7773, RZ ;  /* 0x0000777308297816 */ /* 0x001fe400000000ff */
[----:B------:R-:W5:Y:S04]  /*1bf180*/  LDL.LU.64 R58, [R1+0x860] ;  /* 0x00086000013a7983 */ /* 0x000f680000300a00 */
[----:B------:R-:W5:Y:S04]  /*1bf190*/  LDL.LU R8, [R1+0x58] ;  /* 0x0000580001087983 */ /* 0x000f680000300800 */
[----:B------:R0:W-:Y:S01]  /*1bf1a0*/  @P6 STG.E.U8 desc[UR46][R14.64], R41 ;  /* 0x000000290e006986 */ /* 0x0001e2000c10112e */
[----:B------:R-:W-:-:S03]  /*1bf1b0*/  LOP3.LUT P6, RZ, R43, 0x1, RZ, 0xc0, !PT ;  /* 0x000000012bff7812 */ /* 0x000fc600078cc0ff */
[----:B------:R-:W3:Y:S01]  /*1bf1c0*/  LDL.LU.64 R42, [R1+0x820] ;  /* 0x00082000012a7983 */ /* 0x000ee20000300a00 */
[----:B0-----:R-:W-:-:S03]  /*1bf1d0*/  PRMT R41, R45, 0x7770, RZ ;  /* 0x000077702d297816 */ /* 0x001fc600000000ff */
[----:B------:R-:W5:Y:S06]  /*1bf1e0*/  LDL.LU.64 R14, [R1+0x870] ;  /* 0x00087000010e7983 */ /* 0x000f6c0000300a00 */
[----:B------:R0:W-:Y:S01]  /*1bf1f0*/  @P6 STG.E.U8 desc[UR46][R12.64], R41 ;  /* 0x000000290c006986 */ /* 0x0001e2000c10112e */
[----:B------:R-:W-:-:S03]  /*1bf200*/  LOP3.LUT P6, RZ, R0, 0x80000000, RZ, 0xc0, !PT ;  /* 0x8000000000ff7812 */ /* 0x000fc600078cc0ff */
[----:B0-----:R-:W5:Y:S01]  /*1bf210*/  LDL.LU.64 R12, [R1+0x858] ;  /* 0x00085800010c7983 */ /* 0x001f620000300a00 */
[----:B------:R-:W-:Y:S02]  /*1bf220*/  PRMT R41, R45, 0x7771, RZ ;  /* 0x000077712d297816 */ /* 0x000fe400000000ff */
[C---:B------:R-:W-:Y:S02]  /*1bf230*/  LOP3.LUT P5, RZ, R40.reuse, 0x800000, RZ, 0xc0, !PT ;  /* 0x0080000028ff7812 */ /* 0x040fe400078ac0ff */
[----:B------:R-:W-:-:S05]  /*1bf240*/  LOP3.LUT P4, RZ, R40, 0x1000000, RZ, 0xc0, !PT ;  /* 0x0100000028ff7812 */ /* 0x000fca000788c0ff */
        /* <DEDUP_REMOVED lines=19> */
[----:B0-----:R-:W-:-:S09]  /*1bf380*/  PRMT R41, R9, 0x7773, RZ ;  /* 0x0000777309297816 */ /* 0x001fd200000000ff */
[----:B------:R0:W-:Y:S02]  /*1bf390*/  @P6 STG.E.U8 desc[UR46][R52.64], R41 ;  /* 0x0000002934006986 */ /* 0x0001e4000c10112e */
[----:B0-----:R-:W-:-:S05]  /*1bf3a0*/  PRMT R41, R3, 0x7770, RZ ;  /* 0x0000777003297816 */ /* 0x001fca00000000ff */
[----:B------:R0:W-:Y:S02]  /*1bf3b0*/  @P5 STG.E.U8 desc[UR46][R56.64], R41 ;  /* 0x0000002938005986 */ /* 0x0001e4000c10112e */
[----:B0-----:R-:W-:-:S05]  /*1bf3c0*/  PRMT R41, R3, 0x7771, RZ ;  /* 0x0000777103297816 */ /* 0x001fca00000000ff */
[----:B-----5:R0:W-:Y:S02]  /*1bf3d0*/  @P4 STG.E.U8 desc[UR46][R54.64], R41 ;  /* 0x0000002936004986 */ /* 0x0201e4000c10112e */
[----:B0-----:R-:W-:-:S05]  /*1bf3e0*/  PRMT R41, R3, 0x7772, RZ ;  /* 0x0000777203297816 */ /* 0x001fca00000000ff */
[----:B------:R0:W-:Y:S02]  /*1bf3f0*/  @P3 STG.E.U8 desc[UR46][R58.64], R41 ;  /* 0x000000293a003986 */ /* 0x0001e4000c10112e */
[----:B0-----:R-:W-:Y:S02]  /*1bf400*/  PRMT R41, R3, 0x7773, RZ ;  /* 0x0000777303297816 */ /* 0x001fe400000000ff */
[----:B------:R-:W3:Y:S01]  /*1bf410*/  LDL.LU R3, [R1+0x7b70] ;  /* 0x007b700001037983 */ /* 0x000ee20000300800 */
[----:B------:R-:W-:Y:S02]  /*1bf420*/  LOP3.LUT P2, RZ, R39, 0x10000, RZ, 0xc0, !PT ;  /* 0x0001000027ff7812 */ /* 0x000fe4000784c0ff */
        /* <DEDUP_REMOVED lines=8> */
[----:B------:R-:W4:Y:S01]  /*1bf4b0*/  LDL.LU.64 R12, [R1+0x890] ;  /* 0x00089000010c7983 */ /* 0x000f220000300a00 */
[C---:B------:R-:W-:Y:S02]  /*1bf4c0*/  LOP3.LUT P6, RZ, R39.reuse, 0x800000, RZ, 0xc0, !PT ;  /* 0x0080000027ff7812 */ /* 0x040fe400078cc0ff */
[----:B------:R-:W-:Y:S01]  /*1bf4d0*/  LOP3.LUT R0, R0, 0xfffdffff, RZ, 0xc0, !PT ;  /* 0xfffdffff00007812 */ /* 0x000fe200078ec0ff */
[----:B------:R-:W5:Y:S04]  /*1bf4e0*/  LDL.LU.64 R56, [R1+0x878] ;  /* 0x0008780001387983 */ /* 0x000f680000300a00 */
[----:B------:R-:W5:Y:S04]  /*1bf4f0*/  LDL.LU.64 R54, [R1+0x888] ;  /* 0x0008880001367983 */ /* 0x000f680000300a00 */
[----:B------:R-:W5:Y:S04]  /*1bf500*/  LDL.LU.64 R58, [R1+0x8a0] ;  /* 0x0008a000013a7983 */ /* 0x000f680000300a00 */
[----:B------:R-:W5:Y:S01]  /*1bf510*/  LDL.LU R9, [R1+0x5c] ;  /* 0x00005c0001097983 */ /* 0x000f620000300800 */
[----:B------:R-:W-:-:S03]  /*1bf520*/  LOP3.LUT P3, RZ, R39, 0x20000, RZ, 0xc0, !PT ;  /* 0x0002000027ff7812 */ /* 0x000fc6000786c0ff */
[----:B------:R-:W5:Y:S01]  /*1bf530*/  LDL.LU.64 R14, [R1+0x8b0] ;  /* 0x0008b000010e7983 */ /* 0x000f620000300a00 */
[----:B------:R-:W-:-:S04]  /*1bf540*/  @P6 LOP3.LUT R0, R0, 0x20000, RZ, 0xfc, !PT ;  /* 0x0002000000006812 */ /* 0x000fc800078efcff */
[----:B------:R-:W-:Y:S02]  /*1bf550*/  LOP3.LUT R0, R0, 0xfffbffff, RZ, 0xc0, !PT ;  /* 0xfffbffff00007812 */ /* 0x000fe400078ec0ff */
[C---:B------:R-:W-:Y:S02]  /*1bf560*/  LOP3.LUT P1, RZ, R40.reuse, 0x8000000, RZ, 0xc0, !PT ;  /* 0x0800000028ff7812 */ /* 0x040fe4000782c0ff */
[----:B------:R-:W-:Y:S02]  /*1bf570*/  LOP3.LUT P0, RZ, R40, 0x10000000, RZ, 0xc0, !PT ;  /* 0x1000000028ff7812 */ /* 0x000fe4000780c0ff */
        /* <DEDUP_REMOVED lines=16> */
[----:B--2---:R0:W-:Y:S04]  /*1bf680*/  @P3 STG.E.U8 desc[UR46][R10.64], R40 ;  /* 0x000000280a003986 */ /* 0x0041e8000c10112e */
[----:B0-----:R-:W2:Y:S04]  /*1bf690*/  LDL.LU.64 R10, [R1+0x898] ;  /* 0x00089800010a7983 */ /* 0x001ea80000300a00 */
[----:B------:R-:W3:Y:S01]  /*1bf6a0*/  LDL.LU R50, [R1+0x40] ;  /* 0x0000400001327983 */ /* 0x000ee20000300800 */
[----:B------:R-:W-:Y:S02]  /*1bf6b0*/  LOP3.LUT P2, RZ, R39, 0x40000, RZ, 0xc0, !PT ;  /* 0x0004000027ff7812 */ /* 0x000fe4000784c0ff */
[----:B------:R-:W-:-:S11]  /*1bf6c0*/  PRMT R40, R8, 0x7773, RZ ;  /* 0x0000777308287816 */ /* 0x000fd600000000ff */
[----:B----4-:R0:W-:Y:S04]  /*1bf6d0*/  @P2 STG.E.U8 desc[UR46][R12.64], R40 ;  /* 0x000000280c002986 */ /* 0x0101e8000c10112e */
[----:B0-----:R-:W4:Y:S04]  /*1bf6e0*/  LDL.LU.64 R12, [R1+0x8a8] ;  /* 0x0008a800010c7983 */ /* 0x001f280000300a00 */
[----:B------:R-:W4:Y:S04]  /*1bf6f0*/  LDL.LU.64 R42, [R1+0x8c8] ;  /* 0x0008c800012a7983 */ /* 0x000f280000300a00 */
[----:B------:R-:W4:Y:S04]  /*1bf700*/  LDL.LU.64 R44, [R1+0x8d8] ;  /* 0x0008d800012c7983 */ /* 0x000f280000300a00 */
[----:B------:R-:W4:Y:S04]  /*1bf710*/  LDL.LU R51, [R1+0x44] ;  /* 0x0000440001337983 */ /* 0x000f280000300800 */
[----:B------:R-:W4:Y:S01]  /*1bf720*/  LDL.LU.64 R46, [R1+0x8c0] ;  /* 0x0008c000012e7983 */ /* 0x000f220000300a00 */
[----:B------:R-:W-:-:S03]  /*1bf730*/  LOP3.LUT R0, R0, 0xff7fffff, RZ, 0xc0, !PT ;  /* 0xff7fffff00007812 */ /* 0x000fc600078ec0ff */
[----:B------:R-:W4:Y:S01]  /*1bf740*/  LDL.LU.64 R48, [R1+0x8d0] ;  /* 0x0008d00001307983 */ /* 0x000f220000300a00 */
[----:B-----5:R-:W-:-:S03]  /*1bf750*/  PRMT R40, R9, 0x7770, RZ ;  /* 0x0000777009287816 */ /* 0x020fc600000000ff */
[----:B------:R-:W5:Y:S01]  /*1bf760*/  LDL.LU R8, [R1+0x48] ;  /* 0x0000480001087983 */ /* 0x000f620000300800 */
[----:B------:R-:W-:Y:S02]  /*1bf770*/  @P6 LOP3.LUT R0, R0, 0x800000, RZ, 0xfc, !PT ;  /* 0x0080000000006812 */ /* 0x000fe400078efcff */
[----:B------:R-:W-:Y:S01]  /*1bf780*/  LOP3.LUT P6, RZ, R39, 0x100000, RZ, 0xc0, !PT ;  /* 0x0010000027ff7812 */ /* 0x000fe200078cc0ff */
[----:B------:R-:W5:Y:S04]  /*1bf790*/  LDL.LU.64 R60, [R1+0x8e8] ;  /* 0x0008e800013c7983 */ /* 0x000f680000300a00 */
[----:B------:R0:W-:Y:S01]  /*1bf7a0*/  @P1 STG.E.U8 desc[UR46][R56.64], R40 ;  /* 0x0000002838001986 */ /* 0x0001e2000c10112e */
        /* <DEDUP_REMOVED lines=10> */
[C---:B------:R-:W-:Y:S02]  /*1bf850*/  LOP3.LUT P6, RZ, R0.reuse, 0x1000000, RZ, 0xc0, !PT ;  /* 0x0100000000ff7812 */ /* 0x040fe400078cc0ff */
        /* <DEDUP_REMOVED lines=14> */
[----:B------:R-:W-:Y:S02]  /*1bf940*/  LOP3.LUT P5, RZ, R39, 0x1000000, RZ, 0xc0, !PT ;  /* 0x0100000027ff7812 */ /* 0x000fe400078ac0ff */
        /* <DEDUP_REMOVED lines=32> */
[----:B------:R-:W4:Y:S01]  /*1bfb50*/  LDL.LU.64 R14, [R1+0x928] ;  /* 0x00092800010e7983 */ /* 0x000f220000300a00 */
[----:B------:R-:W-:Y:S02]  /*1bfb60*/  LOP3.LUT P6, RZ, R3, 0x400, RZ, 0xc0, !PT ;  /* 0x0000040003ff7812 */ /* 0x000fe400078cc0ff */
[----:B------:R-:W-:Y:S01]  /*1bfb70*/  LOP3.LUT R0, R0, 0xfffffdff, RZ, 0xc0, !PT ;  /* 0xfffffdff00007812 */ /* 0x000fe200078ec0ff */
[----:B------:R-:W5:Y:S04]  /*1bfb80*/  LDL.LU.64 R58, [R1+0x938] ;  /* 0x00093800013a7983 */ /* 0x000f680000300a00 */
[----:B------:R-:W3:Y:S04]  /*1bfb90*/  LDL.LU.64 R52, [R1+0x920] ;  /* 0x0009200001347983 */ /* 0x000ee80000300a00 */
[----:B------:R-:W3:Y:S04]  /*1bfba0*/  LDL.LU.64 R56, [R1+0x930] ;  /* 0x0009300001387983 */ /* 0x000ee80000300a00 */
[----:B------:R-:W3:Y:S04]  /*1bfbb0*/  LDL.LU.64 R54, [R1+0x948] ;  /* 0x0009480001367983 */ /* 0x000ee80000300a00 */
[----:B------:R-:W3:Y:S01]  /*1bfbc0*/  LDL.LU R43, [R1+0x30] ;  /* 0x00003000012b7983 */ /* 0x000ee20000300800 */
        /* <DEDUP_REMOVED lines=20> */
[----:B------:R-:W-:-:S07]  /*1bfd10*/  LOP3.LUT P1, RZ, R39, 0x10000000, RZ, 0xc0, !PT ;  /* 0x1000000027ff7812 */ /* 0x000fce000782c0ff */
[----:B------:R-:W-:Y:S02]  /*1bfd20*/  @P6 LOP3.LUT R0, R0, 0x8000, RZ, 0xfc, !PT ;  /* 0x0000800000006812 */ /* 0x000fe400078efcff */
[----:B------:R-:W-:Y:S02]  /*1bfd30*/  LOP3.LUT P6, RZ, R39, 0x20000000, RZ, 0xc0, !PT ;  /* 0x2000000027ff7812 */ /* 0x000fe400078cc0ff */
[----:B------:R-:W-:-:S05]  /*1bfd40*/  PRMT R39, R9, 0x7771, RZ ;  /* 0x0000777109277816 */ /* 0x000fca00000000ff */
[----:B--2---:R0:W-:Y:S04]  /*1bfd50*/  @P3 STG.E.U8 desc[UR46][R10.64], R39 ;  /* 0x000000270a003986 */ /* 0x0041e8000c10112e */
[----:B0-----:R-:W2:Y:S01]  /*1bfd60*/  LDL.LU.64 R10, [R1+0x958] ;  /* 0x00095800010a7983 */ /* 0x001ea20000300a00 */
[----:B------:R-:W-:-:S03]  /*1bfd70*/  PRMT R39, R9, 0x7772, RZ ;  /* 0x0000777209277816 */ /* 0x000fc600000000ff */
[----:B------:R-:W2:Y:S04]  /*1bfd80*/  LDL.LU R42, [R1+0x34] ;  /* 0x00003400012a7983 */ /* 0x000ea80000300800 */
[----:B----4-:R0:W-:Y:S04]  /*1bfd90*/  @P0 STG.E.U8 desc[UR46][R14.64], R39 ;  /* 0x000000270e000986 */ /* 0x0101e8000c10112e */
[----:B0-----:R-:W4:Y:S01]  /*1bfda0*/  LDL.LU.64 R14, [R1+0x940] ;  /* 0x00094000010e7983 */ /* 0x001f220000300a00 */
[----:B------:R-:W-:-:S03]  /*1bfdb0*/  PRMT R39, R9, 0x7773, RZ ;  /* 0x0000777309277816 */ /* 0x000fc600000000ff */
[----:B------:R-:W4:Y:S04]  /*1bfdc0*/  LDL.LU.64 R8, [R1+0x950] ;  /* 0x0009500001087983 */ /* 0x000f280000300a00 */
[----:B------:R-:W4:Y:S04]  /*1bfdd0*/  LDL.LU.64 R40, [R1+0x968] ;  /* 0x0009680001287983 */ /* 0x000f280000300a00 */
[----:B------:R-:W4:Y:S04]  /*1bfde0*/  LDL.LU.64 R44, [R1+0x978] ;  /* 0x00097800012c7983 */ /* 0x000f280000300a00 */
[----:B-----5:R0:W-:Y:S01]  /*1bfdf0*/  @P1 STG.E.U8 desc[UR46][R58.64], R39 ;  /* 0x000000273a001986 */ /* 0x0201e2000c10112e */
[----:B------:R-:W-:-:S02]  /*1bfe00*/  LOP3.LUT P2, RZ, R3, 0x20, RZ, 0xc0, !PT ;  /* 0x0000002003ff7812 */ /* 0x000fc4000784c0ff */
[----:B------:R-:W-:Y:S01]  /*1bfe10*/  LOP3.LUT R0, R0, 0xfffeffff, RZ, 0xc0, !PT ;  /* 0xfffeffff00007812 */ /* 0x000fe200078ec0ff */
[----:B0-----:R-:W5:Y:S04]  /*1bfe20*/  LDL.LU R58, [R1+0x38] ;  /* 0x00003800013a7983 */ /* 0x001f680000300800 */
[----:B------:R-:W5:Y:S01]  /*1bfe30*/  LDL.LU.64 R46, [R1+0x960] ;  /* 0x00096000012e7983 */ /* 0x000f620000300a00 */
[----:B------:R-:W-:Y:S02]  /*1bfe40*/  @P6 LOP3.LUT R0, R0, 0x10000, RZ, 0xfc, !PT ;  /* 0x0001000000006812 */ /* 0x000fe400078efcff */
[----:B------:R-:W-:Y:S02]  /*1bfe50*/  LOP3.LUT P6, RZ, R3, 0x40, RZ, 0xc0, !PT ;  /* 0x0000004003ff7812 */ /* 0x000fe400078cc0ff */
[C---:B---3--:R-:W-:Y:S01]  /*1bfe60*/  PRMT R39, R43.reuse, 0x7770, RZ ;  /* 0x000077702b277816 */ /* 0x048fe200000000ff */
[----:B------:R-:W3:Y:S04]  /*1bfe70*/  LDL.LU.64 R48, [R1+0x970] ;  /* 0x0009700001307983 */ /* 0x000ee80000300a00 */
[----:B------:R-:W3:Y:S04]  /*1bfe80*/  LDL.LU R59, [R1+0x3c] ;  /* 0x00003c00013b7983 */ /* 0x000ee80000300800 */
[----:B------:R-:W3:Y:S04]  /*1bfe90*/  LDL.LU.64 R60, [R1+0x988] ;  /* 0x00098800013c7983 */ /* 0x000ee80000300a00 */
[----:B------:R-:W3:Y:S04]  /*1bfea0*/  LDL.LU.64 R50, [R1+0x998] ;  /* 0x0009980001327983 */ /* 0x000ee80000300a00 */
[----:B------:R0:W-:Y:S02]  /*1bfeb0*/  @P2 STG.E.U8 desc[UR46][R52.64], R39 ;  /* 0x0000002734002986 */ /* 0x0001e4000c10112e */
[----:B0-----:R-:W-:-:S02]  /*1bfec0*/  PRMT R39, R43, 0x7771, RZ ;  /* 0x000077712b277816 */ /* 0x001fc400000000ff */
[----:B------:R-:W3:Y:S04]  /*1bfed0*/  LDL.LU.64 R52, [R1+0x980] ;  /* 0x0009800001347983 */ /* 0x000ee80000300a00 */
[----:B------:R0:W-:Y:S01]  /*1bfee0*/  @P6 STG.E.U8 desc[UR46][R56.64], R39 ;  /* 0x0000002738006986 */ /* 0x0001e2000c10112e */
[C---:B------:R-:W-:Y:S02]  /*1bfef0*/  LOP3.LUT P6, RZ, R0.reuse, 0x10000, RZ, 0xc0, !PT ;  /* 0x0001000000ff7812 */ /* 0x040fe400078cc0ff */
[----:B0-----:R-:W-:Y:S01]  /*1bff00*/  PRMT R39, R43, 0x7772, RZ ;  /* 0x000077722b277816 */ /* 0x001fe200000000ff */
[----:B------:R-:W3:Y:S10]  /*1bff10*/  LDL.LU.64 R56, [R1+0x990] ;  /* 0x0009900001387983 */ /* 0x000ef40000300a00 */
[----:B------:R0:W-:Y:S01]  /*1bff20*/  @P6 STG.E.U8 desc[UR46][R54.64], R39 ;  /* 0x0000002736006986 */ /* 0x0001e2000c10112e */
[----:B------:R-:W-:-:S03]  /*1bff30*/  LOP3.LUT P6, RZ, R0, 0x8000, RZ, 0xc0, !PT ;  /* 0x0000800000ff7812 */ /* 0x000fc600078cc0ff */
[----:B0-----:R-:W3:Y:S01]  /*1bff40*/  LDL.LU.64 R54, [R1+0x9b0] ;  /* 0x0009b00001367983 */ /* 0x001ee20000300a00 */
[----:B------:R-:W-:-:S09]  /*1bff50*/  PRMT R39, R43, 0x7773, RZ ;  /* 0x000077732b277816 */ /* 0x000fd200000000ff */
        /* <DEDUP_REMOVED lines=8> */
[----:B------:R-:W-:Y:S02]  /*1bffe0*/  LOP3.LUT P4, RZ, R38, 0x4, RZ, 0xc0, !PT ;  /* 0x0000000426ff7812 */ /* 0x000fe4000788c0ff */
[C---:B------:R-:W-:Y:S02]  /*1bfff0*/  LOP3.LUT P3, RZ, R3.reuse, 0x800, RZ, 0xc0, !PT ;  /* 0x0000080003ff7812 */ /* 0x040fe4000786c0ff */
[----:B------:R-:W-:-:S03]  /*1c0000*/  LOP3.LUT P0, RZ, R3, 0x1000, RZ, 0xc0, !PT ;  /* 0x0000100003ff7812 */ /* 0x000fc6000780c0ff */
[----:B------:R0:W-:Y:S01]  /*1c0010*/  @P6 STG.E.U8 desc[UR46][R8.64], R39 ;  /* 0x0000002708006986 */ /* 0x0001e2000c10112e */
[----:B------:R-:W-:Y:S02]  /*1c0020*/  LOP3.LUT P6, RZ, R0, 0x1000, RZ, 0xc0, !PT ;  /* 0x0000100000ff7812 */ /* 0x000fe400078cc0ff */
[C---:B------:R-:W-:Y:S02]  /*1c0030*/  LOP3.LUT P1, RZ, R38.reuse, 0x8, RZ, 0xc0, !PT ;  /* 0x0000000826ff7812 */ /* 0x040fe4000782c0ff */
[----:B------:R-:W-:Y:S01]  /*1c0040*/  LOP3.LUT P2, RZ, R38, 0x10, RZ, 0xc0, !PT ;  /* 0x0000001026ff7812 */ /* 0x000fe2000784c0ff */
[----:B------:R-:W4:Y:S01]  /*1c0050*/  LDL.LU.64 R14, [R1+0x7b60] ;  /* 0x007b6000010e7983 */ /* 0x000f220000300a00 */
[----:B0-----:R-:W-:-:S03]  /*1c0060*/  PRMT R39, R42, 0x7772, RZ ;  /* 0x000077722a277816 */ /* 0x001fc600000000ff */
[----:B------:R-:W4:Y:S04]  /*1c0070*/  LDL.LU.64 R8, [R1+0x7b58] ;  /* 0x007b580001087983 */ /* 0x000f280000300a00 */
[----:B------:R0:W-:Y:S01]  /*1c0080*/  @P6 STG.E.U8 desc[UR46][R40.64], R39 ;  /* 0x0000002728006986 */ /* 0x0001e2000c10112e */
[----:B------:R-:W-:Y:S02]  /*1c0090*/  LOP3.LUT P6, RZ, R0, 0x800, RZ, 0xc0, !PT ;  /* 0x0000080000ff7812 */ /* 0x000fe400078cc0ff */
[----:B0-----:R-:W-:-:S11]  /*1c00a0*/  PRMT R39, R42, 0x7773, RZ ;  /* 0x000077732a277816 */ /* 0x001fd600000000ff */
[----:B------:R5:W-:Y:S01]  /*1c00b0*/  @P6 STG.E.U8 desc[UR46][R44.64], R39 ;  /* 0x000000272c006986 */ /* 0x000be2000c10112e */
[----:B------:R-:W-:Y:S02]  /*1c00c0*/  LOP3.LUT P6, RZ, R0, 0x400, RZ, 0xc0, !PT ;  /* 0x0000040000ff7812 */ /* 0x000fe400078cc0ff */
[----:B-----5:R-:W-:-:S11]  /*1c00d0*/  PRMT R39, R58, 0x7770, RZ ;  /* 0x000077703a277816 */ /* 0x020fd600000000ff */
[----:B------:R0:W-:Y:S01]  /*1c00e0*/  @P6 STG.E.U8 desc[UR46][R46.64], R39 ;  /* 0x000000272e006986 */ /* 0x0001e2000c10112e */
[----:B------:R-:W-:Y:S02]  /*1c00f0*/  LOP3.LUT P6, RZ, R0, 0x200, RZ, 0xc0, !PT ;  /* 0x0000020000ff7812 */ /* 0x000fe400078cc0ff */
[----:B0-----:R-:W-:-:S11]  /*1c0100*/  PRMT R39, R58, 0x7771, RZ ;  /* 0x000077713a277816 */ /* 0x001fd600000000ff */
[----:B---3--:R0:W-:Y:S02]  /*1c0110*/  @P6 STG.E.U8 desc[UR46][R48.64], R39 ;  /* 0x0000002730006986 */ /* 0x0081e4000c10112e */
[C---:B0-----:R-:W-:Y:S02]  /*1c0120*/  PRMT R39, R58.reuse, 0x7772, RZ ;  /* 0x000077723a277816 */ /* 0x041fe400000000ff */
[----:B------:R-:W3:Y:S04]  /*1c0130*/  LDL.LU.64 R48, [R1+0x9a8] ;  /* 0x0009a80001307983 */ /* 0x000ee80000300a00 */
        /* <DEDUP_REMOVED lines=10> */
[----:B------:R-:W5:Y:S04]  /*1c01e0*/  LDL.LU.64 R54, [R1+0x9b8] ;  /* 0x0009b80001367983 */ /* 0x000f680000300a00 */
[----:B--2---:R0:W-:Y:S04]  /*1c01f0*/  @P2 STG.E.U8 desc[UR46][R10.64], R39 ;  /* 0x000000270a002986 */ /* 0x0041e8000c10112e */
[----:B0-----:R-:W2:Y:S04]  /*1c0200*/  LDL.LU.64 R10, [R1+0x9d0] ;  /* 0x0009d000010a7983 */ /* 0x001ea80000300a00 */
[----:B------:R-:W4:Y:S04]  /*1c0210*/  LDL.LU R57, [R1+0x20] ;  /* 0x0000200001397983 */ /* 0x000f280000300800 */
[----:B------:R-:W2:Y:S04]  /*1c0220*/  LDL.LU.64 R60, [R1+0x9e0] ;  /* 0x0009e000013c7983 */ /* 0x000ea80000300a00 */
[----:B------:R-:W2:Y:S04]  /*1c0230*/  LDL.LU.64 R50, [R1+0x9c8] ;  /* 0x0009c80001327983 */ /* 0x000ea80000300a00 */
[----:B------:R-:W2:Y:S04]  /*1c0240*/  LDL.LU.64 R52, [R1+0x9d8] ;  /* 0x0009d80001347983 */ /* 0x000ea80000300a00 */
[----:B------:R-:W2:Y:S04]  /*1c0250*/  LDL.LU.64 R44, [R1+0x9f0] ;  /* 0x0009f000012c7983 */ /* 0x000ea80000300a00 */
[----:B------:R-:W2:Y:S04]  /*1c0260*/  LDL.LU R56, [R1+0x24] ;  /* 0x0000240001387983 */ /* 0x000ea80000300800 */
[----:B------:R-:W2:Y:S01]  /*1c0270*/  LDL.LU.64 R58, [R1+0xa00] ;  /* 0x000a0000013a7983 */ /* 0x000ea20000300a00 */
        /* <DEDUP_REMOVED lines=18> */
[----:B------:R-:W-:Y:S02]  /*1c03a0*/  LOP3.LUT P1, RZ, R3, 0x4000, RZ, 0xc0, !PT ;  /* 0x0000400003ff7812 */ /* 0x000fe4000782c0ff */
[C---:B------:R-:W-:Y:S02]  /*1c03b0*/  LOP3.LUT P4, RZ, R38.reuse, 0x20, RZ, 0xc0, !PT ;  /* 0x0000002026ff7812 */ /* 0x040fe4000788c0ff */
[----:B------:R-:W-:-:S05]  /*1c03c0*/  LOP3.LUT P5, RZ, R38, 0x40, RZ, 0xc0, !PT ;  /* 0x0000004026ff7812 */ /* 0x000fca00078ac0ff */
[----:B------:R-:W-:Y:S02]  /*1c03d0*/  @P3 LOP3.LUT R0, R0, 0x80, RZ, 0xfc, !PT ;  /* 0x0000008000003812 */ /* 0x000fe400078efcff */
[----:B------:R-:W-:Y:S02]  /*1c03e0*/  LOP3.LUT P3, RZ, R38, 0x80, RZ, 0xc0, !PT ;  /* 0x0000008026ff7812 */ /* 0x000fe4000786c0ff */
[----:B------:R-:W-:Y:S02]  /*1c03f0*/  LOP3.LUT P2, RZ, R3, 0x8000, RZ, 0xc0, !PT ;  /* 0x0000800003ff7812 */ /* 0x000fe4000784c0ff */
[----:B------:R-:W-:-:S09]  /*1c0400*/  LOP3.LUT R0, R0, 0xfffffeff, RZ, 0xc0, !PT ;  /* 0xfffffeff00007812 */ /* 0x000fd200078ec0ff */
[----:B------:R-:W-:Y:S02]  /*1c0410*/  @P3 LOP3.LUT R0, R0, 0x100, RZ, 0xfc, !PT ;  /* 0x0000010000003812 */ /* 0x000fe400078efcff */
[----:B------:R-:W-:Y:S02]  /*1c0420*/  LOP3.LUT P3, RZ, R3, 0x10000, RZ, 0xc0, !PT ;  /* 0x0001000003ff7812 */ /* 0x000fe4000786c0ff */
[----:B----4-:R-:W-:-:S05]  /*1c0430*/  PRMT R38, R57, 0x7770, RZ ;  /* 0x0000777039267816 */ /* 0x010fca00000000ff */
[----:B---3--:R0:W-:Y:S02]  /*1c0440*/  @P0 STG.E.U8 desc[UR46][R48.64], R38 ;  /* 0x0000002630000986 */ /* 0x0081e4000c10112e */
[C---:B0-----:R-:W-:Y:S02]  /*1c0450*/  PRMT R38, R57.reuse, 0x7771, RZ ;  /* 0x0000777139267816 */ /* 0x041fe400000000ff */
[----:B------:R-:W3:Y:S04]  /*1c0460*/  LDL.LU R48, [R1+0x28] ;  /* 0x0000280001307983 */ /* 0x000ee80000300800 */
[----:B-----5:R0:W-:Y:S04]  /*1c0470*/  @P1 STG.E.U8 desc[UR46][R54.64], R38 ;  /* 0x0000002636001986 */ /* 0x0201e8000c10112e */
[----:B0-----:R-:W4:Y:S01]  /*1c0480*/  LDL.LU.64 R54, [R1+0x9e8] ;  /* 0x0009e80001367983 */ /* 0x001f220000300a00 */
[----:B------:R-:W-:-:S05]  /*1c0490*/  PRMT R38, R57, 0x7772, RZ ;  /* 0x0000777239267816 */ /* 0x000fca00000000ff */
[----:B--2---:R0:W-:Y:S04]  /*1c04a0*/  @P4 STG.E.U8 desc[UR46][R10.64], R38 ;  /* 0x000000260a004986 */ /* 0x0041e8000c10112e */
[----:B0-----:R-:W2:Y:S01]  /*1c04b0*/  LDL.LU.64 R10, [R1+0x9f8] ;  /* 0x0009f800010a7983 */ /* 0x001ea20000300a00 */
[----:B------:R-:W-:-:S05]  /*1c04c0*/  PRMT R38, R57, 0x7773, RZ ;  /* 0x0000777339267816 */ /* 0x000fca00000000ff */
[----:B------:R0:W-:Y:S04]  /*1c04d0*/  @P5 STG.E.U8 desc[UR46][R60.64], R38 ;  /* 0x000000263c005986 */ /* 0x0001e8000c10112e */
[----:B0-----:R-:W5:Y:S01]  /*1c04e0*/  LDL.LU.64 R60, [R1+0xa10] ;  /* 0x000a1000013c7983 */ /* 0x001f620000300a00 */
[----:B------:R-:W-:-:S05]  /*1c04f0*/  PRMT R38, R56, 0x7770, RZ ;  /* 0x0000777038267816 */ /* 0x000fca00000000ff */
[----:B------:R0:W-:Y:S02]  /*1c0500*/  @P2 STG.E.U8 desc[UR46][R50.64], R38 ;  /* 0x0000002632002986 */ /* 0x0001e4000c10112e */
[----:B0-----:R-:W-:Y:S02]  /*1c0510*/  PRMT R38, R56, 0x7771, RZ ;  /* 0x0000777138267816 */ /* 0x001fe400000000ff */
[----:B------:R-:W5:Y:S04]  /*1c0520*/  LDL.LU.64 R50, [R1+0xa30] ;  /* 0x000a300001327983 */ /* 0x000f680000300a00 */
[----:B------:R-:W5:Y:S04]  /*1c0530*/  LDL.LU R46, [R1+0x2c] ;  /* 0x00002c00012e7983 */ /* 0x000f680000300800 */
[----:B------:R0:W-:Y:S01]  /*1c0540*/  @P3 STG.E.U8 desc[UR46][R52.64], R38 ;  /* 0x0000002634003986 */ /* 0x0001e2000c10112e */
[----:B------:R-:W-:-:S02]  /*1c0550*/  LOP3.LUT P3, RZ, R0, 0x100, RZ, 0xc0, !PT ;  /* 0x0000010000ff7812 */ /* 0x000fc4000786c0ff */
[----:B0-----:R-:W-:Y:S01]  /*1c0560*/  PRMT R38, R56, 0x7772, RZ ;  /* 0x0000777238267816 */ /* 0x001fe200000000ff */
[----:B------:R-:W5:Y:S04]  /*1c0570*/  LDL.LU.64 R52, [R1+0xa08] ;  /* 0x000a080001347983 */ /* 0x000f680000300a00 */
[----:B------:R-:W5:Y:S06]  /*1c0580*/  LDL.LU.64 R40, [R1+0xa18] ;  /* 0x000a180001287983 */ /* 0x000f6c0000300a00 */
[----:B------:R0:W-:Y:S01]  /*1c0590*/  @P3 STG.E.U8 desc[UR46][R44.64], R38 ;  /* 0x000000262c003986 */ /* 0x0001e2000c10112e */
[----:B------:R-:W-:-:S02]  /*1c05a0*/  LOP3.LUT P3, RZ, R0, 0x80, RZ, 0xc0, !PT ;  /* 0x0000008000ff7812 */ /* 0x000fc4000786c0ff */
[----:B0-----:R-:W-:-:S11]  /*1c05b0*/  PRMT R38, R56, 0x7773, RZ ;  /* 0x0000777338267816 */ /* 0x001fd600000000ff */
[----:B------:R0:W-:Y:S04]  /*1c05c0*/  @P3 STG.E.U8 desc[UR46][R58.64], R38 ;  /* 0x000000263a003986 */ /* 0x0001e8000c10112e */
[----:B0-----:R-:W5:Y:S01]  /*1c05d0*/  LDL.LU.64 R58, [R1+0xa40] ;  /* 0x000a4000013a7983 */ /* 0x001f620000300a00 */
[----:B------:R-:W-:-:S03]  /*1c05e0*/  LOP3.LUT P3, RZ, R0, 0x40, RZ, 0xc0, !PT ;  /* 0x0000004000ff7812 */ /* 0x000fc6000786c0ff */
[----:B------:R-:W5:Y:S04]  /*1c05f0*/  LDL.LU.64 R42, [R1+0xa60] ;  /* 0x000a6000012a7983 */ /* 0x000f680000300a00 */
[----:B------:R-:W5:Y:S04]  /*1c0600*/  LDL.LU.64 R56, [R1+0xa38] ;  /* 0x000a380001387983 */ /* 0x000f680000300a00 */
[----:B------:R-:W5:Y:S04]  /*1c0610*/  LDL.LU R45, [R1+0x10] ;  /* 0x00001000012d7983 */ /* 0x000f680000300800 */
[----:B------:R-:W5:Y:S01]  /*1c0620*/  LDL.LU R47, [R1+0x1e34] ;  /* 0x001e3400012f7983 */ /* 0x000f620000300800 */
[----:B------:R-:W-:-:S02]  /*1c0630*/  LOP3.LUT P0, RZ, R3, 0x400000, RZ, 0xc0, !PT ;  /* 0x0040000003ff7812 */ /* 0x000fc4000780c0ff */
[----:B------:R-:W-:Y:S02]  /*1c0640*/  LOP3.LUT P1, RZ, R3, 0x800000, RZ, 0xc0, !PT ;  /* 0x0080000003ff7812 */ /* 0x000fe4000782c0ff */
[----:B---3--:R-:W-:-:S05]  /*1c0650*/  PRMT R38, R48, 0x7770, RZ ;  /* 0x0000777030267816 */ /* 0x008fca00000000ff */
[----:B----4-:R0:W-:Y:S01]  /*1c0660*/  @P3 STG.E.U8 desc[UR46][R54.64], R38 ;  /* 0x0000002636003986 */ /* 0x0101e2000c10112e */
[----:B------:R-:W-:Y:S02]  /*1c0670*/  LOP3.LUT P3, RZ, R0, 0x20, RZ, 0xc0, !PT ;  /* 0x0000002000ff7812 */ /* 0x000fe4000786c0ff */
[----:B0-----:R-:W-:Y:S01]  /*1c0680*/  PRMT R38, R48, 0x7771, RZ ;  /* 0x0000777130267816 */ /* 0x001fe200000000ff */
[----:B------:R-:W3:Y:S04]  /*1c0690*/  LDL.LU.64 R54, [R1+0xa48] ;  /* 0x000a480001367983 */ /* 0x000ee80000300a00 */
[----:B------:R-:W4:Y:S06]  /*1c06a0*/  LDL.LU R49, [R1+0x1e30] ;  /* 0x001e300001317983 */ /* 0x000f2c0000300800 */
[----:B--2---:R0:W-:Y:S01]  /*1c06b0*/  @P3 STG.E.U8 desc[UR46][R10.64], R38 ;  /* 0x000000260a003986 */ /* 0x0041e2000c10112e */
[----:B------:R-:W-:-:S02]  /*1c06c0*/  LOP3.LUT P3, RZ, R0, 0x10, RZ, 0xc0, !PT ;  /* 0x0000001000ff7812 */ /* 0x000fc4000786c0ff */
[----:B0-----:R-:W-:Y:S01]  /*1c06d0*/  PRMT R38, R48, 0x7772, RZ ;  /* 0x0000777230267816 */ /* 0x001fe200000000ff */
[----:B------:R-:W2:Y:S10]  /*1c06e0*/  LDL.LU.64 R10, [R1+0x7b50] ;  /* 0x007b5000010a7983 */ /* 0x000eb40000300a00 */
[----:B-----5:R0:W-:Y:S01]  /*1c06f0*/  @P3 STG.E.U8 desc[UR46][R60.64], R38 ;  /* 0x000000263c003986 */ /* 0x0201e2000c10112e */
[----:B------:R-:W-:-:S03]  /*1c0700*/  LOP3.LUT P3, RZ, R0, 0x8, RZ, 0xc0, !PT ;  /* 0x0000000800ff7812 */ /* 0x000fc6000786c0ff */
[----:B0-----:R-:W5:Y:S01]  /*1c0710*/  LDL.LU.64 R60, [R1+0xa88] ;  /* 0x000a8800013c7983 */ /* 0x001f620000300a00 */
[----:B------:R-:W-:-:S09]  /*1c0720*/  PRMT R38, R48, 0x7773, RZ ;  /* 0x0000777330267816 */ /* 0x000fd200000000ff */
[----:B------:R0:W-:Y:S01]  /*1c0730*/  @P3 STG.E.U8 desc[UR46][R50.64], R38 ;  /* 0x0000002632003986 */ /* 0x0001e2000c10112e */
[----:B------:R-:W-:-:S03]  /*1c0740*/  LOP3.LUT P3, RZ, R0, 0x4, RZ, 0xc0, !PT ;  /* 0x0000000400ff7812 */ /* 0x000fc6000786c0ff */
[----:B0-----:R-:W2:Y:S01]  /*1c0750*/  LDL.LU.64 R50, [R1+0xa98] ;  /* 0x000a980001327983 */ /* 0x001ea20000300a00 */
[----:B------:R-:W-:-:S03]  /*1c0760*/  PRMT R38, R46, 0x7770, RZ ;  /* 0x000077702e267816 */ /* 0x000fc600000000ff */
[----:B------:R-:W2:Y:S06]  /*1c0770*/  LDL.LU R48, [R1+0x14] ;  /* 0x0000140001307983 */ /* 0x000eac0000300800 */
[----:B------:R0:W-:Y:S04]  /*1c0780*/  @P3 STG.E.U8 desc[UR46][R52.64], R38 ;  /* 0x0000002634003986 */ /* 0x0001e8000c10112e */
[----:B0-----:R-:W2:Y:S01]  /*1c0790*/  LDL.LU.64 R52, [R1+0xa80] ;  /* 0x000a800001347983 */ /* 0x001ea20000300a00 */
[----:B------:R-:W-:-:S05]  /*1c07a0*/  PRMT R38, R46, 0x7771, RZ ;  /* 0x000077712e267816 */ /* 0x000fca00000000ff */
[----:B------:R0:W-:Y:S02]  /*1c07b0*/  @P0 STG.E.U8 desc[UR46][R40.64], R38 ;  /* 0x0000002628000986 */ /* 0x0001e4000c10112e */
[----:B0-----:R-:W-:-:S05]  /*1c07c0*/  PRMT R38, R46, 0x7772, RZ ;  /* 0x000077722e267816 */ /* 0x001fca00000000ff */
[----:B------:R0:W-:Y:S04]  /*1c07d0*/  @P1 STG.E.U8 desc[UR46][R58.64], R38 ;  /* 0x000000263a001986 */ /* 0x0001e8000c10112e */
[----:B0-----:R-:W2:Y:S01]  /*1c07e0*/  LDL.LU.64 R58, [R1+0xa90] ;  /* 0x000a9000013a7983 */ /* 0x001ea20000300a00 */
[C---:B------:R-:W-:Y:S02]  /*1c07f0*/  LOP3.LUT P6, RZ, R3.reuse, 0x1000000, RZ, 0xc0, !PT ;  /* 0x0100000003ff7812 */ /* 0x040fe400078cc0ff */
[----:B------:R-:W-:Y:S02]  /*1c0800*/  LOP3.LUT P4, RZ, R3, 0x2000000, RZ, 0xc0, !PT ;  /* 0x0200000003ff7812 */ /* 0x000fe4000788c0ff */
[C---:B------:R-:W-:Y:S02]  /*1c0810*/  LOP3.LUT P0, RZ, R0.reuse, 0x2, RZ, 0xc0, !PT ;  /* 0x0000000200ff7812 */ /* 0x040fe4000780c0ff */
[----:B------:R-:W-:-:S02]  /*1c0820*/  LOP3.LUT P1, RZ, R0, 0x1, RZ, 0xc0, !PT ;  /* 0x0000000100ff7812 */ /* 0x000fc4000782c0ff */
[----:B------:R-:W-:Y:S02]  /*1c0830*/  PRMT R0, R46, 0x7773, RZ ;  /* 0x000077732e007816 */ /* 0x000fe400000000ff */
[----:B------:R-:W-:-:S03]  /*1c0840*/  LOP3.LUT P5, RZ, R3, 0x4000000, RZ, 0xc0, !PT ;  /* 0x0400000003ff7812 */ /* 0x000fc600078ac0ff */
[----:B------:R0:W-:Y:S02]  /*1c0850*/  @P6 STG.E.U8 desc[UR46][R42.64], R0 ;  /* 0x000000002a006986 */ /* 0x0001e4000c10112e */
[----:B0-----:R-:W-:-:S05]  /*1c0860*/  PRMT R0, R45, 0x7770, RZ ;  /* 0x000077702d007816 */ /* 0x001fca00000000ff */
[----:B------:R0:W-:Y:S01]  /*1c0870*/  @P4 STG.E.U8 desc[UR46][R56.64], R0 ;  /* 0x0000000038004986 */ /* 0x0001e2000c10112e */
[----:B------:R-:W-:-:S03]  /*1c0880*/  LOP3.LUT P2, RZ, R37, 0x1, RZ, 0xc0, !PT ;  /* 0x0000000125ff7812 */ /* 0x000fc6000784c0ff */
[----:B0-----:R-:W2:Y:S01]  /*1c0890*/  LDL.LU.64 R56, [R1+0xab8] ;  /* 0x000ab80001387983 */ /* 0x001ea20000300a00 */
[----:B------:R-:W-:-:S05]  /*1c08a0*/  PRMT R0, R45, 0x7771, RZ ;  /* 0x000077712d007816 */ /* 0x000fca00000000ff */
[----:B---3--:R0:W-:Y:S01]  /*1c08b0*/  @P5 STG.E.U8 desc[UR46][R54.64], R0 ;  /* 0x0000000036005986 */ /* 0x0081e2000c10112e */
[----:B------:R-:W-:-:S03]  /*1c08c0*/  ISETP.LT.AND P5, PT, R47, UR24, !P2 ;  /* 0x000000182f007c0c */ /* 0x000fc6000d7a1270 */
[----:B0-----:R-:W3:Y:S01]  /*1c08d0*/  LDL.LU.64 R54, [R1+0xac8] ;  /* 0x000ac80001367983 */ /* 0x001ee20000300a00 */
[----:B------:R-:W-:-:S03]  /*1c08e0*/  PRMT R0, R45, 0x7772, RZ ;  /* 0x000077722d007816 */ /* 0x000fc600000000ff */
[----:B------:R-:W3:Y:S01]  /*1c08f0*/  LDL.LU R46, [R1+0x18] ;  /* 0x00001800012e7983 */ /* 0x000ee20000300800 */
[----:B----4-:R-:W-:-:S05]  /*1c0900*/  ISETP.LT.AND P2, PT, R49, UR22, !P2 ;  /* 0x0000001631007c0c */ /* 0x010fca000d741270 */
[----:B-----5:R0:W-:Y:S04]  /*1c0910*/  @P5 STG.E.U8 desc[UR46][R60.64], R0 ;  /* 0x000000003c005986 */ /* 0x0201e8000c10112e */
[----:B0-----:R-:W4:Y:S01]  /*1c0920*/  LDL.LU.64 R60, [R1+0xab0] ;  /* 0x000ab000013c7983 */ /* 0x001f220000300a00 */
[----:B------:R-:W-:-:S05]  /*1c0930*/  PRMT R0, R45, 0x7773, RZ ;  /* 0x000077732d007816 */ /* 0x000fca00000000ff */
[----:B--2---:R0:W-:Y:S01]  /*1c0940*/  @P2 STG.E.U8 desc[UR46][R50.64], R0 ;  /* 0x0000000032002986 */ /* 0x0041e2000c10112e */
[----:B------:R-:W-:-:S03]  /*1c0950*/  ISETP.LT.AND P2, PT, R47, UR20, !P0 ;  /* 0x000000142f007c0c */ /* 0x000fc6000c741270 */
[----:B0-----:R-:W2:Y:S01]  /*1c0960*/  LDL.LU.64 R50, [R1+0xac0] ;  /* 0x000ac00001327983 */ /* 0x001ea20000300a00 */
[----:B------:R-:W-:Y:S02]  /*1c0970*/  PRMT R0, R48, 0x7770, RZ ;  /* 0x0000777030007816 */ /* 0x000fe400000000ff */
[----:B------:R-:W-:-:S07]  /*1c0980*/  ISETP.LT.AND P0, PT, R49, UR18, !P0 ;  /* 0x0000001231007c0c */ /* 0x000fce000c701270 */
[----:B------:R0:W-:Y:S04]  /*1c0990*/  @P2 STG.E.U8 desc[UR46][R52.64], R0 ;  /* 0x0000000034002986 */ /* 0x0001e8000c10112e */
[----:B0-----:R-:W5:Y:S01]  /*1c09a0*/  LDL.LU.64 R52, [R1+0xae8] ;  /* 0x000ae80001347983 */ /* 0x001f620000300a00 */
[----:B------:R-:W-:-:S05]  /*1c09b0*/  PRMT R0, R48, 0x7771, RZ ;  /* 0x0000777130007816 */ /* 0x000fca00000000ff */
[----:B------:R0:W-:Y:S04]  /*1c09c0*/  @P0 STG.E.U8 desc[UR46][R58.64], R0 ;  /* 0x000000003a000986 */ /* 0x0001e8000c10112e */
[----:B0-----:R-:W5:Y:S01]  /*1c09d0*/  LDL.LU.64 R58, [R1+0xaf8] ;  /* 0x000af800013a7983 */ /* 0x001f620000300a00 */
[----:B------:R-:W-:Y:S02]  /*1c09e0*/  LOP3.LUT P3, RZ, R37, 0x10, RZ, 0xc0, !PT ;  /* 0x0000001025ff7812 */ /* 0x000fe4000786c0ff */
[----:B------:R-:W-:Y:S01]  /*1c09f0*/  PRMT R0, R48, 0x7772, RZ ;  /* 0x0000777230007816 */ /* 0x000fe200000000ff */
[----:B------:R-:W5:Y:S01]  /*1c0a00*/  LDL.LU R45, [R1+0x1c] ;  /* 0x00001c00012d7983 */ /* 0x000f620000300800 */
[----:B------:R-:W-:Y:S02]  /*1c0a10*/  ISETP.LT.AND P0, PT, R47, UR16, !P3 ;  /* 0x000000102f007c0c */ /* 0x000fe4000df01270 */
[----:B------:R-:W-:-:S11]  /*1c0a20*/  LOP3.LUT P4, RZ, R37, 0x100, RZ, 0xc0, !PT ;  /* 0x0000010025ff7812 */ /* 0x000fd6000788c0ff */
[----:B------:R0:W-:Y:S01]  /*1c0a30*/  @P0 STG.E.U8 desc[UR46][R56.64], R0 ;  /* 0x0000000038000986 */ /* 0x0001e2000c10112e */
[----:B------:R-:W-:-:S03]  /*1c0a40*/  ISETP.LT.AND P0, PT, R49, UR14, !P3 ;  /* 0x0000000e31007c0c */ /* 0x000fc6000df01270 */
[----:B0-----:R-:W5:Y:S01]  /*1c0a50*/  LDL.LU.64 R56, [R1+0xae0] ;  /* 0x000ae00001387983 */ /* 0x001f620000300a00 */
[----:B------:R-:W-:Y:S02]  /*1c0a60*/  PRMT R0, R48, 0x7773, RZ ;  /* 0x0000777330007816 */ /* 0x000fe400000000ff */
[----:B------:R-:W-:-:S07]  /*1c0a70*/  LOP3.LUT P5, RZ, R37, 0x400, RZ, 0xc0, !PT ;  /* 0x0000040025ff7812 */ /* 0x000fce00078ac0ff */
[----:B---3--:R0:W-:Y:S01]  /*1c0a80*/  @P0 STG.E.U8 desc[UR46][R54.64], R0 ;  /* 0x0000000036000986 */ /* 0x0081e2000c10112e */
[----:B------:R-:W-:-:S03]  /*1c0a90*/  ISETP.LT.AND P0, PT, R47, UR12, !P4 ;  /* 0x0000000c2f007c0c */ /* 0x000fc6000e701270 */
[----:B0-----:R-:W3:Y:S01]  /*1c0aa0*/  LDL.LU.64 R54, [R1+0xaf0] ;  /* 0x000af00001367983 */ /* 0x001ee20000300a00 */
[----:B------:R-:W-:-:S09]  /*1c0ab0*/  PRMT R0, R46, 0x7770, RZ ;  /* 0x000077702e007816 */ /* 0x000fd200000000ff */
[----:B----4-:R0:W-:Y:S01]  /*1c0ac0*/  @P0 STG.E.U8 desc[UR46][R60.64], R0 ;  /* 0x000000003c000986 */ /* 0x0101e2000c10112e */
[----:B------:R-:W-:-:S03]  /*1c0ad0*/  ISETP.LT.AND P0, PT, R49, UR10, !P4 ;  /* 0x0000000a31007c0c */ /* 0x000fc6000e701270 */
[----:B0-----:R-:W4:Y:S01]  /*1c0ae0*/  LDL.LU.64 R60, [R1+0xb18] ;  /* 0x000b1800013c7983 */ /* 0x001f220000300a00 */
[----:B------:R-:W-:-:S09]  /*1c0af0*/  PRMT R0, R46, 0x7771, RZ ;  /* 0x000077712e007816 */ /* 0x000fd200000000ff */
[----:B--2---:R0:W-:Y:S01]  /*1c0b00*/  @P0 STG.E.U8 desc[UR46][R50.64], R0 ;  /* 0x0000000032000986 */ /* 0x0041e2000c10112e */
[----:B------:R-:W-:Y:S02]  /*1c0b10*/  ISETP.LT.AND P0, PT, R47, UR8, !P5 ;  /* 0x000000082f007c0c */ /* 0x000fe4000ef01270 */
[C---:B------:R-:W-:Y:S02]  /*1c0b20*/  LOP3.LUT P2, RZ, R37.reuse, 0x1000, RZ, 0xc0, !PT ;  /* 0x0000100025ff7812 */ /* 0x040fe4000784c0ff */
[C---:B------:R-:W-:Y:S02]  /*1c0b30*/  LOP3.LUT P3, RZ, R37.reuse, 0x4000, RZ, 0xc0, !PT ;  /* 0x0000400025ff7812 */ /* 0x040fe4000786c0ff */
[----:B------:R-:W-:Y:S02]  /*1c0b40*/  LOP3.LUT P4, RZ, R37, 0x10000, RZ, 0xc0, !PT ;  /* 0x0001000025ff7812 */ /* 0x000fe4000788c0ff */
[----:B------:R-:W-:Y:S01]  /*1c0b50*/  LOP3.LUT P6, RZ, R5, 0x400000, RZ, 0xc0, !PT ;  /* 0x0040000005ff7812 */ /* 0x000fe200078cc0ff */
[----:B------:R-:W-:Y:S01]  /*1c0b60*/  ULDC UR8, c[0x0][0x228] ;  /* 0x00008a0000087ab9 */ /* 0x000fe20000000800 */
[----:B0-----:R-:W2:Y:S01]  /*1c0b70*/  LDL.LU.64 R50, [R1+0xb38] ;  /* 0x000b380001327983 */ /* 0x001ea20000300a00 */
[----:B------:R-:W-:-:S03]  /*1c0b80*/  PRMT R0, R46, 0x7772, RZ ;  /* 0x000077722e007816 */ /* 0x000fc600000000ff */
[----:B------:R-:W2:Y:S04]  /*1c0b90*/  LDL.LU R48, [R1] ;  /* 0x0000000001307983 */ /* 0x000ea80000300800 */
[----:B-----5:R0:W-:Y:S01]  /*1c0ba0*/  @P0 STG.E.U8 desc[UR46][R52.64], R0 ;  /* 0x0000000034000986 */ /* 0x0201e2000c10112e */
[----:B------:R-:W-:-:S03]  /*1c0bb0*/  ISETP.LT.AND P0, PT, R49, UR6, !P5 ;  /* 0x0000000631007c0c */ /* 0x000fc6000ef01270 */
[----:B0-----:R-:W5:Y:S01]  /*1c0bc0*/  LDL.LU.64 R52, [R1+0xb10] ;  /* 0x000b100001347983 */ /* 0x001f620000300a00 */
[----:B------:R-:W-:Y:S01]  /*1c0bd0*/  PRMT R0, R46, 0x7773, RZ ;  /* 0x000077732e007816 */ /* 0x000fe200000000ff */
[----:B------:R-:W-:-:S08]  /*1c0be0*/  ULDC UR6, c[0x0][0x228] ;  /* 0x00008a0000067ab9 */ /* 0x000fd00000000800 */
[----:B------:R0:W-:Y:S04]  /*1c0bf0*/  @P0 STG.E.U8 desc[UR46][R58.64], R0 ;  /* 0x000000003a000986 */ /* 0x0001e8000c10112e */
[----:B0-----:R-:W5:Y:S01]  /*1c0c00*/  LDL.LU.64 R58, [R1+0xb30] ;  /* 0x000b3000013a7983 */ /* 0x001f620000300a00 */
[----:B------:R-:W-:Y:S02]  /*1c0c10*/  ISETP.LT.AND P0, PT, R47, UR4, !P2 ;  /* 0x000000042f007c0c */ /* 0x000fe4000d701270 */
[----:B------:R-:W-:Y:S01]  /*1c0c20*/  PRMT R0, R45, 0x7770, RZ ;  /* 0x000077702d007816 */ /* 0x000fe200000000ff */
[----:B------:R-:W-:-:S10]  /*1c0c30*/  ULDC UR4, c[0x0][0x228] ;  /* 0x00008a0000047ab9 */ /* 0x000fd40000000800 */
[----:B------:R0:W-:Y:S01]  /*1c0c40*/  @P0 STG.E.U8 desc[UR46][R56.64], R0 ;  /* 0x0000000038000986 */ /* 0x0001e2000c10112e */
[----:B------:R-:W-:-:S03]  /*1c0c50*/  ISETP.LT.AND P0, PT, R49, UR26, !P2 ;  /* 0x0000001a31007c0c */ /* 0x000fc6000d701270 */
[----:B0-----:R-:W5:Y:S01]  /*1c0c60*/  LDL.LU.64 R56, [R1+0xb48] ;  /* 0x000b480001387983 */ /* 0x001f620000300a00 */
[----:B------:R-:W-:-:S09]  /*1c0c70*/  PRMT R0, R45, 0x7771, RZ ;  /* 0x000077712d007816 */ /* 0x000fd200000000ff */
[----:B---3--:R0:W-:Y:S01]  /*1c0c80*/  @P0 STG.E.U8 desc[UR46][R54.64], R0 ;  /* 0x0000000036000986 */ /* 0x0081e2000c10112e */
[----:B------:R-:W-:Y:S01]  /*1c0c90*/  ISETP.LT.AND P0, PT, R47, UR4, !P3 ;  /* 0x000000042f007c0c */ /* 0x000fe2000df01270 */
[----:B------:R-:W-:Y:S02]  /*1c0ca0*/  ULDC UR4, c[0x0][0x228] ;  /* 0x00008a0000047ab9 */ /* 0x000fe40000000800 */
[----:B0-----:R-:W3:Y:S01]  /*1c0cb0*/  LDL.LU.64 R54, [R1+0xb68] ;  /* 0x000b680001367983 */ /* 0x001ee20000300a00 */
[----:B------:R-:W-:-:S03]  /*1c0cc0*/  PRMT R0, R45, 0x7772, RZ ;  /* 0x000077722d007816 */ /* 0x000fc600000000ff */
[----:B------:R-:W3:Y:S06]  /*1c0cd0*/  LDL.LU R46, [R1+0x4] ;  /* 0x00000400012e7983 */ /* 0x000eec0000300800 */
[----:B----4-:R0:W-:Y:S01]  /*1c0ce0*/  @P0 STG.E.U8 desc[UR46][R60.64], R0 ;  /* 0x000000003c000986 */ /* 0x0101e2000c10112e */
[----:B------:R-:W-:Y:S01]  /*1c0cf0*/  ISETP.LT.AND P0, PT, R49, UR4, !P3 ;  /* 0x0000000431007c0c */ /* 0x000fe2000df01270 */
[----:B------:R-:W-:Y:S02]  /*1c0d00*/  ULDC UR4, c[0x0][0x228] ;  /* 0x00008a0000047ab9 */ /* 0x000fe40000000800 */
[----:B0-----:R-:W4:Y:S01]  /*1c0d10*/  LDL.LU.64 R60, [R1+0xb40] ;  /* 0x000b4000013c7983 */ /* 0x001f220000300a00 */
[----:B------:R-:W-:-:S09]  /*1c0d20*/  PRMT R0, R45, 0x7773, RZ ;  /* 0x000077732d007816 */ /* 0x000fd200000000ff */
[----:B--2---:R0:W-:Y:S01]  /*1c0d30*/  @P0 STG.E.U8 desc[UR46][R50.64], R0 ;  /* 0x0000000032000986 */ /* 0x0041e2000c10112e */
[----:B------:R-:W-:Y:S01]  /*1c0d40*/  ISETP.LT.AND P0, PT, R47, UR4, !P4 ;  /* 0x000000042f007c0c */ /* 0x000fe2000e701270 */
[----:B------:R-:W-:Y:S02]  /*1c0d50*/  ULDC UR4, c[0x0][0x228] ;  /* 0x00008a0000047ab9 */ /* 0x000fe40000000800 */
[----:B0-----:R-:W2:Y:S01]  /*1c0d60*/  LDL.LU.64 R50, [R1+0xb60] ;  /* 0x000b600001327983 */ /* 0x001ea20000300a00 */
[----:B------:R-:W-:-:S09]  /*1c0d70*/  PRMT R0, R48, 0x7770, RZ ;  /* 0x0000777030007816 */ /* 0x000fd200000000ff */
[----:B-----5:R0:W-:Y:S01]  /*1c0d80*/  @P0 STG.E.U8 desc[UR46][R52.64], R0 ;  /* 0x0000000034000986 */ /* 0x0201e2000c10112e */
[----:B------:R-:W-:Y:S02]  /*1c0d90*/  ISETP.LT.AND P0, PT, R49, UR4, !P4 ;  /* 0x0000000431007c0c */ /* 0x000fe4000e701270 */
[----:B------:R-:W-:Y:S01]  /*1c0da0*/  LOP3.LUT P5, RZ, R37, 0x40000, RZ, 0xc0, !PT ;  /* 0x0004000025ff7812 */ /* 0x000fe200078ac0ff */
[----:B------:R-:W-:Y:S01]  /*1c0db0*/  ULDC UR4, c[0x0][0x228] ;  /* 0x00008a0000047ab9 */ /* 0x000fe20000000800 */
[----:B0-----:R-:W5:Y:S01]  /*1c0dc0*/  LDL.LU.64 R52, [R1+0xd68] ;  /* 0x000d680001347983 */ /* 0x001f620000300a00 */
[----:B------:R-:W-:-:S08]  /*1c0dd0*/  PRMT R0, R48, 0x7771, RZ ;  /* 0x0000777130007816 */ /* 0x000fd000000000ff */
[----:B------:R0:W-:Y:S04]  /*1c0de0*/  @P0 STG.E.U8 desc[UR46][R58.64], R0 ;  /* 0x000000003a000986 */ /* 0x0001e8000c10112e */
[----:B0-----:R-:W5:Y:S01]  /*1c0df0*/  LDL.LU.64 R58, [R1+0xd78] ;  /* 0x000d7800013a7983 */ /* 0x001f620000300a00 */
[----:B------:R-:W-:Y:S02]  /*1c0e00*/  ISETP.LT.AND P0, PT, R47, UR4, !P5 ;  /* 0x000000042f007c0c */ /* 0x000fe4000ef01270 */
[----:B------:R-:W-:Y:S01]  /*1c0e10*/  PRMT R0, R48, 0x7772, RZ ;  /* 0x0000777230007816 */ /* 0x000fe200000000ff */
[----:B------:R-:W5:Y:S01]  /*1c0e20*/  LDL.LU R45, [R1+0x8] ;  /* 0x00000800012d7983 */ /* 0x000f620000300800 */
[----:B------:R-:W-:Y:S01]  /*1c0e30*/  ULDC UR4, c[0x0][0x228] ;  /* 0x00008a0000047ab9 */ /* 0x000fe20000000800 */
[----:B------:R-:W-:-:S08]  /*1c0e40*/  LOP3.LUT P2, RZ, R37, 0x200000, RZ, 0xc0, !PT ;  /* 0x0020000025ff7812 */ /* 0x000fd0000784c0ff */
[----:B------:R0:W-:Y:S01]  /*1c0e50*/  @P0 STG.E.U8 desc[UR46][R56.64], R0 ;  /* 0x0000000038000986 */ /* 0x0001e2000c10112e */
[----:B------:R-:W-:Y:S01]  /*1c0e60*/  ISETP.LT.AND P0, PT, R49, UR4, !P5 ;  /* 0x0000000431007c0c */ /* 0x000fe2000ef01270 */
[----:B------:R-:W-:Y:S02]  /*1c0e70*/  ULDC UR4, c[0x0][0x228] ;  /* 0x00008a0000047ab9 */ /* 0x000fe40000000800 */
[----:B0-----:R-:W5:Y:S01]  /*1c0e80*/  LDL.LU.64 R56, [R1+0xd60] ;  /* 0x000d600001387983 */ /* 0x001f620000300a00 */
[----:B------:R-:W-:Y:S02]  /*1c0e90*/  PRMT R0, R48, 0x7773, RZ ;  /* 0x0000777330007816 */ /* 0x000fe400000000ff */
[----:B------:R-:W-:-:S07]  /*1c0ea0*/  LOP3.LUT P3, RZ, R37, 0x1000000, RZ, 0xc0, !PT ;  /* 0x0100000025ff7812 */ /* 0x000fce000786c0ff */
[----:B---3--:R0:W-:Y:S01]  /*1c0eb0*/  @P0 STG.E.U8 desc[UR46][R54.64], R0 ;  /* 0x0000000036000986 */ /* 0x0081e2000c10112e */
[----:B------:R-:W-:Y:S01]  /*1c0ec0*/  ISETP.LT.AND P0, PT, R47, UR4, !P2 ;  /* 0x000000042f007c0c */ /* 0x000fe2000d701270 */
[----:B------:R-:W-:Y:S02]  /*1c0ed0*/  ULDC UR4, c[0x0][0x228] ;  /* 0x00008a0000047ab9 */ /* 0x000fe40000000800 */
[----:B0-----:R-:W3:Y:S01]  /*1c0ee0*/  LDL.LU.64 R54, [R1+0xd70] ;  /* 0x000d700001367983 */ /* 0x001ee20000300a00 */
[----:B------:R-:W-:-:S09]  /*1c0ef0*/  PRMT R0, R46, 0x7770, RZ ;  /* 0x000077702e007816 */ /* 0x000fd200000000ff */
        /* <DEDUP_REMOVED lines=9> */
[----:B------:R-:W-:-:S03]  /*1c0f90*/  PRMT R0, R46, 0x7772, RZ ;  /* 0x000077722e007816 */ /* 0x000fc600000000ff */
[----:B------:R-:W2:Y:S06]  /*1c0fa0*/  LDL.LU R48, [R1+0xc] ;  /* 0x00000c0001307983 */ /* 0x000eac0000300800 */
        /* <DEDUP_REMOVED lines=10> */
[----:B------:R-:W-:Y:S01]  /*1c1050*/  ULDC UR4, c[0x0][0x228] ;  /* 0x00008a0000047ab9 */ /* 0x000fe20000000800 */
[----:B------:R-:W-:-:S09]  /*1c1060*/  LOP3.LUT P5, RZ, R37, 0x10000000, RZ, 0xc0, !PT ;  /* 0x1000000025ff7812 */ /* 0x000fd200078ac0ff */
        /* <DEDUP_REMOVED lines=56> */
[----:B------:R-:W-:Y:S02]  /*1c13f0*/  PRMT R8, R8, 0x7773, RZ ;  /* 0x0000777308087816 */ /* 0x000fe400000000ff */
[----:B------:R-:W-:Y:S01]  /*1c1400*/  LOP3.LUT P2, RZ, R36, 0x40, RZ, 0xc0, !PT ;  /* 0x0000004024ff7812 */ /* 0x000fe2000784c0ff */
[----:B------:R-:W-:Y:S01]  /*1c1410*/  ULDC UR4, c[0x0][0x228] ;  /* 0x00008a0000047ab9 */ /* 0x000fe20000000800 */
[----:B0-----:R-:W5:Y:S07]  /*1c1420*/  LDL.LU.64 R52, [R1+0xde8] ;  /* 0x000de80001347983 */ /* 0x001f6e0000300a00 */
[----:B------:R0:W-:Y:S04]  /*1c1430*/  @P0 STG.E.U8 desc[UR46][R58.64], R8 ;  /* 0x000000083a000986 */ /* 0x0001e8000c10112e */
[----:B0-----:R-:W5:Y:S01]  /*1c1440*/  LDL.LU.64 R58, [R1+0x1018] ;  /* 0x00101800013a7983 */ /* 0x001f620000300a00 */
[----:B------:R-:W-:-:S02]  /*1c1450*/  ISETP.LT.AND P0, PT, R47, UR4, !P2 ;  /* 0x000000042f007c0c */ /* 0x000fc4000d701270 */
        /* <DEDUP_REMOVED lines=13> */
[C---:B------:R-:W-:Y:S02]  /*1c1530*/  PRMT R0, R9.reuse, 0x7772, RZ ;  /* 0x0000777209007816 */ /* 0x040fe400000000ff */
[----:B------:R-:W-:-:S07]  /*1c1540*/  PRMT R9, R9, 0x7773, RZ ;  /* 0x0000777309097816 */ /* 0x000fce00000000ff */
[----:B----4-:R0:W-:Y:S01]  /*1c1550*/  @P0 STG.E.U8 desc[UR46][R60.64], R0 ;  /* 0x000000003c000986 */ /* 0x0101e2000c10112e */
[----:B------:R-:W-:Y:S01]  /*1c1560*/  ISETP.LT.AND P0, PT, R49, UR4, !P3 ;  /* 0x0000000431007c0c */ /* 0x000fe2000df01270 */
[----:B------:R-:W-:Y:S02]  /*1c1570*/  ULDC UR4, c[0x0][0x228] ;  /* 0x00008a0000047ab9 */ /* 0x000fe40000000800 */
[----:B0-----:R-:W4:Y:S10]  /*1c1580*/  LDL.LU.64 R60, [R1+0x1028] ;  /* 0x00102800013c7983 */ /* 0x001f340000300a00 */
[----:B--2---:R0:W-:Y:S01]  /*1c1590*/  @P0 STG.E.U8 desc[UR46][R50.64], R9 ;  /* 0x0000000932000986 */ /* 0x0041e2000c10112e */
[----:B------:R-:W-:-:S02]  /*1c15a0*/  ISETP.LT.AND P0, PT, R47, UR4, !P4 ;  /* 0x000000042f007c0c */ /* 0x000fc4000e701270 */
[----:B------:R-:W-:Y:S01]  /*1c15b0*/  PRMT R0, R10, 0x7770, RZ ;  /* 0x000077700a007816 */ /* 0x000fe200000000ff */
[----:B------:R-:W-:Y:S01]  /*1c15c0*/  ULDC UR4, c[0x0][0x228] ;  /* 0x00008a0000047ab9 */ /* 0x000fe20000000800 */
[----:B0-----:R-:W2:Y:S09]  /*1c15d0*/  LDL.LU.64 R50, [R1+0x1038] ;  /* 0x0010380001327983 */ /* 0x001eb20000300a00 */
[----:B-----5:R0:W-:Y:S01]  /*1c15e0*/  @P0 STG.E.U8 desc[UR46][R52.64], R0 ;  /* 0x0000000034000986 */ /* 0x0201e2000c10112e */
[----:B------:R-:W-:-:S02]  /*1c15f0*/  ISETP.LT.AND P0, PT, R49, UR4, !P4 ;  /* 0x0000000431007c0c */ /* 0x000fc4000e701270 */
[----:B------:R-:W-:Y:S01]  /*1c1600*/  LOP3.LUT P5, RZ, R36, 0x4000, RZ, 0xc0, !PT ;  /* 0x0000400024ff7812 */ /* 0x000fe200078ac0ff */
[----:B------:R-:W-:Y:S01]  /*1c1610*/  ULDC UR4, c[0x0][0x228] ;  /* 0x00008a0000047ab9 */ /* 0x000fe20000000800 */
[----:B0-----:R-:W5:Y:S01]  /*1c1620*/  LDL.LU.64 R52, [R1+0x1050] ;  /* 0x0010500001347983 */ /* 0x001f620000300a00 */
[----:B------:R-:W-:-:S08]  /*1c1630*/  PRMT R0, R10, 0x7771, RZ ;  /* 0x000077710a007816 */ /* 0x000fd000000000ff */
[----:B------:R0:W-:Y:S04]  /*1c1640*/  @P0 STG.E.U8 desc[UR46][R58.64], R0 ;  /* 0x000000003a000986 */ /* 0x0001e8000c10112e */
[----:B0-----:R-:W5:Y:S01]  /*1c1650*/  LDL.LU.64 R58, [R1+0x1068] ;  /* 0x00106800013a7983 */ /* 0x001f620000300a00 */
[----:B------:R-:W-:Y:S02]  /*1c1660*/  ISETP.LT.AND P0, PT, R47, UR4, !P5 ;  /* 0x000000042f007c0c */ /* 0x000fe4000ef01270 */
[C---:B------:R-:W-:Y:S01]  /*1c1670*/  PRMT R0, R10.reuse, 0x7772, RZ ;  /* 0x000077720a007816 */ /* 0x040fe200000000ff */
[----:B------:R-:W-:Y:S01]  /*1c1680*/  ULDC UR4, c[0x0][0x228] ;  /* 0x00008a0000047ab9 */ /* 0x000fe20000000800 */
[----:B------:R-:W-:Y:S02]  /*1c1690*/  PRMT R10, R10, 0x7773, RZ ;  /* 0x000077730a0a7816 */ /* 0x000fe400000000ff */
[----:B------:R-:W-:-:S07]  /*1c16a0*/  LOP3.LUT P2, RZ, R36, 0x8000, RZ, 0xc0, !PT ;  /* 0x0000800024ff7812 */ /* 0x000fce000784c0ff */
        /* <DEDUP_REMOVED lines=9> */
[----:B0-----:R-:W3:Y:S10]  /*1c1740*/  LDL.LU.64 R54, [R1+0x1060] ;  /* 0x0010600001367983 */ /* 0x001ef40000300a00 */
[----:B----4-:R0:W-:Y:S01]  /*1c1750*/  @P0 STG.E.U8 desc[UR46][R60.64], R0 ;  /* 0x000000003c000986 */ /* 0x0101e2000c10112e */
[----:B------:R-:W-:Y:S01]  /*1c1760*/  ISETP.LT.AND P0, PT, R49, UR4, !P2 ;  /* 0x0000000431007c0c */ /* 0x000fe2000d701270 */
[----:B------:R-:W-:-:S02]  /*1c1770*/  ULDC UR4, c[0x0][0x228] ;  /* 0x00008a0000047ab9 */ /* 0x000fc40000000800 */
        /* <DEDUP_REMOVED lines=491> */
[----:B------:R-:W-:-:S03]  /*1c3630*/  PRMT R0, R33, 0x7772, RZ ;  /* 0x0000777221007816 */ /* 0x000fc600000000ff */
[----:B------:R-:W3:Y:S01]  /*1c3640*/  LDL.LU.64 R44, [R1+0x1390] ;  /* 0x00139000012c7983 */ /* 0x000ee20000300a00 */
[----:B------:R-:W-:-:S05]  /*1c3650*/  PRMT R33, R33, 0x7773, RZ ;  /* 0x0000777321217816 */ /* 0x000fca00000000ff */
[----:B----4-:R0:W-:Y:S01]  /*1c3660*/  @P0 STG.E.U8 desc[UR46][R60.64], R0 ;  /* 0x000000003c000986 */ /* 0x0101e2000c10112e */
[----:B------:R-:W-:Y:S01]  /*1c3670*/  ISETP.LT.AND P0, PT, R49, UR4, !P3 ;  /* 0x0000000431007c0c */ /* 0x000fe2000df01270 */
[----:B------:R-:W-:Y:S02]  /*1c3680*/  ULDC UR4, c[0x0][0x228] ;  /* 0x00008a0000047ab9 */ /* 0x000fe40000000800 */
[----:B0-----:R-:W4:Y:S10]  /*1c3690*/  LDL.LU.64 R60, [R1+0x13a0] ;  /* 0x0013a000013c7983 */ /* 0x001f340000300a00 */
[----:B--2---:R-:W-:Y:S01]  /*1c36a0*/  @P0 STG.E.U8 desc[UR46][R50.64], R33 ;  /* 0x0000002132000986 */ /* 0x004fe2000c10112e */
[----:B------:R-:W-:-:S02]  /*1c36b0*/  ISETP.LT.AND P0, PT, R47, UR4, !P4 ;  /* 0x000000042f007c0c */ /* 0x000fc4000e701270 */
[----:B------:R-:W-:Y:S01]  /*1c36c0*/  PRMT R0, R34, 0x7770, RZ ;  /* 0x0000777022007816 */ /* 0x000fe200000000ff */
[----:B------:R-:W-:-:S10]  /*1c36d0*/  ULDC UR4, c[0x0][0x228] ;  /* 0x00008a0000047ab9 */ /* 0x000fd40000000800 */
[----:B-----5:R0:W-:Y:S01]  /*1c36e0*/  @P0 STG.E.U8 desc[UR46][R52.64], R0 ;  /* 0x0000000034000986 */ /* 0x0201e2000c10112e */
[----:B------:R-:W-:Y:S01]  /*1c36f0*/  ISETP.LT.AND P0, PT, R49, UR4, !P4 ;  /* 0x0000000431007c0c */ /* 0x000fe2000e701270 */
[----:B------:R-:W-:Y:S02]  /*1c3700*/  ULDC UR4, c[0x0][0x228] ;  /* 0x00008a0000047ab9 */ /* 0x000fe40000000800 */
[----:B0-----:R-:W2:Y:S01]  /*1c3710*/  LDL.LU.64 R52, [R1+0x13b8] ;  /* 0x0013b80001347983 */ /* 0x001ea20000300a00 */
[----:B------:R-:W-:-:S09]  /*1c3720*/  PRMT R0, R34, 0x7771, RZ ;  /* 0x0000777122007816 */ /* 0x000fd200000000ff */
[----:B------:R0:W-:Y:S04]  /*1c3730*/  @P0 STG.E.U8 desc[UR46][R58.64], R0 ;  /* 0x000000003a000986 */ /* 0x0001e8000c10112e */
[----:B0-----:R-:W5:Y:S01]  /*1c3740*/  LDL.LU.64 R58, [R1+0x13c8] ;  /* 0x0013c800013a7983 */ /* 0x001f620000300a00 */
[----:B------:R-:W-:Y:S02]  /*1c3750*/  ISETP.LT.AND P0, PT, R47, UR4, !P6 ;  /* 0x000000042f007c0c */ /* 0x000fe4000f701270 */
[C---:B------:R-:W-:Y:S01]  /*1c3760*/  PRMT R0, R34.reuse, 0x7772, RZ ;  /* 0x0000777222007816 */ /* 0x040fe200000000ff */
[----:B------:R-:W5:Y:S01]  /*1c3770*/  LDL.LU R51, [R1+0x2d0] ;  /* 0x0002d00001337983 */ /* 0x000f620000300800 */
[----:B------:R-:W-:Y:S01]  /*1c3780*/  ULDC UR4, c[0x0][0x228] ;  /* 0x00008a0000047ab9 */ /* 0x000fe20000000800 */
[----:B------:R-:W-:-:S02]  /*1c3790*/  PRMT R34, R34, 0x7773, RZ ;  /* 0x0000777322227816 */ /* 0x000fc400000000ff */
[----:B------:R-:W-:-:S06]  /*1c37a0*/  LOP3.LUT P2, RZ, R5, 0x2000000, RZ, 0xc0, !PT ;  /* 0x0200000005ff7812 */ /* 0x000fcc000784c0ff */
        /* <DEDUP_REMOVED lines=10> */
[----:B------:R0:W-:Y:S01]  /*1c3850*/  @P0 STG.E.U8 desc[UR46][R44.64], R0 ;  /* 0x000000002c000986 */ /* 0x0001e2000c10112e */
[----:B------:R-:W-:Y:S01]  /*1c3860*/  ISETP.LT.AND P0, PT, R49, UR4, !P2 ;  /* 0x0000000431007c0c */ /* 0x000fe2000d701270 */
[----:B------:R-:W-:-:S02]  /*1c3870*/  ULDC UR4, c[0x0][0x228] ;  /* 0x00008a0000047ab9 */ /* 0x000fc40000000800 */
[----:B0-----:R-:W3:Y:S01]  /*1c3880*/  LDL.LU.64 R44, [R1+0x13d8] ;  /* 0x0013d800012c7983 */ /* 0x001ee20000300a00 */
[----:B------:R-:W-:-:S09]  /*1c3890*/  PRMT R0, R35, 0x7771, RZ ;  /* 0x0000777123007816 */ /* 0x000fd200000000ff */
[----:B----4-:R0:W-:Y:S01]  /*1c38a0*/  @P0 STG.E.U8 desc[UR46][R60.64], R0 ;  /* 0x000000003c000986 */ /* 0x0101e2000c10112e */
[----:B------:R-:W-:Y:S01]  /*1c38b0*/  ISETP.LT.AND P0, PT, R47, UR4, !P3 ;  /* 0x000000042f007c0c */ /* 0x000fe2000df01270 */
[----:B------:R-:W-:Y:S02]  /*1c38c0*/  ULDC UR4, c[0x0][0x228] ;  /* 0x00008a0000047ab9 */ /* 0x000fe40000000800 */
[----:B0-----:R-:W4:Y:S01]  /*1c38d0*/  LDL.LU.64 R60, [R1+0x13e8] ;  /* 0x0013e800013c7983 */ /* 0x001f220000300a00 */
[----:B------:R-:W-:-:S03]  /*1c38e0*/  PRMT R0, R35, 0x7772, RZ ;  /* 0x0000777223007816 */ /* 0x000fc600000000ff */
[----:B------:R-:W4:Y:S01]  /*1c38f0*/  LDL.LU R50, [R1+0x2d4] ;  /* 0x0002d40001327983 */ /* 0x000f220000300800 */
[----:B------:R-:W-:-:S05]  /*1c3900*/  PRMT R35, R35, 0x7773, RZ ;  /* 0x0000777323237816 */ /* 0x000fca00000000ff */
[----:B--2---:R0:W-:Y:S01]  /*1c3910*/  @P0 STG.E.U8 desc[UR46][R52.64], R0 ;  /* 0x0000000034000986 */ /* 0x0041e2000c10112e */
[----:B------:R-:W-:Y:S02]  /*1c3920*/  ISETP.LT.AND P0, PT, R49, UR4, !P3 ;  /* 0x0000000431007c0c */ /* 0x000fe4000df01270 */
[----:B------:R-:W-:Y:S01]  /*1c3930*/  LOP3.LUT P4, RZ, R5, 0x20000000, RZ, 0xc0, !PT ;  /* 0x2000000005ff7812 */ /* 0x000fe2000788c0ff */
[----:B------:R-:W-:Y:S01]  /*1c3940*/  ULDC UR4, c[0x0][0x228] ;  /* 0x00008a0000047ab9 */ /* 0x000fe20000000800 */
[----:B0-----:R-:W2:Y:S09]  /*1c3950*/  LDL.LU.64 R52, [R1+0x13d0] ;  /* 0x0013d00001347983 */ /* 0x001eb20000300a00 */
[----:B-----5:R0:W-:Y:S04]  /*1c3960*/  @P0 STG.E.U8 desc[UR46][R58.64], R35 ;  /* 0x000000233a000986 */ /* 0x0201e8000c10112e */
[----:B0-----:R-:W5:Y:S01]  /*1c3970*/  LDL.LU.64 R58, [R1+0x13e0] ;  /* 0x0013e000013a7983 */ /* 0x001f620000300a00 */
[----:B------:R-:W-:-:S02]  /*1c3980*/  ISETP.LT.AND P0, PT, R47, UR4, !P4 ;  /* 0x000000042f007c0c */ /* 0x000fc4000e701270 */
[----:B------:R-:W-:Y:S01]  /*1c3990*/  PRMT R0, R51, 0x7770, RZ ;  /* 0x0000777033007816 */ /* 0x000fe200000000ff */
[----:B------:R-:W-:Y:S01]  /*1c39a0*/  ULDC UR4, c[0x0][0x228] ;  /* 0x00008a0000047ab9 */ /* 0x000fe20000000800 */
[----:B------:R-:W-:-:S09]  /*1c39b0*/  LOP3.LUT P5, RZ, R4, 0x1, RZ, 0xc0, !PT ;  /* 0x0000000104ff7812 */ /* 0x000fd200078ac0ff */
[----:B------:R0:W-:Y:S01]  /*1c39c0*/  @P0 STG.E.U8 desc[UR46][R56.64], R0 ;  /* 0x0000000038000986 */ /* 0x0001e2000c10112e */
[----:B------:R-:W-:Y:S01]  /*1c39d0*/  ISETP.LT.AND P0, PT, R49, UR4, !P4 ;  /* 0x0000000431007c0c */ /* 0x000fe2000e701270 */
[----:B------:R-:W-:Y:S01]  /*1c39e0*/  ULDC UR4, c[0x0][0x228] ;  /* 0x00008a0000047ab9 */ /* 0x000fe20000000800 */
[----:B0-----:R-:W-:Y:S02]  /*1c39f0*/  PRMT R0, R51, 0x7771, RZ ;  /* 0x0000777133007816 */ /* 0x001fe400000000ff */
[----:B------:R-:W-:Y:S01]  /*1c3a00*/  LOP3.LUT P6, RZ, R4, 0x4, RZ, 0xc0, !PT ;  /* 0x0000000404ff7812 */ /* 0x000fe200078cc0ff */
[----:B------:R-:W5:Y:S08]  /*1c3a10*/  LDL.LU.64 R56, [R1+0x13f8] ;  /* 0x0013f80001387983 */ /* 0x000f700000300a00 */
[----:B---3--:R0:W-:Y:S01]  /*1c3a20*/  @P0 STG.E.U8 desc[UR46][R54.64], R0 ;  /* 0x0000000036000986 */ /* 0x0081e2000c10112e */
[----:B------:R-:W-:Y:S01]  /*1c3a30*/  ISETP.LT.AND P0, PT, R47, UR4, !P5 ;  /* 0x000000042f007c0c */ /* 0x000fe2000ef01270 */
[----:B------:R-:W-:Y:S01]  /*1c3a40*/  ULDC UR4, c[0x0][0x228] ;  /* 0x00008a0000047ab9 */ /* 0x000fe20000000800 */
[----:B0-----:R-:W-:Y:S01]  /*1c3a50*/  PRMT R0, R51, 0x7772, RZ ;  /* 0x0000777233007816 */ /* 0x001fe200000000ff */
[----:B------:R-:W3:Y:S04]  /*1c3a60*/  LDL.LU R55, [R1+0x14c] ;  /* 0x00014c0001377983 */ /* 0x000ee80000300800 */
[----:B------:R-:W3:Y:S04]  /*1c3a70*/  LDL.LU.64 R40, [R1+0x1408] ;  /* 0x0014080001287983 */ /* 0x000ee80000300a00 */
[----:B------:R-:W3:Y:S04]  /*1c3a80*/  LDL.LU.64 R42, [R1+0x13f0] ;  /* 0x0013f000012a7983 */ /* 0x000ee80000300a00 */
[----:B------:R-:W3:Y:S04]  /*1c3a90*/  LDL.LU R54, [R1+0x2d8] ;  /* 0x0002d80001367983 */ /* 0x000ee80000300800 */
[----:B------:R0:W-:Y:S01]  /*1c3aa0*/  @P0 STG.E.U8 desc[UR46][R44.64], R0 ;  /* 0x000000002c000986 */ /* 0x0001e2000c10112e */
[----:B------:R-:W-:Y:S01]  /*1c3ab0*/  ISETP.LT.AND P0, PT, R49, UR4, !P5 ;  /* 0x0000000431007c0c */ /* 0x000fe2000ef01270 */
[----:B------:R-:W-:Y:S01]  /*1c3ac0*/  ULDC UR4, c[0x0][0x228] ;  /* 0x00008a0000047ab9 */ /* 0x000fe20000000800 */
[----:B0-----:R-:W-:-:S11]  /*1c3ad0*/  PRMT R0, R51, 0x7773, RZ ;  /* 0x0000777333007816 */ /* 0x001fd600000000ff */
[----:B----4-:R0:W-:Y:S01]  /*1c3ae0*/  @P0 STG.E.U8 desc[UR46][R60.64], R0 ;  /* 0x000000003c000986 */ /* 0x0101e2000c10112e */
[----:B------:R-:W-:Y:S01]  /*1c3af0*/  ISETP.LT.AND P0, PT, R47, UR4, !P6 ;  /* 0x000000042f007c0c */ /* 0x000fe2000f701270 */
[----:B------:R-:W-:Y:S01]  /*1c3b00*/  ULDC UR4, c[0x0][0x228] ;  /* 0x00008a0000047ab9 */ /* 0x000fe20000000800 */
[C---:B0-----:R-:W-:Y:S01]  /*1c3b10*/  PRMT R0, R50.reuse, 0x7770, RZ ;  /* 0x0000777032007816 */ /* 0x041fe200000000ff */
[----:B------:R-:W4:Y:S10]  /*1c3b20*/  LDL.LU.64 R60, [R1+0x1400] ;  /* 0x00140000013c7983 */ /* 0x000f340000300a00 */
[----:B--2---:R0:W-:Y:S01]  /*1c3b30*/  @P0 STG.E.U8 desc[UR46][R52.64], R0 ;  /* 0x0000000034000986 */ /* 0x0041e2000c10112e */
[----:B------:R-:W-:Y:S01]  /*1c3b40*/  ISETP.LT.AND P0, PT, R49, UR4, !P6 ;  /* 0x0000000431007c0c */ /* 0x000fe2000f701270 */
[----:B------:R-:W-:Y:S01]  /*1c3b50*/  ULDC UR4, c[0x0][0x228] ;  /* 0x00008a0000047ab9 */ /* 0x000fe20000000800 */
[----:B0-----:R-:W-:-:S11]  /*1c3b60*/  PRMT R0, R50, 0x7771, RZ ;  /* 0x0000777132007816 */ /* 0x001fd600000000ff */
[----:B-----5:R0:W-:Y:S04]  /*1c3b70*/  @P0 STG.E.U8 desc[UR46][R58.64], R0 ;  /* 0x000000003a000986 */ /* 0x0201e8000c10112e */
[----:B0-----:R-:W2:Y:S01]  /*1c3b80*/  LDL.LU.64 R58, [R1+0x1428] ;  /* 0x00142800013a7983 */ /* 0x001ea20000300a00 */
[----:B------:R-:W-:-:S03]  /*1c3b90*/  ISETP.LT.AND P0, PT, R47, UR4, !P1 ;  /* 0x000000042f007c0c */ /* 0x000fc6000cf01270 */
[----:B------:R-:W5:Y:S01]  /*1c3ba0*/  LDL.LU R51, [R1+0x2dc] ;  /* 0x0002dc0001337983 */ /* 0x000f620000300800 */
[----:B------:R-:W-:Y:S02]  /*1c3bb0*/  PRMT R0, R50, 0x7772, RZ ;  /* 0x0000777232007816 */ /* 0x000fe400000000ff */
[----:B------:R-:W-:Y:S01]  /*1c3bc0*/  LOP3.LUT P2, RZ, R3, 0x80000000, RZ, 0xc0, !PT ;  /* 0x8000000003ff7812 */ /* 0x000fe2000784c0ff */
[----:B------:R-:W-:Y:S01]  /*1c3bd0*/  ULDC UR4, c[0x0][0x228] ;  /* 0x00008a0000047ab9 */ /* 0x000fe20000000800 */
[----:B------:R-:W5:Y:S04]  /*1c3be0*/  LDL.LU.64 R44, [R1+0x1430] ;  /* 0x00143000012c7983 */ /* 0x000f680000300a00 */
[----:B------:R-:W5:Y:S01]  /*1c3bf0*/  LDL.LU.64 R52, [R1+0x1420] ;  /* 0x0014200001347983 */ /* 0x000f620000300a00 */
[----:B------:R-:W-:Y:S01]  /*1c3c00*/  ISETP.LT.AND P1, PT, R49, UR4, !P1 ;  /* 0x0000000431007c0c */ /* 0x000fe2000cf21270 */
[----:B------:R-:W-:Y:S01]  /*1c3c10*/  ULDC UR4, c[0x0][0x228] ;  /* 0x00008a0000047ab9 */ /* 0x000fe20000000800 */
[----:B------:R-:W-:-:S02]  /*1c3c20*/  LOP3.LUT P3, RZ, R3, 0x40000000, RZ, 0xc0, !PT ;  /* 0x4000000003ff7812 */ /* 0x000fc4000786c0ff */
[C---:B------:R-:W-:Y:S02]  /*1c3c30*/  LOP3.LUT P4, RZ, R3.reuse, 0x20000000, RZ, 0xc0, !PT ;  /* 0x2000000003ff7812 */ /* 0x040fe4000788c0ff */
[C---:B------:R-:W-:Y:S02]  /*1c3c40*/  LOP3.LUT P5, RZ, R3.reuse, 0x10000000, RZ, 0xc0, !PT ;  /* 0x1000000003ff7812 */ /* 0x040fe400078ac0ff */
[----:B------:R-:W-:Y:S01]  /*1c3c50*/  LOP3.LUT P6, RZ, R3, 0x8000000, RZ, 0xc0, !PT ;  /* 0x0800000003ff7812 */ /* 0x000fe200078cc0ff */
[----:B------:R0:W-:Y:S01]  /*1c3c60*/  @P0 STG.E.U8 desc[UR46][R56.64], R0 ;  /* 0x0000000038000986 */ /* 0x0001e2000c10112e */
[----:B------:R-:W-:Y:S02]  /*1c3c70*/  ISETP.LT.AND P0, PT, R47, UR6, !P2 ;  /* 0x000000062f007c0c */ /* 0x000fe4000d701270 */
[----:B------:R-:W-:Y:S01]  /*1c3c80*/  ISETP.LT.AND P2, PT, R49, UR4, !P2 ;  /* 0x0000000431007c0c */ /* 0x000fe2000d741270 */
[----:B------:R-:W-:Y:S01]  /*1c3c90*/  ULDC UR4, c[0x0][0x228] ;  /* 0x00008a0000047ab9 */ /* 0x000fe20000000800 */
[----:B------:R-:W-:Y:S01]  /*1c3ca0*/  ULDC UR6, c[0x0][0x228] ;  /* 0x00008a0000067ab9 */ /* 0x000fe20000000800 */
[----:B0-----:R-:W5:Y:S01]  /*1c3cb0*/  LDL.LU.64 R56, [R1+0x1418] ;  /* 0x0014180001387983 */ /* 0x001f620000300a00 */
[----:B------:R-:W-:-:S02]  /*1c3cc0*/  PRMT R0, R50, 0x7773, RZ ;  /* 0x0000777332007816 */ /* 0x000fc400000000ff */
[----:B---3--:R-:W-:-:S03]  /*1c3cd0*/  PRMT R3, R54, 0x7770, RZ ;  /* 0x0000777036037816 */ /* 0x008fc600000000ff */
[----:B------:R0:W-:Y:S01]  /*1c3ce0*/  @P1 STG.E.U8 desc[UR46][R40.64], R0 ;  /* 0x0000000028001986 */ /* 0x0001e2000c10112e */
[----:B------:R-:W-:Y:S01]  /*1c3cf0*/  ISETP.LT.AND P1, PT, R47, UR4, !P3 ;  /* 0x000000042f007c0c */ /* 0x000fe2000df21270 */
[----:B------:R-:W-:Y:S02]  /*1c3d00*/  ULDC UR4, c[0x0][0x228] ;  /* 0x00008a0000047ab9 */ /* 0x000fe40000000800 */
[----:B------:R1:W-:Y:S01]  /*1c3d10*/  @P0 STG.E.U8 desc[UR46][R42.64], R3 ;  /* 0x000000032a000986 */ /* 0x0003e2000c10112e */
[----:B0-----:R-:W-:Y:S01]  /*1c3d20*/  VIADD R0, R55, 0x1ff ;  /* 0x000001ff37007836 */ /* 0x001fe20000000000 */
[----:B-1----:R-:W-:-:S04]  /*1c3d30*/  PRMT R3, R54, 0x7771, RZ ;  /* 0x0000777136037816 */ /* 0x002fc800000000ff */
[----:B------:R-:W-:Y:S02]  /*1c3d40*/  ISETP.GE.AND P0, PT, R0, UR27, PT ;  /* 0x0000001b00007c0c */ /* 0x000fe4000bf06270 */
[C---:B------:R-:W-:Y:S01]  /*1c3d50*/  PRMT R0, R54.reuse, 0x7772, RZ ;  /* 0x0000777236007816 */ /* 0x040fe200000000ff */
[----:B----4-:R0:W-:Y:S04]  /*1c3d60*/  @P2 STG.E.U8 desc[UR46][R60.64], R3 ;  /* 0x000000033c002986 */ /* 0x0101e8000c10112e */
[----:B0-----:R-:W3:Y:S04]  /*1c3d70*/  LDL.LU.64 R60, [R1+0x1440] ;  /* 0x00144000013c7983 */ /* 0x001ee80000300a00 */
[----:B------:R-:W4:Y:S04]  /*1c3d80*/  LDL.LU R50, [R1+0x350] ;  /* 0x0003500001327983 */ /* 0x000f280000300800 */
[----:B--2---:R0:W-:Y:S04]  /*1c3d90*/  @P1 STG.E.U8 desc[UR46][R58.64], R0 ;  /* 0x000000003a001986 */ /* 0x0041e8000c10112e */
[----:B0-----:R-:W2:Y:S01]  /*1c3da0*/  LDL.LU.64 R58, [R1+0x1450] ;  /* 0x00145000013a7983 */ /* 0x001ea20000300a00 */
[----:B------:R-:W-:Y:S01]  /*1c3db0*/  ISETP.LT.AND P3, PT, R49, UR4, !P3 ;  /* 0x0000000431007c0c */ /* 0x000fe2000df61270 */
[----:B------:R-:W-:Y:S01]  /*1c3dc0*/  ULDC UR4, c[0x0][0x228] ;  /* 0x00008a0000047ab9 */ /* 0x000fe20000000800 */
[----:B------:R-:W-:-:S02]  /*1c3dd0*/  PRMT R4, R54, 0x7773, RZ ;  /* 0x0000777336047816 */ /* 0x000fc400000000ff */
[----:B------:R-:W-:Y:S02]  /*1c3de0*/  ISETP.LT.AND P2, PT, R47, UR4, !P4 ;  /* 0x000000042f007c0c */ /* 0x000fe4000e741270 */
[----:B------:R-:W-:Y:S01]  /*1c3df0*/  ISETP.LT.AND P4, PT, R49, UR6, !P4 ;  /* 0x0000000631007c0c */ /* 0x000fe2000e781270 */
[----:B------:R-:W-:Y:S01]  /*1c3e00*/  VIADD R3, R55, 0x1f4 ;  /* 0x000001f437037836 */ /* 0x000fe20000000000 */
[----:B------:R-:W4:Y:S01]  /*1c3e10*/  LDL.LU.64 R42, [R1+0x1438] ;  /* 0x00143800012a7983 */ /* 0x000f220000300a00 */
[----:B-----5:R-:W-:Y:S01]  /*1c3e20*/  PRMT R0, R51, 0x7770, RZ ;  /* 0x0000777033007816 */ /* 0x020fe200000000ff */
[----:B------:R-:W-:Y:S01]  /*1c3e30*/  ULDC UR4, c[0x0][0x228] ;  /* 0x00008a0000047ab9 */ /* 0x000fe20000000800 */
[----:B------:R-:W-:Y:S01]  /*1c3e40*/  ULDC UR6, c[0x0][0x228] ;  /* 0x00008a0000067ab9 */ /* 0x000fe20000000800 */
[----:B------:R-:W-:Y:S02]  /*1c3e50*/  ISETP.GE.AND P1, PT, R3, UR25, PT ;  /* 0x0000001903007c0c */ /* 0x000fe4000bf26270 */
[----:B------:R-:W-:Y:S01]  /*1c3e60*/  PRMT R3, R51, 0x7771, RZ ;  /* 0x0000777133037816 */ /* 0x000fe200000000ff */
[----:B------:R-:W-:Y:S04]  /*1c3e70*/  @P3 STG.E.U8 desc[UR46][R44.64], R4 ;  /* 0x000000042c003986 */ /* 0x000fe8000c10112e */
[----:B------:R0:W-:Y:S01]  /*1c3e80*/  @P2 STG.E.U8 desc[UR46][R52.64], R0 ;  /* 0x0000000034002986 */ /* 0x0001e2000c10112e */
[----:B------:R-:W-:-:S03]  /*1c3e90*/  ISETP.LT.AND P2, PT, R47, UR4, !P5 ;  /* 0x000000042f007c0c */ /* 0x000fc6000ef41270 */
[----:B0-----:R-:W5:Y:S04]  /*1c3ea0*/  LDL.LU.64 R52, [R1+0x1448] ;  /* 0x0014480001347983 */ /* 0x001f680000300a00 */
[----:B------:R0:W-:Y:S01]  /*1c3eb0*/  @P4 STG.E.U8 desc[UR46][R56.64], R3 ;  /* 0x0000000338004986 */ /* 0x0001e2000c10112e */
[----:B------:R-:W-:Y:S02]  /*1c3ec0*/  ISETP.LT.AND P5, PT, R49, UR6, !P5 ;  /* 0x0000000631007c0c */ /* 0x000fe4000efa1270 */
[----:B------:R-:W-:Y:S01]  /*1c3ed0*/  PRMT R0, R51, 0x7772, RZ ;  /* 0x0000777233007816 */ /* 0x000fe200000000ff */
[----:B------:R-:W-:Y:S01]  /*1c3ee0*/  ULDC UR4, c[0x0][0x22c] ;  /* 0x00008b0000047ab9 */ /* 0x000fe20000000800 */
[----:B0-----:R-:W5:Y:S04]  /*1c3ef0*/  LDL.LU.64 R56, [R1+0x1468] ;  /* 0x0014680001387983 */ /* 0x001f680000300a00 */
[----:B------:R-:W5:Y:S04]  /*1c3f00*/  LDL.LU R54, [R1+0x354] ;  /* 0x0003540001367983 */ /* 0x000f680000300800 */
[----:B------:R-:W5:Y:S01]  /*1c3f10*/  LDL.LU.64 R44, [R1+0x1470] ;  /* 0x00147000012c7983 */ /* 0x000f620000300a00 */
[----:B------:R-:W-:Y:S01]  /*1c3f20*/  VIADD R3, R55, 0x1a9 ;  /* 0x000001a937037836 */ /* 0x000fe20000000000 */
[----:B------:R-:W-:Y:S01]  /*1c3f30*/  ISETP.LT.AND P4, PT, R47, UR8, !P6 ;  /* 0x000000082f007c0c */ /* 0x000fe2000f781270 */
[----:B------:R-:W-:Y:S01]  /*1c3f40*/  ULDC UR6, c[0x0][0x228] ;  /* 0x00008a0000067ab9 */ /* 0x000fe20000000800 */
[----:B------:R-:W-:Y:S01]  /*1c3f50*/  ULDC UR8, c[0x0][0x228] ;  /* 0x00008a0000087ab9 */ /* 0x000fe20000000800 */
[----:B---3--:R0:W-:Y:S02]  /*1c3f60*/  @P2 STG.E.U8 desc[UR46][R60.64], R0 ;  /* 0x000000003c002986 */ /* 0x0081e4000c10112e */
[----:B0-----:R-:W-:-:S02]  /*1c3f70*/  PRMT R0, R51, 0x7773, RZ ;  /* 0x0000777333007816 */ /* 0x001fc400000000ff */
[----:B------:R-:W3:Y:S04]  /*1c3f80*/  LDL.LU.64 R60, [R1+0x1460] ;  /* 0x00146000013c7983 */ /* 0x000ee80000300a00 */
[----:B--2---:R0:W-:Y:S04]  /*1c3f90*/  @P5 STG.E.U8 desc[UR46][R58.64], R0 ;  /* 0x000000003a005986 */ /* 0x0041e8000c10112e */
[----:B0-----:R-:W2:Y:S01]  /*1c3fa0*/  LDL.LU.64 R58, [R1+0x1458] ;  /* 0x00145800013a7983 */ /* 0x001ea20000300a00 */
[----:B------:R-:W-:Y:S01]  /*1c3fb0*/  ISETP.GE.AND P3, PT, R3, UR4, PT ;  /* 0x0000000403007c0c */ /* 0x000fe2000bf66270 */
[----:B------:R-:W-:Y:S01]  /*1c3fc0*/  VIADD R3, R55, 0x1aa ;  /* 0x000001aa37037836 */ /* 0x000fe20000000000 */
[----:B------:R-:W-:-:S04]  /*1c3fd0*/  ULDC UR4, c[0x0][0x22c] ;  /* 0x00008b0000047ab9 */ /* 0x000fc80000000800 */
[----:B------:R-:W-:Y:S01]  /*1c3fe0*/  ISETP.GE.AND P2, PT, R3, UR4, PT ;  /* 0x0000000403007c0c */ /* 0x000fe2000bf46270 */
[----:B------:R-:W-:Y:S02]  /*1c3ff0*/  ULDC UR4, c[0x0][0x228] ;  /* 0x00008a0000047ab9 */ /* 0x000fe40000000800 */
[----:B------:R-:W-:Y:S02]  /*1c4000*/  ISETP.LT.AND P6, PT, R49, UR4, !P6 ;  /* 0x0000000431007c0c */ /* 0x000fe4000f7c1270 */
[C---:B----4-:R-:W-:Y:S02]  /*1c4010*/  PRMT R3, R50.reuse, 0x7770, RZ ;  /* 0x0000777032037816 */ /* 0x050fe400000000ff */
[----:B------:R-:W-:Y:S01]  /*1c4020*/  ISETP.LT.AND P5, PT, R47, UR6, !P3 ;  /* 0x000000062f007c0c */ /* 0x000fe2000dfa1270 */
[----:B------:R-:W-:Y:S01]  /*1c4030*/  VIADD R0, R55, 0x1ab ;  /* 0x000001ab37007836 */ /* 0x000fe20000000000 */
[----:B------:R-:W-:Y:S01]  /*1c4040*/  ULDC UR4, c[0x0][0x22c] ;  /* 0x00008b0000047ab9 */ /* 0x000fe20000000800 */
[----:B------:R-:W-:Y:S01]  /*1c4050*/  ULDC UR6, c[0x0][0x228] ;  /* 0x00008a0000067ab9 */ /* 0x000fe20000000800 */
[----:B------:R0:W-:Y:S02]  /*1c4060*/  @P4 STG.E.U8 desc[UR46][R42.64], R3 ;  /* 0x000000032a004986 */ /* 0x0001e4000c10112e */
[----:B0-----:R-:W-:-:S05]  /*1c4070*/  PRMT R3, R50, 0x7771, RZ ;  /* 0x0000777132037816 */ /* 0x001fca00000000ff */
[----:B-----5:R0:W-:Y:S01]  /*1c4080*/  @P6 STG.E.U8 desc[UR46][R52.64], R3 ;  /* 0x0000000334006986 */ /* 0x0201e2000c10112e */
[----:B------:R-:W-:Y:S01]  /*1c4090*/  ISETP.GE.AND P4, PT, R0, UR4, PT ;  /* 0x0000000400007c0c */ /* 0x000fe2000bf86270 */
[----:B------:R-:W-:Y:S01]  /*1c40a0*/  ULDC UR4, c[0x0][0x228] ;  /* 0x00008a0000047ab9 */ /* 0x000fe20000000800 */
[----:B------:R-:W-:Y:S01]  /*1c40b0*/  ISETP.LT.AND P3, PT, R49, UR6, !P3 ;  /* 0x0000000631007c0c */ /* 0x000fe2000df61270 */
[----:B0-----:R-:W4:Y:S01]  /*1c40c0*/  LDL.LU.64 R52, [R1+0x1488] ;  /* 0x0014880001347983 */ /* 0x001f220000300a00 */
[----:B------:R-:W-:-:S03]  /*1c40d0*/  PRMT R3, R50, 0x7772, RZ ;  /* 0x0000777232037816 */ /* 0x000fc600000000ff */
[----:B------:R-:W5:Y:S01]  /*1c40e0*/  LDL.LU R51, [R1+0x358] ;  /* 0x0003580001337983 */ /* 0x000f620000300800 */
[----:B------:R-:W-:Y:S01]  /*1c40f0*/  ISETP.LT.AND P6, PT, R47, UR4, !P2 ;  /* 0x000000042f007c0c */ /* 0x000fe2000d7c1270 */
[----:B------:R-:W-:Y:S01]  /*1c4100*/  VIADD R0, R55, 0x1ac ;  /* 0x000001ac37007836 */ /* 0x000fe20000000000 */
[----:B------:R-:W-:Y:S01]  /*1c4110*/  ULDC UR6, c[0x0][0x228] ;  /* 0x00008a0000067ab9 */ /* 0x000fe20000000800 */
[----:B------:R0:W-:Y:S01]  /*1c4120*/  @P5 STG.E.U8 desc[UR46][R56.64], R3 ;  /* 0x0000000338005986 */ /* 0x0001e2000c10112e */
[----:B------:R-:W-:Y:S01]  /*1c4130*/  ULDC UR4, c[0x0][0x22c] ;  /* 0x00008b0000047ab9 */ /* 0x000fe20000000800 */
[----:B------:R-:W-:Y:S02]  /*1c4140*/  ISETP.LT.AND P2, PT, R49, UR6, !P2 ;  /* 0x0000000631007c0c */ /* 0x000fe4000d741270 */
[----:B0-----:R-:W5:Y:S04]  /*1c4150*/  LDL.LU.64 R56, [R1+0x1498] ;  /* 0x0014980001387983 */ /* 0x001f680000300a00 */
[----:B------:R-:W5:Y:S01]  /*1c4160*/  LDL.LU.64 R42, [R1+0x1480] ;  /* 0x00148000012a7983 */ /* 0x000f620000300a00 */
[----:B------:R-:W-:-:S02]  /*1c4170*/  PRMT R4, R50, 0x7773, RZ ;  /* 0x0000777332047816 */ /* 0x000fc400000000ff */
[----:B------:R-:W-:Y:S02]  /*1c4180*/  ISETP.GE.AND P5, PT, R0, UR4, PT ;  /* 0x0000000400007c0c */ /* 0x000fe4000bfa6270 */
[C---:B------:R-:W-:Y:S02]  /*1c4190*/  PRMT R0, R54.reuse, 0x7770, RZ ;  /* 0x0000777036007816 */ /* 0x040fe400000000ff */
[----:B------:R-:W-:Y:S01]  /*1c41a0*/  PRMT R3, R54, 0x7771, RZ ;  /* 0x0000777136037816 */ /* 0x000fe200000000ff */
[----:B------:R-:W-:Y:S01]  /*1c41b0*/  ULDC UR4, c[0x0][0x228] ;  /* 0x00008a0000047ab9 */ /* 0x000fe20000000800 */
[----:B------:R-:W-:Y:S01]  /*1c41c0*/  @P3 STG.E.U8 desc[UR46][R44.64], R4 ;  /* 0x000000042c003986 */ /* 0x000fe2000c10112e */
[----:B------:R-:W-:-:S03]  /*1c41d0*/  ULDC UR6, c[0x0][0x228] ;  /* 0x00008a0000067ab9 */ /* 0x000fc60000000800 */
[----:B---3--:R0:W-:Y:S04]  /*1c41e0*/  @P6 STG.E.U8 desc[UR46][R60.64], R0 ;  /* 0x000000003c006986 */ /* 0x0081e8000c10112e */
[----:B0-----:R-:W3:Y:S04]  /*1c41f0*/  LDL.LU.64 R60, [R1+0x1490] ;  /* 0x00149000013c7983 */ /* 0x001ee80000300a00 */
[----:B--2---:R0:W-:Y:S04]  /*1c4200*/  @P2 STG.E.U8 desc[UR46][R58.64], R3 ;  /* 0x000000033a002986 */ /* 0x0041e8000c10112e */
[----:B0-----:R-:W2:Y:S01]  /*1c4210*/  LDL.LU.64 R58, [R1+0x14b0] ;  /* 0x0014b000013a7983 */ /* 0x001ea20000300a00 */
[----:B------:R-:W-:-:S02]  /*1c4220*/  ISETP.LT.AND P3, PT, R47, UR4, !P4 ;  /* 0x000000042f007c0c */ /* 0x000fc4000e761270 */
[----:B------:R-:W-:Y:S02]  /*1c4230*/  ISETP.LT.AND P4, PT, R49, UR6, !P4 ;  /* 0x0000000631007c0c */ /* 0x000fe4000e781270 */
[C---:B------:R-:W-:Y:S01]  /*1c4240*/  PRMT R0, R54.reuse, 0x7772, RZ ;  /* 0x0000777236007816 */ /* 0x040fe200000000ff */
[----:B------:R-:W2:Y:S01]  /*1c4250*/  LDL.LU R50, [R1+0x35c] ;  /* 0x00035c0001327983 */ /* 0x000ea20000300800 */
[----:B------:R-:W-:Y:S01]  /*1c4260*/  VIADD R3, R55, 0x1ad ;  /* 0x000001ad37037836 */ /* 0x000fe20000000000 */
[----:B------:R-:W-:Y:S02]  /*1c4270*/  ULDC UR4, c[0x0][0x22c] ;  /* 0x00008b0000047ab9 */ /* 0x000fe40000000800 */
[----:B------:R-:W2:Y:S01]  /*1c4280*/  LDL.LU.64 R44, [R1+0x14b8] ;  /* 0x0014b800012c7983 */ /* 0x000ea20000300a00 */
[----:B------:R-:W-:Y:S01]  /*1c4290*/  ISETP.LT.AND P6, PT, R47, UR8, !P5 ;  /* 0x000000082f007c0c */ /* 0x000fe2000efc1270 */
[----:B------:R-:W-:Y:S01]  /*1c42a0*/  ULDC UR6, c[0x0][0x228] ;  /* 0x00008a0000067ab9 */ /* 0x000fe20000000800 */
[----:B------:R-:W-:Y:S01]  /*1c42b0*/  ISETP.GE.AND P2, PT, R3, UR4, PT ;  /* 0x0000000403007c0c */ /* 0x000fe2000bf46270 */
[----:B------:R-:W-:Y:S01]  /*1c42c0*/  VIADD R3, R55, 0x1ae ;  /* 0x000001ae37037836 */ /* 0x000fe20000000000 */
[----:B------:R-:W-:Y:S01]  /*1c42d0*/  ULDC UR4, c[0x0][0x22c] ;  /* 0x00008b0000047ab9 */ /* 0x000fe20000000800 */
[----:B------:R-:W-:Y:S01]  /*1c42e0*/  ULDC UR8, c[0x0][0x228] ;  /* 0x00008a0000087ab9 */ /* 0x000fe20000000800 */
[----:B----4-:R0:W-:Y:S02]  /*1c42f0*/  @P3 STG.E.U8 desc[UR46][R52.64], R0 ;  /* 0x0000000034003986 */ /* 0x0101e4000c10112e */
[----:B------:R-:W-:Y:S01]  /*1c4300*/  ISETP.GE.AND P3, PT, R3, UR4, PT ;  /* 0x0000000403007c0c */ /* 0x000fe2000bf66270 */
[----:B------:R-:W-:Y:S01]  /*1c4310*/  ULDC UR4, c[0x0][0x228] ;  /* 0x00008a0000047ab9 */ /* 0x000fe20000000800 */
[----:B-----5:R-:W-:Y:S01]  /*1c4320*/  PRMT R3, R51, 0x7770, RZ ;  /* 0x0000777033037816 */ /* 0x020fe200000000ff */
[----:B0-----:R-:W4:Y:S01]  /*1c4330*/  LDL.LU.64 R52, [R1+0x14a8] ;  /* 0x0014a80001347983 */ /* 0x001f220000300a00 */
[----:B------:R-:W-:-:S02]  /*1c4340*/  PRMT R0, R54, 0x7773, RZ ;  /* 0x0000777336007816 */ /* 0x000fc400000000ff */
[----:B------:R-:W-:Y:S01]  /*1c4350*/  ISETP.LT.AND P5, PT, R49, UR4, !P5 ;  /* 0x0000000431007c0c */ /* 0x000fe2000efa1270 */
[----:B------:R-:W-:Y:S02]  /*1c4360*/  ULDC UR4, c[0x0][0x22c] ;  /* 0x00008b0000047ab9 */ /* 0x000fe40000000800 */
[----:B------:R0:W-:Y:S04]  /*1c4370*/  @P4 STG.E.U8 desc[UR46][R56.64], R0 ;  /* 0x0000000038004986 */ /* 0x0001e8000c10112e */
[----:B------:R1:W-:Y:S01]  /*1c4380*/  @P6 STG.E.U8 desc[UR46][R42.64], R3 ;  /* 0x000000032a006986 */ /* 0x0003e2000c10112e */
[----:B------:R-:W-:Y:S01]  /*1c4390*/  ISETP.LT.AND P6, PT, R47, UR6, !P2 ;  /* 0x000000062f007c0c */ /* 0x000fe2000d7c1270 */
[----:B------:R-:W-:Y:S02]  /*1c43a0*/  ULDC UR6, c[0x0][0x228] ;  /* 0x00008a0000067ab9 */ /* 0x000fe40000000800 */
[----:B0-----:R-:W5:Y:S01]  /*1c43b0*/  LDL.LU.64 R56, [R1+0x14a0] ;  /* 0x0014a00001387983 */ /* 0x001f620000300a00 */
[----:B-1----:R-:W-:-:S05]  /*1c43c0*/  PRMT R3, R51, 0x7771, RZ ;  /* 0x0000777133037816 */ /* 0x002fca00000000ff */
[----:B---3--:R0:W-:Y:S04]  /*1c43d0*/  @P5 STG.E.U8 desc[UR46][R60.64], R3 ;  /* 0x000000033c005986 */ /* 0x0081e8000c10112e */
[----:B0-----:R-:W3:Y:S01]  /*1c43e0*/  LDL.LU.64 R60, [R1+0x14c8] ;  /* 0x0014c800013c7983 */ /* 0x001ee20000300a00 */
[----:B------:R-:W-:-:S03]  /*1c43f0*/  PRMT R3, R51, 0x7772, RZ ;  /* 0x0000777233037816 */ /* 0x000fc600000000ff */
[----:B------:R-:W3:Y:S04]  /*1c4400*/  LDL.LU R54, [R1+0x340] ;  /* 0x0003400001367983 */ /* 0x000ee80000300800 */
[----:B--2---:R0:W-:Y:S04]  /*1c4410*/  @P6 STG.E.U8 desc[UR46][R58.64], R3 ;  /* 0x000000033a006986 */ /* 0x0041e8000c10112e */
[----:B0-----:R-:W2:Y:S01]  /*1c4420*/  LDL.LU.64 R58, [R1+0x14d8] ;  /* 0x0014d800013a7983 */ /* 0x001ea20000300a00 */
[----:B------:R-:W-:Y:S01]  /*1c4430*/  VIADD R0, R55, 0x1af ;  /* 0x000001af37007836 */ /* 0x000fe20000000000 */
[----:B------:R-:W-:Y:S01]  /*1c4440*/  ISETP.LT.AND P2, PT, R49, UR6, !P2 ;  /* 0x0000000631007c0c */ /* 0x000fe2000d741270 */
[----:B------:R-:W-:Y:S01]  /*1c4450*/  ULDC UR6, c[0x0][0x228] ;  /* 0x00008a0000067ab9 */ /* 0x000fe20000000800 */
[----:B------:R-:W2:Y:S02]  /*1c4460*/  LDL.LU.64 R42, [R1+0x14c0] ;  /* 0x0014c000012a7983 */ /* 0x000ea40000300a00 */
[----:B------:R-:W-:Y:S01]  /*1c4470*/  ISETP.GE.AND P4, PT, R0, UR4, PT ;  /* 0x0000000400007c0c */ /* 0x000fe2000bf86270 */
[----:B------:R-:W-:-:S02]  /*1c4480*/  ULDC UR4, c[0x0][0x228] ;  /* 0x00008a0000047ab9 */ /* 0x000fc40000000800 */
[----:B------:R-:W-:Y:S01]  /*1c4490*/  ISETP.LT.AND P5, PT, R47, UR4, !P3 ;  /* 0x000000042f007c0c */ /* 0x000fe2000dfa1270 */
[----:B------:R-:W-:Y:S01]  /*1c44a0*/  VIADD R0, R55, 0x1b0 ;  /* 0x000001b037007836 */ /* 0x000fe20000000000 */
[----:B------:R-:W-:Y:S01]  /*1c44b0*/  ULDC UR4, c[0x0][0x22c] ;  /* 0x00008b0000047ab9 */ /* 0x000fe20000000800 */
[----:B------:R-:W-:Y:S02]  /*1c44c0*/  ISETP.LT.AND P3, PT, R49, UR6, !P3 ;  /* 0x0000000631007c0c */ /* 0x000fe4000df61270 */
[----:B------:R-:W-:Y:S02]  /*1c44d0*/  PRMT R4, R51, 0x7773, RZ ;  /* 0x0000777333047816 */ /* 0x000fe400000000ff */
[----:B------:R-:W-:Y:S02]  /*1c44e0*/  PRMT R3, R50, 0x7771, RZ ;  /* 0x0000777132037816 */ /* 0x000fe400000000ff */
[----:B------:R-:W-:Y:S02]  /*1c44f0*/  ISETP.GE.AND P6, PT, R0, UR4, PT ;  /* 0x0000000400007c0c */ /* 0x000fe4000bfc6270 */
[----:B------:R-:W-:Y:S01]  /*1c4500*/  PRMT R0, R50, 0x7770, RZ ;  /* 0x0000777032007816 */ /* 0x000fe200000000ff */
[----:B------:R-:W-:Y:S01]  /*1c4510*/  ULDC UR4, c[0x0][0x228] ;  /* 0x00008a0000047ab9 */ /* 0x000fe20000000800 */
[----:B------:R-:W-:Y:S01]  /*1c4520*/  @P2 STG.E.U8 desc[UR46][R44.64], R4 ;  /* 0x000000042c002986 */ /* 0x000fe2000c10112e */
[----:B------:R-:W-:Y:S01]  /*1c4530*/  ISETP.LT.AND P2, PT, R47, UR4, !P4 ;  /* 0x000000042f007c0c */ /* 0x000fe2000e741270 */
[----:B------:R-:W-:Y:S01]  /*1c4540*/  ULDC UR6, c[0x0][0x228] ;  /* 0x00008a0000067ab9 */ /* 0x000fe20000000800 */
[----:B------:R-:W-:Y:S01]  /*1c4550*/  ULDC UR4, c[0x0][0x22c] ;  /* 0x00008b0000047ab9 */ /* 0x000fe20000000800 */
[----:B----4-:R0:W-:Y:S04]  /*1c4560*/  @P5 STG.E.U8 desc[UR46][R52.64], R0 ;  /* 0x0000000034005986 */ /* 0x0101e8000c10112e */
[----:B0-----:R-:W4:Y:S04]  /*1c4570*/  LDL.LU.64 R52, [R1+0x14d0] ;  /* 0x0014d00001347983 */ /* 0x001f280000300a00 */
[----:B-----5:R0:W-:Y:S01]  /*1c4580*/  @P3 STG.E.U8 desc[UR46][R56.64], R3 ;  /* 0x0000000338003986 */ /* 0x0201e2000c10112e */
[----:B------:R-:W-:-:S02]  /*1c4590*/  ISETP.LT.AND P4, PT, R49, UR6, !P4 ;  /* 0x0000000631007c0c */ /* 0x000fc4000e781270 */
[C---:B------:R-:W-:Y:S02]  /*1c45a0*/  PRMT R0, R50.reuse, 0x7772, RZ ;  /* 0x0000777232007816 */ /* 0x040fe400000000ff */
[----:B------:R-:W-:Y:S01]  /*1c45b0*/  ISETP.LT.AND P5, PT, R47, UR8, !P6 ;  /* 0x000000082f007c0c */ /* 0x000fe2000f7a1270 */
[----:B------:R-:W-:Y:S01]  /*1c45c0*/  ULDC UR6, c[0x0][0x228] ;  /* 0x00008a0000067ab9 */ /* 0x000fe20000000800 */
[----:B------:R-:W-:Y:S01]  /*1c45d0*/  ULDC UR8, c[0x0][0x228] ;  /* 0x00008a0000087ab9 */ /* 0x000fe20000000800 */
[----:B0-----:R-:W5:Y:S04]  /*1c45e0*/  LDL.LU.64 R56, [R1+0x14f8] ;  /* 0x0014f80001387983 */ /* 0x001f680000300a00 */
[----:B------:R-:W5:Y:S04]  /*1c45f0*/  LDL.LU R51, [R1+0x344] ;  /* 0x0003440001337983 */ /* 0x000f680000300800 */
[----:B------:R-:W5:Y:S04]  /*1c4600*/  LDL.LU.64 R44, [R1+0x1500] ;  /* 0x00150000012c7983 */ /* 0x000f680000300a00 */
[----:B---3--:R0:W-:Y:S02]  /*1c4610*/  @P2 STG.E.U8 desc[UR46][R60.64], R0 ;  /* 0x000000003c002986 */ /* 0x0081e4000c10112e */
[----:B0-----:R-:W-:-:S02]  /*1c4620*/  PRMT R0, R50, 0x7773, RZ ;  /* 0x0000777332007816 */ /* 0x001fc400000000ff */
[----:B------:R-:W3:Y:S04]  /*1c4630*/  LDL.LU.64 R60, [R1+0x14f0] ;  /* 0x0014f000013c7983 */ /* 0x000ee80000300a00 */
[----:B--2---:R0:W-:Y:S04]  /*1c4640*/  @P4 STG.E.U8 desc[UR46][R58.64], R0 ;  /* 0x000000003a004986 */ /* 0x0041e8000c10112e */
[----:B0-----:R-:W2:Y:S01]  /*1c4650*/  LDL.LU.64 R58, [R1+0x14e8] ;  /* 0x0014e800013a7983 */ /* 0x001ea20000300a00 */
[----:B------:R-:W-:-:S05]  /*1c4660*/  VIADD R3, R55, 0x1b1 ;  /* 0x000001b137037836 */ /* 0x000fca0000000000 */
[----:B------:R-:W-:Y:S01]  /*1c4670*/  ISETP.GE.AND P3, PT, R3, UR4, PT ;  /* 0x0000000403007c0c */ /* 0x000fe2000bf66270 */
[----:B------:R-:W-:Y:S01]  /*1c4680*/  VIADD R3, R55, 0x1b2 ;  /* 0x000001b237037836 */ /* 0x000fe20000000000 */
[----:B------:R-:W-:-:S04]  /*1c4690*/  ULDC UR4, c[0x0][0x22c] ;  /* 0x00008b0000047ab9 */ /* 0x000fc80000000800 */
[----:B------:R-:W-:Y:S01]  /*1c46a0*/  ISETP.GE.AND P2, PT, R3, UR4, PT ;  /* 0x0000000403007c0c */ /* 0x000fe2000bf46270 */
[----:B------:R-:W-:Y:S01]  /*1c46b0*/  ULDC UR4, c[0x0][0x228] ;  /* 0x00008a0000047ab9 */ /* 0x000fe20000000800 */
[C---:B------:R-:W-:Y:S02]  /*1c46c0*/  PRMT R3, R54.reuse, 0x7770, RZ ;  /* 0x0000777036037816 */ /* 0x040fe400000000ff */
[----:B------:R-:W-:Y:S01]  /*1c46d0*/  ISETP.LT.AND P6, PT, R49, UR4, !P6 ;  /* 0x0000000431007c0c */ /* 0x000fe2000f7c1270 */
[----:B------:R-:W-:Y:S01]  /*1c46e0*/  VIADD R0, R55, 0x1b3 ;  /* 0x000001b337007836 */ /* 0x000fe20000000000 */
[----:B------:R-:W-:Y:S01]  /*1c46f0*/  ULDC UR4, c[0x0][0x22c] ;  /* 0x00008b0000047ab9 */ /* 0x000fe20000000800 */
[----:B------:R0:W-:Y:S01]  /*1c4700*/  @P5 STG.E.U8 desc[UR46][R42.64], R3 ;  /* 0x000000032a005986 */ /* 0x0001e2000c10112e */
[----:B------:R-:W-:Y:S01]  /*1c4710*/  ISETP.LT.AND P5, PT, R47, UR6, !P3 ;  /* 0x000000062f007c0c */ /* 0x000fe2000dfa1270 */
[----:B------:R-:W-:Y:S01]  /*1c4720*/  ULDC UR6, c[0x0][0x228] ;  /* 0x00008a0000067ab9 */ /* 0x000fe20000000800 */
[----:B0-----:R-:W-:-:S07]  /*1c4730*/  PRMT R3, R54, 0x7771, RZ ;  /* 0x0000777136037816 */ /* 0x001fce00000000ff */
[----:B----4-:R0:W-:Y:S01]  /*1c4740*/  @P6 STG.E.U8 desc[UR46][R52.64], R3 ;  /* 0x0000000334006986 */ /* 0x0101e2000c10112e */
[----:B------:R-:W-:Y:S01]  /*1c4750*/  ISETP.GE.AND P4, PT, R0, UR4, PT ;  /* 0x0000000400007c0c */ /* 0x000fe2000bf86270 */
[----:B------:R-:W-:Y:S01]  /*1c4760*/  ULDC UR4, c[0x0][0x228] ;  /* 0x00008a0000047ab9 */ /* 0x000fe20000000800 */
[----:B------:R-:W-:Y:S01]  /*1c4770*/  ISETP.LT.AND P3, PT, R49, UR6, !P3 ;  /* 0x0000000631007c0c */ /* 0x000fe2000df61270 */
[----:B0-----:R-:W4:Y:S01]  /*1c4780*/  LDL.LU.64 R52, [R1+0x1510] ;  /* 0x0015100001347983 */ /* 0x001f220000300a00 */
[----:B------:R-:W-:-:S03]  /*1c4790*/  PRMT R3, R54, 0x7772, RZ ;  /* 0x0000777236037816 */ /* 0x000fc600000000ff */
[----:B------:R-:W4:Y:S01]  /*1c47a0*/  LDL.LU R50, [R1+0x348] ;  /* 0x0003480001327983 */ /* 0x000f220000300800 */
[----:B------:R-:W-:Y:S01]  /*1c47b0*/  ISETP.LT.AND P6, PT, R47, UR4, !P2 ;  /* 0x000000042f007c0c */ /* 0x000fe2000d7c1270 */
[----:B------:R-:W-:Y:S01]  /*1c47c0*/  VIADD R0, R55, 0x1b4 ;  /* 0x000001b437007836 */ /* 0x000fe20000000000 */
[----:B------:R-:W-:Y:S01]  /*1c47d0*/  ULDC UR6, c[0x0][0x228] ;  /* 0x00008a0000067ab9 */ /* 0x000fe20000000800 */
[----:B-----5:R0:W-:Y:S01]  /*1c47e0*/  @P5 STG.E.U8 desc[UR46][R56.64], R3 ;  /* 0x0000000338005986 */ /* 0x0201e2000c10112e */
        /* <DEDUP_REMOVED lines=17> */
[----:B------:R-:W-:Y:S01]  /*1c4900*/  PRMT R0, R51, 0x7772, RZ ;  /* 0x0000777233007816 */ /* 0x000fe200000000ff */
        /* <DEDUP_REMOVED lines=13> */
[----:B------:R-:W-:Y:S01]  /*1c49e0*/  PRMT R3, R50, 0x7770, RZ ;  /* 0x0000777032037816 */ /* 0x000fe200000000ff */
[----:B0-----:R-:W4:Y:S01]  /*1c49f0*/  LDL.LU.64 R52, [R1+0x1530] ;  /* 0x0015300001347983 */ /* 0x001f220000300a00 */
[----:B------:R-:W-:-:S02]  /*1c4a00*/  PRMT R0, R51, 0x7773, RZ ;  /* 0x0000777333007816 */ /* 0x000fc400000000ff */
[----:B------:R-:W-:Y:S01]  /*1c4a10*/  ISETP.LT.AND P5, PT, R49, UR4, !P5 ;  /* 0x0000000431007c0c */ /* 0x000fe2000efa1270 */
[----:B------:R-:W-:Y:S02]  /*1c4a20*/  ULDC UR4, c[0x0][0x22c] ;  /* 0x00008b0000047ab9 */ /* 0x000fe40000000800 */
[----:B-----5:R0:W-:Y:S04]  /*1c4a30*/  @P4 STG.E.U8 desc[UR46][R56.64], R0 ;  /* 0x0000000038004986 */ /* 0x0201e8000c10112e */
        /* <DEDUP_REMOVED lines=52> */
[----:B------:R-:W-:Y:S02]  /*1c4d80*/  PRMT R3, R51, 0x7770, RZ ;  /* 0x0000777033037816 */ /* 0x000fe400000000ff */
        /* <DEDUP_REMOVED lines=77> */
[C---:B------:R-:W-:Y:S02]  /*1c5260*/  PRMT R3, R51.reuse, 0x7771, RZ ;  /* 0x0000777133037816 */ /* 0x040fe400000000ff */
        /* <DEDUP_REMOVED lines=11> */
[----:B------:R-:W-:Y:S02]  /*1c5320*/  PRMT R0, R51, 0x7772, RZ ;  /* 0x0000777233007816 */ /* 0x000fe400000000ff */
        /* <DEDUP_REMOVED lines=350> */
[----:B------:R-:W-:Y:S02]  /*1c6910*/  ISETP.LT.AND P3, PT, R49, UR6, !P3 ;  /* 0x0000000631007c0c */ /* 0x000fe4000df61270 */
[----:B------:R-:W-:Y:S01]  /*1c6920*/  ISETP.GE.AND P4, PT, R0, UR4, PT ;  /* 0x0000000400007c0c */ /* 0x000fe2000bf86270 */
[----:B------:R-:W-:Y:S01]  /*1c6930*/  ULDC UR4, c[0x0][0x228] ;  /* 0x00008a0000047ab9 */ /* 0x000fe20000000800 */
[----:B------:R-:W-:Y:S01]  /*1c6940*/  ULDC UR6, c[0x0][0x228] ;  /* 0x00008a0000067ab9 */ /* 0x000fe20000000800 */
[----:B0-----:R-:W4:Y:S01]  /*1c6950*/  LDL.LU.64 R52, [R1+0x1bf8] ;  /* 0x001bf80001347983 */ /* 0x001f220000300a00 */
[----:B------:R-:W-:-:S03]  /*1c6960*/  PRMT R3, R50, 0x7772, RZ ;  /* 0x0000777232037816 */ /* 0x000fc600000000ff */
[----:B------:R-:W4:Y:S04]  /*1c6970*/  LDL.LU R51, [R1+0x2f8] ;  /* 0x0002f80001337983 */ /* 0x000f280000300800 */
[----:B-----5:R0:W-:Y:S01]  /*1c6980*/  @P5 STG.E.U8 desc[UR46][R56.64], R3 ;  /* 0x0000000338005986 */ /* 0x0201e2000c10112e */
[----:B------:R-:W-:Y:S02]  /*1c6990*/  ISETP.LT.AND P6, PT, R47, UR4, !P2 ;  /* 0x000000042f007c0c */ /* 0x000fe4000d7c1270 */
[----:B------:R-:W-:Y:S01]  /*1c69a0*/  ISETP.LT.AND P2, PT, R49, UR6, !P2 ;  /* 0x0000000631007c0c */ /* 0x000fe2000d741270 */
[----:B------:R-:W-:Y:S01]  /*1c69b0*/  VIADD R0, R55, 0x1dc ;  /* 0x000001dc37007836 */ /* 0x000fe20000000000 */
[----:B------:R-:W-:Y:S01]  /*1c69c0*/  PRMT R4, R50, 0x7773, RZ ;  /* 0x0000777332047816 */ /* 0x000fe200000000ff */
[----:B------:R-:W-:Y:S01]  /*1c69d0*/  ULDC UR4, c[0x0][0x22c] ;  /* 0x00008b0000047ab9 */ /* 0x000fe20000000800 */
[----:B------:R-:W-:Y:S01]  /*1c69e0*/  ULDC UR6, c[0x0][0x228] ;  /* 0x00008a0000067ab9 */ /* 0x000fe20000000800 */
[----:B0-----:R-:W5:Y:S04]  /*1c69f0*/  LDL.LU.64 R56, [R1+0x1c10] ;  /* 0x001c100001387983 */ /* 0x001f680000300a00 */
[----:B------:R-:W5:Y:S01]  /*1c6a00*/  LDL.LU.64 R40, [R1+0x1bd8] ;  /* 0x001bd80001287983 */ /* 0x000f620000300a00 */
[----:B------:R-:W-:-:S02]  /*1c6a10*/  ISETP.GE.AND P5, PT, R0, UR4, PT ;  /* 0x0000000400007c0c */ /* 0x000fc4000bfa6270 */
[C---:B------:R-:W-:Y:S01]  /*1c6a20*/  PRMT R0, R54.reuse, 0x7770, RZ ;  /* 0x0000777036007816 */ /* 0x040fe200000000ff */
[----:B------:R0:W-:Y:S01]  /*1c6a30*/  @P3 STG.E.U8 desc[UR46][R44.64], R4 ;  /* 0x000000042c003986 */ /* 0x0001e2000c10112e */
[----:B------:R-:W-:Y:S01]  /*1c6a40*/  PRMT R3, R54, 0x7771, RZ ;  /* 0x0000777136037816 */ /* 0x000fe200000000ff */
[----:B------:R-:W-:Y:S02]  /*1c6a50*/  ULDC UR4, c[0x0][0x228] ;  /* 0x00008a0000047ab9 */ /* 0x000fe40000000800 */
[----:B0-----:R-:W5:Y:S04]  /*1c6a60*/  LDL.LU.64 R44, [R1+0x1bf0] ;  /* 0x001bf000012c7983 */ /* 0x001f680000300a00 */
[----:B---3--:R-:W-:Y:S04]  /*1c6a70*/  @P6 STG.E.U8 desc[UR46][R60.64], R0 ;  /* 0x000000003c006986 */ /* 0x008fe8000c10112e */
[----:B--2---:R0:W-:Y:S04]  /*1c6a80*/  @P2 STG.E.U8 desc[UR46][R58.64], R3 ;  /* 0x000000033a002986 */ /* 0x0041e8000c10112e */
[----:B0-----:R-:W2:Y:S01]  /*1c6a90*/  LDL.LU.64 R58, [R1+0x1c40] ;  /* 0x001c4000013a7983 */ /* 0x001ea20000300a00 */
[----:B------:R-:W-:-:S02]  /*1c6aa0*/  ISETP.LT.AND P3, PT, R47, UR4, !P4 ;  /* 0x000000042f007c0c */ /* 0x000fc4000e761270 */
[----:B------:R-:W-:Y:S02]  /*1c6ab0*/  ISETP.LT.AND P4, PT, R49, UR6, !P4 ;  /* 0x0000000631007c0c */ /* 0x000fe4000e781270 */
[C---:B------:R-:W-:Y:S01]  /*1c6ac0*/  PRMT R0, R54.reuse, 0x7772, RZ ;  /* 0x0000777236007816 */ /* 0x040fe200000000ff */
[----:B------:R-:W3:Y:S01]  /*1c6ad0*/  LDL.LU R61, [R1+0x2fc] ;  /* 0x0002fc00013d7983 */ /* 0x000ee20000300800 */
[----:B------:R-:W-:Y:S01]  /*1c6ae0*/  VIADD R3, R55, 0x1dd ;  /* 0x000001dd37037836 */ /* 0x000fe20000000000 */
[----:B------:R-:W-:Y:S02]  /*1c6af0*/  ULDC UR4, c[0x0][0x22c] ;  /* 0x00008b0000047ab9 */ /* 0x000fe40000000800 */
[----:B------:R-:W3:Y:S01]  /*1c6b00*/  LDL.LU.64 R42, [R1+0x1c28] ;  /* 0x001c2800012a7983 */ /* 0x000ee20000300a00 */
        /* <DEDUP_REMOVED lines=20> */
[----:B------:R0:W-:Y:S04]  /*1c6c50*/  @P5 STG.E.U8 desc[UR46][R44.64], R3 ;  /* 0x000000032c005986 */ /* 0x0001e8000c10112e */
[----:B0-----:R-:W5:Y:S01]  /*1c6c60*/  LDL.LU.64 R44, [R1+0x1c30] ;  /* 0x001c3000012c7983 */ /* 0x001f620000300a00 */
[----:B------:R-:W-:-:S03]  /*1c6c70*/  PRMT R3, R51, 0x7772, RZ ;  /* 0x0000777233037816 */ /* 0x000fc600000000ff */
[----:B------:R-:W5:Y:S04]  /*1c6c80*/  LDL.LU R54, [R1+0x2e0] ;  /* 0x0002e00001367983 */ /* 0x000f680000300800 */
[----:B--2---:R0:W-:Y:S04]  /*1c6c90*/  @P6 STG.E.U8 desc[UR46][R58.64], R3 ;  /* 0x000000033a006986 */ /* 0x0041e8000c10112e */
[----:B0-----:R-:W2:Y:S01]  /*1c6ca0*/  LDL.LU.64 R58, [R1+0x1c60] ;  /* 0x001c6000013a7983 */ /* 0x001ea20000300a00 */
[----:B------:R-:W-:Y:S01]  /*1c6cb0*/  VIADD R0, R55, 0x1df ;  /* 0x000001df37007836 */ /* 0x000fe20000000000 */
[----:B------:R-:W-:Y:S01]  /*1c6cc0*/  ISETP.LT.AND P2, PT, R49, UR6, !P2 ;  /* 0x0000000631007c0c */ /* 0x000fe2000d741270 */
[----:B------:R-:W-:-:S03]  /*1c6cd0*/  ULDC UR6, c[0x0][0x228] ;  /* 0x00008a0000067ab9 */ /* 0x000fc60000000800 */
[----:B------:R-:W-:Y:S01]  /*1c6ce0*/  ISETP.GE.AND P4, PT, R0, UR4, PT ;  /* 0x0000000400007c0c */ /* 0x000fe2000bf86270 */
[----:B------:R-:W-:Y:S02]  /*1c6cf0*/  ULDC UR4, c[0x0][0x228] ;  /* 0x00008a0000047ab9 */ /* 0x000fe40000000800 */
[----:B------:R-:W-:Y:S01]  /*1c6d00*/  ISETP.LT.AND P5, PT, R47, UR4, !P3 ;  /* 0x000000042f007c0c */ /* 0x000fe2000dfa1270 */
[----:B------:R-:W-:Y:S01]  /*1c6d10*/  VIADD R0, R55, 0x1e0 ;  /* 0x000001e037007836 */ /* 0x000fe20000000000 */
[----:B------:R-:W-:Y:S01]  /*1c6d20*/  ULDC UR4, c[0x0][0x22c] ;  /* 0x00008b0000047ab9 */ /* 0x000fe20000000800 */
[----:B------:R-:W-:Y:S02]  /*1c6d30*/  PRMT R4, R51, 0x7773, RZ ;  /* 0x0000777333047816 */ /* 0x000fe400000000ff */
[----:B------:R-:W-:Y:S01]  /*1c6d40*/  ISETP.LT.AND P3, PT, R49, UR6, !P3 ;  /* 0x0000000631007c0c */ /* 0x000fe2000df61270 */
[----:B------:R-:W2:Y:S01]  /*1c6d50*/  LDL.LU.64 R50, [R1+0x1c58] ;  /* 0x001c580001327983 */ /* 0x000ea20000300a00 */
[----:B------:R-:W-:-:S02]  /*1c6d60*/  ISETP.GE.AND P6, PT, R0, UR4, PT ;  /* 0x0000000400007c0c */ /* 0x000fc4000bfc6270 */
[C---:B---3--:R-:W-:Y:S01]  /*1c6d70*/  PRMT R0, R61.reuse, 0x7770, RZ ;  /* 0x000077703d007816 */ /* 0x048fe200000000ff */
[----:B------:R-:W-:Y:S01]  /*1c6d80*/  @P2 STG.E.U8 desc[UR46][R42.64], R4 ;  /* 0x000000042a002986 */ /* 0x000fe2000c10112e */
[----:B------:R-:W-:Y:S01]  /*1c6d90*/  PRMT R3, R61, 0x7771, RZ ;  /* 0x000077713d037816 */ /* 0x000fe200000000ff */
[----:B------:R-:W-:Y:S01]  /*1c6da0*/  ULDC UR4, c[0x0][0x228] ;  /* 0x00008a0000047ab9 */ /* 0x000fe20000000800 */
[----:B------:R-:W-:Y:S01]  /*1c6db0*/  ULDC UR6, c[0x0][0x228] ;  /* 0x00008a0000067ab9 */ /* 0x000fe20000000800 */
[----:B------:R-:W-:Y:S01]  /*1c6dc0*/  ISETP.LT.AND P2, PT, R47, UR4, !P4 ;  /* 0x000000042f007c0c */ /* 0x000fe2000e741270 */
[----:B----4-:R0:W-:Y:S01]  /*1c6dd0*/  @P5 STG.E.U8 desc[UR46][R52.64], R0 ;  /* 0x0000000034005986 */ /* 0x0101e2000c10112e */
[----:B------:R-:W-:-:S03]  /*1c6de0*/  ULDC UR4, c[0x0][0x22c] ;  /* 0x00008b0000047ab9 */ /* 0x000fc60000000800 */
[----:B0-----:R-:W3:Y:S04]  /*1c6df0*/  LDL.LU.64 R52, [R1+0x1c50] ;  /* 0x001c500001347983 */ /* 0x001ee80000300a00 */
[----:B-----5:R0:W-:Y:S01]  /*1c6e00*/  @P3 STG.E.U8 desc[UR46][R56.64], R3 ;  /* 0x0000000338003986 */ /* 0x0201e2000c10112e */
[----:B------:R-:W-:Y:S02]  /*1c6e10*/  ISETP.LT.AND P4, PT, R49, UR6, !P4 ;  /* 0x0000000631007c0c */ /* 0x000fe4000e781270 */
[----:B------:R-:W-:Y:S02]  /*1c6e20*/  PRMT R0, R61, 0x7772, RZ ;  /* 0x000077723d007816 */ /* 0x000fe400000000ff */
[----:B------:R-:W-:Y:S01]  /*1c6e30*/  ISETP.LT.AND P5, PT, R47, UR8, !P6 ;  /* 0x000000082f007c0c */ /* 0x000fe2000f7a1270 */
[----:B------:R-:W-:Y:S01]  /*1c6e40*/  ULDC UR6, c[0x0][0x228] ;  /* 0x00008a0000067ab9 */ /* 0x000fe20000000800 */
[----:B------:R-:W-:Y:S01]  /*1c6e50*/  ULDC UR8, c[0x0][0x228] ;  /* 0x00008a0000087ab9 */ /* 0x000fe20000000800 */
[----:B0-----:R-:W4:Y:S04]  /*1c6e60*/  LDL.LU.64 R56, [R1+0x1ca0] ;  /* 0x001ca00001387983 */ /* 0x001f280000300a00 */
[----:B------:R-:W5:Y:S04]  /*1c6e70*/  LDL.LU R48, [R1+0x2e4] ;  /* 0x0002e40001307983 */ /* 0x000f680000300800 */
[----:B------:R0:W-:Y:S02]  /*1c6e80*/  @P2 STG.E.U8 desc[UR46][R44.64], R0 ;  /* 0x000000002c002986 */ /* 0x0001e4000c10112e */
[----:B0-----:R-:W-:-:S02]  /*1c6e90*/  PRMT R0, R61, 0x7773, RZ ;  /* 0x000077733d007816 */ /* 0x001fc400000000ff */
[----:B------:R-:W5:Y:S04]  /*1c6ea0*/  LDL.LU.64 R44, [R1+0x1c98] ;  /* 0x001c9800012c7983 */ /* 0x000f680000300a00 */
[----:B------:R-:W5:Y:S04]  /*1c6eb0*/  LDL.LU.64 R60, [R1+0x1c90] ;  /* 0x001c9000013c7983 */ /* 0x000f680000300a00 */
        /* <DEDUP_REMOVED lines=15> */
[----:B0-----:R-:W-:Y:S01]  /*1c6fb0*/  PRMT R3, R54, 0x7771, RZ ;  /* 0x0000777136037816 */ /* 0x001fe200000000ff */
[----:B------:R-:W2:Y:S04]  /*1c6fc0*/  LDL.LU.64 R50, [R1+0x1cc0] ;  /* 0x001cc00001327983 */ /* 0x000ea80000300a00 */
[----:B------:R-:W2:Y:S04]  /*1c6fd0*/  LDL.LU R46, [R1+0x2e8] ;  /* 0x0002e800012e7983 */ /* 0x000ea80000300800 */
[----:B---3--:R0:W-:Y:S01]  /*1c6fe0*/  @P6 STG.E.U8 desc[UR46][R52.64], R3 ;  /* 0x0000000334006986 */ /* 0x0081e2000c10112e */
[----:B------:R-:W-:-:S02]  /*1c6ff0*/  ISETP.GE.AND P4, PT, R0, UR4, PT ;  /* 0x0000000400007c0c */ /* 0x000fc4000bf86270 */
[----:B------:R-:W-:Y:S01]  /*1c7000*/  ISETP.LT.AND P3, PT, R49, UR6, !P3 ;  /* 0x0000000631007c0c */ /* 0x000fe2000df61270 */
[----:B------:R-:W-:Y:S01]  /*1c7010*/  ULDC UR4, c[0x0][0x228] ;  /* 0x00008a0000047ab9 */ /* 0x000fe20000000800 */
[----:B------:R-:W-:Y:S01]  /*1c7020*/  ULDC UR6, c[0x0][0x228] ;  /* 0x00008a0000067ab9 */ /* 0x000fe20000000800 */
[----:B0-----:R-:W-:-:S05]  /*1c7030*/  PRMT R3, R54, 0x7772, RZ ;  /* 0x0000777236037816 */ /* 0x001fca00000000ff */
[----:B----4-:R0:W-:Y:S01]  /*1c7040*/  @P5 STG.E.U8 desc[UR46][R56.64], R3 ;  /* 0x0000000338005986 */ /* 0x0101e2000c10112e */
[----:B------:R-:W-:Y:S02]  /*1c7050*/  ISETP.LT.AND P6, PT, R47, UR4, !P2 ;  /* 0x000000042f007c0c */ /* 0x000fe4000d7c1270 */
[----:B------:R-:W-:Y:S01]  /*1c7060*/  ISETP.LT.AND P2, PT, R49, UR6, !P2 ;  /* 0x0000000631007c0c */ /* 0x000fe2000d741270 */
[----:B------:R-:W-:Y:S01]  /*1c7070*/  VIADD R0, R55, 0x1e4 ;  /* 0x000001e437007836 */ /* 0x000fe20000000000 */
[----:B------:R-:W-:Y:S01]  /*1c7080*/  ULDC UR4, c[0x0][0x22c] ;  /* 0x00008b0000047ab9 */ /* 0x000fe20000000800 */
[----:B------:R-:W-:Y:S01]  /*1c7090*/  PRMT R4, R54, 0x7773, RZ ;  /* 0x0000777336047816 */ /* 0x000fe200000000ff */
[----:B------:R-:W-:Y:S01]  /*1c70a0*/  ULDC UR6, c[0x0][0x228] ;  /* 0x00008a0000067ab9 */ /* 0x000fe20000000800 */
[----:B0-----:R-:W3:Y:S01]  /*1c70b0*/  LDL.LU.64 R56, [R1+0x1cb8] ;  /* 0x001cb80001387983 */ /* 0x001ee20000300a00 */
[----:B------:R-:W-:Y:S02]  /*1c70c0*/  ISETP.GE.AND P5, PT, R0, UR4, PT ;  /* 0x0000000400007c0c */ /* 0x000fe4000bfa6270 */
[C---:B-----5:R-:W-:Y:S01]  /*1c70d0*/  PRMT R0, R48.reuse, 0x7770, RZ ;  /* 0x0000777030007816 */ /* 0x060fe200000000ff */
[----:B------:R-:W4:Y:S01]  /*1c70e0*/  LDL.LU.64 R52, [R1+0x1cb0] ;  /* 0x001cb00001347983 */ /* 0x000f220000300a00 */
[----:B------:R-:W-:Y:S01]  /*1c70f0*/  PRMT R3, R48, 0x7771, RZ ;  /* 0x0000777130037816 */ /* 0x000fe200000000ff */
[----:B------:R-:W-:-:S02]  /*1c7100*/  ULDC UR4, c[0x0][0x228] ;  /* 0x00008a0000047ab9 */ /* 0x000fc40000000800 */
[----:B------:R-:W-:Y:S04]  /*1c7110*/  @P3 STG.E.U8 desc[UR46][R44.64], R4 ;  /* 0x000000042c003986 */ /* 0x000fe8000c10112e */
[----:B------:R-:W-:Y:S04]  /*1c7120*/  @P6 STG.E.U8 desc[UR46][R60.64], R0 ;  /* 0x000000003c006986 */ /* 0x000fe8000c10112e */
[----:B--2---:R0:W-:Y:S04]  /*1c7130*/  @P2 STG.E.U8 desc[UR46][R58.64], R3 ;  /* 0x000000033a002986 */ /* 0x0041e8000c10112e */
[----:B0-----:R-:W2:Y:S01]  /*1c7140*/  LDL.LU.64 R58, [R1+0x1ce0] ;  /* 0x001ce000013a7983 */ /* 0x001ea20000300a00 */
[----:B------:R-:W-:-:S02]  /*1c7150*/  ISETP.LT.AND P3, PT, R47, UR4, !P4 ;  /* 0x000000042f007c0c */ /* 0x000fc4000e761270 */
[----:B------:R-:W-:Y:S02]  /*1c7160*/  ISETP.LT.AND P4, PT, R49, UR6, !P4 ;  /* 0x0000000631007c0c */ /* 0x000fe4000e781270 */
[----:B------:R-:W-:Y:S01]  /*1c7170*/  PRMT R0, R48, 0x7772, RZ ;  /* 0x0000777230007816 */ /* 0x000fe200000000ff */
[----:B------:R-:W5:Y:S01]  /*1c7180*/  LDL.LU R54, [R1+0x2ec] ;  /* 0x0002ec0001367983 */ /* 0x000f620000300800 */
[----:B------:R-:W-:Y:S01]  /*1c7190*/  VIADD R3, R55, 0x1e5 ;  /* 0x000001e537037836 */ /* 0x000fe20000000000 */
[----:B------:R-:W-:Y:S01]  /*1c71a0*/  ULDC UR4, c[0x0][0x22c] ;  /* 0x00008b0000047ab9 */ /* 0x000fe20000000800 */
[----:B------:R-:W-:Y:S01]  /*1c71b0*/  ISETP.LT.AND P6, PT, R47, UR8, !P5 ;  /* 0x000000082f007c0c */ /* 0x000fe2000efc1270 */
[----:B------:R-:W-:Y:S01]  /*1c71c0*/  ULDC UR6, c[0x0][0x228] ;  /* 0x00008a0000067ab9 */ /* 0x000fe20000000800 */
[----:B------:R-:W-:Y:S01]  /*1c71d0*/  ULDC UR8, c[0x0][0x228] ;  /* 0x00008a0000087ab9 */ /* 0x000fe20000000800 */
[----:B------:R-:W-:Y:S02]  /*1c71e0*/  ISETP.GE.AND P2, PT, R3, UR4, PT ;  /* 0x0000000403007c0c */ /* 0x000fe4000bf46270 */
[----:B------:R0:W-:Y:S01]  /*1c71f0*/  @P3 STG.E.U8 desc[UR46][R50.64], R0 ;  /* 0x0000000032003986 */ /* 0x0001e2000c10112e */
[----:B------:R-:W-:Y:S01]  /*1c7200*/  VIADD R3, R55, 0x1e6 ;  /* 0x000001e637037836 */ /* 0x000fe20000000000 */
[----:B------:R-:W-:-:S02]  /*1c7210*/  ULDC UR4, c[0x0][0x22c] ;  /* 0x00008b0000047ab9 */ /* 0x000fc40000000800 */
[----:B0-----:R-:W5:Y:S01]  /*1c7220*/  LDL.LU.64 R50, [R1+0x1cf8] ;  /* 0x001cf80001327983 */ /* 0x001f620000300a00 */
[----:B------:R-:W-:-:S03]  /*1c7230*/  PRMT R0, R48, 0x7773, RZ ;  /* 0x0000777330007816 */ /* 0x000fc600000000ff */
[----:B------:R-:W5:Y:S04]  /*1c7240*/  LDL.LU.64 R44, [R1+0x1cf0] ;  /* 0x001cf000012c7983 */ /* 0x000f680000300a00 */
[----:B------:R-:W5:Y:S01]  /*1c7250*/  LDL.LU.64 R60, [R1+0x1d08] ;  /* 0x001d0800013c7983 */ /* 0x000f620000300a00 */
[----:B------:R-:W-:Y:S01]  /*1c7260*/  ISETP.GE.AND P3, PT, R3, UR4, PT ;  /* 0x0000000403007c0c */ /* 0x000fe2000bf66270 */
[----:B------:R-:W-:Y:S02]  /*1c7270*/  ULDC UR4, c[0x0][0x228] ;  /* 0x00008a0000047ab9 */ /* 0x000fe40000000800 */
[----:B------:R-:W-:Y:S02]  /*1c7280*/  ISETP.LT.AND P5, PT, R49, UR4, !P5 ;  /* 0x0000000431007c0c */ /* 0x000fe4000efa1270 */
[C---:B------:R-:W-:Y:S01]  /*1c7290*/  PRMT R3, R46.reuse, 0x7770, RZ ;  /* 0x000077702e037816 */ /* 0x040fe200000000ff */
[----:B------:R-:W-:Y:S01]  /*1c72a0*/  ULDC UR4, c[0x0][0x22c] ;  /* 0x00008b0000047ab9 */ /* 0x000fe20000000800 */
[----:B---3--:R0:W-:Y:S04]  /*1c72b0*/  @P4 STG.E.U8 desc[UR46][R56.64], R0 ;  /* 0x0000000038004986 */ /* 0x0081e8000c10112e */
[----:B0-----:R-:W3:Y:S04]  /*1c72c0*/  LDL.LU.64 R56, [R1+0x1cd8] ;  /* 0x001cd80001387983 */ /* 0x001ee80000300a00 */
[----:B----4-:R0:W-:Y:S02]  /*1c72d0*/  @P6 STG.E.U8 desc[UR46][R52.64], R3 ;  /* 0x0000000334006986 */ /* 0x0101e4000c10112e */
[----:B0-----:R-:W-:-:S02]  /*1c72e0*/  PRMT R3, R46, 0x7771, RZ ;  /* 0x000077712e037816 */ /* 0x001fc400000000ff */
[----:B------:R-:W4:Y:S04]  /*1c72f0*/  LDL.LU.64 R52, [R1+0x1d20] ;  /* 0x001d200001347983 */ /* 0x000f280000300a00 */
[----:B--2---:R0:W-:Y:S04]  /*1c7300*/  @P5 STG.E.U8 desc[UR46][R58.64], R3 ;  /* 0x000000033a005986 */ /* 0x0041e8000c10112e */
[----:B0-----:R-:W2:Y:S01]  /*1c7310*/  LDL.LU.64 R58, [R1+0x1d40] ;  /* 0x001d4000013a7983 */ /* 0x001ea20000300a00 */
[----:B------:R-:W-:Y:S01]  /*1c7320*/  VIADD R0, R55, 0x1e7 ;  /* 0x000001e737007836 */ /* 0x000fe20000000000 */
[----:B------:R-:W-:Y:S01]  /*1c7330*/  ISETP.LT.AND P6, PT, R47, UR6, !P2 ;  /* 0x000000062f007c0c */ /* 0x000fe2000d7c1270 */
[----:B------:R-:W-:Y:S01]  /*1c7340*/  ULDC UR6, c[0x0][0x228] ;  /* 0x00008a0000067ab9 */ /* 0x000fe20000000800 */
[----:B------:R-:W-:-:S02]  /*1c7350*/  PRMT R3, R46, 0x7772, RZ ;  /* 0x000077722e037816 */ /* 0x000fc400000000ff */
[----:B------:R-:W-:Y:S02]  /*1c7360*/  ISETP.LT.AND P2, PT, R49, UR6, !P2 ;  /* 0x0000000631007c0c */ /* 0x000fe4000d741270 */
[----:B------:R-:W-:Y:S01]  /*1c7370*/  ISETP.GE.AND P4, PT, R0, UR4, PT ;  /* 0x0000000400007c0c */ /* 0x000fe2000bf86270 */
[----:B------:R-:W-:Y:S01]  /*1c7380*/  ULDC UR4, c[0x0][0x228] ;  /* 0x00008a0000047ab9 */ /* 0x000fe20000000800 */
[----:B------:R-:W-:Y:S01]  /*1c7390*/  ULDC UR6, c[0x0][0x228] ;  /* 0x00008a0000067ab9 */ /* 0x000fe20000000800 */
[----:B------:R-:W-:Y:S02]  /*1c73a0*/  ISETP.LT.AND P5, PT, R47, UR4, !P3 ;  /* 0x000000042f007c0c */ /* 0x000fe4000dfa1270 */
[----:B------:R-:W-:Y:S01]  /*1c73b0*/  ISETP.LT.AND P3, PT, R49, UR6, !P3 ;  /* 0x0000000631007c0c */ /* 0x000fe2000df61270 */
[----:B------:R-:W-:Y:S01]  /*1c73c0*/  VIADD R0, R55, 0x1e8 ;  /* 0x000001e837007836 */ /* 0x000fe20000000000 */
[----:B------:R-:W2:Y:S01]  /*1c73d0*/  LDL.LU R48, [R1+0x360] ;  /* 0x0003600001307983 */ /* 0x000ea20000300800 */
[----:B------:R-:W-:Y:S01]  /*1c73e0*/  ULDC UR4, c[0x0][0x22c] ;  /* 0x00008b0000047ab9 */ /* 0x000fe20000000800 */
[----:B------:R-:W-:Y:S01]  /*1c73f0*/  PRMT R4, R46, 0x7773, RZ ;  /* 0x000077732e047816 */ /* 0x000fe200000000ff */
[----:B------:R-:W-:Y:S01]  /*1c7400*/  ULDC UR6, c[0x0][0x228] ;  /* 0x00008a0000067ab9 */ /* 0x000fe20000000800 */
[----:B-----5:R0:W-:Y:S01]  /*1c7410*/  @P6 STG.E.U8 desc[UR46][R50.64], R3 ;  /* 0x0000000332006986 */ /* 0x0201e2000c10112e */
[----:B------:R-:W-:-:S02]  /*1c7420*/  ISETP.GE.AND P6, PT, R0, UR4, PT ;  /* 0x0000000400007c0c */ /* 0x000fc4000bfc6270 */
[----:B------:R-:W-:Y:S01]  /*1c7430*/  PRMT R0, R54, 0x7770, RZ ;  /* 0x0000777036007816 */ /* 0x000fe200000000ff */
[----:B------:R-:W-:Y:S01]  /*1c7440*/  @P2 STG.E.U8 desc[UR46][R44.64], R4 ;  /* 0x000000042c002986 */ /* 0x000fe2000c10112e */
[----:B------:R-:W-:-:S03]  /*1c7450*/  ULDC UR4, c[0x0][0x228] ;  /* 0x00008a0000047ab9 */ /* 0x000fc60000000800 */
[----:B------:R1:W-:Y:S04]  /*1c7460*/  @P5 STG.E.U8 desc[UR46][R60.64], R0 ;  /* 0x000000003c005986 */ /* 0x0003e8000c10112e */
[----:B0-----:R-:W5:Y:S01]  /*1c7470*/  LDL.LU.64 R50, [R1+0x1d00] ;  /* 0x001d000001327983 */ /* 0x001f620000300a00 */
[C---:B------:R-:W-:Y:S02]  /*1c7480*/  PRMT R3, R54.reuse, 0x7771, RZ ;  /* 0x0000777136037816 */ /* 0x040fe400000000ff */
[----:B------:R-:W-:Y:S02]  /*1c7490*/  ISETP.LT.AND P2, PT, R47, UR4, !P4 ;  /* 0x000000042f007c0c */ /* 0x000fe4000e741270 */
[----:B------:R-:W-:Y:S01]  /*1c74a0*/  ISETP.LT.AND P4, PT, R49, UR6, !P4 ;  /* 0x0000000631007c0c */ /* 0x000fe2000e781270 */
[----:B------:R-:W-:Y:S01]  /*1c74b0*/  ULDC UR4, c[0x0][0x22c] ;  /* 0x00008b0000047ab9 */ /* 0x000fe20000000800 */
[----:B-1----:R-:W-:-:S02]  /*1c74c0*/  PRMT R0, R54, 0x7772, RZ ;  /* 0x0000777236007816 */ /* 0x002fc400000000ff */
[----:B------:R-:W-:Y:S01]  /*1c74d0*/  ISETP.LT.AND P5, PT, R47, UR8, !P6 ;  /* 0x000000082f007c0c */ /* 0x000fe2000f7a1270 */
[----:B------:R-:W-:Y:S01]  /*1c74e0*/  ULDC UR6, c[0x0][0x228] ;  /* 0x00008a0000067ab9 */ /* 0x000fe20000000800 */
[----:B------:R-:W-:Y:S01]  /*1c74f0*/  ULDC UR8, c[0x0][0x228] ;  /* 0x00008a0000087ab9 */ /* 0x000fe20000000800 */
[----:B---3--:R0:W-:Y:S04]  /*1c7500*/  @P3 STG.E.U8 desc[UR46][R56.64], R3 ;  /* 0x0000000338003986 */ /* 0x0081e8000c10112e */
[----:B0-----:R-:W3:Y:S04]  /*1c7510*/  LDL.LU.64 R56, [R1+0x1d18] ;  /* 0x001d180001387983 */ /* 0x001ee80000300a00 */
[----:B------:R-:W3:Y:S04]  /*1c7520*/  LDL.LU.64 R40, [R1+0x1d68] ;  /* 0x001d680001287983 */ /* 0x000ee80000300a00 */
[----:B------:R-:W3:Y:S04]  /*1c7530*/  LDL.LU R45, [R1+0x364] ;  /* 0x00036400012d7983 */ /* 0x000ee80000300800 */
[----:B----4-:R0:W-:Y:S04]  /*1c7540*/  @P2 STG.E.U8 desc[UR46][R52.64], R0 ;  /* 0x0000000034002986 */ /* 0x0101e8000c10112e */
[----:B------:R-:W4:Y:S01]  /*1c7550*/  LDL.LU.64 R42, [R1+0x1d38] ;  /* 0x001d3800012a7983 */ /* 0x000f220000300a00 */
[----:B0-----:R-:W-:-:S03]  /*1c7560*/  PRMT R0, R54, 0x7773, RZ ;  /* 0x0000777336007816 */ /* 0x001fc600000000ff */
[----:B------:R-:W4:Y:S04]  /*1c7570*/  LDL.LU.64 R52, [R1+0x1d60] ;  /* 0x001d600001347983 */ /* 0x000f280000300a00 */
[----:B--2---:R0:W-:Y:S04]  /*1c7580*/  @P4 STG.E.U8 desc[UR46][R58.64], R0 ;  /* 0x000000003a004986 */ /* 0x0041e8000c10112e */
[----:B0-----:R-:W2:Y:S01]  /*1c7590*/  LDL.LU.64 R58, [R1+0x1d50] ;  /* 0x001d5000013a7983 */ /* 0x001ea20000300a00 */
[----:B------:R-:W-:-:S05]  /*1c75a0*/  VIADD R3, R55, 0x1e9 ;  /* 0x000001e937037836 */ /* 0x000fca0000000000 */
[----:B------:R-:W-:Y:S01]  /*1c75b0*/  ISETP.GE.AND P3, PT, R3, UR4, PT ;  /* 0x0000000403007c0c */ /* 0x000fe2000bf66270 */
[----:B------:R-:W-:Y:S01]  /*1c75c0*/  VIADD R3, R55, 0x1ea ;  /* 0x000001ea37037836 */ /* 0x000fe20000000000 */
[----:B------:R-:W-:-:S04]  /*1c75d0*/  ULDC UR4, c[0x0][0x22c] ;  /* 0x00008b0000047ab9 */ /* 0x000fc80000000800 */
[----:B------:R-:W-:Y:S01]  /*1c75e0*/  ISETP.GE.AND P2, PT, R3, UR4, PT ;  /* 0x0000000403007c0c */ /* 0x000fe2000bf46270 */
[----:B------:R-:W-:Y:S02]  /*1c75f0*/  ULDC UR4, c[0x0][0x228] ;  /* 0x00008a0000047ab9 */ /* 0x000fe40000000800 */
[----:B------:R-:W-:Y:S02]  /*1c7600*/  ISETP.LT.AND P6, PT, R49, UR4, !P6 ;  /* 0x0000000431007c0c */ /* 0x000fe4000f7c1270 */
[----:B------:R-:W-:Y:S01]  /*1c7610*/  PRMT R3, R48, 0x7770, RZ ;  /* 0x0000777030037816 */ /* 0x000fe200000000ff */
[----:B------:R-:W-:Y:S01]  /*1c7620*/  VIADD R0, R55, 0x1eb ;  /* 0x000001eb37007836 */ /* 0x000fe20000000000 */
[----:B------:R-:W-:-:S03]  /*1c7630*/  ULDC UR4, c[0x0][0x22c] ;  /* 0x00008b0000047ab9 */ /* 0x000fc60000000800 */
[----:B-----5:R0:W-:Y:S01]  /*1c7640*/  @P5 STG.E.U8 desc[UR46][R50.64], R3 ;  /* 0x0000000332005986 */ /* 0x0201e2000c10112e */
[----:B------:R-:W-:Y:S02]  /*1c7650*/  ISETP.LT.AND P5, PT, R47, UR6, !P3 ;  /* 0x000000062f007c0c */ /* 0x000fe4000dfa1270 */
[----:B------:R-:W-:Y:S01]  /*1c7660*/  ISETP.GE.AND P4, PT, R0, UR4, PT ;  /* 0x0000000400007c0c */ /* 0x000fe2000bf86270 */
[----:B------:R-:W-:Y:S01]  /*1c7670*/  ULDC UR4, c[0x0][0x228] ;  /* 0x00008a0000047ab9 */ /* 0x000fe20000000800 */
[----:B------:R-:W-:Y:S02]  /*1c7680*/  ISETP.LT.AND P3, PT, R49, UR8, !P3 ;  /* 0x0000000831007c0c */ /* 0x000fe4000df61270 */
[C---:B0-----:R-:W-:Y:S01]  /*1c7690*/  PRMT R3, R48.reuse, 0x7771, RZ ;  /* 0x0000777130037816 */ /* 0x041fe200000000ff */
[----:B------:R-:W-:Y:S01]  /*1c76a0*/  VIADD R0, R55, 0x1ec ;  /* 0x000001ec37007836 */ /* 0x000fe20000000000 */
[----:B------:R-:W-:Y:S01]  /*1c76b0*/  ULDC UR6, c[0x0][0x228] ;  /* 0x00008a0000067ab9 */ /* 0x000fe20000000800 */
[----:B------:R-:W-:-:S02]  /*1c76c0*/  PRMT R4, R48, 0x7773, RZ ;  /* 0x0000777330047816 */ /* 0x000fc400000000ff */
[----:B---3--:R0:W-:Y:S01]  /*1c76d0*/  @P6 STG.E.U8 desc[UR46][R56.64], R3 ;  /* 0x0000000338006986 */ /* 0x0081e2000c10112e */
[----:B------:R-:W-:Y:S01]  /*1c76e0*/  ISETP.LT.AND P6, PT, R47, UR4, !P2 ;  /* 0x000000042f007c0c */ /* 0x000fe2000d7c1270 */
[----:B------:R-:W-:Y:S01]  /*1c76f0*/  ULDC UR4, c[0x0][0x22c] ;  /* 0x00008b0000047ab9 */ /* 0x000fe20000000800 */
[----:B------:R-:W-:Y:S01]  /*1c7700*/  ISETP.LT.AND P2, PT, R49, UR6, !P2 ;  /* 0x0000000631007c0c */ /* 0x000fe2000d741270 */
[----:B------:R-:W-:Y:S01]  /*1c7710*/  ULDC UR6, c[0x0][0x228] ;  /* 0x00008a0000067ab9 */ /* 0x000fe20000000800 */
[----:B0-----:R-:W3:Y:S04]  /*1c7720*/  LDL.LU.64 R56, [R1+0x1d58] ;  /* 0x001d580001387983 */ /* 0x001ee80000300a00 */
[----:B------:R-:W5:Y:S01]  /*1c7730*/  LDL.LU.64 R60, [R1+0x1d88] ;  /* 0x001d8800013c7983 */ /* 0x000f620000300a00 */
[----:B------:R-:W-:-:S03]  /*1c7740*/  PRMT R3, R48, 0x7772, RZ ;  /* 0x0000777230037816 */ /* 0x000fc600000000ff */
[----:B------:R-:W5:Y:S04]  /*1c7750*/  LDL.LU.64 R50, [R1+0x1d80] ;  /* 0x001d800001327983 */ /* 0x000f680000300a00 */
[----:B------:R-:W5:Y:S04]  /*1c7760*/  LDL.LU R54, [R1+0x368] ;  /* 0x0003680001367983 */ /* 0x000f680000300800 */
[----:B------:R0:W-:Y:S01]  /*1c7770*/  @P5 STG.E.U8 desc[UR46][R40.64], R3 ;  /* 0x0000000328005986 */ /* 0x0001e2000c10112e */
[----:B------:R-:W-:Y:S02]  /*1c7780*/  ISETP.GE.AND P5, PT, R0, UR4, PT ;  /* 0x0000000400007c0c */ /* 0x000fe4000bfa6270 */
[----:B------:R-:W-:Y:S01]  /*1c7790*/  PRMT R0, R45, 0x7770, RZ ;  /* 0x000077702d007816 */ /* 0x000fe200000000ff */
[----:B----4-:R-:W-:Y:S01]  /*1c77a0*/  @P3 STG.E.U8 desc[UR46][R42.64], R4 ;  /* 0x000000042a003986 */ /* 0x010fe2000c10112e */
[----:B------:R-:W-:-:S03]  /*1c77b0*/  ULDC UR4, c[0x0][0x228] ;  /* 0x00008a0000047ab9 */ /* 0x000fc60000000800 */
[----:B------:R1:W-:Y:S01]  /*1c77c0*/  @P6 STG.E.U8 desc[UR46][R52.64], R0 ;  /* 0x0000000034006986 */ /* 0x0003e2000c10112e */
[----:B0-----:R-:W-:-:S03]  /*1c77d0*/  PRMT R3, R45, 0x7771, RZ ;  /* 0x000077712d037816 */ /* 0x001fc600000000ff */
[----:B-1----:R-:W4:Y:S04]  /*1c77e0*/  LDL.LU.64 R52, [R1+0x1d78] ;  /* 0x001d780001347983 */ /* 0x002f280000300a00 */
[----:B--2---:R0:W-:Y:S04]  /*1c77f0*/  @P2 STG.E.U8 desc[UR46][R58.64], R3 ;  /* 0x000000033a002986 */ /* 0x0041e8000c10112e */
[----:B0-----:R-:W2:Y:S01]  /*1c7800*/  LDL.LU.64 R58, [R1+0x1dc0] ;  /* 0x001dc000013a7983 */ /* 0x001ea20000300a00 */
[----:B------:R-:W-:Y:S01]  /*1c7810*/  ISETP.LT.AND P3, PT, R47, UR4, !P4 ;  /* 0x000000042f007c0c */ /* 0x000fe2000e761270 */
[----:B------:R-:W-:Y:S01]  /*1c7820*/  VIADD R3, R55, 0x1f5 ;  /* 0x000001f537037836 */ /* 0x000fe20000000000 */
[----:B------:R-:W-:Y:S01]  /*1c7830*/  ULDC UR4, c[0x0][0x228] ;  /* 0x00008a0000047ab9 */ /* 0x000fe20000000800 */
[----:B------:R-:W-:-:S02]  /*1c7840*/  PRMT R0, R45, 0x7772, RZ ;  /* 0x000077722d007816 */ /* 0x000fc400000000ff */
[----:B------:R-:W-:Y:S02]  /*1c7850*/  ISETP.LT.AND P4, PT, R49, UR4, !P4 ;  /* 0x0000000431007c0c */ /* 0x000fe4000e781270 */
[----:B------:R-:W-:Y:S02]  /*1c7860*/  ISETP.LT.AND P6, PT, R47, UR6, !P5 ;  /* 0x000000062f007c0c */ /* 0x000fe4000efc1270 */
[----:B------:R-:W-:Y:S01]  /*1c7870*/  ISETP.GE.AND P2, PT, R3, UR23, PT ;  /* 0x0000001703007c0c */ /* 0x000fe2000bf46270 */
[----:B------:R-:W-:Y:S01]  /*1c7880*/  VIADD R3, R55, 0x1ed ;  /* 0x000001ed37037836 */ /* 0x000fe20000000000 */
[----:B------:R-:W-:Y:S01]  /*1c7890*/  ULDC UR4, c[0x0][0x22c] ;  /* 0x00008b0000047ab9 */ /* 0x000fe20000000800 */
[----:B------:R-:W-:Y:S01]  /*1c78a0*/  ULDC UR6, c[0x0][0x228] ;  /* 0x00008a0000067ab9 */ /* 0x000fe20000000800 */
[----:B---3--:R0:W-:Y:S02]  /*1c78b0*/  @P3 STG.E.U8 desc[UR46][R56.64], R0 ;  /* 0x0000000038003986 */ /* 0x0081e4000c10112e */
[----:B------:R-:W-:Y:S01]  /*1c78c0*/  ISETP.GE.AND P3, PT, R3, UR4, PT ;  /* 0x0000000403007c0c */ /* 0x000fe2000bf66270 */
[----:B------:R-:W-:-:S02]  /*1c78d0*/  ULDC UR4, c[0x0][0x228] ;  /* 0x00008a0000047ab9 */ /* 0x000fc40000000800 */
[----:B------:R-:W-:Y:S02]  /*1c78e0*/  ISETP.LT.AND P5, PT, R49, UR4, !P5 ;  /* 0x0000000431007c0c */ /* 0x000fe4000efa1270 */
[----:B-----5:R-:W-:Y:S01]  /*1c78f0*/  PRMT R3, R54, 0x7770, RZ ;  /* 0x0000777036037816 */ /* 0x020fe200000000ff */
[----:B------:R-:W-:Y:S01]  /*1c7900*/  ULDC UR4, c[0x0][0x228] ;  /* 0x00008a0000047ab9 */ /* 0x000fe20000000800 */
[----:B0-----:R-:W3:Y:S04]  /*1c7910*/  LDL.LU.64 R56, [R1+0x1db0] ;  /* 0x001db00001387983 */ /* 0x001ee80000300a00 */
[----:B------:R-:W5:Y:S01]  /*1c7920*/  LDL.LU R48, [R1+0x36c] ;  /* 0x00036c0001307983 */ /* 0x000f620000300800 */
[----:B------:R-:W-:-:S03]  /*1c7930*/  PRMT R0, R45, 0x7773, RZ ;  /* 0x000077732d007816 */ /* 0x000fc600000000ff */
[----:B------:R-:W3:Y:S04]  /*1c7940*/  LDL.LU.64 R44, [R1+0x1da8] ;  /* 0x001da800012c7983 */ /* 0x000ee80000300a00 */
[----:B------:R0:W-:Y:S01]  /*1c7950*/  @P4 STG.E.U8 desc[UR46][R60.64], R0 ;  /* 0x000000003c004986 */ /* 0x0001e2000c10112e */
[----:B------:R-:W-:-:S03]  /*1c7960*/  ISETP.LT.AND P4, PT, R47, UR4, !P3 ;  /* 0x000000042f007c0c */ /* 0x000fc6000df81270 */
[----:B------:R1:W-:Y:S01]  /*1c7970*/  @P6 STG.E.U8 desc[UR46][R50.64], R3 ;  /* 0x0000000332006986 */ /* 0x0003e2000c10112e */
[----:B------:R-:W-:-:S03]  /*1c7980*/  ULDC UR4, c[0x0][0x22c] ;  /* 0x00008b0000047ab9 */ /* 0x000fc60000000800 */
[----:B0-----:R-:W3:Y:S04]  /*1c7990*/  LDL.LU.64 R60, [R1+0x1de0] ;  /* 0x001de000013c7983 */ /* 0x001ee80000300a00 */
[----:B-1----:R-:W3:Y:S01]  /*1c79a0*/  LDL.LU.64 R50, [R1+0x1dd8] ;  /* 0x001dd80001327983 */ /* 0x002ee20000300a00 */
[----:B------:R-:W-:-:S05]  /*1c79b0*/  PRMT R3, R54, 0x7771, RZ ;  /* 0x0000777136037816 */ /* 0x000fca00000000ff */
[----:B----4-:R0:W-:Y:S02]  /*1c79c0*/  @P5 STG.E.U8 desc[UR46][R52.64], R3 ;  /* 0x0000000334005986 */ /* 0x0101e4000c10112e */
[----:B0-----:R-:W-:-:S05]  /*1c79d0*/  PRMT R3, R54, 0x7772, RZ ;  /* 0x0000777236037816 */ /* 0x001fca00000000ff */
[----:B--2---:R0:W-:Y:S04]  /*1c79e0*/  @P4 STG.E.U8 desc[UR46][R58.64], R3 ;  /* 0x000000033a004986 */ /* 0x0041e8000c10112e */
[----:B0-----:R-:W2:Y:S01]  /*1c79f0*/  LDL.LU.64 R58, [R1+0x1db8] ;  /* 0x001db800013a7983 */ /* 0x001ea20000300a00 */
[----:B------:R-:W-:Y:S01]  /*1c7a00*/  VIADD R0, R55, 0x1ee ;  /* 0x000001ee37007836 */ /* 0x000fe20000000000 */
[----:B------:R-:W-:Y:S01]  /*1c7a10*/  ISETP.LT.AND P3, PT, R49, UR6, !P3 ;  /* 0x0000000631007c0c */ /* 0x000fe2000df61270 */
[----:B------:R-:W-:-:S03]  /*1c7a20*/  ULDC UR6, c[0x0][0x228] ;  /* 0x00008a0000067ab9 */ /* 0x000fc60000000800 */
[----:B------:R-:W-:Y:S01]  /*1c7a30*/  ISETP.GE.AND P6, PT, R0, UR4, PT ;  /* 0x0000000400007c0c */ /* 0x000fe2000bfc6270 */
[----:B------:R-:W-:Y:S01]  /*1c7a40*/  VIADD R0, R55, 0x1ef ;  /* 0x000001ef37007836 */ /* 0x000fe20000000000 */
[----:B------:R-:W-:Y:S02]  /*1c7a50*/  ULDC UR4, c[0x0][0x22c] ;  /* 0x00008b0000047ab9 */ /* 0x000fe40000000800 */
[----:B------:R-:W-:Y:S02]  /*1c7a60*/  ISETP.LT.AND P5, PT, R47, UR6, !P6 ;  /* 0x000000062f007c0c */ /* 0x000fe4000f7a1270 */
[----:B------:R-:W-:Y:S02]  /*1c7a70*/  PRMT R4, R54, 0x7773, RZ ;  /* 0x0000777336047816 */ /* 0x000fe400000000ff */
[----:B------:R-:W-:Y:S01]  /*1c7a80*/  ISETP.GE.AND P4, PT, R0, UR4, PT ;  /* 0x0000000400007c0c */ /* 0x000fe2000bf86270 */
[----:B------:R-:W4:Y:S01]  /*1c7a90*/  LDL.LU R54, [R1+0x2c0] ;  /* 0x0002c00001367983 */ /* 0x000f220000300800 */
[----:B------:R-:W-:Y:S01]  /*1c7aa0*/  ULDC UR4, c[0x0][0x228] ;  /* 0x00008a0000047ab9 */ /* 0x000fe20000000800 */
[----:B------:R-:W-:Y:S01]  /*1c7ab0*/  ULDC UR6, c[0x0][0x228] ;  /* 0x00008a0000067ab9 */ /* 0x000fe20000000800 */
[----:B------:R-:W-:Y:S01]  /*1c7ac0*/  VIADD R3, R55, 0x1f0 ;  /* 0x000001f037037836 */ /* 0x000fe20000000000 */
[----:B------:R-:W-:Y:S01]  /*1c7ad0*/  ISETP.LT.AND P6, PT, R49, UR4, !P6 ;  /* 0x0000000431007c0c */ /* 0x000fe2000f7c1270 */
[----:B------:R-:W-:Y:S01]  /*1c7ae0*/  ULDC UR4, c[0x0][0x22c] ;  /* 0x00008b0000047ab9 */ /* 0x000fe20000000800 */
[----:B------:R-:W4:Y:S01]  /*1c7af0*/  LDL.LU.64 R52, [R1+0x1e60] ;  /* 0x001e600001347983 */ /* 0x000f220000300a00 */
[----:B-----5:R-:W-:-:S03]  /*1c7b00*/  PRMT R0, R48, 0x7770, RZ ;  /* 0x0000777030007816 */ /* 0x020fc600000000ff */
[----:B---3--:R0:W-:Y:S01]  /*1c7b10*/  @P3 STG.E.U8 desc[UR46][R56.64], R4 ;  /* 0x0000000438003986 */ /* 0x0081e2000c10112e */
[----:B------:R-:W-:Y:S01]  /*1c7b20*/  ISETP.LT.AND P3, PT, R47, UR6, !P4 ;  /* 0x000000062f007c0c */ /* 0x000fe2000e761270 */
[----:B------:R-:W-:Y:S02]  /*1c7b30*/  ULDC UR6, c[0x0][0x228] ;  /* 0x00008a0000067ab9 */ /* 0x000fe40000000800 */
[----:B------:R1:W-:Y:S01]  /*1c7b40*/  @P5 STG.E.U8 desc[UR46][R44.64], R0 ;  /* 0x000000002c005986 */ /* 0x0003e2000c10112e */
[----:B------:R-:W-:Y:S01]  /*1c7b50*/  ISETP.GE.AND P5, PT, R3, UR4, PT ;  /* 0x0000000403007c0c */ /* 0x000fe2000bfa6270 */
[----:B------:R-:W-:Y:S01]  /*1c7b60*/  ULDC UR4, c[0x0][0x228] ;  /* 0x00008a0000047ab9 */ /* 0x000fe20000000800 */
[C---:B------:R-:W-:Y:S02]  /*1c7b70*/  PRMT R3, R48.reuse, 0x7771, RZ ;  /* 0x0000777130037816 */ /* 0x040fe400000000ff */
[----:B------:R-:W-:Y:S01]  /*1c7b80*/  ISETP.LT.AND P4, PT, R49, UR4, !P4 ;  /* 0x0000000431007c0c */ /* 0x000fe2000e781270 */
[----:B------:R-:W-:Y:S01]  /*1c7b90*/  ULDC UR4, c[0x0][0x228] ;  /* 0x00008a0000047ab9 */ /* 0x000fe20000000800 */
[----:B0-----:R-:W3:Y:S01]  /*1c7ba0*/  LDL.LU.64 R56, [R1+0x1e48] ;  /* 0x001e480001387983 */ /* 0x001ee20000300a00 */
[----:B-1----:R-:W-:-:S03]  /*1c7bb0*/  PRMT R0, R48, 0x7772, RZ ;  /* 0x0000777230007816 */ /* 0x002fc600000000ff */
[----:B------:R0:W-:Y:S01]  /*1c7bc0*/  @P6 STG.E.U8 desc[UR46][R60.64], R3 ;  /* 0x000000033c006986 */ /* 0x0001e2000c10112e */
[----:B------:R-:W-:-:S03]  /*1c7bd0*/  PRMT R4, R48, 0x7773, RZ ;  /* 0x0000777330047816 */ /* 0x000fc600000000ff */
[----:B------:R1:W-:Y:S04]  /*1c7be0*/  @P3 STG.E.U8 desc[UR46][R50.64], R0 ;  /* 0x0000000032003986 */ /* 0x0003e8000c10112e */
[----:B0-----:R-:W5:Y:S04]  /*1c7bf0*/  LDL.LU.64 R60, [R1+0x1e40] ;  /* 0x001e4000013c7983 */ /* 0x001f680000300a00 */
[----:B-1----:R-:W5:Y:S04]  /*1c7c00*/  LDL.LU.64 R50, [R1+0x1e58] ;  /* 0x001e580001327983 */ /* 0x002f680000300a00 */
[----:B------:R-:W5:Y:S04]  /*1c7c10*/  LDL.LU R46, [R1+0x2c4] ;  /* 0x0002c400012e7983 */ /* 0x000f680000300800 */
[----:B--2---:R0:W-:Y:S04]  /*1c7c20*/  @P4 STG.E.U8 desc[UR46][R58.64], R4 ;  /* 0x000000043a004986 */ /* 0x0041e8000c10112e */
[----:B0-----:R-:W2:Y:S01]  /*1c7c30*/  LDL.LU.64 R58, [R1+0x1dd0] ;  /* 0x001dd000013a7983 */ /* 0x001ea20000300a00 */
[----:B------:R-:W-:Y:S01]  /*1c7c40*/  ISETP.LT.AND P3, PT, R47, UR4, !P5 ;  /* 0x000000042f007c0c */ /* 0x000fe2000ef61270 */
[----:B------:R-:W-:Y:S01]  /*1c7c50*/  VIADD R0, R55, 0x1f1 ;  /* 0x000001f137007836 */ /* 0x000fe20000000000 */
[----:B------:R-:W-:Y:S01]  /*1c7c60*/  ISETP.LT.AND P5, PT, R49, UR6, !P5 ;  /* 0x0000000631007c0c */ /* 0x000fe2000efa1270 */
[----:B------:R-:W-:Y:S01]  /*1c7c70*/  ULDC UR4, c[0x0][0x22c] ;  /* 0x00008b0000047ab9 */ /* 0x000fe20000000800 */
[----:B----4-:R-:W-:Y:S01]  /*1c7c80*/  PRMT R3, R54, 0x7770, RZ ;  /* 0x0000777036037816 */ /* 0x010fe200000000ff */
[----:B------:R-:W-:Y:S01]  /*1c7c90*/  ULDC UR6, c[0x0][0x228] ;  /* 0x00008a0000067ab9 */ /* 0x000fe20000000800 */
[----:B------:R-:W-:Y:S01]  /*1c7ca0*/  ISETP.GE.AND P6, PT, R0, UR4, PT ;  /* 0x0000000400007c0c */ /* 0x000fe2000bfc6270 */
[----:B------:R-:W-:Y:S01]  /*1c7cb0*/  VIADD R0, R55, 0x1f2 ;  /* 0x000001f237007836 */ /* 0x000fe20000000000 */
[----:B------:R-:W-:Y:S01]  /*1c7cc0*/  ULDC UR4, c[0x0][0x22c] ;  /* 0x00008b0000047ab9 */ /* 0x000fe20000000800 */
[----:B------:R-:W-:-:S02]  /*1c7cd0*/  PRMT R4, R54, 0x7771, RZ ;  /* 0x0000777136047816 */ /* 0x000fc400000000ff */
[----:B------:R-:W-:Y:S01]  /*1c7ce0*/  ISETP.LT.AND P4, PT, R47, UR6, !P6 ;  /* 0x000000062f007c0c */ /* 0x000fe2000f781270 */
[----:B------:R-:W-:Y:S01]  /*1c7cf0*/  ULDC UR6, c[0x0][0x228] ;  /* 0x00008a0000067ab9 */ /* 0x000fe20000000800 */
[----:B------:R0:W-:Y:S01]  /*1c7d00*/  @P3 STG.E.U8 desc[UR46][R52.64], R3 ;  /* 0x0000000334003986 */ /* 0x0001e2000c10112e */
[----:B------:R-:W-:Y:S01]  /*1c7d10*/  ISETP.GE.AND P3, PT, R0, UR4, PT ;  /* 0x0000000400007c0c */ /* 0x000fe2000bf66270 */
[----:B------:R-:W-:Y:S02]  /*1c7d20*/  ULDC UR4, c[0x0][0x228] ;  /* 0x00008a0000047ab9 */ /* 0x000fe40000000800 */
[----:B------:R-:W-:Y:S02]  /*1c7d30*/  ISETP.LT.AND P6, PT, R49, UR4, !P6 ;  /* 0x0000000431007c0c */ /* 0x000fe4000f7c1270 */
[----:B------:R-:W-:Y:S01]  /*1c7d40*/  PRMT R0, R54, 0x7772, RZ ;  /* 0x0000777236007816 */ /* 0x000fe200000000ff */
[----:B------:R-:W-:Y:S01]  /*1c7d50*/  ULDC UR4, c[0x0][0x22c] ;  /* 0x00008b0000047ab9 */ /* 0x000fe20000000800 */
[----:B0-----:R-:W4:Y:S01]  /*1c7d60*/  LDL.LU.64 R52, [R1+0x1e68] ;  /* 0x001e680001347983 */ /* 0x001f220000300a00 */
[----:B------:R-:W-:-:S03]  /*1c7d70*/  VIADD R3, R55, 0x1f3 ;  /* 0x000001f337037836 */ /* 0x000fc60000000000 */
[----:B---3--:R0:W-:Y:S01]  /*1c7d80*/  @P5 STG.E.U8 desc[UR46][R56.64], R4 ;  /* 0x0000000438005986 */ /* 0x0081e2000c10112e */
[----:B------:R-:W-:Y:S01]  /*1c7d90*/  ISETP.LT.AND P5, PT, R47, UR6, !P3 ;  /* 0x000000062f007c0c */ /* 0x000fe2000dfa1270 */
[----:B------:R-:W-:Y:S02]  /*1c7da0*/  ULDC UR6, c[0x0][0x228] ;  /* 0x00008a0000067ab9 */ /* 0x000fe40000000800 */
[----:B0-----:R-:W3:Y:S04]  /*1c7db0*/  LDL.LU.64 R56, [R1+0x1e88] ;  /* 0x001e880001387983 */ /* 0x001ee80000300a00 */
[----:B------:R-:W3:Y:S04]  /*1c7dc0*/  LDL.LU R48, [R1+0x2c8] ;  /* 0x0002c80001307983 */ /* 0x000ee80000300800 */
[----:B------:R-:W3:Y:S04]  /*1c7dd0*/  LDL.LU.64 R42, [R1+0x1c88] ;  /* 0x001c8800012a7983 */ /* 0x000ee80000300a00 */
[----:B------:R-:W3:Y:S04]  /*1c7de0*/  LDL.LU.64 R44, [R1+0x15c8] ;  /* 0x0015c800012c7983 */ /* 0x000ee80000300a00 */
[----:B-----5:R0:W-:Y:S01]  /*1c7df0*/  @P4 STG.E.U8 desc[UR46][R60.64], R0 ;  /* 0x000000003c004986 */ /* 0x0201e2000c10112e */
[----:B------:R-:W-:Y:S01]  /*1c7e00*/  ISETP.GE.AND P4, PT, R3, UR4, PT ;  /* 0x0000000403007c0c */ /* 0x000fe2000bf86270 */
[----:B------:R-:W-:Y:S01]  /*1c7e10*/  ULDC UR4, c[0x0][0x228] ;  /* 0x00008a0000047ab9 */ /* 0x000fe20000000800 */
[----:B------:R-:W-:-:S02]  /*1c7e20*/  PRMT R3, R46, 0x7770, RZ ;  /* 0x000077702e037816 */ /* 0x000fc400000000ff */
[----:B0-----:R-:W-:-:S05]  /*1c7e30*/  PRMT R0, R54, 0x7773, RZ ;  /* 0x0000777336007816 */ /* 0x001fca00000000ff */
[----:B------:R-:W-:Y:S04]  /*1c7e40*/  @P6 STG.E.U8 desc[UR46][R50.64], R0 ;  /* 0x0000000032006986 */ /* 0x000fe8000c10112e */
[----:B--2---:R0:W-:Y:S04]  /*1c7e50*/  @P5 STG.E.U8 desc[UR46][R58.64], R3 ;  /* 0x000000033a005986 */ /* 0x0041e8000c10112e */
[----:B0-----:R-:W2:Y:S01]  /*1c7e60*/  LDL.LU.64 R58, [R1+0x1ad8] ;  /* 0x001ad800013a7983 */ /* 0x001ea20000300a00 */
[----:B------:R-:W-:Y:S02]  /*1c7e70*/  ISETP.LT.AND P3, PT, R49, UR4, !P3 ;  /* 0x0000000431007c0c */ /* 0x000fe4000df61270 */
[----:B------:R-:W-:Y:S01]  /*1c7e80*/  ISETP.LT.AND P6, PT, R47, UR6, !P4 ;  /* 0x000000062f007c0c */ /* 0x000fe2000e7c1270 */
[----:B------:R-:W-:Y:S01]  /*1c7e90*/  ULDC UR4, c[0x0][0x228] ;  /* 0x00008a0000047ab9 */ /* 0x000fe20000000800 */
[----:B------:R-:W5:Y:S01]  /*1c7ea0*/  LDL.LU.64 R60, [R1+0x1a10] ;  /* 0x001a1000013c7983 */ /* 0x000f620000300a00 */
[----:B------:R-:W-:-:S03]  /*1c7eb0*/  PRMT R3, R46, 0x7771, RZ ;  /* 0x000077712e037816 */ /* 0x000fc600000000ff */
[----:B------:R-:W5:Y:S01]  /*1c7ec0*/  LDL.LU R54, [R1+0x2cc] ;  /* 0x0002cc0001367983 */ /* 0x000f620000300800 */
[----:B------:R-:W-:Y:S01]  /*1c7ed0*/  ULDC UR6, c[0x0][0x228] ;  /* 0x00008a0000067ab9 */ /* 0x000fe20000000800 */
[----:B------:R-:W-:Y:S02]  /*1c7ee0*/  ISETP.LT.AND P4, PT, R49, UR4, !P4 ;  /* 0x0000000431007c0c */ /* 0x000fe4000e781270 */
[----:B------:R-:W5:Y:S01]  /*1c7ef0*/  LDL.LU.64 R50, [R1+0x1558] ;  /* 0x0015580001327983 */ /* 0x000f620000300a00 */
[----:B------:R-:W-:Y:S01]  /*1c7f00*/  ULDC UR4, c[0x0][0x228] ;  /* 0x00008a0000047ab9 */ /* 0x000fe20000000800 */
[----:B------:R-:W-:Y:S01]  /*1c7f10*/  ISETP.LT.AND P5, PT, R47, UR6, !P1 ;  /* 0x000000062f007c0c */ /* 0x000fe2000cfa1270 */
[----:B------:R-:W-:Y:S01]  /*1c7f20*/  VIADD R0, R55, 0x1f6 ;  /* 0x000001f637007836 */ /* 0x000fe20000000000 */
[----:B------:R-:W-:Y:S02]  /*1c7f30*/  ISETP.LT.AND P1, PT, R49, UR4, !P1 ;  /* 0x0000000431007c0c */ /* 0x000fe4000cf21270 */
[----:B------:R-:W-:Y:S01]  /*1c7f40*/  PRMT R4, R46, 0x7772, RZ ;  /* 0x000077722e047816 */ /* 0x000fe200000000ff */
[----:B----4-:R0:W-:Y:S01]  /*1c7f50*/  @P3 STG.E.U8 desc[UR46][R52.64], R3 ;  /* 0x0000000334003986 */ /* 0x0101e2000c10112e */
[----:B------:R-:W-:Y:S01]  /*1c7f60*/  ULDC UR4, c[0x0][0x228] ;  /* 0x00008a0000047ab9 */ /* 0x000fe20000000800 */
[----:B------:R-:W-:-:S02]  /*1c7f70*/  ISETP.GE.AND P3, PT, R0, UR21, PT ;  /* 0x0000001500007c0c */ /* 0x000fc4000bf66270 */
[----:B------:R-:W-:Y:S01]  /*1c7f80*/  PRMT R0, R46, 0x7773, RZ ;  /* 0x000077732e007816 */ /* 0x000fe200000000ff */
[----:B------:R-:W-:Y:S01]  /*1c7f90*/  ULDC UR6, c[0x0][0x228] ;  /* 0x00008a0000067ab9 */ /* 0x000fe20000000800 */
[----:B0-----:R-:W-:Y:S01]  /*1c7fa0*/  VIADD R3, R55, 0x1f7 ;  /* 0x000001f737037836 */ /* 0x001fe20000000000 */
[----:B------:R-:W4:Y:S04]  /*1c7fb0*/  LDL.LU.64 R52, [R1+0x14e0] ;  /* 0x0014e00001347983 */ /* 0x000f280000300a00 */
[----:B---3--:R0:W-:Y:S01]  /*1c7fc0*/  @P6 STG.E.U8 desc[UR46][R56.64], R4 ;  /* 0x0000000438006986 */ /* 0x0081e2000c10112e */
[----:B------:R-:W-:Y:S02]  /*1c7fd0*/  ISETP.GE.AND P6, PT, R3, UR19, PT ;  /* 0x0000001303007c0c */ /* 0x000fe4000bfc6270 */
[----:B------:R-:W-:-:S02]  /*1c7fe0*/  PRMT R8, R48, 0x7770, RZ ;  /* 0x0000777030087816 */ /* 0x000fc400000000ff */
[----:B------:R-:W-:Y:S01]  /*1c7ff0*/  PRMT R3, R48, 0x7771, RZ ;  /* 0x0000777130037816 */ /* 0x000fe200000000ff */
[----:B------:R1:W-:Y:S04]  /*1c8000*/  @P4 STG.E.U8 desc[UR46][R42.64], R0 ;  /* 0x000000002a004986 */ /* 0x0003e8000c10112e */
[----:B------:R-:W-:Y:S04]  /*1c8010*/  @P5 STG.E.U8 desc[UR46][R44.64], R8 ;  /* 0x000000082c005986 */ /* 0x000fe8000c10112e */
[----:B------:R-:W3:Y:S04]  /*1c8020*/  LDS.128 R4, [R2] ;  /* 0x0000000002047984 */ /* 0x000ee80000000c00 */
[----:B0-----:R-:W3:Y:S04]  /*1c8030*/  LDL.LU.64 R56, [R1+0x1478] ;  /* 0x0014780001387983 */ /* 0x001ee80000300a00 */
[----:B-1----:R-:W3:Y:S04]  /*1c8040*/  LDL.LU.64 R42, [R1+0x1410] ;  /* 0x00141000012a7983 */ /* 0x002ee80000300a00 */
[----:B--2---:R0:W-:Y:S04]  /*1c8050*/  @P1 STG.E.U8 desc[UR46][R58.64], R3 ;  /* 0x000000033a001986 */ /* 0x0041e8000c10112e */
[----:B0-----:R-:W2:Y:S01]  /*1c8060*/  LDL.LU.64 R58, [R1+0x1388] ;  /* 0x00138800013a7983 */ /* 0x001ea20000300a00 */
[----:B------:R-:W-:-:S02]  /*1c8070*/  ISETP.LT.AND P5, PT, R47, UR4, !P2 ;  /* 0x000000042f007c0c */ /* 0x000fc4000d7a1270 */
[----:B------:R-:W-:Y:S02]  /*1c8080*/  ISETP.LT.AND P2, PT, R49, UR6, !P2 ;  /* 0x0000000631007c0c */ /* 0x000fe4000d741270 */
[C---:B------:R-:W-:Y:S01]  /*1c8090*/  PRMT R0, R48.reuse, 0x7772, RZ ;  /* 0x0000777230007816 */ /* 0x040fe200000000ff */
[----:B------:R-:W-:Y:S01]  /*1c80a0*/  ULDC UR4, c[0x0][0x228] ;  /* 0x00008a0000047ab9 */ /* 0x000fe20000000800 */
[----:B------:R-:W-:Y:S02]  /*1c80b0*/  PRMT R8, R48, 0x7773, RZ ;  /* 0x0000777330087816 */ /* 0x000fe400000000ff */
[----:B------:R-:W-:Y:S01]  /*1c80c0*/  ISETP.LT.AND P1, PT, R47, UR4, !P3 ;  /* 0x000000042f007c0c */ /* 0x000fe2000df21270 */
[----:B------:R-:W-:Y:S01]  /*1c80d0*/  ULDC UR6, c[0x0][0x228] ;  /* 0x00008a0000067ab9 */ /* 0x000fe20000000800 */
[----:B------:R-:W-:Y:S01]  /*1c80e0*/  ULDC UR4, c[0x0][0x228] ;  /* 0x00008a0000047ab9 */ /* 0x000fe20000000800 */
[----:B------:R-:W-:Y:S01]  /*1c80f0*/  ISETP.LT.AND P3, PT, R49, UR6, !P3 ;  /* 0x0000000631007c0c */ /* 0x000fe2000df61270 */
[----:B------:R-:W2:Y:S01]  /*1c8100*/  LDL.LU.64 R44, [R1+0x12d0] ;  /* 0x0012d000012c7983 */ /* 0x000ea20000300a00 */
[----:B-----5:R-:W-:-:S02]  /*1c8110*/  PRMT R2, R54, 0x7770, RZ ;  /* 0x0000777036027816 */ /* 0x020fc400000000ff */
[----:B------:R-:W-:Y:S01]  /*1c8120*/  PRMT R3, R54, 0x7771, RZ ;  /* 0x0000777136037816 */ /* 0x000fe200000000ff */
[----:B------:R-:W-:Y:S01]  /*1c8130*/  VIADD R9, R55, 0x1f8 ;  /* 0x000001f837097836 */ /* 0x000fe20000000000 */
[----:B------:R0:W-:Y:S04]  /*1c8140*/  @P5 STG.E.U8 desc[UR46][R60.64], R0 ;  /* 0x000000003c005986 */ /* 0x0001e8000c10112e */
[----:B------:R1:W-:Y:S01]  /*1c8150*/  @P2 STG.E.U8 desc[UR46][R50.64], R8 ;  /* 0x0000000832002986 */ /* 0x0003e2000c10112e */
[----:B------:R-:W-:Y:S01]  /*1c8160*/  ISETP.LT.AND P2, PT, R47, UR4, !P6 ;  /* 0x000000042f007c0c */ /* 0x000fe2000f741270 */
[----:B------:R-:W-:Y:S01]  /*1c8170*/  ULDC UR4, c[0x0][0x228] ;  /* 0x00008a0000047ab9 */ /* 0x000fe20000000800 */
[----:B------:R-:W-:Y:S01]  /*1c8180*/  ULDC UR6, c[0x0][0x228] ;  /* 0x00008a0000067ab9 */ /* 0x000fe20000000800 */
[----:B------:R-:W-:Y:S01]  /*1c8190*/  ISETP.LT.AND P6, PT, R49, UR4, !P6 ;  /* 0x0000000431007c0c */ /* 0x000fe2000f7c1270 */
[----:B----4-:R4:W-:Y:S01]  /*1c81a0*/  @P1 STG.E.U8 desc[UR46][R52.64], R2 ;  /* 0x0000000234001986 */ /* 0x0109e2000c10112e */
[----:B------:R-:W-:Y:S01]  /*1c81b0*/  ISETP.GE.AND P4, PT, R9, UR17, PT ;  /* 0x0000001109007c0c */ /* 0x000fe2000bf86270 */
[----:B------:R-:W-:-:S02]  /*1c81c0*/  ULDC UR4, c[0x0][0x228] ;  /* 0x00008a0000047ab9 */ /* 0x000fc40000000800 */
[----:B0-----:R-:W5:Y:S04]  /*1c81d0*/  LDL.LU.64 R60, [R1+0x1218] ;  /* 0x00121800013c7983 */ /* 0x001f680000300a00 */
[----:B-1----:R-:W5:Y:S01]  /*1c81e0*/  LDL.LU.64 R50, [R1+0x1160] ;  /* 0x0011600001327983 */ /* 0x002f620000300a00 */
[----:B------:R-:W-:-:S03]  /*1c81f0*/  PRMT R0, R54, 0x7772, RZ ;  /* 0x0000777236007816 */ /* 0x000fc600000000ff */
[----:B----4-:R-:W4:Y:S01]  /*1c8200*/  LDL.LU.64 R52, [R1+0x1058] ;  /* 0x0010580001347983 */ /* 0x010f220000300a00 */
[----:B------:R-:W-:-:S03]  /*1c8210*/  PRMT R2, R54, 0x7773, RZ ;  /* 0x0000777336027816 */ /* 0x000fc600000000ff */
[----:B---3--:R0:W-:Y:S04]  /*1c8220*/  @P3 STG.E.U8 desc[UR46][R56.64], R3 ;  /* 0x0000000338003986 */ /* 0x0081e8000c10112e */
[----:B------:R-:W-:Y:S04]  /*1c8230*/  @P2 STG.E.U8 desc[UR46][R42.64], R0 ;  /* 0x000000002a002986 */ /* 0x000fe8000c10112e */
[----:B0-----:R-:W3:Y:S04]  /*1c8240*/  LDL.LU.64 R56, [R1+0xd80] ;  /* 0x000d800001387983 */ /* 0x001ee80000300a00 */
[----:B--2---:R0:W-:Y:S04]  /*1c8250*/  @P6 STG.E.U8 desc[UR46][R58.64], R2 ;  /* 0x000000023a006986 */ /* 0x0041e8000c10112e */
[----:B0-----:R-:W2:Y:S01]  /*1c8260*/  LDL.LU.64 R58, [R1+0xa68] ;  /* 0x000a6800013a7983 */ /* 0x001ea20000300a00 */
[----:B------:R-:W-:Y:S01]  /*1c8270*/  VIADD R9, R55, 0x1f9 ;  /* 0x000001f937097836 */ /* 0x000fe20000000000 */
[----:B------:R-:W-:Y:S01]  /*1c8280*/  ISETP.LT.AND P3, PT, R47, UR6, !P4 ;  /* 0x000000062f007c0c */ /* 0x000fe2000e761270 */
[----:B------:R-:W-:Y:S01]  /*1c8290*/  ULDC UR6, c[0x0][0x228] ;  /* 0x00008a0000067ab9 */ /* 0x000fe20000000800 */
[----:B------:R-:W-:Y:S01]  /*1c82a0*/  PRMT R3, R4, 0x7770, RZ ;  /* 0x0000777004037816 */ /* 0x000fe200000000ff */
[----:B------:R-:W-:Y:S01]  /*1c82b0*/  VIADD R8, R55, 0x1fb ;  /* 0x000001fb37087836 */ /* 0x000fe20000000000 */
[----:B------:R-:W-:Y:S01]  /*1c82c0*/  ISETP.GE.AND P5, PT, R9, UR15, PT ;  /* 0x0000000f09007c0c */ /* 0x000fe2000bfa6270 */
[----:B------:R-:W-:Y:S01]  /*1c82d0*/  VIADD R9, R55, 0x1fa ;  /* 0x000001fa37097836 */ /* 0x000fe20000000000 */
[----:B------:R-:W-:Y:S01]  /*1c82e0*/  ISETP.LT.AND P4, PT, R49, UR4, !P4 ;  /* 0x0000000431007c0c */ /* 0x000fe2000e781270 */
[----:B------:R-:W-:Y:S01]  /*1c82f0*/  ULDC UR4, c[0x0][0x228] ;  /* 0x00008a0000047ab9 */ /* 0x000fe20000000800 */
[----:B------:R-:W-:-:S02]  /*1c8300*/  ISETP.LT.AND P6, PT, R47, UR6, !P5 ;  /* 0x000000062f007c0c */ /* 0x000fc4000efc1270 */
[----:B------:R-:W-:Y:S02]  /*1c8310*/  ISETP.LT.AND P5, PT, R49, UR4, !P5 ;  /* 0x0000000431007c0c */ /* 0x000fe4000efa1270 */
[----:B------:R-:W-:Y:S01]  /*1c8320*/  ISETP.GE.AND P1, PT, R9, UR13, PT ;  /* 0x0000000d09007c0c */ /* 0x000fe2000bf26270 */
[----:B------:R-:W-:Y:S01]  /*1c8330*/  ULDC UR6, c[0x0][0x228] ;  /* 0x00008a0000067ab9 */ /* 0x000fe20000000800 */
[----:B------:R-:W2:Y:S04]  /*1c8340*/  LDL.LU.64 R40, [R1+0x9a0] ;  /* 0x0009a00001287983 */ /* 0x000ea80000300a00 */
[----:B------:R0:W-:Y:S04]  /*1c8350*/  @P3 STG.E.U8 desc[UR46][R44.64], R3 ;  /* 0x000000032c003986 */ /* 0x0001e8000c10112e */
[----:B------:R-:W2:Y:S01]  /*1c8360*/  LDL.LU.64 R42, [R1+0x8b8] ;  /* 0x0008b800012a7983 */ /* 0x000ea20000300a00 */
[----:B------:R-:W-:Y:S01]  /*1c8370*/  ISETP.LT.AND P3, PT, R47, UR6, !P1 ;  /* 0x000000062f007c0c */ /* 0x000fe2000cf61270 */
[----:B------:R-:W-:Y:S01]  /*1c8380*/  ULDC UR4, c[0x0][0x228] ;  /* 0x00008a0000047ab9 */ /* 0x000fe20000000800 */
[----:B------:R-:W-:-:S02]  /*1c8390*/  ISETP.GE.AND P2, PT, R8, UR11, PT ;  /* 0x0000000b08007c0c */ /* 0x000fc4000bf46270 */
[C---:B------:R-:W-:Y:S02]  /*1c83a0*/  PRMT R0, R4.reuse, 0x7771, RZ ;  /* 0x0000777104007816 */ /* 0x040fe400000000ff */
[C---:B------:R-:W-:Y:S02]  /*1c83b0*/  PRMT R8, R4.reuse, 0x7772, RZ ;  /* 0x0000777204087816 */ /* 0x040fe400000000ff */
[----:B------:R-:W-:Y:S01]  /*1c83c0*/  ISETP.LT.AND P1, PT, R49, UR4, !P1 ;  /* 0x0000000431007c0c */ /* 0x000fe2000cf21270 */
[----:B0-----:R-:W2:Y:S01]  /*1c83d0*/  LDL.LU.64 R44, [R1+0x800] ;  /* 0x00080000012c7983 */ /* 0x001ea20000300a00 */
[----:B------:R-:W-:-:S03]  /*1c83e0*/  PRMT R4, R4, 0x7773, RZ ;  /* 0x0000777304047816 */ /* 0x000fc600000000ff */
[----:B-----5:R0:W-:Y:S01]  /*1c83f0*/  @P4 STG.E.U8 desc[UR46][R60.64], R0 ;  /* 0x000000003c004986 */ /* 0x0201e2000c10112e */
[----:B------:R-:W-:-:S03]  /*1c8400*/  PRMT R2, R5, 0x7770, RZ ;  /* 0x0000777005027816 */ /* 0x000fc600000000ff */
[----:B------:R1:W-:Y:S01]  /*1c8410*/  @P6 STG.E.U8 desc[UR46][R50.64], R8 ;  /* 0x0000000832006986 */ /* 0x0003e2000c10112e */
[----:B------:R-:W-:-:S03]  /*1c8420*/  ULDC UR4, c[0x0][0x228] ;  /* 0x00008a0000047ab9 */ /* 0x000fc60000000800 */
[----:B----4-:R4:W-:Y:S01]  /*1c8430*/  @P5 STG.E.U8 desc[UR46][R52.64], R4 ;  /* 0x0000000434005986 */ /* 0x0109e2000c10112e */
[----:B------:R-:W-:Y:S01]  /*1c8440*/  VIADD R3, R55, 0x1fd ;  /* 0x000001fd37037836 */ /* 0x000fe20000000000 */
[----:B------:R-:W-:Y:S01]  /*1c8450*/  ISETP.LT.AND P5, PT, R47, UR4, !P2 ;  /* 0x000000042f007c0c */ /* 0x000fe2000d7a1270 */
[----:B------:R-:W-:Y:S01]  /*1c8460*/  ULDC UR4, c[0x0][0x228] ;  /* 0x00008a0000047ab9 */ /* 0x000fe20000000800 */
[----:B------:R-:W-:Y:S01]  /*1c8470*/  VIADD R9, R55, 0x1fc ;  /* 0x000001fc37097836 */ /* 0x000fe20000000000 */
[----:B------:R-:W-:Y:S01]  /*1c8480*/  ULDC UR6, c[0x0][0x228] ;  /* 0x00008a0000067ab9 */ /* 0x000fe20000000800 */
[----:B0-----:R-:W-:Y:S01]  /*1c8490*/  PRMT R0, R5, 0x7771, RZ ;  /* 0x0000777105007816 */ /* 0x001fe200000000ff */
[----:B------:R-:W5:Y:S04]  /*1c84a0*/  LDL.LU.64 R60, [R1+0x748] ;  /* 0x00074800013c7983 */ /* 0x000f680000300a00 */
[----:B-1----:R-:W5:Y:S04]  /*1c84b0*/  LDL.LU.64 R50, [R1+0x690] ;  /* 0x0006900001327983 */ /* 0x002f680000300a00 */
[----:B----4-:R-:W4:Y:S04]  /*1c84c0*/  LDL.LU.64 R52, [R1+0x608] ;  /* 0x0006080001347983 */ /* 0x010f280000300a00 */
[----:B---3--:R0:W-:Y:S01]  /*1c84d0*/  @P3 STG.E.U8 desc[UR46][R56.64], R2 ;  /* 0x0000000238003986 */ /* 0x0081e2000c10112e */
[----:B------:R-:W-:-:S02]  /*1c84e0*/  ISETP.LT.AND P3, PT, R49, UR4, !P2 ;  /* 0x0000000431007c0c */ /* 0x000fc4000d761270 */
[----:B------:R-:W-:Y:S01]  /*1c84f0*/  ISETP.GE.AND P2, PT, R3, UR7, PT ;  /* 0x0000000703007c0c */ /* 0x000fe2000bf46270 */
[----:B------:R-:W-:Y:S01]  /*1c8500*/  VIADD R3, R55, 0x1fe ;  /* 0x000001fe37037836 */ /* 0x000fe20000000000 */
[----:B------:R-:W-:Y:S01]  /*1c8510*/  ISETP.GE.AND P4, PT, R9, UR9, PT ;  /* 0x0000000909007c0c */ /* 0x000fe2000bf86270 */
[----:B------:R-:W-:Y:S01]  /*1c8520*/  ULDC UR4, c[0x0][0x228] ;  /* 0x00008a0000047ab9 */ /* 0x000fe20000000800 */
[----:B------:R-:W-:Y:S01]  /*1c8530*/  ULDC UR7, c[0x0][0x228] ;  /* 0x00008a0000077ab9 */ /* 0x000fe20000000800 */
[----:B0-----:R-:W3:Y:S04]  /*1c8540*/  LDL.LU.64 R56, [R1+0x5f0] ;  /* 0x0005f00001387983 */ /* 0x001ee80000300a00 */
[----:B------:R-:W3:Y:S04]  /*1c8550*/  LDL.LU.64 R54, [R1+0x588] ;  /* 0x0005880001367983 */ /* 0x000ee80000300a00 */
[----:B--2---:R0:W-:Y:S04]  /*1c8560*/  @P1 STG.E.U8 desc[UR46][R58.64], R0 ;  /* 0x000000003a001986 */ /* 0x0041e8000c10112e */
[----:B0-----:R-:W2:Y:S01]  /*1c8570*/  LDL.LU.64 R58, [R1+0x478] ;  /* 0x00047800013a7983 */ /* 0x001ea20000300a00 */
[----:B------:R-:W-:-:S02]  /*1c8580*/  ISETP.LT.AND P6, PT, R47, UR6, !P4 ;  /* 0x000000062f007c0c */ /* 0x000fc4000e7c1270 */
[----:B------:R-:W-:Y:S02]  /*1c8590*/  PRMT R2, R5, 0x7772, RZ ;  /* 0x0000777205027816 */ /* 0x000fe400000000ff */
[----:B------:R-:W-:Y:S02]  /*1c85a0*/  ISETP.GE.AND P1, PT, R3, UR5, PT ;  /* 0x0000000503007c0c */ /* 0x000fe4000bf26270 */
[----:B------:R-:W-:Y:S02]  /*1c85b0*/  PRMT R5, R5, 0x7773, RZ ;  /* 0x0000777305057816 */ /* 0x000fe400000000ff */
[----:B------:R-:W-:Y:S01]  /*1c85c0*/  PRMT R3, R6, 0x7770, RZ ;  /* 0x0000777006037816 */ /* 0x000fe200000000ff */
[----:B------:R-:W-:Y:S01]  /*1c85d0*/  ULDC UR5, c[0x0][0x228] ;  /* 0x00008a0000057ab9 */ /* 0x000fe20000000800 */
[----:B------:R0:W-:Y:S04]  /*1c85e0*/  @P5 STG.E.U8 desc[UR46][R40.64], R2 ;  /* 0x0000000228005986 */ /* 0x0001e8000c10112e */
[----:B------:R-:W-:Y:S01]  /*1c85f0*/  @P3 STG.E.U8 desc[UR46][R42.64], R5 ;  /* 0x000000052a003986 */ /* 0x000fe2000c10112e */
[----:B------:R-:W-:Y:S01]  /*1c8600*/  ISETP.LT.AND P4, PT, R49, UR4, !P4 ;  /* 0x0000000431007c0c */ /* 0x000fe2000e781270 */
[----:B------:R-:W-:Y:S01]  /*1c8610*/  ULDC UR4, c[0x0][0x228] ;  /* 0x00008a0000047ab9 */ /* 0x000fe20000000800 */
[----:B------:R-:W-:Y:S01]  /*1c8620*/  ULDC UR6, c[0x0][0x228] ;  /* 0x00008a0000067ab9 */ /* 0x000fe20000000800 */
[----:B------:R1:W-:Y:S01]  /*1c8630*/  @P6 STG.E.U8 desc[UR46][R44.64], R3 ;  /* 0x000000032c006986 */ /* 0x0003e2000c10112e */
[----:B------:R-:W-:Y:S01]  /*1c8640*/  ISETP.LT.AND P6, PT, R47, UR5, !P2 ;  /* 0x000000052f007c0c */ /* 0x000fe2000d7c1270 */
[----:B------:R-:W-:Y:S01]  /*1c8650*/  ULDC UR5, c[0x0][0x228] ;  /* 0x00008a0000057ab9 */ /* 0x000fe20000000800 */
[----:B------:R-:W-:-:S02]  /*1c8660*/  ISETP.LT.AND P2, PT, R49, UR4, !P2 ;  /* 0x0000000431007c0c */ /* 0x000fc4000d741270 */
[----:B------:R-:W-:Y:S02]  /*1c8670*/  ISETP.LT.AND P5, PT, R47, UR6, !P1 ;  /* 0x000000062f007c0c */ /* 0x000fe4000cfa1270 */
[----:B------:R-:W-:Y:S02]  /*1c8680*/  ISETP.LT.AND P1, PT, R49, UR5, !P1 ;  /* 0x0000000531007c0c */ /* 0x000fe4000cf21270 */
[----:B------:R-:W-:Y:S02]  /*1c8690*/  ISETP.LT.AND P3, PT, R47, UR7, !P0 ;  /* 0x000000072f007c0c */ /* 0x000fe4000c761270 */
[----:B------:R-:W-:Y:S02]  /*1c86a0*/  ISETP.LT.AND P0, PT, R49, UR7, !P0 ;  /* 0x0000000731007c0c */ /* 0x000fe4000c701270 */
[C---:B------:R-:W-:Y:S02]  /*1c86b0*/  PRMT R0, R6.reuse, 0x7771, RZ ;  /* 0x0000777106007816 */ /* 0x040fe400000000ff */
[----:B0-----:R-:W-:-:S02]  /*1c86c0*/  PRMT R2, R6, 0x7772, RZ ;  /* 0x0000777206027816 */ /* 0x001fc400000000ff */
[----:B------:R-:W-:Y:S02]  /*1c86d0*/  PRMT R6, R6, 0x7773, RZ ;  /* 0x0000777306067816 */ /* 0x000fe400000000ff */
[C---:B------:R-:W-:Y:S02]  /*1c86e0*/  PRMT R4, R7.reuse, 0x7771, RZ ;  /* 0x0000777107047816 */ /* 0x040fe400000000ff */
[C---:B-1----:R-:W-:Y:S02]  /*1c86f0*/  PRMT R3, R7.reuse, 0x7770, RZ ;  /* 0x0000777007037816 */ /* 0x042fe400000000ff */
[C---:B------:R-:W-:Y:S01]  /*1c8700*/  PRMT R5, R7.reuse, 0x7772, RZ ;  /* 0x0000777207057816 */ /* 0x040fe200000000ff */
[----:B-----5:R0:W-:Y:S04]  /*1c8710*/  @P4 STG.E.U8 desc[UR46][R60.64], R0 ;  /* 0x000000003c004986 */ /* 0x0201e8000c10112e */
[----:B------:R0:W-:Y:S04]  /*1c8720*/  @P6 STG.E.U8 desc[UR46][R50.64], R2 ;  /* 0x0000000232006986 */ /* 0x0001e8000c10112e */
[----:B----4-:R0:W-:Y:S01]  /*1c8730*/  @P2 STG.E.U8 desc[UR46][R52.64], R6 ;  /* 0x0000000634002986 */ /* 0x0101e2000c10112e */
[----:B------:R-:W-:-:S03]  /*1c8740*/  PRMT R7, R7, 0x7773, RZ ;  /* 0x0000777307077816 */ /* 0x000fc600000000ff */
[----:B---3--:R0:W-:Y:S04]  /*1c8750*/  @P5 STG.E.U8 desc[UR46][R56.64], R3 ;  /* 0x0000000338005986 */ /* 0x0081e8000c10112e */
[----:B------:R0:W-:Y:S04]  /*1c8760*/  @P1 STG.E.U8 desc[UR46][R54.64], R4 ;  /* 0x0000000436001986 */ /* 0x0001e8000c10112e */
[----:B--2---:R0:W-:Y:S01]  /*1c8770*/  @P3 STG.E.U8 desc[UR46][R58.64], R5 ;  /* 0x000000053a003986 */ /* 0x0041e2000c10112e */
[----:B------:R-:W-:Y:S05]  /*1c8780*/  @!P0 EXIT ;  /* 0x000000000000894d */ /* 0x000fea0003800000 */
[----:B0-----:R-:W2:Y:S04]  /*1c8790*/  LDL.LU.64 R58, [R1+0x3a0] ;  /* 0x0003a000013a7983 */ /* 0x001ea80000300a00 */
[----:B--2---:R-:W-:Y:S01]  /*1c87a0*/  STG.E.U8 desc[UR46][R58.64], R7 ;  /* 0x000000073a007986 */ /* 0x004fe2000c10112e */
[----:B------:R-:W-:Y:S05]  /*1c87b0*/  EXIT ;  /* 0x000000000000794d */ /* 0x000fea0003800000 */
.L_x_2:
[----:B------:R-:W-:-:S00]  /*1c87c0*/  BRA `(.L_x_2) ;  /* 0xfffffffc00fc7947 */ /* 0x000fc0000383ffff */
[----:B------:R-:W-:-:S00]  /*1c87d0*/  NOP ;  /* 0x0000000000007918 */ /* 0x000fc00000000000 */
        /* <DEDUP_REMOVED lines=10> */
.L_x_3:


//--------------------- .nv.shared.matmul_kernel  --------------------------
	.section	.nv.shared.matmul_kernel,"aw",@nobits
	.sectionflags	@""
	.align	16
	.zero		1024


//--------------------- .nv.shared.reserved.0     --------------------------
	.section	.nv.shared.reserved.0,"aw",@nobits
	.weak		__nv_reservedSMEM_offset_0_alias
	.size		__nv_reservedSMEM_offset_0_alias, 0, 0
	.other		__nv_reservedSMEM_offset_0_alias,@"STO_CUDA_RESERVED_SHARED STV_DEFAULT"
__nv_reservedSMEM_offset_0_alias:
	.zero		0


//--------------------- .nv.constant0.matmul_kernel --------------------------
	.section	.nv.constant0.matmul_kernel,"a",@progbits
	.sectionflags	@""
	.align	4
.nv.constant0.matmul_kernel:
	.zero		608


//--------------------- SYMBOLS --------------------------

	.type		.nv.reservedSmem.offset0,@object
	.size		.nv.reservedSmem.offset0,0x4
